	.target	sm_90a

	.elftype	@"ET_EXEC"


//--------------------- .note.nv.tkinfo           --------------------------
	.section	.note.nv.tkinfo,"",@"SHT_NOTE"
	.sectionflags	@"SHF_NOTE_NV_TKINFO"
	.tkinfo
        /*0018*/ 	.word	0x00000002
        /*0030*/ 	.string	""
        /*0030*/ 	.string	"ptxas"
        /*0030*/ 	.string	"Cuda compilation tools, release 13.0, V13.0.88"
        /*0030*/ 	.string	"Build cuda_13.0.r13.0/compiler.36424714_0"
        /*0030*/ 	.string	"-arch sm_90a -m 64 "



//--------------------- .note.nv.cuinfo           --------------------------
	.section	.note.nv.cuinfo,"",@"SHT_NOTE"
	.sectionflags	@"SHF_NOTE_NV_CUINFO"
        /*0018*/ 	.short	0x0002
        /*001a*/ 	.short	0x005a
        /*001c*/ 	.short	0x0082
	.zero		2


//--------------------- .nv.info                  --------------------------
	.section	.nv.info,"",@"SHT_CUDA_INFO"
	.align	4


	//----- nvinfo : EIATTR_REGCOUNT
	.align		4
        /*0000*/ 	.byte	0x04, 0x2f
        /*0002*/ 	.short	(.L_26 - .L_25)
	.align		4
.L_25:
        /*0004*/ 	.word	index@(_ZN7cutlass13device_kernelIN5flash11enable_sm90INS1_16FlashAttnFwdSm90INS1_25CollectiveMainloopFwdSm90ILi2EN4cute5tupleIJNS5_1CILi1EEES8_S8_EEENS6_IJNS7_ILi128EEENS7_ILi224EEESA_EEELi128ENS_12float_e4m3_tEfNS_4arch4Sm90ELb1ELb0ELb1ELb1ELb0ELb1ELb0ELb1ELb1ELb0ELb0ELb0EEENS1_21CollectiveEpilogueFwdINS6_IJSA_SA_SB_EEES9_NS_10bfloat16_tESF_Li256ELb1ELb0ELb0ELb1EEENS1_36VarlenDynamicPersistentTileSchedulerILi128ELi224ELi256ELi128ELb0ELb0ELb1ELb1ELb1ELb1EEEEEEEEEvNT_6ParamsE)
        /*0008*/ 	.word	0x000000a8


	//----- nvinfo : EIATTR_FRAME_SIZE
	.align		4
.L_26:
        /*000c*/ 	.byte	0x04, 0x11
        /*000e*/ 	.short	(.L_28 - .L_27)
	.align		4
.L_27:
        /*0010*/ 	.word	index@(_ZN7cutlass13device_kernelIN5flash11enable_sm90INS1_16FlashAttnFwdSm90INS1_25CollectiveMainloopFwdSm90ILi2EN4cute5tupleIJNS5_1CILi1EEES8_S8_EEENS6_IJNS7_ILi128EEENS7_ILi224EEESA_EEELi128ENS_12float_e4m3_tEfNS_4arch4Sm90ELb1ELb0ELb1ELb1ELb0ELb1ELb0ELb1ELb1ELb0ELb0ELb0EEENS1_21CollectiveEpilogueFwdINS6_IJSA_SA_SB_EEES9_NS_10bfloat16_tESF_Li256ELb1ELb0ELb0ELb1EEENS1_36VarlenDynamicPersistentTileSchedulerILi128ELi224ELi256ELi128ELb0ELb0ELb1ELb1ELb1ELb1EEEEEEEEEvNT_6ParamsE)
        /*0014*/ 	.word	0x000000d8


	//----- nvinfo : EIATTR_REGCOUNT
	.align		4
.L_28:
        /*0018*/ 	.byte	0x04, 0x2f
        /*001a*/ 	.short	(.L_30 - .L_29)
	.align		4
.L_29:
        /*001c*/ 	.word	index@(_ZN7cutlass13device_kernelIN5flash11enable_sm90INS1_16FlashAttnFwdSm90INS1_25CollectiveMainloopFwdSm90ILi2EN4cute5tupleIJNS5_1CILi1EEES8_S8_EEENS6_IJNS7_ILi128EEENS7_ILi224EEESA_EEELi128ENS_12float_e4m3_tEfNS_4arch4Sm90ELb1ELb0ELb1ELb1ELb0ELb0ELb0ELb1ELb1ELb0ELb0ELb0EEENS1_21CollectiveEpilogueFwdINS6_IJSA_SA_SB_EEES9_NS_10bfloat16_tESF_Li256ELb1ELb0ELb0ELb1EEENS1_36VarlenDynamicPersistentTileSchedulerILi128ELi224ELi256ELi128ELb0ELb0ELb1ELb1ELb1ELb1EEEEEEEEEvNT_6ParamsE)
        /*0020*/ 	.word	0x000000a8


	//----- nvinfo : EIATTR_FRAME_SIZE
	.align		4
.L_30:
        /*0024*/ 	.byte	0x04, 0x11
        /*0026*/ 	.short	(.L_32 - .L_31)
	.align		4
.L_31:
        /*0028*/ 	.word	index@(_ZN7cutlass13device_kernelIN5flash11enable_sm90INS1_16FlashAttnFwdSm90INS1_25CollectiveMainloopFwdSm90ILi2EN4cute5tupleIJNS5_1CILi1EEES8_S8_EEENS6_IJNS7_ILi128EEENS7_ILi224EEESA_EEELi128ENS_12float_e4m3_tEfNS_4arch4Sm90ELb1ELb0ELb1ELb1ELb0ELb0ELb0ELb1ELb1ELb0ELb0ELb0EEENS1_21CollectiveEpilogueFwdINS6_IJSA_SA_SB_EEES9_NS_10bfloat16_tESF_Li256ELb1ELb0ELb0ELb1EEENS1_36VarlenDynamicPersistentTileSchedulerILi128ELi224ELi256ELi128ELb0ELb0ELb1ELb1ELb1ELb1EEEEEEEEEvNT_6ParamsE)
        /*002c*/ 	.word	0x00000038


	//----- nvinfo : EIATTR_REGCOUNT
	.align		4
.L_32:
        /*0030*/ 	.byte	0x04, 0x2f
        /*0032*/ 	.short	(.L_34 - .L_33)
	.align		4
.L_33:
        /*0034*/ 	.word	index@(_ZN7cutlass13device_kernelIN5flash11enable_sm90INS1_16FlashAttnFwdSm90INS1_25CollectiveMainloopFwdSm90ILi2EN4cute5tupleIJNS5_1CILi1EEES8_S8_EEENS6_IJNS7_ILi128EEENS7_ILi224EEESA_EEELi128ENS_12float_e4m3_tEfNS_4arch4Sm90ELb1ELb0ELb1ELb0ELb0ELb0ELb0ELb1ELb1ELb0ELb0ELb0EEENS1_21CollectiveEpilogueFwdINS6_IJSA_SA_SB_EEES9_NS_10bfloat16_tESF_Li256ELb0ELb0ELb0ELb1EEENS1_30DynamicPersistentTileSchedulerILi256ELi128ELb0ELb0ELb1EEEEEEEEEvNT_6ParamsE)
        /*0038*/ 	.word	0x000000a8


	//----- nvinfo : EIATTR_FRAME_SIZE
	.align		4
.L_34:
        /*003c*/ 	.byte	0x04, 0x11
        /*003e*/ 	.short	(.L_36 - .L_35)
	.align		4
.L_35:
        /*0040*/ 	.word	index@(_ZN7cutlass13device_kernelIN5flash11enable_sm90INS1_16FlashAttnFwdSm90INS1_25CollectiveMainloopFwdSm90ILi2EN4cute5tupleIJNS5_1CILi1EEES8_S8_EEENS6_IJNS7_ILi128EEENS7_ILi224EEESA_EEELi128ENS_12float_e4m3_tEfNS_4arch4Sm90ELb1ELb0ELb1ELb0ELb0ELb0ELb0ELb1ELb1ELb0ELb0ELb0EEENS1_21CollectiveEpilogueFwdINS6_IJSA_SA_SB_EEES9_NS_10bfloat16_tESF_Li256ELb0ELb0ELb0ELb1EEENS1_30DynamicPersistentTileSchedulerILi256ELi128ELb0ELb0ELb1EEEEEEEEEvNT_6ParamsE)
        /*0044*/ 	.word	0x00000038


	//----- nvinfo : EIATTR_REGCOUNT
	.align		4
.L_36:
        /*0048*/ 	.byte	0x04, 0x2f
        /*004a*/ 	.short	(.L_38 - .L_37)
	.align		4
.L_37:
        /*004c*/ 	.word	index@(_ZN7cutlass13device_kernelIN5flash11enable_sm90INS1_16FlashAttnFwdSm90INS1_25CollectiveMainloopFwdSm90ILi2EN4cute5tupleIJNS5_1CILi1EEES8_S8_EEENS6_IJNS7_ILi128EEENS7_ILi192EEESA_EEELi128ENS_12float_e4m3_tEfNS_4arch4Sm90ELb0ELb1ELb1ELb1ELb0ELb1ELb0ELb1ELb1ELb0ELb0ELb0EEENS1_21CollectiveEpilogueFwdINS6_IJSA_SA_SB_EEES9_NS_10bfloat16_tESF_Li256ELb1ELb0ELb0ELb1EEENS1_36VarlenDynamicPersistentTileSchedulerILi128ELi192ELi256ELi128ELb0ELb0ELb1ELb1ELb0ELb1EEEEEEEEEvNT_6ParamsE)
        /*0050*/ 	.word	0x000000a8


	//----- nvinfo : EIATTR_FRAME_SIZE
	.align		4
.L_38:
        /*0054*/ 	.byte	0x04, 0x11
        /*0056*/ 	.short	(.L_40 - .L_39)
	.align		4
.L_39:
        /*0058*/ 	.word	index@(_ZN7cutlass13device_kernelIN5flash11enable_sm90INS1_16FlashAttnFwdSm90INS1_25CollectiveMainloopFwdSm90ILi2EN4cute5tupleIJNS5_1CILi1EEES8_S8_EEENS6_IJNS7_ILi128EEENS7_ILi192EEESA_EEELi128ENS_12float_e4m3_tEfNS_4arch4Sm90ELb0ELb1ELb1ELb1ELb0ELb1ELb0ELb1ELb1ELb0ELb0ELb0EEENS1_21CollectiveEpilogueFwdINS6_IJSA_SA_SB_EEES9_NS_10bfloat16_tESF_Li256ELb1ELb0ELb0ELb1EEENS1_36VarlenDynamicPersistentTileSchedulerILi128ELi192ELi256ELi128ELb0ELb0ELb1ELb1ELb0ELb1EEEEEEEEEvNT_6ParamsE)
        /*005c*/ 	.word	0x00000038


	//----- nvinfo : EIATTR_REGCOUNT
	.align		4
.L_40:
        /*0060*/ 	.byte	0x04, 0x2f
        /*0062*/ 	.short	(.L_42 - .L_41)
	.align		4
.L_41:
        /*0064*/ 	.word	index@(_ZN7cutlass13device_kernelIN5flash11enable_sm90INS1_16FlashAttnFwdSm90INS1_25CollectiveMainloopFwdSm90ILi2EN4cute5tupleIJNS5_1CILi1EEES8_S8_EEENS6_IJNS7_ILi128EEENS7_ILi192EEESA_EEELi128ENS_12float_e4m3_tEfNS_4arch4Sm90ELb0ELb1ELb1ELb1ELb0ELb0ELb0ELb1ELb1ELb0ELb0ELb0EEENS1_21CollectiveEpilogueFwdINS6_IJSA_SA_SB_EEES9_NS_10bfloat16_tESF_Li256ELb1ELb0ELb0ELb1EEENS1_36VarlenDynamicPersistentTileSchedulerILi128ELi192ELi256ELi128ELb0ELb0ELb1ELb1ELb0ELb1EEEEEEEEEvNT_6ParamsE)
        /*0068*/ 	.word	0x000000a8


	//----- nvinfo : EIATTR_FRAME_SIZE
	.align		4
.L_42:
        /*006c*/ 	.byte	0x04, 0x11
        /*006e*/ 	.short	(.L_44 - .L_43)
	.align		4
.L_43:
        /*0070*/ 	.word	index@(_ZN7cutlass13device_kernelIN5flash11enable_sm90INS1_16FlashAttnFwdSm90INS1_25CollectiveMainloopFwdSm90ILi2EN4cute5tupleIJNS5_1CILi1EEES8_S8_EEENS6_IJNS7_ILi128EEENS7_ILi192EEESA_EEELi128ENS_12float_e4m3_tEfNS_4arch4Sm90ELb0ELb1ELb1ELb1ELb0ELb0ELb0ELb1ELb1ELb0ELb0ELb0EEENS1_21CollectiveEpilogueFwdINS6_IJSA_SA_SB_EEES9_NS_10bfloat16_tESF_Li256ELb1ELb0ELb0ELb1EEENS1_36VarlenDynamicPersistentTileSchedulerILi128ELi192ELi256ELi128ELb0ELb0ELb1ELb1ELb0ELb1EEEEEEEEEvNT_6ParamsE)
        /*0074*/ 	.word	0x00000038


	//----- nvinfo : EIATTR_REGCOUNT
	.align		4
.L_44:
        /*0078*/ 	.byte	0x04, 0x2f
        /*007a*/ 	.short	(.L_46 - .L_45)
	.align		4
.L_45:
        /*007c*/ 	.word	index@(_ZN7cutlass13device_kernelIN5flash11enable_sm90INS1_16FlashAttnFwdSm90INS1_25CollectiveMainloopFwdSm90ILi2EN4cute5tupleIJNS5_1CILi1EEES8_S8_EEENS6_IJNS7_ILi128EEENS7_ILi192EEESA_EEELi128ENS_12float_e4m3_tEfNS_4arch4Sm90ELb0ELb1ELb1ELb0ELb0ELb0ELb0ELb1ELb1ELb0ELb0ELb0EEENS1_21CollectiveEpilogueFwdINS6_IJSA_SA_SB_EEES9_NS_10bfloat16_tESF_Li256ELb0ELb0ELb0ELb1EEENS1_30DynamicPersistentTileSchedulerILi256ELi128ELb0ELb0ELb1EEEEEEEEEvNT_6ParamsE)
        /*0080*/ 	.word	0x000000a8


	//----- nvinfo : EIATTR_FRAME_SIZE
	.align		4
.L_46:
        /*0084*/ 	.byte	0x04, 0x11
        /*0086*/ 	.short	(.L_48 - .L_47)
	.align		4
.L_47:
        /*0088*/ 	.word	index@(_ZN7cutlass13device_kernelIN5flash11enable_sm90INS1_16FlashAttnFwdSm90INS1_25CollectiveMainloopFwdSm90ILi2EN4cute5tupleIJNS5_1CILi1EEES8_S8_EEENS6_IJNS7_ILi128EEENS7_ILi192EEESA_EEELi128ENS_12float_e4m3_tEfNS_4arch4Sm90ELb0ELb1ELb1ELb0ELb0ELb0ELb0ELb1ELb1ELb0ELb0ELb0EEENS1_21CollectiveEpilogueFwdINS6_IJSA_SA_SB_EEES9_NS_10bfloat16_tESF_Li256ELb0ELb0ELb0ELb1EEENS1_30DynamicPersistentTileSchedulerILi256ELi128ELb0ELb0ELb1EEEEEEEEEvNT_6ParamsE)
        /*008c*/ 	.word	0x00000030


	//----- nvinfo : EIATTR_REGCOUNT
	.align		4
.L_48:
        /*0090*/ 	.byte	0x04, 0x2f
        /*0092*/ 	.short	(.L_50 - .L_49)
	.align		4
.L_49:
        /*0094*/ 	.word	index@(_ZN7cutlass13device_kernelIN5flash11enable_sm90INS1_16FlashAttnFwdSm90INS1_25CollectiveMainloopFwdSm90ILi2EN4cute5tupleIJNS5_1CILi1EEES8_S8_EEENS6_IJNS7_ILi128EEENS7_ILi224EEESA_EEELi128ENS_12float_e4m3_tEfNS_4arch4Sm90ELb0ELb0ELb1ELb1ELb0ELb1ELb0ELb1ELb1ELb0ELb0ELb0EEENS1_21CollectiveEpilogueFwdINS6_IJSA_SA_SB_EEES9_NS_10bfloat16_tESF_Li256ELb1ELb0ELb0ELb1EEENS1_36VarlenDynamicPersistentTileSchedulerILi128ELi224ELi256ELi128ELb0ELb0ELb1ELb0ELb1ELb1EEEEEEEEEvNT_6ParamsE)
        /*0098*/ 	.word	0x000000a8


	//----- nvinfo : EIATTR_FRAME_SIZE
	.align		4
.L_50:
        /*009c*/ 	.byte	0x04, 0x11
        /*009e*/ 	.short	(.L_52 - .L_51)
	.align		4
.L_51:
        /*00a0*/ 	.word	index@(_ZN7cutlass13device_kernelIN5flash11enable_sm90INS1_16FlashAttnFwdSm90INS1_25CollectiveMainloopFwdSm90ILi2EN4cute5tupleIJNS5_1CILi1EEES8_S8_EEENS6_IJNS7_ILi128EEENS7_ILi224EEESA_EEELi128ENS_12float_e4m3_tEfNS_4arch4Sm90ELb0ELb0ELb1ELb1ELb0ELb1ELb0ELb1ELb1ELb0ELb0ELb0EEENS1_21CollectiveEpilogueFwdINS6_IJSA_SA_SB_EEES9_NS_10bfloat16_tESF_Li256ELb1ELb0ELb0ELb1EEENS1_36VarlenDynamicPersistentTileSchedulerILi128ELi224ELi256ELi128ELb0ELb0ELb1ELb0ELb1ELb1EEEEEEEEEvNT_6ParamsE)
        /*00a4*/ 	.word	0x000000d8


	//----- nvinfo : EIATTR_REGCOUNT
	.align		4
.L_52:
        /*00a8*/ 	.byte	0x04, 0x2f
        /*00aa*/ 	.short	(.L_54 - .L_53)
	.align		4
.L_53:
        /*00ac*/ 	.word	index@(_ZN7cutlass13device_kernelIN5flash11enable_sm90INS1_16FlashAttnFwdSm90INS1_25CollectiveMainloopFwdSm90ILi2EN4cute5tupleIJNS5_1CILi1EEES8_S8_EEENS6_IJNS7_ILi128EEENS7_ILi224EEESA_EEELi128ENS_12float_e4m3_tEfNS_4arch4Sm90ELb0ELb0ELb1ELb1ELb0ELb0ELb0ELb1ELb1ELb0ELb0ELb0EEENS1_21CollectiveEpilogueFwdINS6_IJSA_SA_SB_EEES9_NS_10bfloat16_tESF_Li256ELb1ELb0ELb0ELb1EEENS1_36VarlenDynamicPersistentTileSchedulerILi128ELi224ELi256ELi128ELb0ELb0ELb1ELb0ELb1ELb1EEEEEEEEEvNT_6ParamsE)
        /*00b0*/ 	.word	0x000000a8


	//----- nvinfo : EIATTR_FRAME_SIZE
	.align		4
.L_54:
        /*00b4*/ 	.byte	0x04, 0x11
        /*00b6*/ 	.short	(.L_56 - .L_55)
	.align		4
.L_55:
        /*00b8*/ 	.word	index@(_ZN7cutlass13device_kernelIN5flash11enable_sm90INS1_16FlashAttnFwdSm90INS1_25CollectiveMainloopFwdSm90ILi2EN4cute5tupleIJNS5_1CILi1EEES8_S8_EEENS6_IJNS7_ILi128EEENS7_ILi224EEESA_EEELi128ENS_12float_e4m3_tEfNS_4arch4Sm90ELb0ELb0ELb1ELb1ELb0ELb0ELb0ELb1ELb1ELb0ELb0ELb0EEENS1_21CollectiveEpilogueFwdINS6_IJSA_SA_SB_EEES9_NS_10bfloat16_tESF_Li256ELb1ELb0ELb0ELb1EEENS1_36VarlenDynamicPersistentTileSchedulerILi128ELi224ELi256ELi128ELb0ELb0ELb1ELb0ELb1ELb1EEEEEEEEEvNT_6ParamsE)
        /*00bc*/ 	.word	0x00000038


	//----- nvinfo : EIATTR_REGCOUNT
	.align		4
.L_56:
        /*00c0*/ 	.byte	0x04, 0x2f
        /*00c2*/ 	.short	(.L_58 - .L_57)
	.align		4
.L_57:
        /*00c4*/ 	.word	index@(_ZN7cutlass13device_kernelIN5flash11enable_sm90INS1_16FlashAttnFwdSm90INS1_25CollectiveMainloopFwdSm90ILi2EN4cute5tupleIJNS5_1CILi1EEES8_S8_EEENS6_IJNS7_ILi128EEENS7_ILi224EEESA_EEELi128ENS_12float_e4m3_tEfNS_4arch4Sm90ELb0ELb0ELb1ELb0ELb0ELb0ELb0ELb1ELb1ELb0ELb0ELb0EEENS1_21CollectiveEpilogueFwdINS6_IJSA_SA_SB_EEES9_NS_10bfloat16_tESF_Li256ELb0ELb0ELb0ELb1EEENS1_29StaticPersistentTileSchedulerILb0EEEEEEEEEvNT_6ParamsE)
        /*00c8*/ 	.word	0x000000a8


	//----- nvinfo : EIATTR_FRAME_SIZE
	.align		4
.L_58:
        /*00cc*/ 	.byte	0x04, 0x11
        /*00ce*/ 	.short	(.L_60 - .L_59)
	.align		4
.L_59:
        /*00d0*/ 	.word	index@(_ZN7cutlass13device_kernelIN5flash11enable_sm90INS1_16FlashAttnFwdSm90INS1_25CollectiveMainloopFwdSm90ILi2EN4cute5tupleIJNS5_1CILi1EEES8_S8_EEENS6_IJNS7_ILi128EEENS7_ILi224EEESA_EEELi128ENS_12float_e4m3_tEfNS_4arch4Sm90ELb0ELb0ELb1ELb0ELb0ELb0ELb0ELb1ELb1ELb0ELb0ELb0EEENS1_21CollectiveEpilogueFwdINS6_IJSA_SA_SB_EEES9_NS_10bfloat16_tESF_Li256ELb0ELb0ELb0ELb1EEENS1_29StaticPersistentTileSchedulerILb0EEEEEEEEEvNT_6ParamsE)
        /*00d4*/ 	.word	0x00000020


	//----- nvinfo : EIATTR_MIN_STACK_SIZE
	.align		4
.L_60:
        /*00d8*/ 	.byte	0x04, 0x12
        /*00da*/ 	.short	(.L_62 - .L_61)
	.align		4
.L_61:
        /*00dc*/ 	.word	index@(_ZN7cutlass13device_kernelIN5flash11enable_sm90INS1_16FlashAttnFwdSm90INS1_25CollectiveMainloopFwdSm90ILi2EN4cute5tupleIJNS5_1CILi1EEES8_S8_EEENS6_IJNS7_ILi128EEENS7_ILi224EEESA_EEELi128ENS_12float_e4m3_tEfNS_4arch4Sm90ELb0ELb0ELb1ELb0ELb0ELb0ELb0ELb1ELb1ELb0ELb0ELb0EEENS1_21CollectiveEpilogueFwdINS6_IJSA_SA_SB_EEES9_NS_10bfloat16_tESF_Li256ELb0ELb0ELb0ELb1EEENS1_29StaticPersistentTileSchedulerILb0EEEEEEEEEvNT_6ParamsE)
        /*00e0*/ 	.word	0x00000020


	//----- nvinfo : EIATTR_MIN_STACK_SIZE
	.align		4
.L_62:
        /*00e4*/ 	.byte	0x04, 0x12
        /*00e6*/ 	.short	(.L_64 - .L_63)
	.align		4
.L_63:
        /*00e8*/ 	.word	index@(_ZN7cutlass13device_kernelIN5flash11enable_sm90INS1_16FlashAttnFwdSm90INS1_25CollectiveMainloopFwdSm90ILi2EN4cute5tupleIJNS5_1CILi1EEES8_S8_EEENS6_IJNS7_ILi128EEENS7_ILi224EEESA_EEELi128ENS_12float_e4m3_tEfNS_4arch4Sm90ELb0ELb0ELb1ELb1ELb0ELb0ELb0ELb1ELb1ELb0ELb0ELb0EEENS1_21CollectiveEpilogueFwdINS6_IJSA_SA_SB_EEES9_NS_10bfloat16_tESF_Li256ELb1ELb0ELb0ELb1EEENS1_36VarlenDynamicPersistentTileSchedulerILi128ELi224ELi256ELi128ELb0ELb0ELb1ELb0ELb1ELb1EEEEEEEEEvNT_6ParamsE)
        /*00ec*/ 	.word	0x00000038


	//----- nvinfo : EIATTR_MIN_STACK_SIZE
	.align		4
.L_64:
        /*00f0*/ 	.byte	0x04, 0x12
        /*00f2*/ 	.short	(.L_66 - .L_65)
	.align		4
.L_65:
        /*00f4*/ 	.word	index@(_ZN7cutlass13device_kernelIN5flash11enable_sm90INS1_16FlashAttnFwdSm90INS1_25CollectiveMainloopFwdSm90ILi2EN4cute5tupleIJNS5_1CILi1EEES8_S8_EEENS6_IJNS7_ILi128EEENS7_ILi224EEESA_EEELi128ENS_12float_e4m3_tEfNS_4arch4Sm90ELb0ELb0ELb1ELb1ELb0ELb1ELb0ELb1ELb1ELb0ELb0ELb0EEENS1_21CollectiveEpilogueFwdINS6_IJSA_SA_SB_EEES9_NS_10bfloat16_tESF_Li256ELb1ELb0ELb0ELb1EEENS1_36VarlenDynamicPersistentTileSchedulerILi128ELi224ELi256ELi128ELb0ELb0ELb1ELb0ELb1ELb1EEEEEEEEEvNT_6ParamsE)
        /*00f8*/ 	.word	0x000000d8


	//----- nvinfo : EIATTR_MIN_STACK_SIZE
	.align		4
.L_66:
        /*00fc*/ 	.byte	0x04, 0x12
        /*00fe*/ 	.short	(.L_68 - .L_67)
	.align		4
.L_67:
        /*0100*/ 	.word	index@(_ZN7cutlass13device_kernelIN5flash11enable_sm90INS1_16FlashAttnFwdSm90INS1_25CollectiveMainloopFwdSm90ILi2EN4cute5tupleIJNS5_1CILi1EEES8_S8_EEENS6_IJNS7_ILi128EEENS7_ILi192EEESA_EEELi128ENS_12float_e4m3_tEfNS_4arch4Sm90ELb0ELb1ELb1ELb0ELb0ELb0ELb0ELb1ELb1ELb0ELb0ELb0EEENS1_21CollectiveEpilogueFwdINS6_IJSA_SA_SB_EEES9_NS_10bfloat16_tESF_Li256ELb0ELb0ELb0ELb1EEENS1_30DynamicPersistentTileSchedulerILi256ELi128ELb0ELb0ELb1EEEEEEEEEvNT_6ParamsE)
        /*0104*/ 	.word	0x00000030


	//----- nvinfo : EIATTR_MIN_STACK_SIZE
	.align		4
.L_68:
        /*0108*/ 	.byte	0x04, 0x12
        /*010a*/ 	.short	(.L_70 - .L_69)
	.align		4
.L_69:
        /*010c*/ 	.word	index@(_ZN7cutlass13device_kernelIN5flash11enable_sm90INS1_16FlashAttnFwdSm90INS1_25CollectiveMainloopFwdSm90ILi2EN4cute5tupleIJNS5_1CILi1EEES8_S8_EEENS6_IJNS7_ILi128EEENS7_ILi192EEESA_EEELi128ENS_12float_e4m3_tEfNS_4arch4Sm90ELb0ELb1ELb1ELb1ELb0ELb0ELb0ELb1ELb1ELb0ELb0ELb0EEENS1_21CollectiveEpilogueFwdINS6_IJSA_SA_SB_EEES9_NS_10bfloat16_tESF_Li256ELb1ELb0ELb0ELb1EEENS1_36VarlenDynamicPersistentTileSchedulerILi128ELi192ELi256ELi128ELb0ELb0ELb1ELb1ELb0ELb1EEEEEEEEEvNT_6ParamsE)
        /*0110*/ 	.word	0x00000038


	//----- nvinfo : EIATTR_MIN_STACK_SIZE
	.align		4
.L_70:
        /*0114*/ 	.byte	0x04, 0x12
        /*0116*/ 	.short	(.L_72 - .L_71)
	.align		4
.L_71:
        /*0118*/ 	.word	index@(_ZN7cutlass13device_kernelIN5flash11enable_sm90INS1_16FlashAttnFwdSm90INS1_25CollectiveMainloopFwdSm90ILi2EN4cute5tupleIJNS5_1CILi1EEES8_S8_EEENS6_IJNS7_ILi128EEENS7_ILi192EEESA_EEELi128ENS_12float_e4m3_tEfNS_4arch4Sm90ELb0ELb1ELb1ELb1ELb0ELb1ELb0ELb1ELb1ELb0ELb0ELb0EEENS1_21CollectiveEpilogueFwdINS6_IJSA_SA_SB_EEES9_NS_10bfloat16_tESF_Li256ELb1ELb0ELb0ELb1EEENS1_36VarlenDynamicPersistentTileSchedulerILi128ELi192ELi256ELi128ELb0ELb0ELb1ELb1ELb0ELb1EEEEEEEEEvNT_6ParamsE)
        /*011c*/ 	.word	0x00000038


	//----- nvinfo : EIATTR_MIN_STACK_SIZE
	.align		4
.L_72:
        /*0120*/ 	.byte	0x04, 0x12
        /*0122*/ 	.short	(.L_74 - .L_73)
	.align		4
.L_73:
        /*0124*/ 	.word	index@(_ZN7cutlass13device_kernelIN5flash11enable_sm90INS1_16FlashAttnFwdSm90INS1_25CollectiveMainloopFwdSm90ILi2EN4cute5tupleIJNS5_1CILi1EEES8_S8_EEENS6_IJNS7_ILi128EEENS7_ILi224EEESA_EEELi128ENS_12float_e4m3_tEfNS_4arch4Sm90ELb1ELb0ELb1ELb0ELb0ELb0ELb0ELb1ELb1ELb0ELb0ELb0EEENS1_21CollectiveEpilogueFwdINS6_IJSA_SA_SB_EEES9_NS_10bfloat16_tESF_Li256ELb0ELb0ELb0ELb1EEENS1_30DynamicPersistentTileSchedulerILi256ELi128ELb0ELb0ELb1EEEEEEEEEvNT_6ParamsE)
        /*0128*/ 	.word	0x00000038


	//----- nvinfo : EIATTR_MIN_STACK_SIZE
	.align		4
.L_74:
        /*012c*/ 	.byte	0x04, 0x12
        /*012e*/ 	.short	(.L_76 - .L_75)
	.align		4
.L_75:
        /*0130*/ 	.word	index@(_ZN7cutlass13device_kernelIN5flash11enable_sm90INS1_16FlashAttnFwdSm90INS1_25CollectiveMainloopFwdSm90ILi2EN4cute5tupleIJNS5_1CILi1EEES8_S8_EEENS6_IJNS7_ILi128EEENS7_ILi224EEESA_EEELi128ENS_12float_e4m3_tEfNS_4arch4Sm90ELb1ELb0ELb1ELb1ELb0ELb0ELb0ELb1ELb1ELb0ELb0ELb0EEENS1_21CollectiveEpilogueFwdINS6_IJSA_SA_SB_EEES9_NS_10bfloat16_tESF_Li256ELb1ELb0ELb0ELb1EEENS1_36VarlenDynamicPersistentTileSchedulerILi128ELi224ELi256ELi128ELb0ELb0ELb1ELb1ELb1ELb1EEEEEEEEEvNT_6ParamsE)
        /*0134*/ 	.word	0x00000038


	//----- nvinfo : EIATTR_MIN_STACK_SIZE
	.align		4
.L_76:
        /*0138*/ 	.byte	0x04, 0x12
        /*013a*/ 	.short	(.L_78 - .L_77)
	.align		4
.L_77:
        /*013c*/ 	.word	index@(_ZN7cutlass13device_kernelIN5flash11enable_sm90INS1_16FlashAttnFwdSm90INS1_25CollectiveMainloopFwdSm90ILi2EN4cute5tupleIJNS5_1CILi1EEES8_S8_EEENS6_IJNS7_ILi128EEENS7_ILi224EEESA_EEELi128ENS_12float_e4m3_tEfNS_4arch4Sm90ELb1ELb0ELb1ELb1ELb0ELb1ELb0ELb1ELb1ELb0ELb0ELb0EEENS1_21CollectiveEpilogueFwdINS6_IJSA_SA_SB_EEES9_NS_10bfloat16_tESF_Li256ELb1ELb0ELb0ELb1EEENS1_36VarlenDynamicPersistentTileSchedulerILi128ELi224ELi256ELi128ELb0ELb0ELb1ELb1ELb1ELb1EEEEEEEEEvNT_6ParamsE)
        /*0140*/ 	.word	0x000000d8
.L_78:


//--------------------- .nv.compat                --------------------------
	.section	.nv.compat,"",@"SHT_CUDA_COMPAT_INFO"
	.align	4
        /*0000*/ 	.byte	0x02, 0x09, 0x01, 0x00, 0x02, 0x02, 0x04, 0x00, 0x02, 0x05, 0x05, 0x00, 0x03, 0x07, 0x01, 0x01
        /*0010*/ 	.byte	0x02, 0x03, 0x01, 0x00, 0x02, 0x06, 0x01, 0x00, 0x04, 0x0b, 0x08, 0x00, 0x00, 0x00, 0x00, 0x00
        /*0020*/ 	.byte	0x00, 0x00, 0x00, 0x00


//--------------------- .nv.info._ZN7cutlass13device_kernelIN5flash11enable_sm90INS1_16FlashAttnFwdSm90INS1_25CollectiveMainloopFwdSm90ILi2EN4cute5tupleIJNS5_1CILi1EEES8_S8_EEENS6_IJNS7_ILi128EEENS7_ILi224EEESA_EEELi128ENS_12float_e4m3_tEfNS_4arch4Sm90ELb0ELb0ELb1ELb0ELb0ELb0ELb0ELb1ELb1ELb0ELb0ELb0EEENS1_21CollectiveEpilogueFwdINS6_IJSA_SA_SB_EEES9_NS_10bfloat16_tESF_Li256ELb0ELb0ELb0ELb1EEENS1_29StaticPersistentTileSchedulerILb0EEEEEEEEEvNT_6ParamsE --------------------------
	.section	.nv.info._ZN7cutlass13device_kernelIN5flash11enable_sm90INS1_16FlashAttnFwdSm90INS1_25CollectiveMainloopFwdSm90ILi2EN4cute5tupleIJNS5_1CILi1EEES8_S8_EEENS6_IJNS7_ILi128EEENS7_ILi224EEESA_EEELi128ENS_12float_e4m3_tEfNS_4arch4Sm90ELb0ELb0ELb1ELb0ELb0ELb0ELb0ELb1ELb1ELb0ELb0ELb0EEENS1_21CollectiveEpilogueFwdINS6_IJSA_SA_SB_EEES9_NS_10bfloat16_tESF_Li256ELb0ELb0ELb0ELb1EEENS1_29StaticPersistentTileSchedulerILb0EEEEEEEEEvNT_6ParamsE,"",@"SHT_CUDA_INFO"
	.sectionflags	@""
	.align	4


	//----- nvinfo : EIATTR_CUDA_API_VERSION
	.align		4
        /*0000*/ 	.byte	0x04, 0x37
        /*0002*/ 	.short	(.L_80 - .L_79)
.L_79:
        /*0004*/ 	.word	0x00000082


	//----- nvinfo : EIATTR_KPARAM_INFO
	.align		4
.L_80:
        /*0008*/ 	.byte	0x04, 0x17
        /*000a*/ 	.short	(.L_82 - .L_81)
.L_81:
        /*000c*/ 	.word	0x00000000
        /*0010*/ 	.short	0x0000
        /*0012*/ 	.short	0x0070
        /*0014*/ 	.byte	0x00, 0xf0, 0x01, 0x2e


	//----- nvinfo : EIATTR_SPARSE_MMA_MASK
	.align		4
.L_82:
        /*0018*/ 	.byte	0x03, 0x50
        /*001a*/ 	.short	0x0000


	//----- nvinfo : EIATTR_MAXREG_COUNT
	.align		4
        /*001c*/ 	.byte	0x03, 0x1b
        /*001e*/ 	.short	0x00a8


	//----- nvinfo : EIATTR_NUM_BARRIERS
	.align		4
        /*0020*/ 	.byte	0x02, 0x4c
        /*0022*/ 	.byte	0x10
	.zero		1


	//----- nvinfo : EIATTR_EXTERNS
	.align		4
        /*0024*/ 	.byte	0x04, 0x0f
        /*0026*/ 	.short	(.L_84 - .L_83)


	//   ....[0]....
	.align		4
.L_83:
        /*0028*/ 	.word	index@(__assertfail)


	//----- nvinfo : EIATTR_ANNOTATIONS
	.align		4
.L_84:
        /*002c*/ 	.byte	0x04, 0x55
        /*002e*/ 	.short	(.L_86 - .L_85)


	//   ....[0]....
.L_85:
        /*0030*/ 	.word	0x00000001
        /*0034*/ 	.byte	0x30, 0xc0, 0x00, 0x00, 0x01, 0x00, 0x00, 0x00, 0x50, 0xc0, 0x00, 0x00, 0x01, 0x00, 0x00, 0x00
        /* <DEDUP_REMOVED lines=21> */
        /*0194*/ 	.byte	0xf0, 0xf3, 0x00, 0x00


	//----- nvinfo : EIATTR_MERCURY_ISA_VERSION
	.align		4
.L_86:
        /*0198*/ 	.byte	0x03, 0x5f
        /*019a*/ 	.short	0x0101


	//----- nvinfo : EIATTR_INT_WARP_WIDE_INSTR_OFFSETS
	.align		4
        /*019c*/ 	.byte	0x04, 0x31
        /*019e*/ 	.short	(.L_88 - .L_87)


	//   ....[0]....
.L_87:
        /*01a0*/ 	.word	0x00000190


	//   ....[1]....
        /*01a4*/ 	.word	0x000001c0


	//   ....[2]....
        /*01a8*/ 	.word	0x000001d0


	//   ....[3]....
        /*01ac*/ 	.word	0x0000cae0


	//----- nvinfo : EIATTR_COOP_GROUP_MASK_REGIDS
	.align		4
.L_88:
        /*01b0*/ 	.byte	0x04, 0x29
        /*01b2*/ 	.short	(.L_90 - .L_89)


	//   ....[0]....
.L_89:
        /*01b4*/ 	.word	0xffffffff


	//   ....[1]....
        /*01b8*/ 	.word	0xffffffff


	//   ....[2]....
        /*01bc*/ 	.word	0xffffffff


	//   ....[3]....
        /*01c0*/ 	.word	0xffffffff


	//   ....[4]....
        /*01c4*/ 	.word	0xffffffff


	//   ....[5]....
        /*01c8*/ 	.word	0xffffffff


	//   ....[6]....
        /*01cc*/ 	.word	0xffffffff


	//   ....[7]....
        /*01d0*/ 	.word	0xffffffff


	//   ....[8]....
        /*01d4*/ 	.word	0xffffffff


	//   ....[9]....
        /*01d8*/ 	.word	0xffffffff


	//   ....[10]....
        /*01dc*/ 	.word	0xffffffff


	//   ....[11]....
        /*01e0*/ 	.word	0xffffffff


	//   ....[12]....
        /*01e4*/ 	.word	0xffffffff


	//   ....[13]....
        /*01e8*/ 	.word	0xffffffff


	//   ....[14]....
        /*01ec*/ 	.word	0xffffffff


	//   ....[15]....
        /*01f0*/ 	.word	0xffffffff


	//   ....[16]....
        /*01f4*/ 	.word	0xffffffff


	//   ....[17]....
        /*01f8*/ 	.word	0xffffffff


	//   ....[18]....
        /*01fc*/ 	.word	0xffffffff


	//   ....[19]....
        /*0200*/ 	.word	0xffffffff


	//   ....[20]....
        /*0204*/ 	.word	0xffffffff


	//   ....[21]....
        /*0208*/ 	.word	0xffffffff


	//   ....[22]....
        /*020c*/ 	.word	0xffffffff


	//   ....[23]....
        /*0210*/ 	.word	0xffffffff


	//   ....[24]....
        /*0214*/ 	.word	0xffffffff


	//   ....[25]....
        /*0218*/ 	.word	0xffffffff


	//   ....[26]....
        /*021c*/ 	.word	0xffffffff


	//   ....[27]....
        /*0220*/ 	.word	0xffffffff


	//   ....[28]....
        /*0224*/ 	.word	0xffffffff


	//   ....[29]....
        /*0228*/ 	.word	0xffffffff


	//   ....[30]....
        /*022c*/ 	.word	0xffffffff


	//   ....[31]....
        /*0230*/ 	.word	0xffffffff


	//   ....[32]....
        /*0234*/ 	.word	0xffffffff


	//   ....[33]....
        /*0238*/ 	.word	0xffffffff


	//   ....[34]....
        /*023c*/ 	.word	0xffffffff


	//   ....[35]....
        /*0240*/ 	.word	0xffffffff


	//   ....[36]....
        /*0244*/ 	.word	0xffffffff


	//   ....[37]....
        /*0248*/ 	.word	0xffffffff


	//   ....[38]....
        /*024c*/ 	.word	0xffffffff


	//   ....[39]....
        /*0250*/ 	.word	0xffffffff


	//   ....[40]....
        /*0254*/ 	.word	0xffffffff


	//   ....[41]....
        /*0258*/ 	.word	0xffffffff


	//   ....[42]....
        /*025c*/ 	.word	0xffffffff


	//   ....[43]....
        /*0260*/ 	.word	0xffffffff


	//   ....[44]....
        /*0264*/ 	.word	0xffffffff


	//   ....[45]....
        /*0268*/ 	.word	0xffffffff


	//   ....[46]....
        /*026c*/ 	.word	0xffffffff


	//   ....[47]....
        /*0270*/ 	.word	0xffffffff


	//   ....[48]....
        /*0274*/ 	.word	0xffffffff


	//   ....[49]....
        /*0278*/ 	.word	0xffffffff


	//   ....[50]....
        /*027c*/ 	.word	0xffffffff


	//   ....[51]....
        /*0280*/ 	.word	0xffffffff


	//   ....[52]....
        /*0284*/ 	.word	0xffffffff


	//   ....[53]....
        /*0288*/ 	.word	0xffffffff


	//   ....[54]....
        /*028c*/ 	.word	0xffffffff


	//   ....[55]....
        /*0290*/ 	.word	0x0500000f


	//----- nvinfo : EIATTR_COOP_GROUP_INSTR_OFFSETS
	.align		4
.L_90:
        /*0294*/ 	.byte	0x04, 0x28
        /*0296*/ 	.short	(.L_92 - .L_91)


	//   ....[0]....
.L_91:
        /*0298*/ 	.word	0x00000070


	//   ....[1]....
        /*029c*/ 	.word	0x000001a0


	//   ....[2]....
        /*02a0*/ 	.word	0x000001f0


	//   ....[3]....
        /*02a4*/ 	.word	0x000003e0


	//   ....[4]....
        /*02a8*/ 	.word	0x00000540


	//   ....[5]....
        /*02ac*/ 	.word	0x00000660


	//   ....[6]....
        /*02b0*/ 	.word	0x000007c0


	//   ....[7]....
        /*02b4*/ 	.word	0x00000d80


	//   ....[8]....
        /*02b8*/ 	.word	0x00003c80


	//   ....[9]....
        /*02bc*/ 	.word	0x00003cc0


	//   ....[10]....
        /*02c0*/ 	.word	0x000045f0


	//   ....[11]....
        /*02c4*/ 	.word	0x000046a0


	//   ....[12]....
        /*02c8*/ 	.word	0x00008510


	//   ....[13]....
        /*02cc*/ 	.word	0x00008560


	//   ....[14]....
        /*02d0*/ 	.word	0x00008590


	//   ....[15]....
        /*02d4*/ 	.word	0x000085b0


	//   ....[16]....
        /*02d8*/ 	.word	0x0000a880


	//   ....[17]....
        /*02dc*/ 	.word	0x0000a890


	//   ....[18]....
        /*02e0*/ 	.word	0x0000a910


	//   ....[19]....
        /*02e4*/ 	.word	0x0000a920


	//   ....[20]....
        /*02e8*/ 	.word	0x0000b850


	//   ....[21]....
        /*02ec*/ 	.word	0x0000b860


	//   ....[22]....
        /*02f0*/ 	.word	0x0000b870


	//   ....[23]....
        /*02f4*/ 	.word	0x0000b880


	//   ....[24]....
        /*02f8*/ 	.word	0x0000b890


	//   ....[25]....
        /*02fc*/ 	.word	0x0000b8a0


	//   ....[26]....
        /*0300*/ 	.word	0x0000b8b0


	//   ....[27]....
        /*0304*/ 	.word	0x0000b8c0


	//   ....[28]....
        /*0308*/ 	.word	0x0000b8d0


	//   ....[29]....
        /*030c*/ 	.word	0x0000b8e0


	//   ....[30]....
        /*0310*/ 	.word	0x0000b910


	//   ....[31]....
        /*0314*/ 	.word	0x0000b920


	//   ....[32]....
        /*0318*/ 	.word	0x0000b950


	//   ....[33]....
        /*031c*/ 	.word	0x0000b970


	//   ....[34]....
        /*0320*/ 	.word	0x0000b9a0


	//   ....[35]....
        /*0324*/ 	.word	0x0000b9b0


	//   ....[36]....
        /*0328*/ 	.word	0x0000ba00


	//   ....[37]....
        /*032c*/ 	.word	0x0000ba20


	//   ....[38]....
        /*0330*/ 	.word	0x0000ba50


	//   ....[39]....
        /*0334*/ 	.word	0x0000ba70


	//   ....[40]....
        /*0338*/ 	.word	0x0000baa0


	//   ....[41]....
        /*033c*/ 	.word	0x0000bab0


	//   ....[42]....
        /*0340*/ 	.word	0x0000bac0


	//   ....[43]....
        /*0344*/ 	.word	0x0000bad0


	//   ....[44]....
        /*0348*/ 	.word	0x0000baf0


	//   ....[45]....
        /*034c*/ 	.word	0x0000bb00


	//   ....[46]....
        /*0350*/ 	.word	0x0000bb20


	//   ....[47]....
        /*0354*/ 	.word	0x0000bb30


	//   ....[48]....
        /*0358*/ 	.word	0x0000bb40


	//   ....[49]....
        /*035c*/ 	.word	0x0000bb50


	//   ....[50]....
        /*0360*/ 	.word	0x0000bb60


	//   ....[51]....
        /*0364*/ 	.word	0x0000bb70


	//   ....[52]....
        /*0368*/ 	.word	0x0000bda0


	//   ....[53]....
        /*036c*/ 	.word	0x0000cbd0


	//   ....[54]....
        /*0370*/ 	.word	0x0000ec20


	//   ....[55]....
        /*0374*/ 	.word	0x0000f140


	//----- nvinfo : EIATTR_REG_RECONFIG
	.align		4
.L_92:
        /*0378*/ 	.byte	0x01, 0x54
	.zero		2


	//----- nvinfo : EIATTR_SYSCALL_OFFSETS
	.align		4
        /*037c*/ 	.byte	0x04, 0x46
        /*037e*/ 	.short	(.L_94 - .L_93)


	//   ....[0]....
.L_93:
        /*0380*/ 	.word	0x00001160


	//   ....[1]....
        /*0384*/ 	.word	0x0000c5a0


	//   ....[2]....
        /*0388*/ 	.word	0x0000c6e0


	//   ....[3]....
        /*038c*/ 	.word	0x0000c820


	//   ....[4]....
        /*0390*/ 	.word	0x0000c940


	//----- nvinfo : EIATTR_MBARRIER_INSTR_OFFSETS
	.align		4
.L_94:
        /*0394*/ 	.byte	0x04, 0x39
        /*0396*/ 	.short	(.L_96 - .L_95)


	//   ....[0]....
.L_95:
        /*0398*/ 	.word	0x00000290
        /*039c*/ 	.word	0x000000ff
        /*03a0*/ 	.word	0x0002e800
        /*03a4*/ 	.short	0x0100
        /*03a6*/ 	.byte	0x06
	.zero		1


	//   ....[1]....
        /*03a8*/ 	.word	0x000002a0
        /*03ac*/ 	.word	0x000000ff
        /*03b0*/ 	.word	0x0002e820
        /*03b4*/ 	.short	0x0100
        /*03b6*/ 	.byte	0x06
	.zero		1


	//   ....[2]....
        /*03b8*/ 	.word	0x00000390
        /*03bc*/ 	.word	0x000000ff
        /*03c0*/ 	.word	0x0002e830
        /*03c4*/ 	.short	0x0100
        /*03c6*/ 	.byte	0x08
	.zero		1


	//   ....[3]....
        /*03c8*/ 	.word	0x000003a0
        /*03cc*/ 	.word	0x000000ff
        /*03d0*/ 	.word	0x0002e840
        /*03d4*/ 	.short	0x0100
        /*03d6*/ 	.byte	0x08
	.zero		1


	//   ....[4]....
        /*03d8*/ 	.word	0x000003b0
        /*03dc*/ 	.word	0x000000ff
        /*03e0*/ 	.word	0x0002e838
        /*03e4*/ 	.short	0x0100
        /*03e6*/ 	.byte	0x08
	.zero		1


	//   ....[5]....
        /*03e8*/ 	.word	0x000003c0
        /*03ec*/ 	.word	0x000000ff
        /*03f0*/ 	.word	0x0002e848
        /*03f4*/ 	.short	0x0100
        /*03f6*/ 	.byte	0x08
	.zero		1


	//   ....[6]....
        /*03f8*/ 	.word	0x000004f0
        /*03fc*/ 	.word	0x000000ff
        /*0400*/ 	.word	0x0002e850
        /*0404*/ 	.short	0x0100
        /*0406*/ 	.byte	0x08
	.zero		1


	//   ....[7]....
        /*0408*/ 	.word	0x00000500
        /*040c*/ 	.word	0x000000ff
        /*0410*/ 	.word	0x0002e860
        /*0414*/ 	.short	0x0100
        /*0416*/ 	.byte	0x08
	.zero		1


	//   ....[8]....
        /*0418*/ 	.word	0x00000510
        /*041c*/ 	.word	0x000000ff
        /*0420*/ 	.word	0x0002e858
        /*0424*/ 	.short	0x0100
        /*0426*/ 	.byte	0x08
	.zero		1


	//   ....[9]....
        /*0428*/ 	.word	0x00000520
        /*042c*/ 	.word	0x000000ff
        /*0430*/ 	.word	0x0002e868
        /*0434*/ 	.short	0x0100
        /*0436*/ 	.byte	0x08
	.zero		1


	//   ....[10]....
        /*0438*/ 	.word	0x00000610
        /*043c*/ 	.word	0x000000ff
        /*0440*/ 	.word	0x0002e870
        /*0444*/ 	.short	0x0100
        /*0446*/ 	.byte	0x06
	.zero		1


	//   ....[11]....
        /*0448*/ 	.word	0x00000620
        /*044c*/ 	.word	0x000000ff
        /*0450*/ 	.word	0x0002e880
        /*0454*/ 	.short	0x0100
        /*0456*/ 	.byte	0x06
	.zero		1


	//   ....[12]....
        /*0458*/ 	.word	0x00000630
        /*045c*/ 	.word	0x000000ff
        /*0460*/ 	.word	0x0002e878
        /*0464*/ 	.short	0x0100
        /*0466*/ 	.byte	0x06
	.zero		1


	//   ....[13]....
        /*0468*/ 	.word	0x00000640
        /*046c*/ 	.word	0x000000ff
        /*0470*/ 	.word	0x0002e888
        /*0474*/ 	.short	0x0100
        /*0476*/ 	.byte	0x06
	.zero		1


	//   ....[14]....
        /*0478*/ 	.word	0x00000770
        /*047c*/ 	.word	0x000000ff
        /*0480*/ 	.word	0x0002e890
        /*0484*/ 	.short	0x0100
        /*0486*/ 	.byte	0x08
	.zero		1


	//   ....[15]....
        /*0488*/ 	.word	0x00000780
        /*048c*/ 	.word	0x000000ff
        /*0490*/ 	.word	0x0002e8a0
        /*0494*/ 	.short	0x0100
        /*0496*/ 	.byte	0x08
	.zero		1


	//   ....[16]....
        /*0498*/ 	.word	0x00000790
        /*049c*/ 	.word	0x000000ff
        /*04a0*/ 	.word	0x0002e898
        /*04a4*/ 	.short	0x0100
        /*04a6*/ 	.byte	0x08
	.zero		1


	//   ....[17]....
        /*04a8*/ 	.word	0x000007a0
        /*04ac*/ 	.word	0x000000ff
        /*04b0*/ 	.word	0x0002e8a8
        /*04b4*/ 	.short	0x0100
        /*04b6*/ 	.byte	0x08
	.zero		1


	//   ....[18]....
        /*04b8*/ 	.word	0x000008d0
        /*04bc*/ 	.word	0x000000ff
        /*04c0*/ 	.word	0x0002e8b0
        /*04c4*/ 	.short	0x0100
        /*04c6*/ 	.byte	0x08
	.zero		1


	//   ....[19]....
        /*04c8*/ 	.word	0x000008e0
        /*04cc*/ 	.word	0x000000ff
        /*04d0*/ 	.word	0x0002e8c0
        /*04d4*/ 	.short	0x0100
        /*04d6*/ 	.byte	0x08
	.zero		1


	//   ....[20]....
        /*04d8*/ 	.word	0x000008f0
        /*04dc*/ 	.word	0x000000ff
        /*04e0*/ 	.word	0x0002e8b8
        /*04e4*/ 	.short	0x0100
        /*04e6*/ 	.byte	0x08
	.zero		1


	//   ....[21]....
        /*04e8*/ 	.word	0x00000900
        /*04ec*/ 	.word	0x000000ff
        /*04f0*/ 	.word	0x0002e8c8
        /*04f4*/ 	.short	0x0100
        /*04f6*/ 	.byte	0x08
	.zero		1


	//   ....[22]....
        /*04f8*/ 	.word	0x00001490
        /*04fc*/ 	.word	0x000000ff
        /*0500*/ 	.word	0x0002e800
        /*0504*/ 	.short	0x010a
        /*0506*/ 	.byte	0x26
	.zero		1


	//   ....[23]....
        /*0508*/ 	.word	0x00001530
        /*050c*/ 	.word	0x00000003
        /*0510*/ 	.word	0x0002e830
        /*0514*/ 	.short	0x010a
        /*0516*/ 	.byte	0x3f
	.zero		1


	//   ....[24]....
        /*0518*/ 	.word	0x00001570
        /*051c*/ 	.word	0x00000003
        /*0520*/ 	.word	0x0002e830
        /*0524*/ 	.short	0x010a
        /*0526*/ 	.byte	0x3f
	.zero		1


	//   ....[25]....
        /*0528*/ 	.word	0x00004170
        /*052c*/ 	.word	0x00000003
        /*0530*/ 	.word	0x00000000
        /*0534*/ 	.short	0x0101
        /*0536*/ 	.byte	0x3f
	.zero		1


	//   ....[26]....
        /*0538*/ 	.word	0x00006130
        /*053c*/ 	.word	0x000000ff
        /*0540*/ 	.word	0x0002e830
        /*0544*/ 	.short	0x010a
        /*0546*/ 	.byte	0x06
	.zero		1


	//   ....[27]....
        /*0548*/ 	.word	0x00006170
        /*054c*/ 	.word	0x000000ff
        /*0550*/ 	.word	0x0002e830
        /*0554*/ 	.short	0x010a
        /*0556*/ 	.byte	0x06
	.zero		1


	//   ....[28]....
        /*0558*/ 	.word	0x00006d60
        /*055c*/ 	.word	0x000000ff
        /*0560*/ 	.word	0x0002e850
        /*0564*/ 	.short	0x010a
        /*0566*/ 	.byte	0x06
	.zero		1


	//   ....[29]....
        /*0568*/ 	.word	0x00006da0
        /*056c*/ 	.word	0x000000ff
        /*0570*/ 	.word	0x0002e850
        /*0574*/ 	.short	0x010a
        /*0576*/ 	.byte	0x06
	.zero		1


	//   ....[30]....
        /*0578*/ 	.word	0x00009a30
        /*057c*/ 	.word	0x00000004
        /*0580*/ 	.word	0x00000000
        /*0584*/ 	.short	0x0101
        /*0586*/ 	.byte	0x3f
	.zero		1


	//   ....[31]....
        /*0588*/ 	.word	0x00009d40
        /*058c*/ 	.word	0x000000ff
        /*0590*/ 	.word	0x00000000
        /*0594*/ 	.short	0x0101
        /*0596*/ 	.byte	0x06
	.zero		1


	//   ....[32]....
        /*0598*/ 	.word	0x0000a4d0
        /*059c*/ 	.word	0x000000ff
        /*05a0*/ 	.word	0x0002e850
        /*05a4*/ 	.short	0x010a
        /*05a6*/ 	.byte	0x04
	.zero		1


	//   ....[33]....
        /*05a8*/ 	.word	0x0000a510
        /*05ac*/ 	.word	0x000000ff
        /*05b0*/ 	.word	0x0002e850
        /*05b4*/ 	.short	0x010a
        /*05b6*/ 	.byte	0x04
	.zero		1


	//   ....[34]....
        /*05b8*/ 	.word	0x0000b2e0
        /*05bc*/ 	.word	0x000000ff
        /*05c0*/ 	.word	0x00000000
        /*05c4*/ 	.short	0x0101
        /*05c6*/ 	.byte	0x04
	.zero		1


	//   ....[35]....
        /*05c8*/ 	.word	0x0000bf30
        /*05cc*/ 	.word	0x000000ff
        /*05d0*/ 	.word	0x00000000
        /*05d4*/ 	.short	0x0101
        /*05d6*/ 	.byte	0x06
	.zero		1


	//   ....[36]....
        /*05d8*/ 	.word	0x0000cdf0
        /*05dc*/ 	.word	0x00000005
        /*05e0*/ 	.word	0x0002e880
        /*05e4*/ 	.short	0x010a
        /*05e6*/ 	.byte	0x3f
	.zero		1


	//   ....[37]....
        /*05e8*/ 	.word	0x0000cfb0
        /*05ec*/ 	.word	0x00000005
        /*05f0*/ 	.word	0x0002e840
        /*05f4*/ 	.short	0x010a
        /*05f6*/ 	.byte	0x3f
	.zero		1


	//   ....[38]....
        /*05f8*/ 	.word	0x0000d280
        /*05fc*/ 	.word	0x000000ff
        /*0600*/ 	.word	0x0002e820
        /*0604*/ 	.short	0x010a
        /*0606*/ 	.byte	0x28
	.zero		1


	//   ....[39]....
        /*0608*/ 	.word	0x0000d560
        /*060c*/ 	.word	0x0000000a
        /*0610*/ 	.word	0x0002e880
        /*0614*/ 	.short	0x010a
        /*0616*/ 	.byte	0x3f
	.zero		1


	//   ....[40]....
        /*0618*/ 	.word	0x0000d7b0
        /*061c*/ 	.word	0x0000000a
        /*0620*/ 	.word	0x0002e840
        /*0624*/ 	.short	0x010a
        /*0626*/ 	.byte	0x3f
	.zero		1


	//   ....[41]....
        /*0628*/ 	.word	0x0000da80
        /*062c*/ 	.word	0x00000003
        /*0630*/ 	.word	0x0002e870
        /*0634*/ 	.short	0x010a
        /*0636*/ 	.byte	0x3f
	.zero		1


	//   ....[42]....
        /*0638*/ 	.word	0x0000db10
        /*063c*/ 	.word	0x00000002
        /*0640*/ 	.word	0x0002e860
        /*0644*/ 	.short	0x010a
        /*0646*/ 	.byte	0x3f
	.zero		1


	//   ....[43]....
        /*0648*/ 	.word	0x0000e200
        /*064c*/ 	.word	0x00000003
        /*0650*/ 	.word	0x0002e850
        /*0654*/ 	.short	0x0101
        /*0656*/ 	.byte	0x3f
	.zero		1


	//   ....[44]....
        /*0658*/ 	.word	0x0000e240
        /*065c*/ 	.word	0x00000002
        /*0660*/ 	.word	0x00000000
        /*0664*/ 	.short	0x0101
        /*0666*/ 	.byte	0x3f
	.zero		1


	//   ....[45]....
        /*0668*/ 	.word	0x0000e300
        /*066c*/ 	.word	0x00000014
        /*0670*/ 	.word	0x0002e870
        /*0674*/ 	.short	0x010a
        /*0676*/ 	.byte	0x3f
	.zero		1


	//   ....[46]....
        /*0678*/ 	.word	0x0000e390
        /*067c*/ 	.word	0x00000014
        /*0680*/ 	.word	0x0002e860
        /*0684*/ 	.short	0x010a
        /*0686*/ 	.byte	0x3f
	.zero		1


	//   ....[47]....
        /*0688*/ 	.word	0x0000ea50
        /*068c*/ 	.word	0x00000014
        /*0690*/ 	.word	0x0002e850
        /*0694*/ 	.short	0x0101
        /*0696*/ 	.byte	0x3f
	.zero		1


	//   ....[48]....
        /*0698*/ 	.word	0x0000eae0
        /*069c*/ 	.word	0x00000000
        /*06a0*/ 	.word	0x00000000
        /*06a4*/ 	.short	0x0101
        /*06a6*/ 	.byte	0x3f
	.zero		1


	//   ....[49]....
        /*06a8*/ 	.word	0x0000ebd0
        /*06ac*/ 	.word	0x00000009
        /*06b0*/ 	.word	0x0002e820
        /*06b4*/ 	.short	0x010a
        /*06b6*/ 	.byte	0x3f
	.zero		1


	//   ....[50]....
        /*06b8*/ 	.word	0x0000ed40
        /*06bc*/ 	.word	0x00000005
        /*06c0*/ 	.word	0x00000000
        /*06c4*/ 	.short	0x010a
        /*06c6*/ 	.byte	0x3f
	.zero		1


	//   ....[51]....
        /*06c8*/ 	.word	0x0000edb0
        /*06cc*/ 	.word	0x00000007
        /*06d0*/ 	.word	0x00000000
        /*06d4*/ 	.short	0x010a
        /*06d6*/ 	.byte	0x3f
	.zero		1


	//   ....[52]....
        /*06d8*/ 	.word	0x0000ee10
        /*06dc*/ 	.word	0x00000005
        /*06e0*/ 	.word	0x0002e860
        /*06e4*/ 	.short	0x010a
        /*06e6*/ 	.byte	0x3f
	.zero		1


	//   ....[53]....
        /*06e8*/ 	.word	0x0000ee60
        /*06ec*/ 	.word	0x00000003
        /*06f0*/ 	.word	0x0002e860
        /*06f4*/ 	.short	0x010a
        /*06f6*/ 	.byte	0x3f
	.zero		1


	//   ....[54]....
        /*06f8*/ 	.word	0x0000eea0
        /*06fc*/ 	.word	0x00000005
        /*0700*/ 	.word	0x0002e880
        /*0704*/ 	.short	0x010a
        /*0706*/ 	.byte	0x3f
	.zero		1


	//   ....[55]....
        /*0708*/ 	.word	0x0000eec0
        /*070c*/ 	.word	0x00000003
        /*0710*/ 	.word	0x0002e880
        /*0714*/ 	.short	0x010a
        /*0716*/ 	.byte	0x3f
	.zero		1


	//   ....[56]....
        /*0718*/ 	.word	0x0000ef30
        /*071c*/ 	.word	0x00000003
        /*0720*/ 	.word	0x0002e800
        /*0724*/ 	.short	0x010a
        /*0726*/ 	.byte	0x3f
	.zero		1


	//   ....[57]....
        /*0728*/ 	.word	0x0000ef80
        /*072c*/ 	.word	0x00000003
        /*0730*/ 	.word	0x0002e830
        /*0734*/ 	.short	0x010a
        /*0736*/ 	.byte	0x3f
	.zero		1


	//   ....[58]....
        /*0738*/ 	.word	0x0000efe0
        /*073c*/ 	.word	0x00000008
        /*0740*/ 	.word	0x0002e830
        /*0744*/ 	.short	0x010a
        /*0746*/ 	.byte	0x3f
	.zero		1


	//   ....[59]....
        /*0748*/ 	.word	0x0000f040
        /*074c*/ 	.word	0x00000008
        /*0750*/ 	.word	0x0002e850
        /*0754*/ 	.short	0x010a
        /*0756*/ 	.byte	0x3f
	.zero		1


	//   ....[60]....
        /*0758*/ 	.word	0x0000f0a0
        /*075c*/ 	.word	0x00000003
        /*0760*/ 	.word	0x0002e850
        /*0764*/ 	.short	0x010a
        /*0766*/ 	.byte	0x3f
	.zero		1


	//   ....[61]....
        /*0768*/ 	.word	0x0000f1f0
        /*076c*/ 	.word	0x00000005
        /*0770*/ 	.word	0x0002e880
        /*0774*/ 	.short	0x010a
        /*0776*/ 	.byte	0x3f
	.zero		1


	//   ....[62]....
        /*0778*/ 	.word	0x0000f240
        /*077c*/ 	.word	0x00000005
        /*0780*/ 	.word	0x0002e840
        /*0784*/ 	.short	0x010a
        /*0786*/ 	.byte	0x3f
	.zero		1


	//   ....[63]....
        /*0788*/ 	.word	0x0000f2a0
        /*078c*/ 	.word	0x00000003
        /*0790*/ 	.word	0x0002e820
        /*0794*/ 	.short	0x010a
        /*0796*/ 	.byte	0x3f
	.zero		1


	//   ....[64]....
        /*0798*/ 	.word	0x0000f2f0
        /*079c*/ 	.word	0x0000000a
        /*07a0*/ 	.word	0x0002e880
        /*07a4*/ 	.short	0x010a
        /*07a6*/ 	.byte	0x3f
	.zero		1


	//   ....[65]....
        /*07a8*/ 	.word	0x0000f340
        /*07ac*/ 	.word	0x0000000a
        /*07b0*/ 	.word	0x0002e840
        /*07b4*/ 	.short	0x010a
        /*07b6*/ 	.byte	0x3f
	.zero		1


	//   ....[66]....
        /*07b8*/ 	.word	0x0000f3a0
        /*07bc*/ 	.word	0x00000003
        /*07c0*/ 	.word	0x0002e870
        /*07c4*/ 	.short	0x010a
        /*07c6*/ 	.byte	0x3f
	.zero		1


	//   ....[67]....
        /*07c8*/ 	.word	0x0000f400
        /*07cc*/ 	.word	0x00000004
        /*07d0*/ 	.word	0x0002e860
        /*07d4*/ 	.short	0x010a
        /*07d6*/ 	.byte	0x3f
	.zero		1


	//   ....[68]....
        /*07d8*/ 	.word	0x0000f450
        /*07dc*/ 	.word	0x00000014
        /*07e0*/ 	.word	0x0002e870
        /*07e4*/ 	.short	0x010a
        /*07e6*/ 	.byte	0x3f
	.zero		1


	//   ....[69]....
        /*07e8*/ 	.word	0x0000f4a0
        /*07ec*/ 	.word	0x00000014
        /*07f0*/ 	.word	0x0002e860
        /*07f4*/ 	.short	0x010a
        /*07f6*/ 	.byte	0x3f
	.zero		1


	//   ....[70]....
        /*07f8*/ 	.word	0x0000f4f0
        /*07fc*/ 	.word	0x00000009
        /*0800*/ 	.word	0x0002e820
        /*0804*/ 	.short	0x010a
        /*0806*/ 	.byte	0x3f
	.zero		1


	//   ....[71]....
        /*0808*/ 	.word	0x0000f540
        /*080c*/ 	.word	0x00000005
        /*0810*/ 	.word	0x00000000
        /*0814*/ 	.short	0x010a
        /*0816*/ 	.byte	0x3f
	.zero		1


	//   ....[72]....
        /*0818*/ 	.word	0x0000f590
        /*081c*/ 	.word	0x00000007
        /*0820*/ 	.word	0x00000000
        /*0824*/ 	.short	0x010a
        /*0826*/ 	.byte	0x3f
	.zero		1


	//   ....[73]....
        /*0828*/ 	.word	0x0000f5e0
        /*082c*/ 	.word	0x00000005
        /*0830*/ 	.word	0x0002e860
        /*0834*/ 	.short	0x010a
        /*0836*/ 	.byte	0x3f
	.zero		1


	//   ....[74]....
        /*0838*/ 	.word	0x0000f630
        /*083c*/ 	.word	0x00000003
        /*0840*/ 	.word	0x0002e860
        /*0844*/ 	.short	0x010a
        /*0846*/ 	.byte	0x3f
	.zero		1


	//   ....[75]....
        /*0848*/ 	.word	0x0000f680
        /*084c*/ 	.word	0x00000005
        /*0850*/ 	.word	0x0002e880
        /*0854*/ 	.short	0x010a
        /*0856*/ 	.byte	0x3f
	.zero		1


	//----- nvinfo : EIATTR_NUM_MBARRIERS
	.align		4
.L_96:
        /*0858*/ 	.byte	0x03, 0x38
        /*085a*/ 	.short	0x0016


	//----- nvinfo : EIATTR_EXIT_INSTR_OFFSETS
	.align		4
        /*085c*/ 	.byte	0x04, 0x1c
        /*085e*/ 	.short	(.L_98 - .L_97)


	//   ....[0]....
.L_97:
        /*0860*/ 	.word	0x00000a50


	//   ....[1]....
        /*0864*/ 	.word	0x0000bfe0


	//   ....[2]....
        /*0868*/ 	.word	0x0000ec40


	//   ....[3]....
        /*086c*/ 	.word	0x0000ef10


	//----- nvinfo : EIATTR_MAX_THREADS
	.align		4
.L_98:
        /*0870*/ 	.byte	0x04, 0x05
        /*0872*/ 	.short	(.L_100 - .L_99)
.L_99:
        /*0874*/ 	.word	0x00000180
        /*0878*/ 	.word	0x00000001
        /*087c*/ 	.word	0x00000001


	//----- nvinfo : EIATTR_CRS_STACK_SIZE
	.align		4
.L_100:
        /*0880*/ 	.byte	0x04, 0x1e
        /*0882*/ 	.short	(.L_102 - .L_101)
.L_101:
        /*0884*/ 	.word	0x00000000


	//----- nvinfo : EIATTR_CBANK_PARAM_SIZE
	.align		4
.L_102:
        /*0888*/ 	.byte	0x03, 0x19
        /*088a*/ 	.short	0x0bf0


	//----- nvinfo : EIATTR_PARAM_CBANK
	.align		4
        /*088c*/ 	.byte	0x04, 0x0a
        /*088e*/ 	.short	(.L_104 - .L_103)
	.align		4
.L_103:
        /*0890*/ 	.word	index@(.nv.constant0._ZN7cutlass13device_kernelIN5flash11enable_sm90INS1_16FlashAttnFwdSm90INS1_25CollectiveMainloopFwdSm90ILi2EN4cute5tupleIJNS5_1CILi1EEES8_S8_EEENS6_IJNS7_ILi128EEENS7_ILi224EEESA_EEELi128ENS_12float_e4m3_tEfNS_4arch4Sm90ELb0ELb0ELb1ELb0ELb0ELb0ELb0ELb1ELb1ELb0ELb0ELb0EEENS1_21CollectiveEpilogueFwdINS6_IJSA_SA_SB_EEES9_NS_10bfloat16_tESF_Li256ELb0ELb0ELb0ELb1EEENS1_29StaticPersistentTileSchedulerILb0EEEEEEEEEvNT_6ParamsE)
        /*0894*/ 	.short	0x0210
        /*0896*/ 	.short	0x0bf0


	//----- nvinfo : EIATTR_SW_WAR
	.align		4
.L_104:
        /*0898*/ 	.byte	0x04, 0x36
        /*089a*/ 	.short	(.L_106 - .L_105)
.L_105:
        /*089c*/ 	.word	0x00000008
.L_106:


//--------------------- .nv.info._ZN7cutlass13device_kernelIN5flash11enable_sm90INS1_16FlashAttnFwdSm90INS1_25CollectiveMainloopFwdSm90ILi2EN4cute5tupleIJNS5_1CILi1EEES8_S8_EEENS6_IJNS7_ILi128EEENS7_ILi224EEESA_EEELi128ENS_12float_e4m3_tEfNS_4arch4Sm90ELb0ELb0ELb1ELb1ELb0ELb0ELb0ELb1ELb1ELb0ELb0ELb0EEENS1_21CollectiveEpilogueFwdINS6_IJSA_SA_SB_EEES9_NS_10bfloat16_tESF_Li256ELb1ELb0ELb0ELb1EEENS1_36VarlenDynamicPersistentTileSchedulerILi128ELi224ELi256ELi128ELb0ELb0ELb1ELb0ELb1ELb1EEEEEEEEEvNT_6ParamsE --------------------------
	.section	.nv.info._ZN7cutlass13device_kernelIN5flash11enable_sm90INS1_16FlashAttnFwdSm90INS1_25CollectiveMainloopFwdSm90ILi2EN4cute5tupleIJNS5_1CILi1EEES8_S8_EEENS6_IJNS7_ILi128EEENS7_ILi224EEESA_EEELi128ENS_12float_e4m3_tEfNS_4arch4Sm90ELb0ELb0ELb1ELb1ELb0ELb0ELb0ELb1ELb1ELb0ELb0ELb0EEENS1_21CollectiveEpilogueFwdINS6_IJSA_SA_SB_EEES9_NS_10bfloat16_tESF_Li256ELb1ELb0ELb0ELb1EEENS1_36VarlenDynamicPersistentTileSchedulerILi128ELi224ELi256ELi128ELb0ELb0ELb1ELb0ELb1ELb1EEEEEEEEEvNT_6ParamsE,"",@"SHT_CUDA_INFO"
	.sectionflags	@""
	.align	4


	//----- nvinfo : EIATTR_CUDA_API_VERSION
	.align		4
        /*0000*/ 	.byte	0x04, 0x37
        /*0002*/ 	.short	(.L_108 - .L_107)
.L_107:
        /*0004*/ 	.word	0x00000082


	//----- nvinfo : EIATTR_KPARAM_INFO
	.align		4
.L_108:
        /*0008*/ 	.byte	0x04, 0x17
        /*000a*/ 	.short	(.L_110 - .L_109)
.L_109:
        /*000c*/ 	.word	0x00000000
        /*0010*/ 	.short	0x0000
        /*0012*/ 	.short	0x0070
        /*0014*/ 	.byte	0x00, 0xf0, 0x01, 0x28


	//----- nvinfo : EIATTR_SPARSE_MMA_MASK
	.align		4
.L_110:
        /*0018*/ 	.byte	0x03, 0x50
        /*001a*/ 	.short	0x0000


	//----- nvinfo : EIATTR_MAXREG_COUNT
	.align		4
        /*001c*/ 	.byte	0x03, 0x1b
        /*001e*/ 	.short	0x00a8


	//----- nvinfo : EIATTR_NUM_BARRIERS
	.align		4
        /*0020*/ 	.byte	0x02, 0x4c
        /*0022*/ 	.byte	0x10
	.zero		1


	//----- nvinfo : EIATTR_EXTERNS
	.align		4
        /*0024*/ 	.byte	0x04, 0x0f
        /*0026*/ 	.short	(.L_112 - .L_111)


	//   ....[0]....
	.align		4
.L_111:
        /*0028*/ 	.word	index@(__assertfail)


	//----- nvinfo : EIATTR_ANNOTATIONS
	.align		4
.L_112:
        /*002c*/ 	.byte	0x04, 0x55
        /*002e*/ 	.short	(.L_114 - .L_113)


	//   ....[0]....
.L_113:
        /* <DEDUP_REMOVED lines=37> */
        /*0274*/ 	.byte	0xd0, 0x29, 0x01, 0x00, 0x01, 0x00, 0x00, 0x00, 0x30, 0x2a, 0x01, 0x00


	//----- nvinfo : EIATTR_MERCURY_ISA_VERSION
	.align		4
.L_114:
        /*0280*/ 	.byte	0x03, 0x5f
        /*0282*/ 	.short	0x0101


	//----- nvinfo : EIATTR_UNUSED_LOAD_BYTE_OFFSET
	.align		4
        /*0284*/ 	.byte	0x04, 0x44
        /*0286*/ 	.short	(.L_116 - .L_115)


	//   ....[0]....
.L_115:
        /*0288*/ 	.word	0x00000a70
        /*028c*/ 	.word	0x0000fff0


	//   ....[1]....
        /*0290*/ 	.word	0x0000b6a0
        /*0294*/ 	.word	0x0000fff0


	//----- nvinfo : EIATTR_INT_WARP_WIDE_INSTR_OFFSETS
	.align		4
.L_116:
        /*0298*/ 	.byte	0x04, 0x31
        /*029a*/ 	.short	(.L_118 - .L_117)


	//   ....[0]....
.L_117:
        /*029c*/ 	.word	0x00000160


	//   ....[1]....
        /*02a0*/ 	.word	0x000001a0


	//   ....[2]....
        /*02a4*/ 	.word	0x00000210


	//   ....[3]....
        /*02a8*/ 	.word	0x0000ed40


	//   ....[4]....
        /*02ac*/ 	.word	0x0000edd0


	//   ....[5]....
        /*02b0*/ 	.word	0x0000f510


	//   ....[6]....
        /*02b4*/ 	.word	0x00010d80


	//   ....[7]....
        /*02b8*/ 	.word	0x00010e10


	//----- nvinfo : EIATTR_COOP_GROUP_MASK_REGIDS
	.align		4
.L_118:
        /*02bc*/ 	.byte	0x04, 0x29
        /*02be*/ 	.short	(.L_120 - .L_119)


	//   ....[0]....
.L_119:
        /*02c0*/ 	.word	0xffffffff


	//   ....[1]....
        /*02c4*/ 	.word	0xffffffff


	//   ....[2]....
        /*02c8*/ 	.word	0xffffffff


	//   ....[3]....
        /*02cc*/ 	.word	0xffffffff


	//   ....[4]....
        /*02d0*/ 	.word	0xffffffff


	//   ....[5]....
        /*02d4*/ 	.word	0xffffffff


	//   ....[6]....
        /*02d8*/ 	.word	0xffffffff


	//   ....[7]....
        /*02dc*/ 	.word	0xffffffff


	//   ....[8]....
        /*02e0*/ 	.word	0xffffffff


	//   ....[9]....
        /*02e4*/ 	.word	0xffffffff


	//   ....[10]....
        /*02e8*/ 	.word	0xffffffff


	//   ....[11]....
        /*02ec*/ 	.word	0xffffffff


	//   ....[12]....
        /*02f0*/ 	.word	0xffffffff


	//   ....[13]....
        /*02f4*/ 	.word	0xffffffff


	//   ....[14]....
        /*02f8*/ 	.word	0xffffffff


	//   ....[15]....
        /*02fc*/ 	.word	0xffffffff


	//   ....[16]....
        /*0300*/ 	.word	0xffffffff


	//   ....[17]....
        /*0304*/ 	.word	0xffffffff


	//   ....[18]....
        /*0308*/ 	.word	0xffffffff


	//   ....[19]....
        /*030c*/ 	.word	0xffffffff


	//   ....[20]....
        /*0310*/ 	.word	0xffffffff


	//   ....[21]....
        /*0314*/ 	.word	0xffffffff


	//   ....[22]....
        /*0318*/ 	.word	0xffffffff


	//   ....[23]....
        /*031c*/ 	.word	0xffffffff


	//   ....[24]....
        /*0320*/ 	.word	0xffffffff


	//   ....[25]....
        /*0324*/ 	.word	0xffffffff


	//   ....[26]....
        /*0328*/ 	.word	0xffffffff


	//   ....[27]....
        /*032c*/ 	.word	0xffffffff


	//   ....[28]....
        /*0330*/ 	.word	0xffffffff


	//   ....[29]....
        /*0334*/ 	.word	0xffffffff


	//   ....[30]....
        /*0338*/ 	.word	0xffffffff


	//   ....[31]....
        /*033c*/ 	.word	0xffffffff


	//   ....[32]....
        /*0340*/ 	.word	0xffffffff


	//   ....[33]....
        /*0344*/ 	.word	0xffffffff


	//   ....[34]....
        /*0348*/ 	.word	0xffffffff


	//   ....[35]....
        /*034c*/ 	.word	0xffffffff


	//   ....[36]....
        /*0350*/ 	.word	0xffffffff


	//   ....[37]....
        /*0354*/ 	.word	0xffffffff


	//   ....[38]....
        /*0358*/ 	.word	0xffffffff


	//   ....[39]....
        /*035c*/ 	.word	0xffffffff


	//   ....[40]....
        /*0360*/ 	.word	0xffffffff


	//   ....[41]....
        /*0364*/ 	.word	0xffffffff


	//   ....[42]....
        /*0368*/ 	.word	0xffffffff


	//   ....[43]....
        /*036c*/ 	.word	0xffffffff


	//   ....[44]....
        /*0370*/ 	.word	0xffffffff


	//   ....[45]....
        /*0374*/ 	.word	0xffffffff


	//   ....[46]....
        /*0378*/ 	.word	0xffffffff


	//   ....[47]....
        /*037c*/ 	.word	0xffffffff


	//   ....[48]....
        /*0380*/ 	.word	0xffffffff


	//   ....[49]....
        /*0384*/ 	.word	0xffffffff


	//   ....[50]....
        /*0388*/ 	.word	0xffffffff


	//   ....[51]....
        /*038c*/ 	.word	0xffffffff


	//   ....[52]....
        /*0390*/ 	.word	0xffffffff


	//   ....[53]....
        /*0394*/ 	.word	0xffffffff


	//   ....[54]....
        /*0398*/ 	.word	0xffffffff


	//   ....[55]....
        /*039c*/ 	.word	0xffffffff


	//   ....[56]....
        /*03a0*/ 	.word	0xffffffff


	//   ....[57]....
        /*03a4*/ 	.word	0xffffffff


	//   ....[58]....
        /*03a8*/ 	.word	0xffffffff


	//   ....[59]....
        /*03ac*/ 	.word	0xffffffff


	//   ....[60]....
        /*03b0*/ 	.word	0xffffffff


	//   ....[61]....
        /*03b4*/ 	.word	0xffffffff


	//   ....[62]....
        /*03b8*/ 	.word	0xffffffff


	//   ....[63]....
        /*03bc*/ 	.word	0xffffffff


	//   ....[64]....
        /*03c0*/ 	.word	0xffffffff


	//   ....[65]....
        /*03c4*/ 	.word	0xffffffff


	//   ....[66]....
        /*03c8*/ 	.word	0xffffffff


	//   ....[67]....
        /*03cc*/ 	.word	0xffffffff


	//   ....[68]....
        /*03d0*/ 	.word	0xffffffff


	//   ....[69]....
        /*03d4*/ 	.word	0xffffffff


	//   ....[70]....
        /*03d8*/ 	.word	0xffffffff


	//   ....[71]....
        /*03dc*/ 	.word	0xffffffff


	//   ....[72]....
        /*03e0*/ 	.word	0xffffffff


	//   ....[73]....
        /*03e4*/ 	.word	0xffffffff


	//   ....[74]....
        /*03e8*/ 	.word	0xffffffff


	//   ....[75]....
        /*03ec*/ 	.word	0xffffffff


	//   ....[76]....
        /*03f0*/ 	.word	0xffffffff


	//   ....[77]....
        /*03f4*/ 	.word	0xffffffff


	//   ....[78]....
        /*03f8*/ 	.word	0xffffffff


	//   ....[79]....
        /*03fc*/ 	.word	0xffffffff


	//   ....[80]....
        /*0400*/ 	.word	0xffffffff


	//   ....[81]....
        /*0404*/ 	.word	0xffffffff


	//   ....[82]....
        /*0408*/ 	.word	0xffffffff


	//   ....[83]....
        /*040c*/ 	.word	0xffffffff


	//   ....[84]....
        /*0410*/ 	.word	0xffffffff


	//   ....[85]....
        /*0414*/ 	.word	0xffffffff


	//   ....[86]....
        /*0418*/ 	.word	0xffffffff


	//   ....[87]....
        /*041c*/ 	.word	0x0500000f


	//   ....[88]....
        /*0420*/ 	.word	0x0500000f


	//----- nvinfo : EIATTR_COOP_GROUP_INSTR_OFFSETS
	.align		4
.L_120:
        /*0424*/ 	.byte	0x04, 0x28
        /*0426*/ 	.short	(.L_122 - .L_121)


	//   ....[0]....
.L_121:
        /*0428*/ 	.word	0x00000070


	//   ....[1]....
        /*042c*/ 	.word	0x00000170


	//   ....[2]....
        /*0430*/ 	.word	0x000001c0


	//   ....[3]....
        /*0434*/ 	.word	0x000003f0


	//   ....[4]....
        /*0438*/ 	.word	0x00000550


	//   ....[5]....
        /*043c*/ 	.word	0x00000670


	//   ....[6]....
        /*0440*/ 	.word	0x000007d0


	//   ....[7]....
        /*0444*/ 	.word	0x000013f0


	//   ....[8]....
        /*0448*/ 	.word	0x00004140


	//   ....[9]....
        /*044c*/ 	.word	0x00004180


	//   ....[10]....
        /*0450*/ 	.word	0x00004b00


	//   ....[11]....
        /*0454*/ 	.word	0x00004b90


	//   ....[12]....
        /*0458*/ 	.word	0x00008ac0


	//   ....[13]....
        /*045c*/ 	.word	0x00008ae0


	//   ....[14]....
        /*0460*/ 	.word	0x00008b10


	//   ....[15]....
        /*0464*/ 	.word	0x00008b30


	//   ....[16]....
        /*0468*/ 	.word	0x0000af00


	//   ....[17]....
        /*046c*/ 	.word	0x0000af10


	//   ....[18]....
        /*0470*/ 	.word	0x0000af90


	//   ....[19]....
        /*0474*/ 	.word	0x0000afa0


	//   ....[20]....
        /*0478*/ 	.word	0x0000bf00


	//   ....[21]....
        /*047c*/ 	.word	0x0000bf10


	//   ....[22]....
        /*0480*/ 	.word	0x0000bf20


	//   ....[23]....
        /*0484*/ 	.word	0x0000bf30


	//   ....[24]....
        /*0488*/ 	.word	0x0000bf40


	//   ....[25]....
        /*048c*/ 	.word	0x0000bf50


	//   ....[26]....
        /*0490*/ 	.word	0x0000bf60


	//   ....[27]....
        /*0494*/ 	.word	0x0000bf70


	//   ....[28]....
        /*0498*/ 	.word	0x0000bfa0


	//   ....[29]....
        /*049c*/ 	.word	0x0000bfb0


	//   ....[30]....
        /*04a0*/ 	.word	0x0000bfe0


	//   ....[31]....
        /*04a4*/ 	.word	0x0000bff0


	//   ....[32]....
        /*04a8*/ 	.word	0x0000c000


	//   ....[33]....
        /*04ac*/ 	.word	0x0000c030


	//   ....[34]....
        /*04b0*/ 	.word	0x0000c060


	//   ....[35]....
        /*04b4*/ 	.word	0x0000c070


	//   ....[36]....
        /*04b8*/ 	.word	0x0000c080


	//   ....[37]....
        /*04bc*/ 	.word	0x0000c090


	//   ....[38]....
        /*04c0*/ 	.word	0x0000c0c0


	//   ....[39]....
        /*04c4*/ 	.word	0x0000c0f0


	//   ....[40]....
        /*04c8*/ 	.word	0x0000c120


	//   ....[41]....
        /*04cc*/ 	.word	0x0000c130


	//   ....[42]....
        /*04d0*/ 	.word	0x0000c140


	//   ....[43]....
        /*04d4*/ 	.word	0x0000c150


	//   ....[44]....
        /*04d8*/ 	.word	0x0000c160


	//   ....[45]....
        /*04dc*/ 	.word	0x0000c170


	//   ....[46]....
        /*04e0*/ 	.word	0x0000c180


	//   ....[47]....
        /*04e4*/ 	.word	0x0000c190


	//   ....[48]....
        /*04e8*/ 	.word	0x0000c1a0


	//   ....[49]....
        /*04ec*/ 	.word	0x0000c1f0


	//   ....[50]....
        /*04f0*/ 	.word	0x0000c220


	//   ....[51]....
        /*04f4*/ 	.word	0x0000c250


	//   ....[52]....
        /*04f8*/ 	.word	0x0000dc30


	//   ....[53]....
        /*04fc*/ 	.word	0x0000de30


	//   ....[54]....
        /*0500*/ 	.word	0x0000de60


	//   ....[55]....
        /*0504*/ 	.word	0x0000de90


	//   ....[56]....
        /*0508*/ 	.word	0x0000ded0


	//   ....[57]....
        /*050c*/ 	.word	0x0000df00


	//   ....[58]....
        /*0510*/ 	.word	0x0000df30


	//   ....[59]....
        /*0514*/ 	.word	0x0000e0c0


	//   ....[60]....
        /*0518*/ 	.word	0x0000e0f0


	//   ....[61]....
        /*051c*/ 	.word	0x0000e120


	//   ....[62]....
        /*0520*/ 	.word	0x0000e150


	//   ....[63]....
        /*0524*/ 	.word	0x0000e180


	//   ....[64]....
        /*0528*/ 	.word	0x0000e1c0


	//   ....[65]....
        /*052c*/ 	.word	0x0000e250


	//   ....[66]....
        /*0530*/ 	.word	0x0000e290


	//   ....[67]....
        /*0534*/ 	.word	0x0000e320


	//   ....[68]....
        /*0538*/ 	.word	0x0000f600


	//   ....[69]....
        /*053c*/ 	.word	0x00011930


	//   ....[70]....
        /*0540*/ 	.word	0x00011960


	//   ....[71]....
        /*0544*/ 	.word	0x00011990


	//   ....[72]....
        /*0548*/ 	.word	0x000119c0


	//   ....[73]....
        /*054c*/ 	.word	0x000119f0


	//   ....[74]....
        /*0550*/ 	.word	0x00011a00


	//   ....[75]....
        /*0554*/ 	.word	0x00011a40


	//   ....[76]....
        /*0558*/ 	.word	0x00011a50


	//   ....[77]....
        /*055c*/ 	.word	0x00011b90


	//   ....[78]....
        /*0560*/ 	.word	0x00011bc0


	//   ....[79]....
        /*0564*/ 	.word	0x00011bf0


	//   ....[80]....
        /*0568*/ 	.word	0x00011c20


	//   ....[81]....
        /*056c*/ 	.word	0x00011c50


	//   ....[82]....
        /*0570*/ 	.word	0x00011c90


	//   ....[83]....
        /*0574*/ 	.word	0x00011d20


	//   ....[84]....
        /*0578*/ 	.word	0x00011d60


	//   ....[85]....
        /*057c*/ 	.word	0x00011df0


	//   ....[86]....
        /*0580*/ 	.word	0x00012260


	//   ....[87]....
        /*0584*/ 	.word	0x00012780


	//   ....[88]....
        /*0588*/ 	.word	0x00012c10


	//----- nvinfo : EIATTR_REG_RECONFIG
	.align		4
.L_122:
        /*058c*/ 	.byte	0x01, 0x54
	.zero		2


	//----- nvinfo : EIATTR_SYSCALL_OFFSETS
	.align		4
        /*0590*/ 	.byte	0x04, 0x46
        /*0592*/ 	.short	(.L_124 - .L_123)


	//   ....[0]....
.L_123:
        /*0594*/ 	.word	0x000015d0


	//   ....[1]....
        /*0598*/ 	.word	0x0000ef70


	//   ....[2]....
        /*059c*/ 	.word	0x0000f0b0


	//   ....[3]....
        /*05a0*/ 	.word	0x0000f1f0


	//   ....[4]....
        /*05a4*/ 	.word	0x0000f310


	//----- nvinfo : EIATTR_MBARRIER_INSTR_OFFSETS
	.align		4
.L_124:
        /*05a8*/ 	.byte	0x04, 0x39
        /*05aa*/ 	.short	(.L_126 - .L_125)


	//   ....[0]....
.L_125:
        /*05ac*/ 	.word	0x000002a0
        /*05b0*/ 	.word	0x000000ff
        /*05b4*/ 	.word	0x0002e800
        /*05b8*/ 	.short	0x0100
        /*05ba*/ 	.byte	0x08
	.zero		1


	//   ....[1]....
        /*05bc*/ 	.word	0x000002b0
        /*05c0*/ 	.word	0x000000ff
        /*05c4*/ 	.word	0x0002e820
        /*05c8*/ 	.short	0x0100
        /*05ca*/ 	.byte	0x08
	.zero		1


	//   ....[2]....
        /*05cc*/ 	.word	0x000003a0
        /*05d0*/ 	.word	0x000000ff
        /*05d4*/ 	.word	0x0002e830
        /*05d8*/ 	.short	0x0100
        /*05da*/ 	.byte	0x08
	.zero		1


	//   ....[3]....
        /*05dc*/ 	.word	0x000003b0
        /*05e0*/ 	.word	0x000000ff
        /*05e4*/ 	.word	0x0002e840
        /*05e8*/ 	.short	0x0100
        /*05ea*/ 	.byte	0x08
	.zero		1


	//   ....[4]....
        /*05ec*/ 	.word	0x000003c0
        /*05f0*/ 	.word	0x000000ff
        /*05f4*/ 	.word	0x0002e838
        /*05f8*/ 	.short	0x0100
        /*05fa*/ 	.byte	0x08
	.zero		1


	//   ....[5]....
        /*05fc*/ 	.word	0x000003d0
        /*0600*/ 	.word	0x000000ff
        /*0604*/ 	.word	0x0002e848
        /*0608*/ 	.short	0x0100
        /*060a*/ 	.byte	0x08
	.zero		1


	//   ....[6]....
        /*060c*/ 	.word	0x00000500
        /*0610*/ 	.word	0x000000ff
        /*0614*/ 	.word	0x0002e850
        /*0618*/ 	.short	0x0100
        /*061a*/ 	.byte	0x08
	.zero		1


	//   ....[7]....
        /*061c*/ 	.word	0x00000510
        /*0620*/ 	.word	0x000000ff
        /*0624*/ 	.word	0x0002e860
        /*0628*/ 	.short	0x0100
        /*062a*/ 	.byte	0x08
	.zero		1


	//   ....[8]....
        /*062c*/ 	.word	0x00000520
        /*0630*/ 	.word	0x000000ff
        /*0634*/ 	.word	0x0002e858
        /*0638*/ 	.short	0x0100
        /*063a*/ 	.byte	0x08
	.zero		1


	//   ....[9]....
        /*063c*/ 	.word	0x00000530
        /*0640*/ 	.word	0x000000ff
        /*0644*/ 	.word	0x0002e868
        /*0648*/ 	.short	0x0100
        /*064a*/ 	.byte	0x08
	.zero		1


	//   ....[10]....
        /*064c*/ 	.word	0x00000620
        /*0650*/ 	.word	0x000000ff
        /*0654*/ 	.word	0x0002e870
        /*0658*/ 	.short	0x0100
        /*065a*/ 	.byte	0x06
	.zero		1


	//   ....[11]....
        /*065c*/ 	.word	0x00000630
        /*0660*/ 	.word	0x000000ff
        /*0664*/ 	.word	0x0002e880
        /*0668*/ 	.short	0x0100
        /*066a*/ 	.byte	0x06
	.zero		1


	//   ....[12]....
        /*066c*/ 	.word	0x00000640
        /*0670*/ 	.word	0x000000ff
        /*0674*/ 	.word	0x0002e878
        /*0678*/ 	.short	0x0100
        /*067a*/ 	.byte	0x06
	.zero		1


	//   ....[13]....
        /*067c*/ 	.word	0x00000650
        /*0680*/ 	.word	0x000000ff
        /*0684*/ 	.word	0x0002e888
        /*0688*/ 	.short	0x0100
        /*068a*/ 	.byte	0x06
	.zero		1


	//   ....[14]....
        /*068c*/ 	.word	0x00000780
        /*0690*/ 	.word	0x000000ff
        /*0694*/ 	.word	0x0002e890
        /*0698*/ 	.short	0x0100
        /*069a*/ 	.byte	0x08
	.zero		1


	//   ....[15]....
        /*069c*/ 	.word	0x00000790
        /*06a0*/ 	.word	0x000000ff
        /*06a4*/ 	.word	0x0002e8a0
        /*06a8*/ 	.short	0x0100
        /*06aa*/ 	.byte	0x08
	.zero		1


	//   ....[16]....
        /*06ac*/ 	.word	0x000007a0
        /*06b0*/ 	.word	0x000000ff
        /*06b4*/ 	.word	0x0002e898
        /*06b8*/ 	.short	0x0100
        /*06ba*/ 	.byte	0x08
	.zero		1


	//   ....[17]....
        /*06bc*/ 	.word	0x000007b0
        /*06c0*/ 	.word	0x000000ff
        /*06c4*/ 	.word	0x0002e8a8
        /*06c8*/ 	.short	0x0100
        /*06ca*/ 	.byte	0x08
	.zero		1


	//   ....[18]....
        /*06cc*/ 	.word	0x000008e0
        /*06d0*/ 	.word	0x000000ff
        /*06d4*/ 	.word	0x0002e8b0
        /*06d8*/ 	.short	0x0100
        /*06da*/ 	.byte	0x08
	.zero		1


	//   ....[19]....
        /*06dc*/ 	.word	0x000008f0
        /*06e0*/ 	.word	0x000000ff
        /*06e4*/ 	.word	0x0002e8c0
        /*06e8*/ 	.short	0x0100
        /*06ea*/ 	.byte	0x08
	.zero		1


	//   ....[20]....
        /*06ec*/ 	.word	0x00000900
        /*06f0*/ 	.word	0x000000ff
        /*06f4*/ 	.word	0x0002e8b8
        /*06f8*/ 	.short	0x0100
        /*06fa*/ 	.byte	0x08
	.zero		1


	//   ....[21]....
        /*06fc*/ 	.word	0x00000910
        /*0700*/ 	.word	0x000000ff
        /*0704*/ 	.word	0x0002e8c8
        /*0708*/ 	.short	0x0100
        /*070a*/ 	.byte	0x08
	.zero		1


	//   ....[22]....
        /*070c*/ 	.word	0x00001940
        /*0710*/ 	.word	0x00000002
        /*0714*/ 	.word	0x0002e800
        /*0718*/ 	.short	0x010a
        /*071a*/ 	.byte	0x3f
	.zero		1


	//   ....[23]....
        /*071c*/ 	.word	0x000019e0
        /*0720*/ 	.word	0x00000005
        /*0724*/ 	.word	0x0002e830
        /*0728*/ 	.short	0x010a
        /*072a*/ 	.byte	0x3f
	.zero		1


	//   ....[24]....
        /*072c*/ 	.word	0x00001a70
        /*0730*/ 	.word	0x00000005
        /*0734*/ 	.word	0x0002e830
        /*0738*/ 	.short	0x010a
        /*073a*/ 	.byte	0x3f
	.zero		1


	//   ....[25]....
        /*073c*/ 	.word	0x00004e80
        /*0740*/ 	.word	0x00000037
        /*0744*/ 	.word	0x00000000
        /*0748*/ 	.short	0x0101
        /*074a*/ 	.byte	0x3f
	.zero		1


	//   ....[26]....
        /*074c*/ 	.word	0x00006630
        /*0750*/ 	.word	0x000000ff
        /*0754*/ 	.word	0x0002e830
        /*0758*/ 	.short	0x010a
        /*075a*/ 	.byte	0x06
	.zero		1


	//   ....[27]....
        /*075c*/ 	.word	0x00006670
        /*0760*/ 	.word	0x000000ff
        /*0764*/ 	.word	0x0002e830
        /*0768*/ 	.short	0x010a
        /*076a*/ 	.byte	0x06
	.zero		1


	//   ....[28]....
        /*076c*/ 	.word	0x00007290
        /*0770*/ 	.word	0x000000ff
        /*0774*/ 	.word	0x0002e850
        /*0778*/ 	.short	0x010a
        /*077a*/ 	.byte	0x06
	.zero		1


	//   ....[29]....
        /*077c*/ 	.word	0x000072d0
        /*0780*/ 	.word	0x000000ff
        /*0784*/ 	.word	0x0002e850
        /*0788*/ 	.short	0x010a
        /*078a*/ 	.byte	0x06
	.zero		1


	//   ....[30]....
        /*078c*/ 	.word	0x00009ea0
        /*0790*/ 	.word	0x00000006
        /*0794*/ 	.word	0x00000000
        /*0798*/ 	.short	0x0101
        /*079a*/ 	.byte	0x3f
	.zero		1


	//   ....[31]....
        /*079c*/ 	.word	0x0000a310
        /*07a0*/ 	.word	0x0000000a
        /*07a4*/ 	.word	0x00000000
        /*07a8*/ 	.short	0x0101
        /*07aa*/ 	.byte	0x3f
	.zero		1


	//   ....[32]....
        /*07ac*/ 	.word	0x0000aa60
        /*07b0*/ 	.word	0x0000000d
        /*07b4*/ 	.word	0x0002e850
        /*07b8*/ 	.short	0x010a
        /*07ba*/ 	.byte	0x3f
	.zero		1


	//   ....[33]....
        /*07bc*/ 	.word	0x0000aaf0
        /*07c0*/ 	.word	0x0000000d
        /*07c4*/ 	.word	0x0002e850
        /*07c8*/ 	.short	0x010a
        /*07ca*/ 	.byte	0x3f
	.zero		1


	//   ....[34]....
        /*07cc*/ 	.word	0x0000b240
        /*07d0*/ 	.word	0x00000004
        /*07d4*/ 	.word	0x00000000
        /*07d8*/ 	.short	0x0101
        /*07da*/ 	.byte	0x3f
	.zero		1


	//   ....[35]....
        /*07dc*/ 	.word	0x0000cbf0
        /*07e0*/ 	.word	0x00000003
        /*07e4*/ 	.word	0x00000000
        /*07e8*/ 	.short	0x0101
        /*07ea*/ 	.byte	0x3f
	.zero		1


	//   ....[36]....
        /*07ec*/ 	.word	0x0000f830
        /*07f0*/ 	.word	0x00000004
        /*07f4*/ 	.word	0x0002e880
        /*07f8*/ 	.short	0x010a
        /*07fa*/ 	.byte	0x3f
	.zero		1


	//   ....[37]....
        /*07fc*/ 	.word	0x0000fa00
        /*0800*/ 	.word	0x00000004
        /*0804*/ 	.word	0x0002e840
        /*0808*/ 	.short	0x010a
        /*080a*/ 	.byte	0x3f
	.zero		1


	//   ....[38]....
        /*080c*/ 	.word	0x0000fd20
        /*0810*/ 	.word	0x000000ff
        /*0814*/ 	.word	0x0002e820
        /*0818*/ 	.short	0x010a
        /*081a*/ 	.byte	0x29
	.zero		1


	//   ....[39]....
        /*081c*/ 	.word	0x00010020
        /*0820*/ 	.word	0x00000004
        /*0824*/ 	.word	0x0002e880
        /*0828*/ 	.short	0x010a
        /*082a*/ 	.byte	0x3f
	.zero		1


	//   ....[40]....
        /*082c*/ 	.word	0x000102a0
        /*0830*/ 	.word	0x00000004
        /*0834*/ 	.word	0x0002e840
        /*0838*/ 	.short	0x010a
        /*083a*/ 	.byte	0x3f
	.zero		1


	//   ....[41]....
        /*083c*/ 	.word	0x00010590
        /*0840*/ 	.word	0x00000003
        /*0844*/ 	.word	0x0002e870
        /*0848*/ 	.short	0x010a
        /*084a*/ 	.byte	0x3f
	.zero		1


	//   ....[42]....
        /*084c*/ 	.word	0x00010600
        /*0850*/ 	.word	0x00000002
        /*0854*/ 	.word	0x0002e860
        /*0858*/ 	.short	0x010a
        /*085a*/ 	.byte	0x3f
	.zero		1


	//   ....[43]....
        /*085c*/ 	.word	0x00010cf0
        /*0860*/ 	.word	0x00000003
        /*0864*/ 	.word	0x0002e850
        /*0868*/ 	.short	0x0101
        /*086a*/ 	.byte	0x3f
	.zero		1


	//   ....[44]....
        /*086c*/ 	.word	0x00010d30
        /*0870*/ 	.word	0x00000002
        /*0874*/ 	.word	0x00000000
        /*0878*/ 	.short	0x0101
        /*087a*/ 	.byte	0x3f
	.zero		1


	//   ....[45]....
        /*087c*/ 	.word	0x00010ef0
        /*0880*/ 	.word	0x00000014
        /*0884*/ 	.word	0x0002e870
        /*0888*/ 	.short	0x010a
        /*088a*/ 	.byte	0x3f
	.zero		1


	//   ....[46]....
        /*088c*/ 	.word	0x00010f80
        /*0890*/ 	.word	0x00000014
        /*0894*/ 	.word	0x0002e860
        /*0898*/ 	.short	0x010a
        /*089a*/ 	.byte	0x3f
	.zero		1


	//   ....[47]....
        /*089c*/ 	.word	0x00011640
        /*08a0*/ 	.word	0x00000014
        /*08a4*/ 	.word	0x0002e850
        /*08a8*/ 	.short	0x0101
        /*08aa*/ 	.byte	0x3f
	.zero		1


	//   ....[48]....
        /*08ac*/ 	.word	0x00011690
        /*08b0*/ 	.word	0x00000000
        /*08b4*/ 	.word	0x00000000
        /*08b8*/ 	.short	0x0101
        /*08ba*/ 	.byte	0x3f
	.zero		1


	//   ....[49]....
        /*08bc*/ 	.word	0x000121e0
        /*08c0*/ 	.word	0x00000000
        /*08c4*/ 	.word	0x0002e820
        /*08c8*/ 	.short	0x010a
        /*08ca*/ 	.byte	0x3f
	.zero		1


	//   ....[50]....
        /*08cc*/ 	.word	0x000123a0
        /*08d0*/ 	.word	0x00000006
        /*08d4*/ 	.word	0x00000000
        /*08d8*/ 	.short	0x010a
        /*08da*/ 	.byte	0x3f
	.zero		1


	//   ....[51]....
        /*08dc*/ 	.word	0x00012410
        /*08e0*/ 	.word	0x00000007
        /*08e4*/ 	.word	0x00000000
        /*08e8*/ 	.short	0x010a
        /*08ea*/ 	.byte	0x3f
	.zero		1


	//   ....[52]....
        /*08ec*/ 	.word	0x00012470
        /*08f0*/ 	.word	0x00000004
        /*08f4*/ 	.word	0x0002e860
        /*08f8*/ 	.short	0x010a
        /*08fa*/ 	.byte	0x3f
	.zero		1


	//   ....[53]....
        /*08fc*/ 	.word	0x000124c0
        /*0900*/ 	.word	0x00000003
        /*0904*/ 	.word	0x0002e860
        /*0908*/ 	.short	0x010a
        /*090a*/ 	.byte	0x3f
	.zero		1


	//   ....[54]....
        /*090c*/ 	.word	0x00012500
        /*0910*/ 	.word	0x00000004
        /*0914*/ 	.word	0x0002e880
        /*0918*/ 	.short	0x010a
        /*091a*/ 	.byte	0x3f
	.zero		1


	//   ....[55]....
        /*091c*/ 	.word	0x00012520
        /*0920*/ 	.word	0x00000003
        /*0924*/ 	.word	0x0002e880
        /*0928*/ 	.short	0x010a
        /*092a*/ 	.byte	0x3f
	.zero		1


	//   ....[56]....
        /*092c*/ 	.word	0x00012580
        /*0930*/ 	.word	0x00000002
        /*0934*/ 	.word	0x0002e800
        /*0938*/ 	.short	0x010a
        /*093a*/ 	.byte	0x3f
	.zero		1


	//   ....[57]....
        /*093c*/ 	.word	0x000125d0
        /*0940*/ 	.word	0x00000005
        /*0944*/ 	.word	0x0002e830
        /*0948*/ 	.short	0x010a
        /*094a*/ 	.byte	0x3f
	.zero		1


	//   ....[58]....
        /*094c*/ 	.word	0x00012630
        /*0950*/ 	.word	0x00000003
        /*0954*/ 	.word	0x0002e830
        /*0958*/ 	.short	0x010a
        /*095a*/ 	.byte	0x3f
	.zero		1


	//   ....[59]....
        /*095c*/ 	.word	0x00012690
        /*0960*/ 	.word	0x00000003
        /*0964*/ 	.word	0x0002e850
        /*0968*/ 	.short	0x010a
        /*096a*/ 	.byte	0x3f
	.zero		1


	//   ....[60]....
        /*096c*/ 	.word	0x000126e0
        /*0970*/ 	.word	0x0000000d
        /*0974*/ 	.word	0x0002e850
        /*0978*/ 	.short	0x010a
        /*097a*/ 	.byte	0x3f
	.zero		1


	//   ....[61]....
        /*097c*/ 	.word	0x00012830
        /*0980*/ 	.word	0x00000004
        /*0984*/ 	.word	0x0002e880
        /*0988*/ 	.short	0x010a
        /*098a*/ 	.byte	0x3f
	.zero		1


	//   ....[62]....
        /*098c*/ 	.word	0x00012880
        /*0990*/ 	.word	0x00000004
        /*0994*/ 	.word	0x0002e840
        /*0998*/ 	.short	0x010a
        /*099a*/ 	.byte	0x3f
	.zero		1


	//   ....[63]....
        /*099c*/ 	.word	0x000128e0
        /*09a0*/ 	.word	0x00000003
        /*09a4*/ 	.word	0x0002e820
        /*09a8*/ 	.short	0x010a
        /*09aa*/ 	.byte	0x3f
	.zero		1


	//   ....[64]....
        /*09ac*/ 	.word	0x00012930
        /*09b0*/ 	.word	0x00000004
        /*09b4*/ 	.word	0x0002e880
        /*09b8*/ 	.short	0x010a
        /*09ba*/ 	.byte	0x3f
	.zero		1


	//   ....[65]....
        /*09bc*/ 	.word	0x00012980
        /*09c0*/ 	.word	0x00000004
        /*09c4*/ 	.word	0x0002e840
        /*09c8*/ 	.short	0x010a
        /*09ca*/ 	.byte	0x3f
	.zero		1


	//   ....[66]....
        /*09cc*/ 	.word	0x000129e0
        /*09d0*/ 	.word	0x00000003
        /*09d4*/ 	.word	0x0002e870
        /*09d8*/ 	.short	0x010a
        /*09da*/ 	.byte	0x3f
	.zero		1


	//   ....[67]....
        /*09dc*/ 	.word	0x00012a40
        /*09e0*/ 	.word	0x00000004
        /*09e4*/ 	.word	0x0002e860
        /*09e8*/ 	.short	0x010a
        /*09ea*/ 	.byte	0x3f
	.zero		1


	//   ....[68]....
        /*09ec*/ 	.word	0x00012a90
        /*09f0*/ 	.word	0x00000014
        /*09f4*/ 	.word	0x0002e870
        /*09f8*/ 	.short	0x010a
        /*09fa*/ 	.byte	0x3f
	.zero		1


	//   ....[69]....
        /*09fc*/ 	.word	0x00012ae0
        /*0a00*/ 	.word	0x00000014
        /*0a04*/ 	.word	0x0002e860
        /*0a08*/ 	.short	0x010a
        /*0a0a*/ 	.byte	0x3f
	.zero		1


	//   ....[70]....
        /*0a0c*/ 	.word	0x00012b30
        /*0a10*/ 	.word	0x00000000
        /*0a14*/ 	.word	0x0002e820
        /*0a18*/ 	.short	0x010a
        /*0a1a*/ 	.byte	0x3f
	.zero		1


	//   ....[71]....
        /*0a1c*/ 	.word	0x00012cd0
        /*0a20*/ 	.word	0x00000006
        /*0a24*/ 	.word	0x00000000
        /*0a28*/ 	.short	0x010a
        /*0a2a*/ 	.byte	0x3f
	.zero		1


	//   ....[72]....
        /*0a2c*/ 	.word	0x00012d20
        /*0a30*/ 	.word	0x00000007
        /*0a34*/ 	.word	0x00000000
        /*0a38*/ 	.short	0x010a
        /*0a3a*/ 	.byte	0x3f
	.zero		1


	//   ....[73]....
        /*0a3c*/ 	.word	0x00012d70
        /*0a40*/ 	.word	0x00000004
        /*0a44*/ 	.word	0x0002e860
        /*0a48*/ 	.short	0x010a
        /*0a4a*/ 	.byte	0x3f
	.zero		1


	//   ....[74]....
        /*0a4c*/ 	.word	0x00012dc0
        /*0a50*/ 	.word	0x00000003
        /*0a54*/ 	.word	0x0002e860
        /*0a58*/ 	.short	0x010a
        /*0a5a*/ 	.byte	0x3f
	.zero		1


	//   ....[75]....
        /*0a5c*/ 	.word	0x00012e10
        /*0a60*/ 	.word	0x00000004
        /*0a64*/ 	.word	0x0002e880
        /*0a68*/ 	.short	0x010a
        /*0a6a*/ 	.byte	0x3f
	.zero		1


	//----- nvinfo : EIATTR_NUM_MBARRIERS
	.align		4
.L_126:
        /*0a6c*/ 	.byte	0x03, 0x38
        /*0a6e*/ 	.short	0x0016


	//----- nvinfo : EIATTR_EXIT_INSTR_OFFSETS
	.align		4
        /*0a70*/ 	.byte	0x04, 0x1c
        /*0a72*/ 	.short	(.L_128 - .L_127)


	//   ....[0]....
.L_127:
        /*0a74*/ 	.word	0x00000ab0


	//   ....[1]....
        /*0a78*/ 	.word	0x0000dbf0


	//   ....[2]....
        /*0a7c*/ 	.word	0x00012570


	//----- nvinfo : EIATTR_MAX_THREADS
	.align		4
.L_128:
        /*0a80*/ 	.byte	0x04, 0x05
        /*0a82*/ 	.short	(.L_130 - .L_129)
.L_129:
        /*0a84*/ 	.word	0x00000180
        /*0a88*/ 	.word	0x00000001
        /*0a8c*/ 	.word	0x00000001


	//----- nvinfo : EIATTR_CRS_STACK_SIZE
	.align		4
.L_130:
        /*0a90*/ 	.byte	0x04, 0x1e
        /*0a92*/ 	.short	(.L_132 - .L_131)
.L_131:
        /*0a94*/ 	.word	0x00000000


	//----- nvinfo : EIATTR_CBANK_PARAM_SIZE
	.align		4
.L_132:
        /*0a98*/ 	.byte	0x03, 0x19
        /*0a9a*/ 	.short	0x0a70


	//----- nvinfo : EIATTR_PARAM_CBANK
	.align		4
        /*0a9c*/ 	.byte	0x04, 0x0a
        /*0a9e*/ 	.short	(.L_134 - .L_133)
	.align		4
.L_133:
        /*0aa0*/ 	.word	index@(.nv.constant0._ZN7cutlass13device_kernelIN5flash11enable_sm90INS1_16FlashAttnFwdSm90INS1_25CollectiveMainloopFwdSm90ILi2EN4cute5tupleIJNS5_1CILi1EEES8_S8_EEENS6_IJNS7_ILi128EEENS7_ILi224EEESA_EEELi128ENS_12float_e4m3_tEfNS_4arch4Sm90ELb0ELb0ELb1ELb1ELb0ELb0ELb0ELb1ELb1ELb0ELb0ELb0EEENS1_21CollectiveEpilogueFwdINS6_IJSA_SA_SB_EEES9_NS_10bfloat16_tESF_Li256ELb1ELb0ELb0ELb1EEENS1_36VarlenDynamicPersistentTileSchedulerILi128ELi224ELi256ELi128ELb0ELb0ELb1ELb0ELb1ELb1EEEEEEEEEvNT_6ParamsE)
        /*0aa4*/ 	.short	0x0210
        /*0aa6*/ 	.short	0x0a70


	//----- nvinfo : EIATTR_SW_WAR
	.align		4
.L_134:
        /*0aa8*/ 	.byte	0x04, 0x36
        /*0aaa*/ 	.short	(.L_136 - .L_135)
.L_135:
        /*0aac*/ 	.word	0x00000008
.L_136:


//--------------------- .nv.info._ZN7cutlass13device_kernelIN5flash11enable_sm90INS1_16FlashAttnFwdSm90INS1_25CollectiveMainloopFwdSm90ILi2EN4cute5tupleIJNS5_1CILi1EEES8_S8_EEENS6_IJNS7_ILi128EEENS7_ILi224EEESA_EEELi128ENS_12float_e4m3_tEfNS_4arch4Sm90ELb0ELb0ELb1ELb1ELb0ELb1ELb0ELb1ELb1ELb0ELb0ELb0EEENS1_21CollectiveEpilogueFwdINS6_IJSA_SA_SB_EEES9_NS_10bfloat16_tESF_Li256ELb1ELb0ELb0ELb1EEENS1_36VarlenDynamicPersistentTileSchedulerILi128ELi224ELi256ELi128ELb0ELb0ELb1ELb0ELb1ELb1EEEEEEEEEvNT_6ParamsE --------------------------
	.section	.nv.info._ZN7cutlass13device_kernelIN5flash11enable_sm90INS1_16FlashAttnFwdSm90INS1_25CollectiveMainloopFwdSm90ILi2EN4cute5tupleIJNS5_1CILi1EEES8_S8_EEENS6_IJNS7_ILi128EEENS7_ILi224EEESA_EEELi128ENS_12float_e4m3_tEfNS_4arch4Sm90ELb0ELb0ELb1ELb1ELb0ELb1ELb0ELb1ELb1ELb0ELb0ELb0EEENS1_21CollectiveEpilogueFwdINS6_IJSA_SA_SB_EEES9_NS_10bfloat16_tESF_Li256ELb1ELb0ELb0ELb1EEENS1_36VarlenDynamicPersistentTileSchedulerILi128ELi224ELi256ELi128ELb0ELb0ELb1ELb0ELb1ELb1EEEEEEEEEvNT_6ParamsE,"",@"SHT_CUDA_INFO"
	.sectionflags	@""
	.align	4


	//----- nvinfo : EIATTR_CUDA_API_VERSION
	.align		4
        /*0000*/ 	.byte	0x04, 0x37
        /*0002*/ 	.short	(.L_138 - .L_137)
.L_137:
        /*0004*/ 	.word	0x00000082


	//----- nvinfo : EIATTR_KPARAM_INFO
	.align		4
.L_138:
        /*0008*/ 	.byte	0x04, 0x17
        /*000a*/ 	.short	(.L_140 - .L_139)
.L_139:
        /*000c*/ 	.word	0x00000000
        /*0010*/ 	.short	0x0000
        /*0012*/ 	.short	0x0070
        /*0014*/ 	.byte	0x00, 0xf0, 0x01, 0x28


	//----- nvinfo : EIATTR_SPARSE_MMA_MASK
	.align		4
.L_140:
        /*0018*/ 	.byte	0x03, 0x50
        /*001a*/ 	.short	0x0000


	//----- nvinfo : EIATTR_MAXREG_COUNT
	.align		4
        /*001c*/ 	.byte	0x03, 0x1b
        /*001e*/ 	.short	0x00a8


	//----- nvinfo : EIATTR_NUM_BARRIERS
	.align		4
        /*0020*/ 	.byte	0x02, 0x4c
        /*0022*/ 	.byte	0x10
	.zero		1


	//----- nvinfo : EIATTR_EXTERNS
	.align		4
        /*0024*/ 	.byte	0x04, 0x0f
        /*0026*/ 	.short	(.L_142 - .L_141)


	//   ....[0]....
	.align		4
.L_141:
        /*0028*/ 	.word	index@(__assertfail)


	//----- nvinfo : EIATTR_ANNOTATIONS
	.align		4
.L_142:
        /*002c*/ 	.byte	0x04, 0x55
        /*002e*/ 	.short	(.L_144 - .L_143)


	//   ....[0]....
.L_143:
        /* <DEDUP_REMOVED lines=118> */


	//----- nvinfo : EIATTR_MERCURY_ISA_VERSION
	.align		4
.L_144:
        /*0780*/ 	.byte	0x03, 0x5f
        /*0782*/ 	.short	0x0101


	//----- nvinfo : EIATTR_UNUSED_LOAD_BYTE_OFFSET
	.align		4
        /*0784*/ 	.byte	0x04, 0x44
        /*0786*/ 	.short	(.L_146 - .L_145)


	//   ....[0]....
.L_145:
        /*0788*/ 	.word	0x00000b40
        /*078c*/ 	.word	0x0000fff0


	//   ....[1]....
        /*0790*/ 	.word	0x0001bbd0
        /*0794*/ 	.word	0x0000fff0


	//----- nvinfo : EIATTR_INT_WARP_WIDE_INSTR_OFFSETS
	.align		4
.L_146:
        /*0798*/ 	.byte	0x04, 0x31
        /*079a*/ 	.short	(.L_148 - .L_147)


	//   ....[0]....
.L_147:
        /*079c*/ 	.word	0x000001c0


	//   ....[1]....
        /*07a0*/ 	.word	0x00000200


	//   ....[2]....
        /*07a4*/ 	.word	0x00000270


	//   ....[3]....
        /*07a8*/ 	.word	0x000202d0


	//   ....[4]....
        /*07ac*/ 	.word	0x00020360


	//   ....[5]....
        /*07b0*/ 	.word	0x00020ae0


	//   ....[6]....
        /*07b4*/ 	.word	0x00020b10


	//   ....[7]....
        /*07b8*/ 	.word	0x000225b0


	//   ....[8]....
        /*07bc*/ 	.word	0x00022640


	//----- nvinfo : EIATTR_COOP_GROUP_MASK_REGIDS
	.align		4
.L_148:
        /*07c0*/ 	.byte	0x04, 0x29
        /*07c2*/ 	.short	(.L_150 - .L_149)


	//   ....[0]....
.L_149:
        /*07c4*/ 	.word	0xffffffff


	//   ....[1]....
        /*07c8*/ 	.word	0xffffffff


	//   ....[2]....
        /*07cc*/ 	.word	0xffffffff


	//   ....[3]....
        /*07d0*/ 	.word	0xffffffff


	//   ....[4]....
        /*07d4*/ 	.word	0xffffffff


	//   ....[5]....
        /*07d8*/ 	.word	0xffffffff


	//   ....[6]....
        /*07dc*/ 	.word	0xffffffff


	//   ....[7]....
        /*07e0*/ 	.word	0xffffffff


	//   ....[8]....
        /*07e4*/ 	.word	0xffffffff


	//   ....[9]....
        /*07e8*/ 	.word	0xffffffff


	//   ....[10]....
        /*07ec*/ 	.word	0xffffffff


	//   ....[11]....
        /*07f0*/ 	.word	0xffffffff


	//   ....[12]....
        /*07f4*/ 	.word	0xffffffff


	//   ....[13]....
        /*07f8*/ 	.word	0xffffffff


	//   ....[14]....
        /*07fc*/ 	.word	0xffffffff


	//   ....[15]....
        /*0800*/ 	.word	0xffffffff


	//   ....[16]....
        /*0804*/ 	.word	0xffffffff


	//   ....[17]....
        /*0808*/ 	.word	0xffffffff


	//   ....[18]....
        /*080c*/ 	.word	0xffffffff


	//   ....[19]....
        /*0810*/ 	.word	0xffffffff


	//   ....[20]....
        /*0814*/ 	.word	0xffffffff


	//   ....[21]....
        /*0818*/ 	.word	0xffffffff


	//   ....[22]....
        /*081c*/ 	.word	0xffffffff


	//   ....[23]....
        /*0820*/ 	.word	0xffffffff


	//   ....[24]....
        /*0824*/ 	.word	0xffffffff


	//   ....[25]....
        /*0828*/ 	.word	0xffffffff


	//   ....[26]....
        /*082c*/ 	.word	0xffffffff


	//   ....[27]....
        /*0830*/ 	.word	0xffffffff


	//   ....[28]....
        /*0834*/ 	.word	0xffffffff


	//   ....[29]....
        /*0838*/ 	.word	0xffffffff


	//   ....[30]....
        /*083c*/ 	.word	0xffffffff


	//   ....[31]....
        /*0840*/ 	.word	0xffffffff


	//   ....[32]....
        /*0844*/ 	.word	0xffffffff


	//   ....[33]....
        /*0848*/ 	.word	0xffffffff


	//   ....[34]....
        /*084c*/ 	.word	0xffffffff


	//   ....[35]....
        /*0850*/ 	.word	0xffffffff


	//   ....[36]....
        /*0854*/ 	.word	0xffffffff


	//   ....[37]....
        /*0858*/ 	.word	0xffffffff


	//   ....[38]....
        /*085c*/ 	.word	0xffffffff


	//   ....[39]....
        /*0860*/ 	.word	0xffffffff


	//   ....[40]....
        /*0864*/ 	.word	0xffffffff


	//   ....[41]....
        /*0868*/ 	.word	0xffffffff


	//   ....[42]....
        /*086c*/ 	.word	0xffffffff


	//   ....[43]....
        /*0870*/ 	.word	0xffffffff


	//   ....[44]....
        /*0874*/ 	.word	0xffffffff


	//   ....[45]....
        /*0878*/ 	.word	0xffffffff


	//   ....[46]....
        /*087c*/ 	.word	0xffffffff


	//   ....[47]....
        /*0880*/ 	.word	0xffffffff


	//   ....[48]....
        /*0884*/ 	.word	0xffffffff


	//   ....[49]....
        /*0888*/ 	.word	0xffffffff


	//   ....[50]....
        /*088c*/ 	.word	0xffffffff


	//   ....[51]....
        /*0890*/ 	.word	0xffffffff


	//   ....[52]....
        /*0894*/ 	.word	0xffffffff


	//   ....[53]....
        /*0898*/ 	.word	0xffffffff


	//   ....[54]....
        /*089c*/ 	.word	0xffffffff


	//   ....[55]....
        /*08a0*/ 	.word	0xffffffff


	//   ....[56]....
        /*08a4*/ 	.word	0xffffffff


	//   ....[57]....
        /*08a8*/ 	.word	0xffffffff


	//   ....[58]....
        /*08ac*/ 	.word	0xffffffff


	//   ....[59]....
        /*08b0*/ 	.word	0xffffffff


	//   ....[60]....
        /*08b4*/ 	.word	0xffffffff


	//   ....[61]....
        /*08b8*/ 	.word	0xffffffff


	//   ....[62]....
        /*08bc*/ 	.word	0xffffffff


	//   ....[63]....
        /*08c0*/ 	.word	0xffffffff


	//   ....[64]....
        /*08c4*/ 	.word	0xffffffff


	//   ....[65]....
        /*08c8*/ 	.word	0xffffffff


	//   ....[66]....
        /*08cc*/ 	.word	0xffffffff


	//   ....[67]....
        /*08d0*/ 	.word	0xffffffff


	//   ....[68]....
        /*08d4*/ 	.word	0xffffffff


	//   ....[69]....
        /*08d8*/ 	.word	0xffffffff


	//   ....[70]....
        /*08dc*/ 	.word	0xffffffff


	//   ....[71]....
        /*08e0*/ 	.word	0xffffffff


	//   ....[72]....
        /*08e4*/ 	.word	0xffffffff


	//   ....[73]....
        /*08e8*/ 	.word	0xffffffff


	//   ....[74]....
        /*08ec*/ 	.word	0xffffffff


	//   ....[75]....
        /*08f0*/ 	.word	0xffffffff


	//   ....[76]....
        /*08f4*/ 	.word	0xffffffff


	//   ....[77]....
        /*08f8*/ 	.word	0xffffffff


	//   ....[78]....
        /*08fc*/ 	.word	0xffffffff


	//   ....[79]....
        /*0900*/ 	.word	0xffffffff


	//   ....[80]....
        /*0904*/ 	.word	0xffffffff


	//   ....[81]....
        /*0908*/ 	.word	0xffffffff


	//   ....[82]....
        /*090c*/ 	.word	0xffffffff


	//   ....[83]....
        /*0910*/ 	.word	0xffffffff


	//   ....[84]....
        /*0914*/ 	.word	0xffffffff


	//   ....[85]....
        /*0918*/ 	.word	0xffffffff


	//   ....[86]....
        /*091c*/ 	.word	0xffffffff


	//   ....[87]....
        /*0920*/ 	.word	0xffffffff


	//   ....[88]....
        /*0924*/ 	.word	0x0500000f


	//   ....[89]....
        /*0928*/ 	.word	0x0500000f


	//   ....[90]....
        /*092c*/ 	.word	0x0500000f


	//   ....[91]....
        /*0930*/ 	.word	0x0500000f


	//   ....[92]....
        /*0934*/ 	.word	0x0500000f


	//   ....[93]....
        /*0938*/ 	.word	0x0500000f


	//   ....[94]....
        /*093c*/ 	.word	0x0500000f


	//   ....[95]....
        /*0940*/ 	.word	0x0500000f


	//   ....[96]....
        /*0944*/ 	.word	0x0500000f


	//   ....[97]....
        /*0948*/ 	.word	0x0500000f


	//   ....[98]....
        /*094c*/ 	.word	0x0500000f


	//   ....[99]....
        /*0950*/ 	.word	0x0500000f


	//   ....[100]....
        /*0954*/ 	.word	0x0500000f


	//   ....[101]....
        /*0958*/ 	.word	0x0500000f


	//   ....[102]....
        /*095c*/ 	.word	0x0500000f


	//   ....[103]....
        /*0960*/ 	.word	0x0500000f


	//   ....[104]....
        /*0964*/ 	.word	0x0500000f


	//   ....[105]....
        /*0968*/ 	.word	0x0500000f


	//   ....[106]....
        /*096c*/ 	.word	0x0500000f


	//   ....[107]....
        /*0970*/ 	.word	0x0500000f


	//   ....[108]....
        /*0974*/ 	.word	0x0500000f


	//   ....[109]....
        /*0978*/ 	.word	0x0500000f


	//   ....[110]....
        /*097c*/ 	.word	0x0500000f


	//   ....[111]....
        /*0980*/ 	.word	0x0500000f


	//   ....[112]....
        /*0984*/ 	.word	0x0500000f


	//   ....[113]....
        /*0988*/ 	.word	0x0500000f


	//   ....[114]....
        /*098c*/ 	.word	0x0500000f


	//   ....[115]....
        /*0990*/ 	.word	0x0500000f


	//   ....[116]....
        /*0994*/ 	.word	0x0500000f


	//   ....[117]....
        /*0998*/ 	.word	0x0500000f


	//   ....[118]....
        /*099c*/ 	.word	0x0500000f


	//   ....[119]....
        /*09a0*/ 	.word	0x0500000f


	//   ....[120]....
        /*09a4*/ 	.word	0x0500000f


	//   ....[121]....
        /*09a8*/ 	.word	0x0500000f


	//   ....[122]....
        /*09ac*/ 	.word	0x0500000f


	//   ....[123]....
        /*09b0*/ 	.word	0x0500000f


	//   ....[124]....
        /*09b4*/ 	.word	0x0500000f


	//   ....[125]....
        /*09b8*/ 	.word	0x0500000f


	//   ....[126]....
        /*09bc*/ 	.word	0x0500000f


	//   ....[127]....
        /*09c0*/ 	.word	0x0500000f


	//   ....[128]....
        /*09c4*/ 	.word	0x0500000f


	//   ....[129]....
        /*09c8*/ 	.word	0x0500000f


	//   ....[130]....
        /*09cc*/ 	.word	0x0500000f


	//   ....[131]....
        /*09d0*/ 	.word	0x0500000f


	//   ....[132]....
        /*09d4*/ 	.word	0x0500000f


	//   ....[133]....
        /*09d8*/ 	.word	0x0500000f


	//   ....[134]....
        /*09dc*/ 	.word	0x0500000f


	//   ....[135]....
        /*09e0*/ 	.word	0x0500000f


	//   ....[136]....
        /*09e4*/ 	.word	0x0500000f


	//   ....[137]....
        /*09e8*/ 	.word	0x0500000f


	//   ....[138]....
        /*09ec*/ 	.word	0x0500000f


	//   ....[139]....
        /*09f0*/ 	.word	0x0500000f


	//   ....[140]....
        /*09f4*/ 	.word	0x0500000f


	//   ....[141]....
        /*09f8*/ 	.word	0x0500000f


	//   ....[142]....
        /*09fc*/ 	.word	0x0500000f


	//   ....[143]....
        /*0a00*/ 	.word	0x0500000f


	//   ....[144]....
        /*0a04*/ 	.word	0x0500000f


	//   ....[145]....
        /*0a08*/ 	.word	0x0500000f


	//   ....[146]....
        /*0a0c*/ 	.word	0x0500000f


	//   ....[147]....
        /*0a10*/ 	.word	0x0500000f


	//   ....[148]....
        /*0a14*/ 	.word	0x0500000f


	//----- nvinfo : EIATTR_COOP_GROUP_INSTR_OFFSETS
	.align		4
.L_150:
        /*0a18*/ 	.byte	0x04, 0x28
        /*0a1a*/ 	.short	(.L_152 - .L_151)


	//   ....[0]....
.L_151:
        /*0a1c*/ 	.word	0x00000070


	//   ....[1]....
        /*0a20*/ 	.word	0x000001d0


	//   ....[2]....
        /*0a24*/ 	.word	0x00000220


	//   ....[3]....
        /*0a28*/ 	.word	0x00000450


	//   ....[4]....
        /*0a2c*/ 	.word	0x000005b0


	//   ....[5]....
        /*0a30*/ 	.word	0x000006d0


	//   ....[6]....
        /*0a34*/ 	.word	0x00000830


	//   ....[7]....
        /*0a38*/ 	.word	0x0000c830


	//   ....[8]....
        /*0a3c*/ 	.word	0x00013d90


	//   ....[9]....
        /*0a40*/ 	.word	0x00013e20


	//   ....[10]....
        /*0a44*/ 	.word	0x00014160


	//   ....[11]....
        /*0a48*/ 	.word	0x000141a0


	//   ....[12]....
        /*0a4c*/ 	.word	0x00018ee0


	//   ....[13]....
        /*0a50*/ 	.word	0x00018ef0


	//   ....[14]....
        /*0a54*/ 	.word	0x00018f30


	//   ....[15]....
        /*0a58*/ 	.word	0x00018f60


	//   ....[16]....
        /*0a5c*/ 	.word	0x0001b3a0


	//   ....[17]....
        /*0a60*/ 	.word	0x0001b3b0


	//   ....[18]....
        /*0a64*/ 	.word	0x0001b430


	//   ....[19]....
        /*0a68*/ 	.word	0x0001b440


	//   ....[20]....
        /*0a6c*/ 	.word	0x0001c220


	//   ....[21]....
        /*0a70*/ 	.word	0x0001c250


	//   ....[22]....
        /*0a74*/ 	.word	0x0001c280


	//   ....[23]....
        /*0a78*/ 	.word	0x0001c2b0


	//   ....[24]....
        /*0a7c*/ 	.word	0x0001c2e0


	//   ....[25]....
        /*0a80*/ 	.word	0x0001c310


	//   ....[26]....
        /*0a84*/ 	.word	0x0001c340


	//   ....[27]....
        /*0a88*/ 	.word	0x0001c370


	//   ....[28]....
        /*0a8c*/ 	.word	0x0001c3a0


	//   ....[29]....
        /*0a90*/ 	.word	0x0001c3d0


	//   ....[30]....
        /*0a94*/ 	.word	0x0001c400


	//   ....[31]....
        /*0a98*/ 	.word	0x0001c430


	//   ....[32]....
        /*0a9c*/ 	.word	0x0001c460


	//   ....[33]....
        /*0aa0*/ 	.word	0x0001c490


	//   ....[34]....
        /*0aa4*/ 	.word	0x0001c4c0


	//   ....[35]....
        /*0aa8*/ 	.word	0x0001c4f0


	//   ....[36]....
        /*0aac*/ 	.word	0x0001c520


	//   ....[37]....
        /*0ab0*/ 	.word	0x0001c550


	//   ....[38]....
        /*0ab4*/ 	.word	0x0001c580


	//   ....[39]....
        /*0ab8*/ 	.word	0x0001c5b0


	//   ....[40]....
        /*0abc*/ 	.word	0x0001c5e0


	//   ....[41]....
        /*0ac0*/ 	.word	0x0001c620


	//   ....[42]....
        /*0ac4*/ 	.word	0x0001c650


	//   ....[43]....
        /*0ac8*/ 	.word	0x0001c670


	//   ....[44]....
        /*0acc*/ 	.word	0x0001c6a0


	//   ....[45]....
        /*0ad0*/ 	.word	0x0001c6b0


	//   ....[46]....
        /*0ad4*/ 	.word	0x0001c6c0


	//   ....[47]....
        /*0ad8*/ 	.word	0x0001c6d0


	//   ....[48]....
        /*0adc*/ 	.word	0x0001c6e0


	//   ....[49]....
        /*0ae0*/ 	.word	0x0001c6f0


	//   ....[50]....
        /*0ae4*/ 	.word	0x0001c700


	//   ....[51]....
        /*0ae8*/ 	.word	0x0001c730


	//   ....[52]....
        /*0aec*/ 	.word	0x0001e240


	//   ....[53]....
        /*0af0*/ 	.word	0x0001e430


	//   ....[54]....
        /*0af4*/ 	.word	0x0001e460


	//   ....[55]....
        /*0af8*/ 	.word	0x0001e490


	//   ....[56]....
        /*0afc*/ 	.word	0x0001e4d0


	//   ....[57]....
        /*0b00*/ 	.word	0x0001e500


	//   ....[58]....
        /*0b04*/ 	.word	0x0001e530


	//   ....[59]....
        /*0b08*/ 	.word	0x0001e6b0


	//   ....[60]....
        /*0b0c*/ 	.word	0x0001e6e0


	//   ....[61]....
        /*0b10*/ 	.word	0x0001e710


	//   ....[62]....
        /*0b14*/ 	.word	0x0001e740


	//   ....[63]....
        /*0b18*/ 	.word	0x0001e770


	//   ....[64]....
        /*0b1c*/ 	.word	0x0001e7a0


	//   ....[65]....
        /*0b20*/ 	.word	0x0001e840


	//   ....[66]....
        /*0b24*/ 	.word	0x0001e870


	//   ....[67]....
        /*0b28*/ 	.word	0x0001e900


	//   ....[68]....
        /*0b2c*/ 	.word	0x0001f500


	//   ....[69]....
        /*0b30*/ 	.word	0x00020ca0


	//   ....[70]....
        /*0b34*/ 	.word	0x00023150


	//   ....[71]....
        /*0b38*/ 	.word	0x00023180


	//   ....[72]....
        /*0b3c*/ 	.word	0x000231c0


	//   ....[73]....
        /*0b40*/ 	.word	0x000231f0


	//   ....[74]....
        /*0b44*/ 	.word	0x00023220


	//   ....[75]....
        /*0b48*/ 	.word	0x00023250


	//   ....[76]....
        /*0b4c*/ 	.word	0x00023280


	//   ....[77]....
        /*0b50*/ 	.word	0x000232b0


	//   ....[78]....
        /*0b54*/ 	.word	0x00023450


	//   ....[79]....
        /*0b58*/ 	.word	0x00023480


	//   ....[80]....
        /*0b5c*/ 	.word	0x000234b0


	//   ....[81]....
        /*0b60*/ 	.word	0x000234e0


	//   ....[82]....
        /*0b64*/ 	.word	0x00023510


	//   ....[83]....
        /*0b68*/ 	.word	0x00023540


	//   ....[84]....
        /*0b6c*/ 	.word	0x00023600


	//   ....[85]....
        /*0b70*/ 	.word	0x00023620


	//   ....[86]....
        /*0b74*/ 	.word	0x00023690


	//   ....[87]....
        /*0b78*/ 	.word	0x00023be0


	//   ....[88]....
        /*0b7c*/ 	.word	0x00024100


	//   ....[89]....
        /*0b80*/ 	.word	0x000241b0


	//   ....[90]....
        /*0b84*/ 	.word	0x00024250


	//   ....[91]....
        /*0b88*/ 	.word	0x000242f0


	//   ....[92]....
        /*0b8c*/ 	.word	0x00024390


	//   ....[93]....
        /*0b90*/ 	.word	0x00024480


	//   ....[94]....
        /*0b94*/ 	.word	0x00024520


	//   ....[95]....
        /*0b98*/ 	.word	0x000245c0


	//   ....[96]....
        /*0b9c*/ 	.word	0x00024660


	//   ....[97]....
        /*0ba0*/ 	.word	0x00024890


	//   ....[98]....
        /*0ba4*/ 	.word	0x000249b0


	//   ....[99]....
        /*0ba8*/ 	.word	0x00024ae0


	//   ....[100]....
        /*0bac*/ 	.word	0x00024b90


	//   ....[101]....
        /*0bb0*/ 	.word	0x00024bf0


	//   ....[102]....
        /*0bb4*/ 	.word	0x00024c70


	//   ....[103]....
        /*0bb8*/ 	.word	0x00024cd0


	//   ....[104]....
        /*0bbc*/ 	.word	0x00024d50


	//   ....[105]....
        /*0bc0*/ 	.word	0x00024db0


	//   ....[106]....
        /*0bc4*/ 	.word	0x00024e30


	//   ....[107]....
        /*0bc8*/ 	.word	0x00024e90


	//   ....[108]....
        /*0bcc*/ 	.word	0x00024f10


	//   ....[109]....
        /*0bd0*/ 	.word	0x00024f70


	//   ....[110]....
        /*0bd4*/ 	.word	0x00024ff0


	//   ....[111]....
        /*0bd8*/ 	.word	0x00025050


	//   ....[112]....
        /*0bdc*/ 	.word	0x000250b0


	//   ....[113]....
        /*0be0*/ 	.word	0x00025110


	//   ....[114]....
        /*0be4*/ 	.word	0x00025190


	//   ....[115]....
        /*0be8*/ 	.word	0x000251f0


	//   ....[116]....
        /*0bec*/ 	.word	0x00025270


	//   ....[117]....
        /*0bf0*/ 	.word	0x000252d0


	//   ....[118]....
        /*0bf4*/ 	.word	0x00025340


	//   ....[119]....
        /*0bf8*/ 	.word	0x000253a0


	//   ....[120]....
        /*0bfc*/ 	.word	0x00025420


	//   ....[121]....
        /*0c00*/ 	.word	0x00025480


	//   ....[122]....
        /*0c04*/ 	.word	0x00025500


	//   ....[123]....
        /*0c08*/ 	.word	0x00025560


	//   ....[124]....
        /*0c0c*/ 	.word	0x000255e0


	//   ....[125]....
        /*0c10*/ 	.word	0x00025640


	//   ....[126]....
        /*0c14*/ 	.word	0x000256b0


	//   ....[127]....
        /*0c18*/ 	.word	0x00025710


	//   ....[128]....
        /*0c1c*/ 	.word	0x00025770


	//   ....[129]....
        /*0c20*/ 	.word	0x000258b0


	//   ....[130]....
        /*0c24*/ 	.word	0x00025b90


	//   ....[131]....
        /*0c28*/ 	.word	0x00025fe0


	//   ....[132]....
        /*0c2c*/ 	.word	0x00026080


	//   ....[133]....
        /*0c30*/ 	.word	0x000261b0


	//   ....[134]....
        /*0c34*/ 	.word	0x00026220


	//   ....[135]....
        /*0c38*/ 	.word	0x00026290


	//   ....[136]....
        /*0c3c*/ 	.word	0x00026300


	//   ....[137]....
        /*0c40*/ 	.word	0x00026370


	//   ....[138]....
        /*0c44*/ 	.word	0x000263f0


	//   ....[139]....
        /*0c48*/ 	.word	0x00026480


	//   ....[140]....
        /*0c4c*/ 	.word	0x00026520


	//   ....[141]....
        /*0c50*/ 	.word	0x00026590


	//   ....[142]....
        /*0c54*/ 	.word	0x00026600


	//   ....[143]....
        /*0c58*/ 	.word	0x00026670


	//   ....[144]....
        /*0c5c*/ 	.word	0x000266f0


	//   ....[145]....
        /*0c60*/ 	.word	0x00026760


	//   ....[146]....
        /*0c64*/ 	.word	0x00026800


	//   ....[147]....
        /*0c68*/ 	.word	0x00026890


	//   ....[148]....
        /*0c6c*/ 	.word	0x000269b0


	//----- nvinfo : EIATTR_REG_RECONFIG
	.align		4
.L_152:
        /*0c70*/ 	.byte	0x01, 0x54
	.zero		2


	//----- nvinfo : EIATTR_SYSCALL_OFFSETS
	.align		4
        /*0c74*/ 	.byte	0x04, 0x46
        /*0c76*/ 	.short	(.L_154 - .L_153)


	//   ....[0]....
.L_153:
        /*0c78*/ 	.word	0x000019b0


	//   ....[1]....
        /*0c7c*/ 	.word	0x00001b00


	//   ....[2]....
        /*0c80*/ 	.word	0x0000c9f0


	//   ....[3]....
        /*0c84*/ 	.word	0x0000d100


	//   ....[4]....
        /*0c88*/ 	.word	0x00020500


	//   ....[5]....
        /*0c8c*/ 	.word	0x000206b0


	//   ....[6]....
        /*0c90*/ 	.word	0x000207f0


	//   ....[7]....
        /*0c94*/ 	.word	0x00020920


	//----- nvinfo : EIATTR_MBARRIER_INSTR_OFFSETS
	.align		4
.L_154:
        /*0c98*/ 	.byte	0x04, 0x39
        /*0c9a*/ 	.short	(.L_156 - .L_155)


	//   ....[0]....
.L_155:
        /*0c9c*/ 	.word	0x00000300
        /*0ca0*/ 	.word	0x000000ff
        /*0ca4*/ 	.word	0x0002e800
        /*0ca8*/ 	.short	0x0100
        /*0caa*/ 	.byte	0x08
	.zero		1


	//   ....[1]....
        /*0cac*/ 	.word	0x00000310
        /*0cb0*/ 	.word	0x000000ff
        /*0cb4*/ 	.word	0x0002e820
        /*0cb8*/ 	.short	0x0100
        /*0cba*/ 	.byte	0x08
	.zero		1


	//   ....[2]....
        /*0cbc*/ 	.word	0x00000400
        /*0cc0*/ 	.word	0x000000ff
        /*0cc4*/ 	.word	0x0002e830
        /*0cc8*/ 	.short	0x0100
        /*0cca*/ 	.byte	0x08
	.zero		1


	//   ....[3]....
        /*0ccc*/ 	.word	0x00000410
        /*0cd0*/ 	.word	0x000000ff
        /*0cd4*/ 	.word	0x0002e840
        /*0cd8*/ 	.short	0x0100
        /*0cda*/ 	.byte	0x08
	.zero		1


	//   ....[4]....
        /*0cdc*/ 	.word	0x00000420
        /*0ce0*/ 	.word	0x000000ff
        /*0ce4*/ 	.word	0x0002e838
        /*0ce8*/ 	.short	0x0100
        /*0cea*/ 	.byte	0x08
	.zero		1


	//   ....[5]....
        /*0cec*/ 	.word	0x00000430
        /*0cf0*/ 	.word	0x000000ff
        /*0cf4*/ 	.word	0x0002e848
        /*0cf8*/ 	.short	0x0100
        /*0cfa*/ 	.byte	0x08
	.zero		1


	//   ....[6]....
        /*0cfc*/ 	.word	0x00000560
        /*0d00*/ 	.word	0x000000ff
        /*0d04*/ 	.word	0x0002e850
        /*0d08*/ 	.short	0x0100
        /*0d0a*/ 	.byte	0x08
	.zero		1


	//   ....[7]....
        /*0d0c*/ 	.word	0x00000570
        /*0d10*/ 	.word	0x000000ff
        /*0d14*/ 	.word	0x0002e860
        /*0d18*/ 	.short	0x0100
        /*0d1a*/ 	.byte	0x08
	.zero		1


	//   ....[8]....
        /*0d1c*/ 	.word	0x00000580
        /*0d20*/ 	.word	0x000000ff
        /*0d24*/ 	.word	0x0002e858
        /*0d28*/ 	.short	0x0100
        /*0d2a*/ 	.byte	0x08
	.zero		1


	//   ....[9]....
        /*0d2c*/ 	.word	0x00000590
        /*0d30*/ 	.word	0x000000ff
        /*0d34*/ 	.word	0x0002e868
        /*0d38*/ 	.short	0x0100
        /*0d3a*/ 	.byte	0x08
	.zero		1


	//   ....[10]....
        /*0d3c*/ 	.word	0x00000680
        /*0d40*/ 	.word	0x000000ff
        /*0d44*/ 	.word	0x0002e870
        /*0d48*/ 	.short	0x0100
        /*0d4a*/ 	.byte	0x06
	.zero		1


	//   ....[11]....
        /*0d4c*/ 	.word	0x00000690
        /*0d50*/ 	.word	0x000000ff
        /*0d54*/ 	.word	0x0002e880
        /*0d58*/ 	.short	0x0100
        /*0d5a*/ 	.byte	0x06
	.zero		1


	//   ....[12]....
        /*0d5c*/ 	.word	0x000006a0
        /*0d60*/ 	.word	0x000000ff
        /*0d64*/ 	.word	0x0002e878
        /*0d68*/ 	.short	0x0100
        /*0d6a*/ 	.byte	0x06
	.zero		1


	//   ....[13]....
        /*0d6c*/ 	.word	0x000006b0
        /*0d70*/ 	.word	0x000000ff
        /*0d74*/ 	.word	0x0002e888
        /*0d78*/ 	.short	0x0100
        /*0d7a*/ 	.byte	0x06
	.zero		1


	//   ....[14]....
        /*0d7c*/ 	.word	0x000007e0
        /*0d80*/ 	.word	0x000000ff
        /*0d84*/ 	.word	0x0002e890
        /*0d88*/ 	.short	0x0100
        /*0d8a*/ 	.byte	0x08
	.zero		1


	//   ....[15]....
        /*0d8c*/ 	.word	0x000007f0
        /*0d90*/ 	.word	0x000000ff
        /*0d94*/ 	.word	0x0002e8a0
        /*0d98*/ 	.short	0x0100
        /*0d9a*/ 	.byte	0x08
	.zero		1


	//   ....[16]....
        /*0d9c*/ 	.word	0x00000800
        /*0da0*/ 	.word	0x000000ff
        /*0da4*/ 	.word	0x0002e898
        /*0da8*/ 	.short	0x0100
        /*0daa*/ 	.byte	0x08
	.zero		1


	//   ....[17]....
        /*0dac*/ 	.word	0x00000810
        /*0db0*/ 	.word	0x000000ff
        /*0db4*/ 	.word	0x0002e8a8
        /*0db8*/ 	.short	0x0100
        /*0dba*/ 	.byte	0x08
	.zero		1


	//   ....[18]....
        /*0dbc*/ 	.word	0x00000940
        /*0dc0*/ 	.word	0x000000ff
        /*0dc4*/ 	.word	0x0002e8b0
        /*0dc8*/ 	.short	0x0100
        /*0dca*/ 	.byte	0x08
	.zero		1


	//   ....[19]....
        /*0dcc*/ 	.word	0x00000950
        /*0dd0*/ 	.word	0x000000ff
        /*0dd4*/ 	.word	0x0002e8c0
        /*0dd8*/ 	.short	0x0100
        /*0dda*/ 	.byte	0x08
	.zero		1


	//   ....[20]....
        /*0ddc*/ 	.word	0x00000960
        /*0de0*/ 	.word	0x000000ff
        /*0de4*/ 	.word	0x0002e8b8
        /*0de8*/ 	.short	0x0100
        /*0dea*/ 	.byte	0x08
	.zero		1


	//   ....[21]....
        /*0dec*/ 	.word	0x00000970
        /*0df0*/ 	.word	0x000000ff
        /*0df4*/ 	.word	0x0002e8c8
        /*0df8*/ 	.short	0x0100
        /*0dfa*/ 	.byte	0x08
	.zero		1


	//   ....[22]....
        /*0dfc*/ 	.word	0x00003180
        /*0e00*/ 	.word	0x0000006f
        /*0e04*/ 	.word	0x0002e890
        /*0e08*/ 	.short	0x010a
        /*0e0a*/ 	.byte	0x3f
	.zero		1


	//   ....[23]....
        /*0e0c*/ 	.word	0x00007400
        /*0e10*/ 	.word	0x0000006f
        /*0e14*/ 	.word	0x0002e890
        /*0e18*/ 	.short	0x010a
        /*0e1a*/ 	.byte	0x3f
	.zero		1


	//   ....[24]....
        /*0e1c*/ 	.word	0x0000b4d0
        /*0e20*/ 	.word	0x0000006f
        /*0e24*/ 	.word	0x0002e890
        /*0e28*/ 	.short	0x010a
        /*0e2a*/ 	.byte	0x3f
	.zero		1


	//   ....[25]....
        /*0e2c*/ 	.word	0x0000bbf0
        /*0e30*/ 	.word	0x00000034
        /*0e34*/ 	.word	0x00000000
        /*0e38*/ 	.short	0x0101
        /*0e3a*/ 	.byte	0x3f
	.zero		1


	//   ....[26]....
        /*0e3c*/ 	.word	0x0000bc30
        /*0e40*/ 	.word	0x0000006f
        /*0e44*/ 	.word	0x0002e8b0
        /*0e48*/ 	.short	0x010a
        /*0e4a*/ 	.byte	0x3f
	.zero		1


	//   ....[27]....
        /*0e4c*/ 	.word	0x0000c3e0
        /*0e50*/ 	.word	0x0000006f
        /*0e54*/ 	.word	0x00000000
        /*0e58*/ 	.short	0x0101
        /*0e5a*/ 	.byte	0x3f
	.zero		1


	//   ....[28]....
        /*0e5c*/ 	.word	0x0000cd40
        /*0e60*/ 	.word	0x00000010
        /*0e64*/ 	.word	0x0002e800
        /*0e68*/ 	.short	0x010a
        /*0e6a*/ 	.byte	0x3f
	.zero		1


	//   ....[29]....
        /*0e6c*/ 	.word	0x0000cd90
        /*0e70*/ 	.word	0x00000010
        /*0e74*/ 	.word	0x0002e800
        /*0e78*/ 	.short	0x010a
        /*0e7a*/ 	.byte	0x3f
	.zero		1


	//   ....[30]....
        /*0e7c*/ 	.word	0x0000d6d0
        /*0e80*/ 	.word	0x00000010
        /*0e84*/ 	.word	0x0002e800
        /*0e88*/ 	.short	0x010a
        /*0e8a*/ 	.byte	0x3f
	.zero		1


	//   ....[31]....
        /*0e8c*/ 	.word	0x0000f3e0
        /*0e90*/ 	.word	0x00000010
        /*0e94*/ 	.word	0x0002e800
        /*0e98*/ 	.short	0x010a
        /*0e9a*/ 	.byte	0x3f
	.zero		1


	//   ....[32]....
        /*0e9c*/ 	.word	0x00010f50
        /*0ea0*/ 	.word	0x00000000
        /*0ea4*/ 	.word	0x0002e830
        /*0ea8*/ 	.short	0x010a
        /*0eaa*/ 	.byte	0x3f
	.zero		1


	//   ....[33]....
        /*0eac*/ 	.word	0x00011000
        /*0eb0*/ 	.word	0x00000000
        /*0eb4*/ 	.word	0x0002e830
        /*0eb8*/ 	.short	0x010a
        /*0eba*/ 	.byte	0x3f
	.zero		1


	//   ....[34]....
        /*0ebc*/ 	.word	0x000148f0
        /*0ec0*/ 	.word	0x0000000f
        /*0ec4*/ 	.word	0x00000000
        /*0ec8*/ 	.short	0x0101
        /*0eca*/ 	.byte	0x3f
	.zero		1


	//   ....[35]....
        /*0ecc*/ 	.word	0x000160f0
        /*0ed0*/ 	.word	0x0000000d
        /*0ed4*/ 	.word	0x0002e830
        /*0ed8*/ 	.short	0x010a
        /*0eda*/ 	.byte	0x3f
	.zero		1


	//   ....[36]....
        /*0edc*/ 	.word	0x00016140
        /*0ee0*/ 	.word	0x0000000d
        /*0ee4*/ 	.word	0x0002e830
        /*0ee8*/ 	.short	0x010a
        /*0eea*/ 	.byte	0x3f
	.zero		1


	//   ....[37]....
        /*0eec*/ 	.word	0x00017690
        /*0ef0*/ 	.word	0x0000000d
        /*0ef4*/ 	.word	0x0002e850
        /*0ef8*/ 	.short	0x010a
        /*0efa*/ 	.byte	0x3f
	.zero		1


	//   ....[38]....
        /*0efc*/ 	.word	0x000176d0
        /*0f00*/ 	.word	0x0000000d
        /*0f04*/ 	.word	0x0002e850
        /*0f08*/ 	.short	0x010a
        /*0f0a*/ 	.byte	0x3f
	.zero		1


	//   ....[39]....
        /*0f0c*/ 	.word	0x0001a4f0
        /*0f10*/ 	.word	0x000000c9
        /*0f14*/ 	.word	0x00000000
        /*0f18*/ 	.short	0x0101
        /*0f1a*/ 	.byte	0x3f
	.zero		1


	//   ....[40]....
        /*0f1c*/ 	.word	0x0001ae80
        /*0f20*/ 	.word	0x00000000
        /*0f24*/ 	.word	0x00000000
        /*0f28*/ 	.short	0x0101
        /*0f2a*/ 	.byte	0x3f
	.zero		1


	//   ....[41]....
        /*0f2c*/ 	.word	0x0001af20
        /*0f30*/ 	.word	0x0000000b
        /*0f34*/ 	.word	0x0002e850
        /*0f38*/ 	.short	0x010a
        /*0f3a*/ 	.byte	0x3f
	.zero		1


	//   ....[42]....
        /*0f3c*/ 	.word	0x0001afa0
        /*0f40*/ 	.word	0x0000000b
        /*0f44*/ 	.word	0x0002e850
        /*0f48*/ 	.short	0x010a
        /*0f4a*/ 	.byte	0x3f
	.zero		1


	//   ....[43]....
        /*0f4c*/ 	.word	0x0001bae0
        /*0f50*/ 	.word	0x00000000
        /*0f54*/ 	.word	0x00000000
        /*0f58*/ 	.short	0x0101
        /*0f5a*/ 	.byte	0x3f
	.zero		1


	//   ....[44]....
        /*0f5c*/ 	.word	0x0001d1d0
        /*0f60*/ 	.word	0x00000000
        /*0f64*/ 	.word	0x00000000
        /*0f68*/ 	.short	0x0101
        /*0f6a*/ 	.byte	0x3f
	.zero		1


	//   ....[45]....
        /*0f6c*/ 	.word	0x0001f610
        /*0f70*/ 	.word	0x0000000b
        /*0f74*/ 	.word	0x0002e820
        /*0f78*/ 	.short	0x010a
        /*0f7a*/ 	.byte	0x3f
	.zero		1


	//   ....[46]....
        /*0f7c*/ 	.word	0x0001f6e0
        /*0f80*/ 	.word	0x00000005
        /*0f84*/ 	.word	0x0002e8a0
        /*0f88*/ 	.short	0x010a
        /*0f8a*/ 	.byte	0x3f
	.zero		1


	//   ....[47]....
        /*0f8c*/ 	.word	0x0001f920
        /*0f90*/ 	.word	0x00000005
        /*0f94*/ 	.word	0x0002e8c0
        /*0f98*/ 	.short	0x010a
        /*0f9a*/ 	.byte	0x3f
	.zero		1


	//   ....[48]....
        /*0f9c*/ 	.word	0x0001fd00
        /*0fa0*/ 	.word	0x00000006
        /*0fa4*/ 	.word	0x0002e8a0
        /*0fa8*/ 	.short	0x010a
        /*0faa*/ 	.byte	0x3f
	.zero		1


	//   ....[49]....
        /*0fac*/ 	.word	0x0001ff20
        /*0fb0*/ 	.word	0x00000006
        /*0fb4*/ 	.word	0x0002e8c0
        /*0fb8*/ 	.short	0x010a
        /*0fba*/ 	.byte	0x3f
	.zero		1


	//   ....[50]....
        /*0fbc*/ 	.word	0x00020f30
        /*0fc0*/ 	.word	0x00000004
        /*0fc4*/ 	.word	0x0002e880
        /*0fc8*/ 	.short	0x010a
        /*0fca*/ 	.byte	0x3f
	.zero		1


	//   ....[51]....
        /*0fcc*/ 	.word	0x00021110
        /*0fd0*/ 	.word	0x00000004
        /*0fd4*/ 	.word	0x0002e840
        /*0fd8*/ 	.short	0x010a
        /*0fda*/ 	.byte	0x3f
	.zero		1


	//   ....[52]....
        /*0fdc*/ 	.word	0x000214a0
        /*0fe0*/ 	.word	0x00000004
        /*0fe4*/ 	.word	0x0002e820
        /*0fe8*/ 	.short	0x010a
        /*0fea*/ 	.byte	0x3f
	.zero		1


	//   ....[53]....
        /*0fec*/ 	.word	0x000217e0
        /*0ff0*/ 	.word	0x00000005
        /*0ff4*/ 	.word	0x0002e880
        /*0ff8*/ 	.short	0x010a
        /*0ffa*/ 	.byte	0x3f
	.zero		1


	//   ....[54]....
        /*0ffc*/ 	.word	0x00021a50
        /*1000*/ 	.word	0x00000005
        /*1004*/ 	.word	0x0002e840
        /*1008*/ 	.short	0x010a
        /*100a*/ 	.byte	0x3f
	.zero		1


	//   ....[55]....
        /*100c*/ 	.word	0x00021d50
        /*1010*/ 	.word	0x00000004
        /*1014*/ 	.word	0x0002e870
        /*1018*/ 	.short	0x010a
        /*101a*/ 	.byte	0x3f
	.zero		1


	//   ....[56]....
        /*101c*/ 	.word	0x00021de0
        /*1020*/ 	.word	0x00000004
        /*1024*/ 	.word	0x0002e860
        /*1028*/ 	.short	0x010a
        /*102a*/ 	.byte	0x3f
	.zero		1


	//   ....[57]....
        /*102c*/ 	.word	0x00022520
        /*1030*/ 	.word	0x00000003
        /*1034*/ 	.word	0x0002e850
        /*1038*/ 	.short	0x0101
        /*103a*/ 	.byte	0x3f
	.zero		1


	//   ....[58]....
        /*103c*/ 	.word	0x00022560
        /*1040*/ 	.word	0x00000003
        /*1044*/ 	.word	0x00000000
        /*1048*/ 	.short	0x0101
        /*104a*/ 	.byte	0x3f
	.zero		1


	//   ....[59]....
        /*104c*/ 	.word	0x00022750
        /*1050*/ 	.word	0x00000014
        /*1054*/ 	.word	0x0002e870
        /*1058*/ 	.short	0x010a
        /*105a*/ 	.byte	0x3f
	.zero		1


	//   ....[60]....
        /*105c*/ 	.word	0x000227e0
        /*1060*/ 	.word	0x00000014
        /*1064*/ 	.word	0x0002e860
        /*1068*/ 	.short	0x010a
        /*106a*/ 	.byte	0x3f
	.zero		1


	//   ....[61]....
        /*106c*/ 	.word	0x00022eb0
        /*1070*/ 	.word	0x00000014
        /*1074*/ 	.word	0x0002e850
        /*1078*/ 	.short	0x0101
        /*107a*/ 	.byte	0x3f
	.zero		1


	//   ....[62]....
        /*107c*/ 	.word	0x00022f00
        /*1080*/ 	.word	0x00000000
        /*1084*/ 	.word	0x00000000
        /*1088*/ 	.short	0x0101
        /*108a*/ 	.byte	0x3f
	.zero		1


	//   ....[63]....
        /*108c*/ 	.word	0x00023b60
        /*1090*/ 	.word	0x00000000
        /*1094*/ 	.word	0x0002e820
        /*1098*/ 	.short	0x010a
        /*109a*/ 	.byte	0x3f
	.zero		1


	//   ....[64]....
        /*109c*/ 	.word	0x00023d30
        /*10a0*/ 	.word	0x00000006
        /*10a4*/ 	.word	0x00000000
        /*10a8*/ 	.short	0x010a
        /*10aa*/ 	.byte	0x3f
	.zero		1


	//   ....[65]....
        /*10ac*/ 	.word	0x00023da0
        /*10b0*/ 	.word	0x00000007
        /*10b4*/ 	.word	0x00000000
        /*10b8*/ 	.short	0x010a
        /*10ba*/ 	.byte	0x3f
	.zero		1


	//   ....[66]....
        /*10bc*/ 	.word	0x00023e00
        /*10c0*/ 	.word	0x00000004
        /*10c4*/ 	.word	0x0002e860
        /*10c8*/ 	.short	0x010a
        /*10ca*/ 	.byte	0x3f
	.zero		1


	//   ....[67]....
        /*10cc*/ 	.word	0x00023e50
        /*10d0*/ 	.word	0x00000003
        /*10d4*/ 	.word	0x0002e860
        /*10d8*/ 	.short	0x010a
        /*10da*/ 	.byte	0x3f
	.zero		1


	//   ....[68]....
        /*10dc*/ 	.word	0x00023e90
        /*10e0*/ 	.word	0x00000004
        /*10e4*/ 	.word	0x0002e880
        /*10e8*/ 	.short	0x010a
        /*10ea*/ 	.byte	0x3f
	.zero		1


	//   ....[69]....
        /*10ec*/ 	.word	0x00023eb0
        /*10f0*/ 	.word	0x00000003
        /*10f4*/ 	.word	0x0002e880
        /*10f8*/ 	.short	0x010a
        /*10fa*/ 	.byte	0x3f
	.zero		1


	//   ....[70]....
        /*10fc*/ 	.word	0x00023f10
        /*1100*/ 	.word	0x0000006f
        /*1104*/ 	.word	0x0002e890
        /*1108*/ 	.short	0x010a
        /*110a*/ 	.byte	0x3f
	.zero		1


	//   ....[71]....
        /*110c*/ 	.word	0x00023f60
        /*1110*/ 	.word	0x0000006f
        /*1114*/ 	.word	0x0002e890
        /*1118*/ 	.short	0x010a
        /*111a*/ 	.byte	0x3f
	.zero		1


	//   ....[72]....
        /*111c*/ 	.word	0x00023fb0
        /*1120*/ 	.word	0x0000006f
        /*1124*/ 	.word	0x0002e890
        /*1128*/ 	.short	0x010a
        /*112a*/ 	.byte	0x3f
	.zero		1


	//   ....[73]....
        /*112c*/ 	.word	0x00024000
        /*1130*/ 	.word	0x0000006f
        /*1134*/ 	.word	0x0002e8b0
        /*1138*/ 	.short	0x010a
        /*113a*/ 	.byte	0x3f
	.zero		1


	//   ....[74]....
        /*113c*/ 	.word	0x000243d0
        /*1140*/ 	.word	0x00000010
        /*1144*/ 	.word	0x0002e800
        /*1148*/ 	.short	0x010a
        /*114a*/ 	.byte	0x3f
	.zero		1


	//   ....[75]....
        /*114c*/ 	.word	0x000246a0
        /*1150*/ 	.word	0x00000010
        /*1154*/ 	.word	0x0002e800
        /*1158*/ 	.short	0x010a
        /*115a*/ 	.byte	0x3f
	.zero		1


	//   ....[76]....
        /*115c*/ 	.word	0x000246f0
        /*1160*/ 	.word	0x00000000
        /*1164*/ 	.word	0x0002e830
        /*1168*/ 	.short	0x010a
        /*116a*/ 	.byte	0x3f
	.zero		1


	//   ....[77]....
        /*116c*/ 	.word	0x00024740
        /*1170*/ 	.word	0x0000000d
        /*1174*/ 	.word	0x0002e830
        /*1178*/ 	.short	0x010a
        /*117a*/ 	.byte	0x3f
	.zero		1


	//   ....[78]....
        /*117c*/ 	.word	0x00024790
        /*1180*/ 	.word	0x0000000d
        /*1184*/ 	.word	0x0002e850
        /*1188*/ 	.short	0x010a
        /*118a*/ 	.byte	0x3f
	.zero		1


	//   ....[79]....
        /*118c*/ 	.word	0x000247e0
        /*1190*/ 	.word	0x0000000b
        /*1194*/ 	.word	0x0002e850
        /*1198*/ 	.short	0x010a
        /*119a*/ 	.byte	0x3f
	.zero		1


	//   ....[80]....
        /*119c*/ 	.word	0x00025970
        /*11a0*/ 	.word	0x0000000b
        /*11a4*/ 	.word	0x0002e820
        /*11a8*/ 	.short	0x010a
        /*11aa*/ 	.byte	0x3f
	.zero		1


	//   ....[81]....
        /*11ac*/ 	.word	0x000259c0
        /*11b0*/ 	.word	0x00000005
        /*11b4*/ 	.word	0x0002e8a0
        /*11b8*/ 	.short	0x010a
        /*11ba*/ 	.byte	0x3f
	.zero		1


	//   ....[82]....
        /*11bc*/ 	.word	0x00025a10
        /*11c0*/ 	.word	0x00000005
        /*11c4*/ 	.word	0x0002e8c0
        /*11c8*/ 	.short	0x010a
        /*11ca*/ 	.byte	0x3f
	.zero		1


	//   ....[83]....
        /*11cc*/ 	.word	0x00025a60
        /*11d0*/ 	.word	0x00000006
        /*11d4*/ 	.word	0x0002e8a0
        /*11d8*/ 	.short	0x010a
        /*11da*/ 	.byte	0x3f
	.zero		1


	//   ....[84]....
        /*11dc*/ 	.word	0x00025ab0
        /*11e0*/ 	.word	0x00000006
        /*11e4*/ 	.word	0x0002e8c0
        /*11e8*/ 	.short	0x010a
        /*11ea*/ 	.byte	0x3f
	.zero		1


	//   ....[85]....
        /*11ec*/ 	.word	0x00025c50
        /*11f0*/ 	.word	0x00000004
        /*11f4*/ 	.word	0x0002e880
        /*11f8*/ 	.short	0x010a
        /*11fa*/ 	.byte	0x3f
	.zero		1


	//   ....[86]....
        /*11fc*/ 	.word	0x00025ca0
        /*1200*/ 	.word	0x00000004
        /*1204*/ 	.word	0x0002e840
        /*1208*/ 	.short	0x010a
        /*120a*/ 	.byte	0x3f
	.zero		1


	//   ....[87]....
        /*120c*/ 	.word	0x00025d20
        /*1210*/ 	.word	0x00000004
        /*1214*/ 	.word	0x0002e820
        /*1218*/ 	.short	0x010a
        /*121a*/ 	.byte	0x3f
	.zero		1


	//   ....[88]....
        /*121c*/ 	.word	0x00025d70
        /*1220*/ 	.word	0x00000005
        /*1224*/ 	.word	0x0002e880
        /*1228*/ 	.short	0x010a
        /*122a*/ 	.byte	0x3f
	.zero		1


	//   ....[89]....
        /*122c*/ 	.word	0x00025dc0
        /*1230*/ 	.word	0x00000005
        /*1234*/ 	.word	0x0002e840
        /*1238*/ 	.short	0x010a
        /*123a*/ 	.byte	0x3f
	.zero		1


	//   ....[90]....
        /*123c*/ 	.word	0x00025e20
        /*1240*/ 	.word	0x00000004
        /*1244*/ 	.word	0x0002e870
        /*1248*/ 	.short	0x010a
        /*124a*/ 	.byte	0x3f
	.zero		1


	//   ....[91]....
        /*124c*/ 	.word	0x00025e80
        /*1250*/ 	.word	0x00000004
        /*1254*/ 	.word	0x0002e860
        /*1258*/ 	.short	0x010a
        /*125a*/ 	.byte	0x3f
	.zero		1


	//   ....[92]....
        /*125c*/ 	.word	0x00025ed0
        /*1260*/ 	.word	0x00000014
        /*1264*/ 	.word	0x0002e870
        /*1268*/ 	.short	0x010a
        /*126a*/ 	.byte	0x3f
	.zero		1


	//   ....[93]....
        /*126c*/ 	.word	0x00025f20
        /*1270*/ 	.word	0x00000014
        /*1274*/ 	.word	0x0002e860
        /*1278*/ 	.short	0x010a
        /*127a*/ 	.byte	0x3f
	.zero		1


	//   ....[94]....
        /*127c*/ 	.word	0x000268d0
        /*1280*/ 	.word	0x00000000
        /*1284*/ 	.word	0x0002e820
        /*1288*/ 	.short	0x010a
        /*128a*/ 	.byte	0x3f
	.zero		1


	//   ....[95]....
        /*128c*/ 	.word	0x00026a70
        /*1290*/ 	.word	0x00000006
        /*1294*/ 	.word	0x00000000
        /*1298*/ 	.short	0x010a
        /*129a*/ 	.byte	0x3f
	.zero		1


	//   ....[96]....
        /*129c*/ 	.word	0x00026ac0
        /*12a0*/ 	.word	0x00000007
        /*12a4*/ 	.word	0x00000000
        /*12a8*/ 	.short	0x010a
        /*12aa*/ 	.byte	0x3f
	.zero		1


	//   ....[97]....
        /*12ac*/ 	.word	0x00026b10
        /*12b0*/ 	.word	0x00000004
        /*12b4*/ 	.word	0x0002e860
        /*12b8*/ 	.short	0x010a
        /*12ba*/ 	.byte	0x3f
	.zero		1


	//   ....[98]....
        /*12bc*/ 	.word	0x00026b60
        /*12c0*/ 	.word	0x00000003
        /*12c4*/ 	.word	0x0002e860
        /*12c8*/ 	.short	0x010a
        /*12ca*/ 	.byte	0x3f
	.zero		1


	//   ....[99]....
        /*12cc*/ 	.word	0x00026bb0
        /*12d0*/ 	.word	0x00000004
        /*12d4*/ 	.word	0x0002e880
        /*12d8*/ 	.short	0x010a
        /*12da*/ 	.byte	0x3f
	.zero		1


	//----- nvinfo : EIATTR_NUM_MBARRIERS
	.align		4
.L_156:
        /*12dc*/ 	.byte	0x03, 0x38
        /*12de*/ 	.short	0x0016


	//----- nvinfo : EIATTR_EXIT_INSTR_OFFSETS
	.align		4
        /*12e0*/ 	.byte	0x04, 0x1c
        /*12e2*/ 	.short	(.L_158 - .L_157)


	//   ....[0]....
.L_157:
        /*12e4*/ 	.word	0x00023f00


	//----- nvinfo : EIATTR_MAX_THREADS
	.align		4
.L_158:
        /*12e8*/ 	.byte	0x04, 0x05
        /*12ea*/ 	.short	(.L_160 - .L_159)
.L_159:
        /*12ec*/ 	.word	0x00000180
        /*12f0*/ 	.word	0x00000001
        /*12f4*/ 	.word	0x00000001


	//----- nvinfo : EIATTR_CRS_STACK_SIZE
	.align		4
.L_160:
        /*12f8*/ 	.byte	0x04, 0x1e
        /*12fa*/ 	.short	(.L_162 - .L_161)
.L_161:
        /*12fc*/ 	.word	0x00000000


	//----- nvinfo : EIATTR_CBANK_PARAM_SIZE
	.align		4
.L_162:
        /*1300*/ 	.byte	0x03, 0x19
        /*1302*/ 	.short	0x0a70


	//----- nvinfo : EIATTR_PARAM_CBANK
	.align		4
        /*1304*/ 	.byte	0x04, 0x0a
        /*1306*/ 	.short	(.L_164 - .L_163)
	.align		4
.L_163:
        /*1308*/ 	.word	index@(.nv.constant0._ZN7cutlass13device_kernelIN5flash11enable_sm90INS1_16FlashAttnFwdSm90INS1_25CollectiveMainloopFwdSm90ILi2EN4cute5tupleIJNS5_1CILi1EEES8_S8_EEENS6_IJNS7_ILi128EEENS7_ILi224EEESA_EEELi128ENS_12float_e4m3_tEfNS_4arch4Sm90ELb0ELb0ELb1ELb1ELb0ELb1ELb0ELb1ELb1ELb0ELb0ELb0EEENS1_21CollectiveEpilogueFwdINS6_IJSA_SA_SB_EEES9_NS_10bfloat16_tESF_Li256ELb1ELb0ELb0ELb1EEENS1_36VarlenDynamicPersistentTileSchedulerILi128ELi224ELi256ELi128ELb0ELb0ELb1ELb0ELb1ELb1EEEEEEEEEvNT_6ParamsE)
        /*130c*/ 	.short	0x0210
        /*130e*/ 	.short	0x0a70


	//----- nvinfo : EIATTR_SW_WAR
	.align		4
.L_164:
        /*1310*/ 	.byte	0x04, 0x36
        /*1312*/ 	.short	(.L_166 - .L_165)
.L_165:
        /*1314*/ 	.word	0x00000008
.L_166:


//--------------------- .nv.info._ZN7cutlass13device_kernelIN5flash11enable_sm90INS1_16FlashAttnFwdSm90INS1_25CollectiveMainloopFwdSm90ILi2EN4cute5tupleIJNS5_1CILi1EEES8_S8_EEENS6_IJNS7_ILi128EEENS7_ILi192EEESA_EEELi128ENS_12float_e4m3_tEfNS_4arch4Sm90ELb0ELb1ELb1ELb0ELb0ELb0ELb0ELb1ELb1ELb0ELb0ELb0EEENS1_21CollectiveEpilogueFwdINS6_IJSA_SA_SB_EEES9_NS_10bfloat16_tESF_Li256ELb0ELb0ELb0ELb1EEENS1_30DynamicPersistentTileSchedulerILi256ELi128ELb0ELb0ELb1EEEEEEEEEvNT_6ParamsE --------------------------
	.section	.nv.info._ZN7cutlass13device_kernelIN5flash11enable_sm90INS1_16FlashAttnFwdSm90INS1_25CollectiveMainloopFwdSm90ILi2EN4cute5tupleIJNS5_1CILi1EEES8_S8_EEENS6_IJNS7_ILi128EEENS7_ILi192EEESA_EEELi128ENS_12float_e4m3_tEfNS_4arch4Sm90ELb0ELb1ELb1ELb0ELb0ELb0ELb0ELb1ELb1ELb0ELb0ELb0EEENS1_21CollectiveEpilogueFwdINS6_IJSA_SA_SB_EEES9_NS_10bfloat16_tESF_Li256ELb0ELb0ELb0ELb1EEENS1_30DynamicPersistentTileSchedulerILi256ELi128ELb0ELb0ELb1EEEEEEEEEvNT_6ParamsE,"",@"SHT_CUDA_INFO"
	.sectionflags	@""
	.align	4


	//----- nvinfo : EIATTR_CUDA_API_VERSION
	.align		4
        /*0000*/ 	.byte	0x04, 0x37
        /*0002*/ 	.short	(.L_168 - .L_167)
.L_167:
        /*0004*/ 	.word	0x00000082


	//----- nvinfo : EIATTR_KPARAM_INFO
	.align		4
.L_168:
        /*0008*/ 	.byte	0x04, 0x17
        /*000a*/ 	.short	(.L_170 - .L_169)
.L_169:
        /*000c*/ 	.word	0x00000000
        /*0010*/ 	.short	0x0000
        /*0012*/ 	.short	0x0070
        /*0014*/ 	.byte	0x00, 0xf0, 0x01, 0x2e


	//----- nvinfo : EIATTR_SPARSE_MMA_MASK
	.align		4
.L_170:
        /*0018*/ 	.byte	0x03, 0x50
        /*001a*/ 	.short	0x0000


	//----- nvinfo : EIATTR_MAXREG_COUNT
	.align		4
        /*001c*/ 	.byte	0x03, 0x1b
        /*001e*/ 	.short	0x00a8


	//----- nvinfo : EIATTR_NUM_BARRIERS
	.align		4
        /*0020*/ 	.byte	0x02, 0x4c
        /*0022*/ 	.byte	0x10
	.zero		1


	//----- nvinfo : EIATTR_EXTERNS
	.align		4
        /*0024*/ 	.byte	0x04, 0x0f
        /*0026*/ 	.short	(.L_172 - .L_171)


	//   ....[0]....
	.align		4
.L_171:
        /*0028*/ 	.word	index@(__assertfail)


	//----- nvinfo : EIATTR_ANNOTATIONS
	.align		4
.L_172:
        /*002c*/ 	.byte	0x04, 0x55
        /*002e*/ 	.short	(.L_174 - .L_173)


	//   ....[0]....
.L_173:
        /* <DEDUP_REMOVED lines=33> */


	//----- nvinfo : EIATTR_MERCURY_ISA_VERSION
	.align		4
.L_174:
        /*0228*/ 	.byte	0x03, 0x5f
        /*022a*/ 	.short	0x0101


	//----- nvinfo : EIATTR_INT_WARP_WIDE_INSTR_OFFSETS
	.align		4
        /*022c*/ 	.byte	0x04, 0x31
        /*022e*/ 	.short	(.L_176 - .L_175)


	//   ....[0]....
.L_175:
        /*0230*/ 	.word	0x00000180


	//   ....[1]....
        /*0234*/ 	.word	0x000001c0


	//   ....[2]....
        /*0238*/ 	.word	0x00000250


	//   ....[3]....
        /*023c*/ 	.word	0x000177d0


	//   ....[4]....
        /*0240*/ 	.word	0x00017860


	//   ....[5]....
        /*0244*/ 	.word	0x00017f50


	//   ....[6]....
        /*0248*/ 	.word	0x00019690


	//   ....[7]....
        /*024c*/ 	.word	0x00019720


	//----- nvinfo : EIATTR_COOP_GROUP_MASK_REGIDS
	.align		4
.L_176:
        /*0250*/ 	.byte	0x04, 0x29
        /*0252*/ 	.short	(.L_178 - .L_177)


	//   ....[0]....
.L_177:
        /*0254*/ 	.word	0xffffffff


	//   ....[1]....
        /*0258*/ 	.word	0xffffffff


	//   ....[2]....
        /*025c*/ 	.word	0xffffffff


	//   ....[3]....
        /*0260*/ 	.word	0xffffffff


	//   ....[4]....
        /*0264*/ 	.word	0xffffffff


	//   ....[5]....
        /*0268*/ 	.word	0xffffffff


	//   ....[6]....
        /*026c*/ 	.word	0xffffffff


	//   ....[7]....
        /*0270*/ 	.word	0xffffffff


	//   ....[8]....
        /*0274*/ 	.word	0xffffffff


	//   ....[9]....
        /*0278*/ 	.word	0xffffffff


	//   ....[10]....
        /*027c*/ 	.word	0xffffffff


	//   ....[11]....
        /*0280*/ 	.word	0xffffffff


	//   ....[12]....
        /*0284*/ 	.word	0xffffffff


	//   ....[13]....
        /*0288*/ 	.word	0xffffffff


	//   ....[14]....
        /*028c*/ 	.word	0xffffffff


	//   ....[15]....
        /*0290*/ 	.word	0xffffffff


	//   ....[16]....
        /*0294*/ 	.word	0xffffffff


	//   ....[17]....
        /*0298*/ 	.word	0xffffffff


	//   ....[18]....
        /*029c*/ 	.word	0xffffffff


	//   ....[19]....
        /*02a0*/ 	.word	0xffffffff


	//   ....[20]....
        /*02a4*/ 	.word	0xffffffff


	//   ....[21]....
        /*02a8*/ 	.word	0xffffffff


	//   ....[22]....
        /*02ac*/ 	.word	0xffffffff


	//   ....[23]....
        /*02b0*/ 	.word	0xffffffff


	//   ....[24]....
        /*02b4*/ 	.word	0xffffffff


	//   ....[25]....
        /*02b8*/ 	.word	0xffffffff


	//   ....[26]....
        /*02bc*/ 	.word	0xffffffff


	//   ....[27]....
        /*02c0*/ 	.word	0xffffffff


	//   ....[28]....
        /*02c4*/ 	.word	0xffffffff


	//   ....[29]....
        /*02c8*/ 	.word	0xffffffff


	//   ....[30]....
        /*02cc*/ 	.word	0xffffffff


	//   ....[31]....
        /*02d0*/ 	.word	0xffffffff


	//   ....[32]....
        /*02d4*/ 	.word	0xffffffff


	//   ....[33]....
        /*02d8*/ 	.word	0xffffffff


	//   ....[34]....
        /*02dc*/ 	.word	0xffffffff


	//   ....[35]....
        /*02e0*/ 	.word	0xffffffff


	//   ....[36]....
        /*02e4*/ 	.word	0xffffffff


	//   ....[37]....
        /*02e8*/ 	.word	0xffffffff


	//   ....[38]....
        /*02ec*/ 	.word	0xffffffff


	//   ....[39]....
        /*02f0*/ 	.word	0xffffffff


	//   ....[40]....
        /*02f4*/ 	.word	0xffffffff


	//   ....[41]....
        /*02f8*/ 	.word	0xffffffff


	//   ....[42]....
        /*02fc*/ 	.word	0xffffffff


	//   ....[43]....
        /*0300*/ 	.word	0xffffffff


	//   ....[44]....
        /*0304*/ 	.word	0xffffffff


	//   ....[45]....
        /*0308*/ 	.word	0xffffffff


	//   ....[46]....
        /*030c*/ 	.word	0xffffffff


	//   ....[47]....
        /*0310*/ 	.word	0xffffffff


	//   ....[48]....
        /*0314*/ 	.word	0xffffffff


	//   ....[49]....
        /*0318*/ 	.word	0xffffffff


	//   ....[50]....
        /*031c*/ 	.word	0xffffffff


	//   ....[51]....
        /*0320*/ 	.word	0xffffffff


	//   ....[52]....
        /*0324*/ 	.word	0xffffffff


	//   ....[53]....
        /*0328*/ 	.word	0xffffffff


	//   ....[54]....
        /*032c*/ 	.word	0xffffffff


	//   ....[55]....
        /*0330*/ 	.word	0xffffffff


	//   ....[56]....
        /*0334*/ 	.word	0xffffffff


	//   ....[57]....
        /*0338*/ 	.word	0xffffffff


	//   ....[58]....
        /*033c*/ 	.word	0xffffffff


	//   ....[59]....
        /*0340*/ 	.word	0xffffffff


	//   ....[60]....
        /*0344*/ 	.word	0xffffffff


	//   ....[61]....
        /*0348*/ 	.word	0xffffffff


	//   ....[62]....
        /*034c*/ 	.word	0xffffffff


	//   ....[63]....
        /*0350*/ 	.word	0xffffffff


	//   ....[64]....
        /*0354*/ 	.word	0xffffffff


	//   ....[65]....
        /*0358*/ 	.word	0x0500000f


	//   ....[66]....
        /*035c*/ 	.word	0x0500000f


	//----- nvinfo : EIATTR_COOP_GROUP_INSTR_OFFSETS
	.align		4
.L_178:
        /*0360*/ 	.byte	0x04, 0x28
        /*0362*/ 	.short	(.L_180 - .L_179)


	//   ....[0]....
.L_179:
        /*0364*/ 	.word	0x00000060


	//   ....[1]....
        /*0368*/ 	.word	0x00000190


	//   ....[2]....
        /*036c*/ 	.word	0x00000230


	//   ....[3]....
        /*0370*/ 	.word	0x000003c0


	//   ....[4]....
        /*0374*/ 	.word	0x00000520


	//   ....[5]....
        /*0378*/ 	.word	0x00000640


	//   ....[6]....
        /*037c*/ 	.word	0x000007a0


	//   ....[7]....
        /*0380*/ 	.word	0x00001770


	//   ....[8]....
        /*0384*/ 	.word	0x000047a0


	//   ....[9]....
        /*0388*/ 	.word	0x00004890


	//   ....[10]....
        /*038c*/ 	.word	0x00005570


	//   ....[11]....
        /*0390*/ 	.word	0x000055d0


	//   ....[12]....
        /*0394*/ 	.word	0x000099d0


	//   ....[13]....
        /*0398*/ 	.word	0x00009a90


	//   ....[14]....
        /*039c*/ 	.word	0x0000a720


	//   ....[15]....
        /*03a0*/ 	.word	0x0000a790


	//   ....[16]....
        /*03a4*/ 	.word	0x0000d7e0


	//   ....[17]....
        /*03a8*/ 	.word	0x0000d800


	//   ....[18]....
        /*03ac*/ 	.word	0x0000d820


	//   ....[19]....
        /*03b0*/ 	.word	0x0000d850


	//   ....[20]....
        /*03b4*/ 	.word	0x00012300


	//   ....[21]....
        /*03b8*/ 	.word	0x00012410


	//   ....[22]....
        /*03bc*/ 	.word	0x000131c0


	//   ....[23]....
        /*03c0*/ 	.word	0x00013230


	//   ....[24]....
        /*03c4*/ 	.word	0x00014c20


	//   ....[25]....
        /*03c8*/ 	.word	0x00014c30


	//   ....[26]....
        /*03cc*/ 	.word	0x00014cb0


	//   ....[27]....
        /*03d0*/ 	.word	0x00014cc0


	//   ....[28]....
        /*03d4*/ 	.word	0x00015cf0


	//   ....[29]....
        /*03d8*/ 	.word	0x00015d00


	//   ....[30]....
        /*03dc*/ 	.word	0x00015d10


	//   ....[31]....
        /*03e0*/ 	.word	0x00015d20


	//   ....[32]....
        /*03e4*/ 	.word	0x00015d30


	//   ....[33]....
        /*03e8*/ 	.word	0x00015d40


	//   ....[34]....
        /*03ec*/ 	.word	0x00015d50


	//   ....[35]....
        /*03f0*/ 	.word	0x00015d60


	//   ....[36]....
        /*03f4*/ 	.word	0x00015d90


	//   ....[37]....
        /*03f8*/ 	.word	0x00015da0


	//   ....[38]....
        /*03fc*/ 	.word	0x00015dd0


	//   ....[39]....
        /*0400*/ 	.word	0x00015de0


	//   ....[40]....
        /*0404*/ 	.word	0x00015e10


	//   ....[41]....
        /*0408*/ 	.word	0x00015e20


	//   ....[42]....
        /*040c*/ 	.word	0x00015e50


	//   ....[43]....
        /*0410*/ 	.word	0x00015e60


	//   ....[44]....
        /*0414*/ 	.word	0x00015e90


	//   ....[45]....
        /*0418*/ 	.word	0x00015ea0


	//   ....[46]....
        /*041c*/ 	.word	0x00015f00


	//   ....[47]....
        /*0420*/ 	.word	0x00015f10


	//   ....[48]....
        /*0424*/ 	.word	0x00015f20


	//   ....[49]....
        /*0428*/ 	.word	0x00015f30


	//   ....[50]....
        /*042c*/ 	.word	0x00015f60


	//   ....[51]....
        /*0430*/ 	.word	0x00015f90


	//   ....[52]....
        /*0434*/ 	.word	0x00015fa0


	//   ....[53]....
        /*0438*/ 	.word	0x00015fb0


	//   ....[54]....
        /*043c*/ 	.word	0x00015fc0


	//   ....[55]....
        /*0440*/ 	.word	0x00015fd0


	//   ....[56]....
        /*0444*/ 	.word	0x00016000


	//   ....[57]....
        /*0448*/ 	.word	0x00016030


	//   ....[58]....
        /*044c*/ 	.word	0x00016060


	//   ....[59]....
        /*0450*/ 	.word	0x00016070


	//   ....[60]....
        /*0454*/ 	.word	0x00016220


	//   ....[61]....
        /*0458*/ 	.word	0x00016d50


	//   ....[62]....
        /*045c*/ 	.word	0x00017ff0


	//   ....[63]....
        /*0460*/ 	.word	0x0001a0b0


	//   ....[64]....
        /*0464*/ 	.word	0x0001a250


	//   ....[65]....
        /*0468*/ 	.word	0x0001a910


	//   ....[66]....
        /*046c*/ 	.word	0x0001ad80


	//----- nvinfo : EIATTR_REG_RECONFIG
	.align		4
.L_180:
        /*0470*/ 	.byte	0x01, 0x54
	.zero		2


	//----- nvinfo : EIATTR_SYSCALL_OFFSETS
	.align		4
        /*0474*/ 	.byte	0x04, 0x46
        /*0476*/ 	.short	(.L_182 - .L_181)


	//   ....[0]....
.L_181:
        /*0478*/ 	.word	0x000018f0


	//   ....[1]....
        /*047c*/ 	.word	0x00017a00


	//   ....[2]....
        /*0480*/ 	.word	0x00017b60


	//   ....[3]....
        /*0484*/ 	.word	0x00017ca0


	//   ....[4]....
        /*0488*/ 	.word	0x00017dc0


	//----- nvinfo : EIATTR_MBARRIER_INSTR_OFFSETS
	.align		4
.L_182:
        /*048c*/ 	.byte	0x04, 0x39
        /*048e*/ 	.short	(.L_184 - .L_183)


	//   ....[0]....
.L_183:
        /*0490*/ 	.word	0x00000270
        /*0494*/ 	.word	0x000000ff
        /*0498*/ 	.word	0x00028800
        /*049c*/ 	.short	0x0100
        /*049e*/ 	.byte	0x06
	.zero		1


	//   ....[1]....
        /*04a0*/ 	.word	0x00000280
        /*04a4*/ 	.word	0x000000ff
        /*04a8*/ 	.word	0x00028820
        /*04ac*/ 	.short	0x0100
        /*04ae*/ 	.byte	0x06
	.zero		1


	//   ....[2]....
        /*04b0*/ 	.word	0x00000370
        /*04b4*/ 	.word	0x000000ff
        /*04b8*/ 	.word	0x00028830
        /*04bc*/ 	.short	0x0100
        /*04be*/ 	.byte	0x08
	.zero		1


	//   ....[3]....
        /*04c0*/ 	.word	0x00000380
        /*04c4*/ 	.word	0x000000ff
        /*04c8*/ 	.word	0x00028840
        /*04cc*/ 	.short	0x0100
        /*04ce*/ 	.byte	0x08
	.zero		1


	//   ....[4]....
        /*04d0*/ 	.word	0x00000390
        /*04d4*/ 	.word	0x000000ff
        /*04d8*/ 	.word	0x00028838
        /*04dc*/ 	.short	0x0100
        /*04de*/ 	.byte	0x08
	.zero		1


	//   ....[5]....
        /*04e0*/ 	.word	0x000003a0
        /*04e4*/ 	.word	0x000000ff
        /*04e8*/ 	.word	0x00028848
        /*04ec*/ 	.short	0x0100
        /*04ee*/ 	.byte	0x08
	.zero		1


	//   ....[6]....
        /*04f0*/ 	.word	0x000004d0
        /*04f4*/ 	.word	0x000000ff
        /*04f8*/ 	.word	0x00028850
        /*04fc*/ 	.short	0x0100
        /*04fe*/ 	.byte	0x08
	.zero		1


	//   ....[7]....
        /*0500*/ 	.word	0x000004e0
        /*0504*/ 	.word	0x000000ff
        /*0508*/ 	.word	0x00028860
        /*050c*/ 	.short	0x0100
        /*050e*/ 	.byte	0x08
	.zero		1


	//   ....[8]....
        /*0510*/ 	.word	0x000004f0
        /*0514*/ 	.word	0x000000ff
        /*0518*/ 	.word	0x00028858
        /*051c*/ 	.short	0x0100
        /*051e*/ 	.byte	0x08
	.zero		1


	//   ....[9]....
        /*0520*/ 	.word	0x00000500
        /*0524*/ 	.word	0x000000ff
        /*0528*/ 	.word	0x00028868
        /*052c*/ 	.short	0x0100
        /*052e*/ 	.byte	0x08
	.zero		1


	//   ....[10]....
        /*0530*/ 	.word	0x000005f0
        /*0534*/ 	.word	0x000000ff
        /*0538*/ 	.word	0x00028870
        /*053c*/ 	.short	0x0100
        /*053e*/ 	.byte	0x06
	.zero		1


	//   ....[11]....
        /*0540*/ 	.word	0x00000600
        /*0544*/ 	.word	0x000000ff
        /*0548*/ 	.word	0x00028880
        /*054c*/ 	.short	0x0100
        /*054e*/ 	.byte	0x06
	.zero		1


	//   ....[12]....
        /*0550*/ 	.word	0x00000610
        /*0554*/ 	.word	0x000000ff
        /*0558*/ 	.word	0x00028878
        /*055c*/ 	.short	0x0100
        /*055e*/ 	.byte	0x06
	.zero		1


	//   ....[13]....
        /*0560*/ 	.word	0x00000620
        /*0564*/ 	.word	0x000000ff
        /*0568*/ 	.word	0x00028888
        /*056c*/ 	.short	0x0100
        /*056e*/ 	.byte	0x06
	.zero		1


	//   ....[14]....
        /*0570*/ 	.word	0x00000750
        /*0574*/ 	.word	0x000000ff
        /*0578*/ 	.word	0x00028890
        /*057c*/ 	.short	0x0100
        /*057e*/ 	.byte	0x08
	.zero		1


	//   ....[15]....
        /*0580*/ 	.word	0x00000760
        /*0584*/ 	.word	0x000000ff
        /*0588*/ 	.word	0x000288a0
        /*058c*/ 	.short	0x0100
        /*058e*/ 	.byte	0x08
	.zero		1


	//   ....[16]....
        /*0590*/ 	.word	0x00000770
        /*0594*/ 	.word	0x000000ff
        /*0598*/ 	.word	0x00028898
        /*059c*/ 	.short	0x0100
        /*059e*/ 	.byte	0x08
	.zero		1


	//   ....[17]....
        /*05a0*/ 	.word	0x00000780
        /*05a4*/ 	.word	0x000000ff
        /*05a8*/ 	.word	0x000288a8
        /*05ac*/ 	.short	0x0100
        /*05ae*/ 	.byte	0x08
	.zero		1


	//   ....[18]....
        /*05b0*/ 	.word	0x000008b0
        /*05b4*/ 	.word	0x000000ff
        /*05b8*/ 	.word	0x000288b0
        /*05bc*/ 	.short	0x0100
        /*05be*/ 	.byte	0x08
	.zero		1


	//   ....[19]....
        /*05c0*/ 	.word	0x000008c0
        /*05c4*/ 	.word	0x000000ff
        /*05c8*/ 	.word	0x000288c0
        /*05cc*/ 	.short	0x0100
        /*05ce*/ 	.byte	0x08
	.zero		1


	//   ....[20]....
        /*05d0*/ 	.word	0x000008d0
        /*05d4*/ 	.word	0x000000ff
        /*05d8*/ 	.word	0x000288b8
        /*05dc*/ 	.short	0x0100
        /*05de*/ 	.byte	0x08
	.zero		1


	//   ....[21]....
        /*05e0*/ 	.word	0x000008e0
        /*05e4*/ 	.word	0x000000ff
        /*05e8*/ 	.word	0x000288c8
        /*05ec*/ 	.short	0x0100
        /*05ee*/ 	.byte	0x08
	.zero		1


	//   ....[22]....
        /*05f0*/ 	.word	0x00001bd0
        /*05f4*/ 	.word	0x000000ff
        /*05f8*/ 	.word	0x00028800
        /*05fc*/ 	.short	0x010a
        /*05fe*/ 	.byte	0x26
	.zero		1


	//   ....[23]....
        /*0600*/ 	.word	0x00001c60
        /*0604*/ 	.word	0x00000004
        /*0608*/ 	.word	0x00028830
        /*060c*/ 	.short	0x010a
        /*060e*/ 	.byte	0x3f
	.zero		1


	//   ....[24]....
        /*0610*/ 	.word	0x00001ce0
        /*0614*/ 	.word	0x00000004
        /*0618*/ 	.word	0x00028830
        /*061c*/ 	.short	0x010a
        /*061e*/ 	.byte	0x3f
	.zero		1


	//   ....[25]....
        /*0620*/ 	.word	0x000025e0
        /*0624*/ 	.word	0x00000004
        /*0628*/ 	.word	0x00000000
        /*062c*/ 	.short	0x0101
        /*062e*/ 	.byte	0x3f
	.zero		1


	//   ....[26]....
        /*0630*/ 	.word	0x00006a50
        /*0634*/ 	.word	0x000000ff
        /*0638*/ 	.word	0x00028830
        /*063c*/ 	.short	0x010a
        /*063e*/ 	.byte	0x0a
	.zero		1


	//   ....[27]....
        /*0640*/ 	.word	0x00006a90
        /*0644*/ 	.word	0x000000ff
        /*0648*/ 	.word	0x00028830
        /*064c*/ 	.short	0x010a
        /*064e*/ 	.byte	0x0a
	.zero		1


	//   ....[28]....
        /*0650*/ 	.word	0x00006ca0
        /*0654*/ 	.word	0x000000ff
        /*0658*/ 	.word	0x00028850
        /*065c*/ 	.short	0x010a
        /*065e*/ 	.byte	0x0a
	.zero		1


	//   ....[29]....
        /*0660*/ 	.word	0x00006ce0
        /*0664*/ 	.word	0x000000ff
        /*0668*/ 	.word	0x00028850
        /*066c*/ 	.short	0x010a
        /*066e*/ 	.byte	0x0a
	.zero		1


	//   ....[30]....
        /*0670*/ 	.word	0x00007c00
        /*0674*/ 	.word	0x0000002d
        /*0678*/ 	.word	0x00000000
        /*067c*/ 	.short	0x0101
        /*067e*/ 	.byte	0x3f
	.zero		1


	//   ....[31]....
        /*0680*/ 	.word	0x0000b740
        /*0684*/ 	.word	0x000000ff
        /*0688*/ 	.word	0x00000000
        /*068c*/ 	.short	0x0101
        /*068e*/ 	.byte	0x0a
	.zero		1


	//   ....[32]....
        /*0690*/ 	.word	0x0000c0e0
        /*0694*/ 	.word	0x000000ff
        /*0698*/ 	.word	0x00028830
        /*069c*/ 	.short	0x010a
        /*069e*/ 	.byte	0x07
	.zero		1


	//   ....[33]....
        /*06a0*/ 	.word	0x0000c120
        /*06a4*/ 	.word	0x000000ff
        /*06a8*/ 	.word	0x00028830
        /*06ac*/ 	.short	0x010a
        /*06ae*/ 	.byte	0x07
	.zero		1


	//   ....[34]....
        /*06b0*/ 	.word	0x0000c360
        /*06b4*/ 	.word	0x000000ff
        /*06b8*/ 	.word	0x00028850
        /*06bc*/ 	.short	0x010a
        /*06be*/ 	.byte	0x0a
	.zero		1


	//   ....[35]....
        /*06c0*/ 	.word	0x0000c3a0
        /*06c4*/ 	.word	0x000000ff
        /*06c8*/ 	.word	0x00028850
        /*06cc*/ 	.short	0x010a
        /*06ce*/ 	.byte	0x0a
	.zero		1


	//   ....[36]....
        /*06d0*/ 	.word	0x0000e9d0
        /*06d4*/ 	.word	0x00000006
        /*06d8*/ 	.word	0x00000000
        /*06dc*/ 	.short	0x0101
        /*06de*/ 	.byte	0x3f
	.zero		1


	//   ....[37]....
        /*06e0*/ 	.word	0x0000ece0
        /*06e4*/ 	.word	0x000000ff
        /*06e8*/ 	.word	0x00000000
        /*06ec*/ 	.short	0x0101
        /*06ee*/ 	.byte	0x0a
	.zero		1


	//   ....[38]....
        /*06f0*/ 	.word	0x0000f4d0
        /*06f4*/ 	.word	0x000000ff
        /*06f8*/ 	.word	0x00028830
        /*06fc*/ 	.short	0x010a
        /*06fe*/ 	.byte	0x07
	.zero		1


	//   ....[39]....
        /*0700*/ 	.word	0x0000f510
        /*0704*/ 	.word	0x000000ff
        /*0708*/ 	.word	0x00028830
        /*070c*/ 	.short	0x010a
        /*070e*/ 	.byte	0x07
	.zero		1


	//   ....[40]....
        /*0710*/ 	.word	0x0000f750
        /*0714*/ 	.word	0x000000ff
        /*0718*/ 	.word	0x00028850
        /*071c*/ 	.short	0x010a
        /*071e*/ 	.byte	0x0a
	.zero		1


	//   ....[41]....
        /*0720*/ 	.word	0x0000f790
        /*0724*/ 	.word	0x000000ff
        /*0728*/ 	.word	0x00028850
        /*072c*/ 	.short	0x010a
        /*072e*/ 	.byte	0x0a
	.zero		1


	//   ....[42]....
        /*0730*/ 	.word	0x000106e0
        /*0734*/ 	.word	0x0000002c
        /*0738*/ 	.word	0x00000000
        /*073c*/ 	.short	0x0101
        /*073e*/ 	.byte	0x3f
	.zero		1


	//   ....[43]....
        /*0740*/ 	.word	0x000141e0
        /*0744*/ 	.word	0x000000ff
        /*0748*/ 	.word	0x00000000
        /*074c*/ 	.short	0x0101
        /*074e*/ 	.byte	0x0a
	.zero		1


	//   ....[44]....
        /*0750*/ 	.word	0x000148d0
        /*0754*/ 	.word	0x000000ff
        /*0758*/ 	.word	0x00028850
        /*075c*/ 	.short	0x010a
        /*075e*/ 	.byte	0x05
	.zero		1


	//   ....[45]....
        /*0760*/ 	.word	0x00014910
        /*0764*/ 	.word	0x000000ff
        /*0768*/ 	.word	0x00028850
        /*076c*/ 	.short	0x010a
        /*076e*/ 	.byte	0x05
	.zero		1


	//   ....[46]....
        /*0770*/ 	.word	0x00014f80
        /*0774*/ 	.word	0x000000ff
        /*0778*/ 	.word	0x00000000
        /*077c*/ 	.short	0x0101
        /*077e*/ 	.byte	0x04
	.zero		1


	//   ....[47]....
        /*0780*/ 	.word	0x000163c0
        /*0784*/ 	.word	0x000000ff
        /*0788*/ 	.word	0x00000000
        /*078c*/ 	.short	0x0101
        /*078e*/ 	.byte	0x05
	.zero		1


	//   ....[48]....
        /*0790*/ 	.word	0x00018210
        /*0794*/ 	.word	0x00000004
        /*0798*/ 	.word	0x00028880
        /*079c*/ 	.short	0x010a
        /*079e*/ 	.byte	0x3f
	.zero		1


	//   ....[49]....
        /*07a0*/ 	.word	0x000183d0
        /*07a4*/ 	.word	0x00000004
        /*07a8*/ 	.word	0x00028840
        /*07ac*/ 	.short	0x010a
        /*07ae*/ 	.byte	0x3f
	.zero		1


	//   ....[50]....
        /*07b0*/ 	.word	0x000186f0
        /*07b4*/ 	.word	0x000000ff
        /*07b8*/ 	.word	0x00028820
        /*07bc*/ 	.short	0x010a
        /*07be*/ 	.byte	0x28
	.zero		1


	//   ....[51]....
        /*07c0*/ 	.word	0x000189b0
        /*07c4*/ 	.word	0x00000004
        /*07c8*/ 	.word	0x00028880
        /*07cc*/ 	.short	0x010a
        /*07ce*/ 	.byte	0x3f
	.zero		1


	//   ....[52]....
        /*07d0*/ 	.word	0x00018c20
        /*07d4*/ 	.word	0x00000004
        /*07d8*/ 	.word	0x00028840
        /*07dc*/ 	.short	0x010a
        /*07de*/ 	.byte	0x3f
	.zero		1


	//   ....[53]....
        /*07e0*/ 	.word	0x00018ef0
        /*07e4*/ 	.word	0x00000014
        /*07e8*/ 	.word	0x00028870
        /*07ec*/ 	.short	0x010a
        /*07ee*/ 	.byte	0x3f
	.zero		1


	//   ....[54]....
        /*07f0*/ 	.word	0x00018f70
        /*07f4*/ 	.word	0x00000014
        /*07f8*/ 	.word	0x00028860
        /*07fc*/ 	.short	0x010a
        /*07fe*/ 	.byte	0x3f
	.zero		1


	//   ....[55]....
        /*0800*/ 	.word	0x000195a0
        /*0804*/ 	.word	0x00000014
        /*0808*/ 	.word	0x00028850
        /*080c*/ 	.short	0x0101
        /*080e*/ 	.byte	0x3f
	.zero		1


	//   ....[56]....
        /*0810*/ 	.word	0x00019600
        /*0814*/ 	.word	0x00000014
        /*0818*/ 	.word	0x00000000
        /*081c*/ 	.short	0x0101
        /*081e*/ 	.byte	0x3f
	.zero		1


	//   ....[57]....
        /*0820*/ 	.word	0x00019800
        /*0824*/ 	.word	0x00000012
        /*0828*/ 	.word	0x00028870
        /*082c*/ 	.short	0x010a
        /*082e*/ 	.byte	0x3f
	.zero		1


	//   ....[58]....
        /*0830*/ 	.word	0x00019870
        /*0834*/ 	.word	0x00000012
        /*0838*/ 	.word	0x00028860
        /*083c*/ 	.short	0x010a
        /*083e*/ 	.byte	0x3f
	.zero		1


	//   ....[59]....
        /*0840*/ 	.word	0x00019ec0
        /*0844*/ 	.word	0x00000012
        /*0848*/ 	.word	0x00028850
        /*084c*/ 	.short	0x0101
        /*084e*/ 	.byte	0x3f
	.zero		1


	//   ....[60]....
        /*0850*/ 	.word	0x00019f00
        /*0854*/ 	.word	0x00000000
        /*0858*/ 	.word	0x00000000
        /*085c*/ 	.short	0x0101
        /*085e*/ 	.byte	0x3f
	.zero		1


	//   ....[61]....
        /*0860*/ 	.word	0x0001a1d0
        /*0864*/ 	.word	0x00000000
        /*0868*/ 	.word	0x00028820
        /*086c*/ 	.short	0x010a
        /*086e*/ 	.byte	0x3f
	.zero		1


	//   ....[62]....
        /*0870*/ 	.word	0x0001a390
        /*0874*/ 	.word	0x00000006
        /*0878*/ 	.word	0x00000000
        /*087c*/ 	.short	0x010a
        /*087e*/ 	.byte	0x3f
	.zero		1


	//   ....[63]....
        /*0880*/ 	.word	0x0001a400
        /*0884*/ 	.word	0x00000007
        /*0888*/ 	.word	0x00000000
        /*088c*/ 	.short	0x010a
        /*088e*/ 	.byte	0x3f
	.zero		1


	//   ....[64]....
        /*0890*/ 	.word	0x0001a460
        /*0894*/ 	.word	0x00000004
        /*0898*/ 	.word	0x00028860
        /*089c*/ 	.short	0x010a
        /*089e*/ 	.byte	0x3f
	.zero		1


	//   ....[65]....
        /*08a0*/ 	.word	0x0001a4b0
        /*08a4*/ 	.word	0x00000003
        /*08a8*/ 	.word	0x00028860
        /*08ac*/ 	.short	0x010a
        /*08ae*/ 	.byte	0x3f
	.zero		1


	//   ....[66]....
        /*08b0*/ 	.word	0x0001a4f0
        /*08b4*/ 	.word	0x00000004
        /*08b8*/ 	.word	0x00028880
        /*08bc*/ 	.short	0x010a
        /*08be*/ 	.byte	0x3f
	.zero		1


	//   ....[67]....
        /*08c0*/ 	.word	0x0001a510
        /*08c4*/ 	.word	0x00000003
        /*08c8*/ 	.word	0x00028880
        /*08cc*/ 	.short	0x010a
        /*08ce*/ 	.byte	0x3f
	.zero		1


	//   ....[68]....
        /*08d0*/ 	.word	0x0001a580
        /*08d4*/ 	.word	0x00000003
        /*08d8*/ 	.word	0x00028800
        /*08dc*/ 	.short	0x010a
        /*08de*/ 	.byte	0x3f
	.zero		1


	//   ....[69]....
        /*08e0*/ 	.word	0x0001a5d0
        /*08e4*/ 	.word	0x00000004
        /*08e8*/ 	.word	0x00028830
        /*08ec*/ 	.short	0x010a
        /*08ee*/ 	.byte	0x3f
	.zero		1


	//   ....[70]....
        /*08f0*/ 	.word	0x0001a630
        /*08f4*/ 	.word	0x0000000e
        /*08f8*/ 	.word	0x00028830
        /*08fc*/ 	.short	0x010a
        /*08fe*/ 	.byte	0x3f
	.zero		1


	//   ....[71]....
        /*0900*/ 	.word	0x0001a690
        /*0904*/ 	.word	0x0000000e
        /*0908*/ 	.word	0x00028850
        /*090c*/ 	.short	0x010a
        /*090e*/ 	.byte	0x3f
	.zero		1


	//   ....[72]....
        /*0910*/ 	.word	0x0001a6f0
        /*0914*/ 	.word	0x0000000a
        /*0918*/ 	.word	0x00028830
        /*091c*/ 	.short	0x010a
        /*091e*/ 	.byte	0x3f
	.zero		1


	//   ....[73]....
        /*0920*/ 	.word	0x0001a750
        /*0924*/ 	.word	0x0000000a
        /*0928*/ 	.word	0x00028850
        /*092c*/ 	.short	0x010a
        /*092e*/ 	.byte	0x3f
	.zero		1


	//   ....[74]....
        /*0930*/ 	.word	0x0001a7b0
        /*0934*/ 	.word	0x0000000a
        /*0938*/ 	.word	0x00028830
        /*093c*/ 	.short	0x010a
        /*093e*/ 	.byte	0x3f
	.zero		1


	//   ....[75]....
        /*0940*/ 	.word	0x0001a810
        /*0944*/ 	.word	0x0000000a
        /*0948*/ 	.word	0x00028850
        /*094c*/ 	.short	0x010a
        /*094e*/ 	.byte	0x3f
	.zero		1


	//   ....[76]....
        /*0950*/ 	.word	0x0001a870
        /*0954*/ 	.word	0x00000003
        /*0958*/ 	.word	0x00028850
        /*095c*/ 	.short	0x010a
        /*095e*/ 	.byte	0x3f
	.zero		1


	//   ....[77]....
        /*0960*/ 	.word	0x0001a9c0
        /*0964*/ 	.word	0x00000004
        /*0968*/ 	.word	0x00028880
        /*096c*/ 	.short	0x010a
        /*096e*/ 	.byte	0x3f
	.zero		1


	//   ....[78]....
        /*0970*/ 	.word	0x0001aa10
        /*0974*/ 	.word	0x00000004
        /*0978*/ 	.word	0x00028840
        /*097c*/ 	.short	0x010a
        /*097e*/ 	.byte	0x3f
	.zero		1


	//   ....[79]....
        /*0980*/ 	.word	0x0001aa70
        /*0984*/ 	.word	0x00000003
        /*0988*/ 	.word	0x00028820
        /*098c*/ 	.short	0x010a
        /*098e*/ 	.byte	0x3f
	.zero		1


	//   ....[80]....
        /*0990*/ 	.word	0x0001aac0
        /*0994*/ 	.word	0x00000004
        /*0998*/ 	.word	0x00028880
        /*099c*/ 	.short	0x010a
        /*099e*/ 	.byte	0x3f
	.zero		1


	//   ....[81]....
        /*09a0*/ 	.word	0x0001ab10
        /*09a4*/ 	.word	0x00000004
        /*09a8*/ 	.word	0x00028840
        /*09ac*/ 	.short	0x010a
        /*09ae*/ 	.byte	0x3f
	.zero		1


	//   ....[82]....
        /*09b0*/ 	.word	0x0001ab60
        /*09b4*/ 	.word	0x00000014
        /*09b8*/ 	.word	0x00028870
        /*09bc*/ 	.short	0x010a
        /*09be*/ 	.byte	0x3f
	.zero		1


	//   ....[83]....
        /*09c0*/ 	.word	0x0001abb0
        /*09c4*/ 	.word	0x00000014
        /*09c8*/ 	.word	0x00028860
        /*09cc*/ 	.short	0x010a
        /*09ce*/ 	.byte	0x3f
	.zero		1


	//   ....[84]....
        /*09d0*/ 	.word	0x0001ac00
        /*09d4*/ 	.word	0x00000012
        /*09d8*/ 	.word	0x00028870
        /*09dc*/ 	.short	0x010a
        /*09de*/ 	.byte	0x3f
	.zero		1


	//   ....[85]....
        /*09e0*/ 	.word	0x0001ac50
        /*09e4*/ 	.word	0x00000012
        /*09e8*/ 	.word	0x00028860
        /*09ec*/ 	.short	0x010a
        /*09ee*/ 	.byte	0x3f
	.zero		1


	//   ....[86]....
        /*09f0*/ 	.word	0x0001aca0
        /*09f4*/ 	.word	0x00000000
        /*09f8*/ 	.word	0x00028820
        /*09fc*/ 	.short	0x010a
        /*09fe*/ 	.byte	0x3f
	.zero		1


	//   ....[87]....
        /*0a00*/ 	.word	0x0001ae40
        /*0a04*/ 	.word	0x00000006
        /*0a08*/ 	.word	0x00000000
        /*0a0c*/ 	.short	0x010a
        /*0a0e*/ 	.byte	0x3f
	.zero		1


	//   ....[88]....
        /*0a10*/ 	.word	0x0001ae90
        /*0a14*/ 	.word	0x00000007
        /*0a18*/ 	.word	0x00000000
        /*0a1c*/ 	.short	0x010a
        /*0a1e*/ 	.byte	0x3f
	.zero		1


	//   ....[89]....
        /*0a20*/ 	.word	0x0001aee0
        /*0a24*/ 	.word	0x00000004
        /*0a28*/ 	.word	0x00028860
        /*0a2c*/ 	.short	0x010a
        /*0a2e*/ 	.byte	0x3f
	.zero		1


	//   ....[90]....
        /*0a30*/ 	.word	0x0001af30
        /*0a34*/ 	.word	0x00000003
        /*0a38*/ 	.word	0x00028860
        /*0a3c*/ 	.short	0x010a
        /*0a3e*/ 	.byte	0x3f
	.zero		1


	//   ....[91]....
        /*0a40*/ 	.word	0x0001af80
        /*0a44*/ 	.word	0x00000004
        /*0a48*/ 	.word	0x00028880
        /*0a4c*/ 	.short	0x010a
        /*0a4e*/ 	.byte	0x3f
	.zero		1


	//----- nvinfo : EIATTR_NUM_MBARRIERS
	.align		4
.L_184:
        /*0a50*/ 	.byte	0x03, 0x38
        /*0a52*/ 	.short	0x0016


	//----- nvinfo : EIATTR_EXIT_INSTR_OFFSETS
	.align		4
        /*0a54*/ 	.byte	0x04, 0x1c
        /*0a56*/ 	.short	(.L_186 - .L_185)


	//   ....[0]....
.L_185:
        /*0a58*/ 	.word	0x00000a50


	//   ....[1]....
        /*0a5c*/ 	.word	0x00016ce0


	//   ....[2]....
        /*0a60*/ 	.word	0x0001a560


	//----- nvinfo : EIATTR_MAX_THREADS
	.align		4
.L_186:
        /*0a64*/ 	.byte	0x04, 0x05
        /*0a66*/ 	.short	(.L_188 - .L_187)
.L_187:
        /*0a68*/ 	.word	0x00000180
        /*0a6c*/ 	.word	0x00000001
        /*0a70*/ 	.word	0x00000001


	//----- nvinfo : EIATTR_CRS_STACK_SIZE
	.align		4
.L_188:
        /*0a74*/ 	.byte	0x04, 0x1e
        /*0a76*/ 	.short	(.L_190 - .L_189)
.L_189:
        /*0a78*/ 	.word	0x00000000


	//----- nvinfo : EIATTR_CBANK_PARAM_SIZE
	.align		4
.L_190:
        /*0a7c*/ 	.byte	0x03, 0x19
        /*0a7e*/ 	.short	0x0bf0


	//----- nvinfo : EIATTR_PARAM_CBANK
	.align		4
        /*0a80*/ 	.byte	0x04, 0x0a
        /*0a82*/ 	.short	(.L_192 - .L_191)
	.align		4
.L_191:
        /*0a84*/ 	.word	index@(.nv.constant0._ZN7cutlass13device_kernelIN5flash11enable_sm90INS1_16FlashAttnFwdSm90INS1_25CollectiveMainloopFwdSm90ILi2EN4cute5tupleIJNS5_1CILi1EEES8_S8_EEENS6_IJNS7_ILi128EEENS7_ILi192EEESA_EEELi128ENS_12float_e4m3_tEfNS_4arch4Sm90ELb0ELb1ELb1ELb0ELb0ELb0ELb0ELb1ELb1ELb0ELb0ELb0EEENS1_21CollectiveEpilogueFwdINS6_IJSA_SA_SB_EEES9_NS_10bfloat16_tESF_Li256ELb0ELb0ELb0ELb1EEENS1_30DynamicPersistentTileSchedulerILi256ELi128ELb0ELb0ELb1EEEEEEEEEvNT_6ParamsE)
        /*0a88*/ 	.short	0x0210
        /*0a8a*/ 	.short	0x0bf0


	//----- nvinfo : EIATTR_SW_WAR
	.align		4
.L_192:
        /*0a8c*/ 	.byte	0x04, 0x36
        /*0a8e*/ 	.short	(.L_194 - .L_193)
.L_193:
        /*0a90*/ 	.word	0x00000008
.L_194:


//--------------------- .nv.info._ZN7cutlass13device_kernelIN5flash11enable_sm90INS1_16FlashAttnFwdSm90INS1_25CollectiveMainloopFwdSm90ILi2EN4cute5tupleIJNS5_1CILi1EEES8_S8_EEENS6_IJNS7_ILi128EEENS7_ILi192EEESA_EEELi128ENS_12float_e4m3_tEfNS_4arch4Sm90ELb0ELb1ELb1ELb1ELb0ELb0ELb0ELb1ELb1ELb0ELb0ELb0EEENS1_21CollectiveEpilogueFwdINS6_IJSA_SA_SB_EEES9_NS_10bfloat16_tESF_Li256ELb1ELb0ELb0ELb1EEENS1_36VarlenDynamicPersistentTileSchedulerILi128ELi192ELi256ELi128ELb0ELb0ELb1ELb1ELb0ELb1EEEEEEEEEvNT_6ParamsE --------------------------
	.section	.nv.info._ZN7cutlass13device_kernelIN5flash11enable_sm90INS1_16FlashAttnFwdSm90INS1_25CollectiveMainloopFwdSm90ILi2EN4cute5tupleIJNS5_1CILi1EEES8_S8_EEENS6_IJNS7_ILi128EEENS7_ILi192EEESA_EEELi128ENS_12float_e4m3_tEfNS_4arch4Sm90ELb0ELb1ELb1ELb1ELb0ELb0ELb0ELb1ELb1ELb0ELb0ELb0EEENS1_21CollectiveEpilogueFwdINS6_IJSA_SA_SB_EEES9_NS_10bfloat16_tESF_Li256ELb1ELb0ELb0ELb1EEENS1_36VarlenDynamicPersistentTileSchedulerILi128ELi192ELi256ELi128ELb0ELb0ELb1ELb1ELb0ELb1EEEEEEEEEvNT_6ParamsE,"",@"SHT_CUDA_INFO"
	.sectionflags	@""
	.align	4


	//----- nvinfo : EIATTR_CUDA_API_VERSION
	.align		4
        /*0000*/ 	.byte	0x04, 0x37
        /*0002*/ 	.short	(.L_196 - .L_195)
.L_195:
        /*0004*/ 	.word	0x00000082


	//----- nvinfo : EIATTR_KPARAM_INFO
	.align		4
.L_196:
        /*0008*/ 	.byte	0x04, 0x17
        /*000a*/ 	.short	(.L_198 - .L_197)
.L_197:
        /*000c*/ 	.word	0x00000000
        /*0010*/ 	.short	0x0000
        /*0012*/ 	.short	0x0070
        /*0014*/ 	.byte	0x00, 0xf0, 0x01, 0x28


	//----- nvinfo : EIATTR_SPARSE_MMA_MASK
	.align		4
.L_198:
        /*0018*/ 	.byte	0x03, 0x50
        /*001a*/ 	.short	0x0000


	//----- nvinfo : EIATTR_MAXREG_COUNT
	.align		4
        /*001c*/ 	.byte	0x03, 0x1b
        /*001e*/ 	.short	0x00a8


	//----- nvinfo : EIATTR_NUM_BARRIERS
	.align		4
        /*0020*/ 	.byte	0x02, 0x4c
        /*0022*/ 	.byte	0x10
	.zero		1


	//----- nvinfo : EIATTR_EXTERNS
	.align		4
        /*0024*/ 	.byte	0x04, 0x0f
        /*0026*/ 	.short	(.L_200 - .L_199)


	//   ....[0]....
	.align		4
.L_199:
        /*0028*/ 	.word	index@(__assertfail)


	//----- nvinfo : EIATTR_ANNOTATIONS
	.align		4
.L_200:
        /*002c*/ 	.byte	0x04, 0x55
        /*002e*/ 	.short	(.L_202 - .L_201)


	//   ....[0]....
.L_201:
        /* <DEDUP_REMOVED lines=48> */


	//----- nvinfo : EIATTR_MERCURY_ISA_VERSION
	.align		4
.L_202:
        /*0318*/ 	.byte	0x03, 0x5f
        /*031a*/ 	.short	0x0101


	//----- nvinfo : EIATTR_UNUSED_LOAD_BYTE_OFFSET
	.align		4
        /*031c*/ 	.byte	0x04, 0x44
        /*031e*/ 	.short	(.L_204 - .L_203)


	//   ....[0]....
.L_203:
        /*0320*/ 	.word	0x00000a60
        /*0324*/ 	.word	0x0000fff0


	//   ....[1]....
        /*0328*/ 	.word	0x000153a0
        /*032c*/ 	.word	0x0000fff0


	//----- nvinfo : EIATTR_INT_WARP_WIDE_INSTR_OFFSETS
	.align		4
.L_204:
        /*0330*/ 	.byte	0x04, 0x31
        /*0332*/ 	.short	(.L_206 - .L_205)


	//   ....[0]....
.L_205:
        /*0334*/ 	.word	0x00000150


	//   ....[1]....
        /*0338*/ 	.word	0x000001f0


	//   ....[2]....
        /*033c*/ 	.word	0x00000260


	//   ....[3]....
        /*0340*/ 	.word	0x00018dd0


	//   ....[4]....
        /*0344*/ 	.word	0x00018e60


	//   ....[5]....
        /*0348*/ 	.word	0x00019540


	//   ....[6]....
        /*034c*/ 	.word	0x0001ad80


	//   ....[7]....
        /*0350*/ 	.word	0x0001ae10


	//----- nvinfo : EIATTR_COOP_GROUP_MASK_REGIDS
	.align		4
.L_206:
        /*0354*/ 	.byte	0x04, 0x29
        /*0356*/ 	.short	(.L_208 - .L_207)


	//   ....[0]....
.L_207:
        /*0358*/ 	.word	0xffffffff


	//   ....[1]....
        /*035c*/ 	.word	0xffffffff


	//   ....[2]....
        /*0360*/ 	.word	0xffffffff


	//   ....[3]....
        /*0364*/ 	.word	0xffffffff


	//   ....[4]....
        /*0368*/ 	.word	0xffffffff


	//   ....[5]....
        /*036c*/ 	.word	0xffffffff


	//   ....[6]....
        /*0370*/ 	.word	0xffffffff


	//   ....[7]....
        /*0374*/ 	.word	0xffffffff


	//   ....[8]....
        /*0378*/ 	.word	0xffffffff


	//   ....[9]....
        /*037c*/ 	.word	0xffffffff


	//   ....[10]....
        /*0380*/ 	.word	0xffffffff


	//   ....[11]....
        /*0384*/ 	.word	0xffffffff


	//   ....[12]....
        /*0388*/ 	.word	0xffffffff


	//   ....[13]....
        /*038c*/ 	.word	0xffffffff


	//   ....[14]....
        /*0390*/ 	.word	0xffffffff


	//   ....[15]....
        /*0394*/ 	.word	0xffffffff


	//   ....[16]....
        /*0398*/ 	.word	0xffffffff


	//   ....[17]....
        /*039c*/ 	.word	0xffffffff


	//   ....[18]....
        /*03a0*/ 	.word	0xffffffff


	//   ....[19]....
        /*03a4*/ 	.word	0xffffffff


	//   ....[20]....
        /*03a8*/ 	.word	0xffffffff


	//   ....[21]....
        /*03ac*/ 	.word	0xffffffff


	//   ....[22]....
        /*03b0*/ 	.word	0xffffffff


	//   ....[23]....
        /*03b4*/ 	.word	0xffffffff


	//   ....[24]....
        /*03b8*/ 	.word	0xffffffff


	//   ....[25]....
        /*03bc*/ 	.word	0xffffffff


	//   ....[26]....
        /*03c0*/ 	.word	0xffffffff


	//   ....[27]....
        /*03c4*/ 	.word	0xffffffff


	//   ....[28]....
        /*03c8*/ 	.word	0xffffffff


	//   ....[29]....
        /*03cc*/ 	.word	0xffffffff


	//   ....[30]....
        /*03d0*/ 	.word	0xffffffff


	//   ....[31]....
        /*03d4*/ 	.word	0xffffffff


	//   ....[32]....
        /*03d8*/ 	.word	0xffffffff


	//   ....[33]....
        /*03dc*/ 	.word	0xffffffff


	//   ....[34]....
        /*03e0*/ 	.word	0xffffffff


	//   ....[35]....
        /*03e4*/ 	.word	0xffffffff


	//   ....[36]....
        /*03e8*/ 	.word	0xffffffff


	//   ....[37]....
        /*03ec*/ 	.word	0xffffffff


	//   ....[38]....
        /*03f0*/ 	.word	0xffffffff


	//   ....[39]....
        /*03f4*/ 	.word	0xffffffff


	//   ....[40]....
        /*03f8*/ 	.word	0xffffffff


	//   ....[41]....
        /*03fc*/ 	.word	0xffffffff


	//   ....[42]....
        /*0400*/ 	.word	0xffffffff


	//   ....[43]....
        /*0404*/ 	.word	0xffffffff


	//   ....[44]....
        /*0408*/ 	.word	0xffffffff


	//   ....[45]....
        /*040c*/ 	.word	0xffffffff


	//   ....[46]....
        /*0410*/ 	.word	0xffffffff


	//   ....[47]....
        /*0414*/ 	.word	0xffffffff


	//   ....[48]....
        /*0418*/ 	.word	0xffffffff


	//   ....[49]....
        /*041c*/ 	.word	0xffffffff


	//   ....[50]....
        /*0420*/ 	.word	0xffffffff


	//   ....[51]....
        /*0424*/ 	.word	0xffffffff


	//   ....[52]....
        /*0428*/ 	.word	0xffffffff


	//   ....[53]....
        /*042c*/ 	.word	0xffffffff


	//   ....[54]....
        /*0430*/ 	.word	0xffffffff


	//   ....[55]....
        /*0434*/ 	.word	0xffffffff


	//   ....[56]....
        /*0438*/ 	.word	0xffffffff


	//   ....[57]....
        /*043c*/ 	.word	0xffffffff


	//   ....[58]....
        /*0440*/ 	.word	0xffffffff


	//   ....[59]....
        /*0444*/ 	.word	0xffffffff


	//   ....[60]....
        /*0448*/ 	.word	0xffffffff


	//   ....[61]....
        /*044c*/ 	.word	0xffffffff


	//   ....[62]....
        /*0450*/ 	.word	0xffffffff


	//   ....[63]....
        /*0454*/ 	.word	0xffffffff


	//   ....[64]....
        /*0458*/ 	.word	0xffffffff


	//   ....[65]....
        /*045c*/ 	.word	0xffffffff


	//   ....[66]....
        /*0460*/ 	.word	0xffffffff


	//   ....[67]....
        /*0464*/ 	.word	0xffffffff


	//   ....[68]....
        /*0468*/ 	.word	0xffffffff


	//   ....[69]....
        /*046c*/ 	.word	0xffffffff


	//   ....[70]....
        /*0470*/ 	.word	0xffffffff


	//   ....[71]....
        /*0474*/ 	.word	0xffffffff


	//   ....[72]....
        /*0478*/ 	.word	0xffffffff


	//   ....[73]....
        /*047c*/ 	.word	0xffffffff


	//   ....[74]....
        /*0480*/ 	.word	0xffffffff


	//   ....[75]....
        /*0484*/ 	.word	0xffffffff


	//   ....[76]....
        /*0488*/ 	.word	0xffffffff


	//   ....[77]....
        /*048c*/ 	.word	0xffffffff


	//   ....[78]....
        /*0490*/ 	.word	0xffffffff


	//   ....[79]....
        /*0494*/ 	.word	0xffffffff


	//   ....[80]....
        /*0498*/ 	.word	0xffffffff


	//   ....[81]....
        /*049c*/ 	.word	0xffffffff


	//   ....[82]....
        /*04a0*/ 	.word	0xffffffff


	//   ....[83]....
        /*04a4*/ 	.word	0xffffffff


	//   ....[84]....
        /*04a8*/ 	.word	0xffffffff


	//   ....[85]....
        /*04ac*/ 	.word	0xffffffff


	//   ....[86]....
        /*04b0*/ 	.word	0xffffffff


	//   ....[87]....
        /*04b4*/ 	.word	0xffffffff


	//   ....[88]....
        /*04b8*/ 	.word	0xffffffff


	//   ....[89]....
        /*04bc*/ 	.word	0xffffffff


	//   ....[90]....
        /*04c0*/ 	.word	0xffffffff


	//   ....[91]....
        /*04c4*/ 	.word	0xffffffff


	//   ....[92]....
        /*04c8*/ 	.word	0xffffffff


	//   ....[93]....
        /*04cc*/ 	.word	0xffffffff


	//   ....[94]....
        /*04d0*/ 	.word	0xffffffff


	//   ....[95]....
        /*04d4*/ 	.word	0x0500000f


	//   ....[96]....
        /*04d8*/ 	.word	0x0500000f


	//----- nvinfo : EIATTR_COOP_GROUP_INSTR_OFFSETS
	.align		4
.L_208:
        /*04dc*/ 	.byte	0x04, 0x28
        /*04de*/ 	.short	(.L_210 - .L_209)


	//   ....[0]....
.L_209:
        /*04e0*/ 	.word	0x00000060


	//   ....[1]....
        /*04e4*/ 	.word	0x00000160


	//   ....[2]....
        /*04e8*/ 	.word	0x00000210


	//   ....[3]....
        /*04ec*/ 	.word	0x000003d0


	//   ....[4]....
        /*04f0*/ 	.word	0x00000530


	//   ....[5]....
        /*04f4*/ 	.word	0x00000650


	//   ....[6]....
        /*04f8*/ 	.word	0x000007b0


	//   ....[7]....
        /*04fc*/ 	.word	0x000016f0


	//   ....[8]....
        /*0500*/ 	.word	0x00004750


	//   ....[9]....
        /*0504*/ 	.word	0x00004840


	//   ....[10]....
        /*0508*/ 	.word	0x00005520


	//   ....[11]....
        /*050c*/ 	.word	0x00005580


	//   ....[12]....
        /*0510*/ 	.word	0x00009b00


	//   ....[13]....
        /*0514*/ 	.word	0x00009bb0


	//   ....[14]....
        /*0518*/ 	.word	0x0000a6d0


	//   ....[15]....
        /*051c*/ 	.word	0x0000a760


	//   ....[16]....
        /*0520*/ 	.word	0x0000d7b0


	//   ....[17]....
        /*0524*/ 	.word	0x0000d7d0


	//   ....[18]....
        /*0528*/ 	.word	0x0000d7f0


	//   ....[19]....
        /*052c*/ 	.word	0x0000d820


	//   ....[20]....
        /*0530*/ 	.word	0x000122e0


	//   ....[21]....
        /*0534*/ 	.word	0x000123f0


	//   ....[22]....
        /*0538*/ 	.word	0x000131c0


	//   ....[23]....
        /*053c*/ 	.word	0x00013240


	//   ....[24]....
        /*0540*/ 	.word	0x00014c20


	//   ....[25]....
        /*0544*/ 	.word	0x00014c30


	//   ....[26]....
        /*0548*/ 	.word	0x00014cb0


	//   ....[27]....
        /*054c*/ 	.word	0x00014cc0


	//   ....[28]....
        /*0550*/ 	.word	0x00015b90


	//   ....[29]....
        /*0554*/ 	.word	0x00015ba0


	//   ....[30]....
        /*0558*/ 	.word	0x00015bb0


	//   ....[31]....
        /*055c*/ 	.word	0x00015bc0


	//   ....[32]....
        /*0560*/ 	.word	0x00015bd0


	//   ....[33]....
        /*0564*/ 	.word	0x00015be0


	//   ....[34]....
        /*0568*/ 	.word	0x00015bf0


	//   ....[35]....
        /*056c*/ 	.word	0x00015c10


	//   ....[36]....
        /*0570*/ 	.word	0x00015c30


	//   ....[37]....
        /*0574*/ 	.word	0x00015c50


	//   ....[38]....
        /*0578*/ 	.word	0x00015c90


	//   ....[39]....
        /*057c*/ 	.word	0x00015ca0


	//   ....[40]....
        /*0580*/ 	.word	0x00015cb0


	//   ....[41]....
        /*0584*/ 	.word	0x00015ce0


	//   ....[42]....
        /*0588*/ 	.word	0x00015d30


	//   ....[43]....
        /*058c*/ 	.word	0x00015d40


	//   ....[44]....
        /*0590*/ 	.word	0x00015d50


	//   ....[45]....
        /*0594*/ 	.word	0x00015d70


	//   ....[46]....
        /*0598*/ 	.word	0x00015da0


	//   ....[47]....
        /*059c*/ 	.word	0x00015dc0


	//   ....[48]....
        /*05a0*/ 	.word	0x00015dd0


	//   ....[49]....
        /*05a4*/ 	.word	0x00015de0


	//   ....[50]....
        /*05a8*/ 	.word	0x00015e10


	//   ....[51]....
        /*05ac*/ 	.word	0x00015e40


	//   ....[52]....
        /*05b0*/ 	.word	0x00015e80


	//   ....[53]....
        /*05b4*/ 	.word	0x00015eb0


	//   ....[54]....
        /*05b8*/ 	.word	0x00015ed0


	//   ....[55]....
        /*05bc*/ 	.word	0x00015ee0


	//   ....[56]....
        /*05c0*/ 	.word	0x00015ef0


	//   ....[57]....
        /*05c4*/ 	.word	0x00015f20


	//   ....[58]....
        /*05c8*/ 	.word	0x00015f50


	//   ....[59]....
        /*05cc*/ 	.word	0x00015f70


	//   ....[60]....
        /*05d0*/ 	.word	0x00017800


	//   ....[61]....
        /*05d4*/ 	.word	0x000179e0


	//   ....[62]....
        /*05d8*/ 	.word	0x00017a10


	//   ....[63]....
        /*05dc*/ 	.word	0x00017a50


	//   ....[64]....
        /*05e0*/ 	.word	0x00017a90


	//   ....[65]....
        /*05e4*/ 	.word	0x00017ac0


	//   ....[66]....
        /*05e8*/ 	.word	0x00017af0


	//   ....[67]....
        /*05ec*/ 	.word	0x00017c50


	//   ....[68]....
        /*05f0*/ 	.word	0x00017c80


	//   ....[69]....
        /*05f4*/ 	.word	0x00017cb0


	//   ....[70]....
        /*05f8*/ 	.word	0x00017ce0


	//   ....[71]....
        /*05fc*/ 	.word	0x00017d10


	//   ....[72]....
        /*0600*/ 	.word	0x00017d50


	//   ....[73]....
        /*0604*/ 	.word	0x00017de0


	//   ....[74]....
        /*0608*/ 	.word	0x00017e20


	//   ....[75]....
        /*060c*/ 	.word	0x00017ee0


	//   ....[76]....
        /*0610*/ 	.word	0x00019680


	//   ....[77]....
        /*0614*/ 	.word	0x0001b890


	//   ....[78]....
        /*0618*/ 	.word	0x0001b8c0


	//   ....[79]....
        /*061c*/ 	.word	0x0001b8f0


	//   ....[80]....
        /*0620*/ 	.word	0x0001b910


	//   ....[81]....
        /*0624*/ 	.word	0x0001b930


	//   ....[82]....
        /*0628*/ 	.word	0x0001b940


	//   ....[83]....
        /*062c*/ 	.word	0x0001b970


	//   ....[84]....
        /*0630*/ 	.word	0x0001b9a0


	//   ....[85]....
        /*0634*/ 	.word	0x0001baf0


	//   ....[86]....
        /*0638*/ 	.word	0x0001bb30


	//   ....[87]....
        /*063c*/ 	.word	0x0001bb60


	//   ....[88]....
        /*0640*/ 	.word	0x0001bb90


	//   ....[89]....
        /*0644*/ 	.word	0x0001bbc0


	//   ....[90]....
        /*0648*/ 	.word	0x0001bbf0


	//   ....[91]....
        /*064c*/ 	.word	0x0001bc90


	//   ....[92]....
        /*0650*/ 	.word	0x0001bcc0


	//   ....[93]....
        /*0654*/ 	.word	0x0001bd40


	//   ....[94]....
        /*0658*/ 	.word	0x0001c410


	//   ....[95]....
        /*065c*/ 	.word	0x0001cad0


	//   ....[96]....
        /*0660*/ 	.word	0x0001cf40


	//----- nvinfo : EIATTR_REG_RECONFIG
	.align		4
.L_210:
        /*0664*/ 	.byte	0x01, 0x54
	.zero		2


	//----- nvinfo : EIATTR_SYSCALL_OFFSETS
	.align		4
        /*0668*/ 	.byte	0x04, 0x46
        /*066a*/ 	.short	(.L_212 - .L_211)


	//   ....[0]....
.L_211:
        /*066c*/ 	.word	0x000018d0


	//   ....[1]....
        /*0670*/ 	.word	0x00019000


	//   ....[2]....
        /*0674*/ 	.word	0x00019160


	//   ....[3]....
        /*0678*/ 	.word	0x000192a0


	//   ....[4]....
        /*067c*/ 	.word	0x000193c0


	//----- nvinfo : EIATTR_MBARRIER_INSTR_OFFSETS
	.align		4
.L_212:
        /*0680*/ 	.byte	0x04, 0x39
        /*0682*/ 	.short	(.L_214 - .L_213)


	//   ....[0]....
.L_213:
        /*0684*/ 	.word	0x00000280
        /*0688*/ 	.word	0x000000ff
        /*068c*/ 	.word	0x00028800
        /*0690*/ 	.short	0x0100
        /*0692*/ 	.byte	0x08
	.zero		1


	//   ....[1]....
        /*0694*/ 	.word	0x00000290
        /*0698*/ 	.word	0x000000ff
        /*069c*/ 	.word	0x00028820
        /*06a0*/ 	.short	0x0100
        /*06a2*/ 	.byte	0x08
	.zero		1


	//   ....[2]....
        /*06a4*/ 	.word	0x00000380
        /*06a8*/ 	.word	0x000000ff
        /*06ac*/ 	.word	0x00028830
        /*06b0*/ 	.short	0x0100
        /*06b2*/ 	.byte	0x08
	.zero		1


	//   ....[3]....
        /*06b4*/ 	.word	0x00000390
        /*06b8*/ 	.word	0x000000ff
        /*06bc*/ 	.word	0x00028840
        /*06c0*/ 	.short	0x0100
        /*06c2*/ 	.byte	0x08
	.zero		1


	//   ....[4]....
        /*06c4*/ 	.word	0x000003a0
        /*06c8*/ 	.word	0x000000ff
        /*06cc*/ 	.word	0x00028838
        /*06d0*/ 	.short	0x0100
        /*06d2*/ 	.byte	0x08
	.zero		1


	//   ....[5]....
        /*06d4*/ 	.word	0x000003b0
        /*06d8*/ 	.word	0x000000ff
        /*06dc*/ 	.word	0x00028848
        /*06e0*/ 	.short	0x0100
        /*06e2*/ 	.byte	0x08
	.zero		1


	//   ....[6]....
        /*06e4*/ 	.word	0x000004e0
        /*06e8*/ 	.word	0x000000ff
        /*06ec*/ 	.word	0x00028850
        /*06f0*/ 	.short	0x0100
        /*06f2*/ 	.byte	0x08
	.zero		1


	//   ....[7]....
        /*06f4*/ 	.word	0x000004f0
        /*06f8*/ 	.word	0x000000ff
        /*06fc*/ 	.word	0x00028860
        /*0700*/ 	.short	0x0100
        /*0702*/ 	.byte	0x08
	.zero		1


	//   ....[8]....
        /*0704*/ 	.word	0x00000500
        /*0708*/ 	.word	0x000000ff
        /*070c*/ 	.word	0x00028858
        /*0710*/ 	.short	0x0100
        /*0712*/ 	.byte	0x08
	.zero		1


	//   ....[9]....
        /*0714*/ 	.word	0x00000510
        /*0718*/ 	.word	0x000000ff
        /*071c*/ 	.word	0x00028868
        /*0720*/ 	.short	0x0100
        /*0722*/ 	.byte	0x08
	.zero		1


	//   ....[10]....
        /*0724*/ 	.word	0x00000600
        /*0728*/ 	.word	0x000000ff
        /*072c*/ 	.word	0x00028870
        /*0730*/ 	.short	0x0100
        /*0732*/ 	.byte	0x06
	.zero		1


	//   ....[11]....
        /*0734*/ 	.word	0x00000610
        /*0738*/ 	.word	0x000000ff
        /*073c*/ 	.word	0x00028880
        /*0740*/ 	.short	0x0100
        /*0742*/ 	.byte	0x06
	.zero		1


	//   ....[12]....
        /*0744*/ 	.word	0x00000620
        /*0748*/ 	.word	0x000000ff
        /*074c*/ 	.word	0x00028878
        /*0750*/ 	.short	0x0100
        /*0752*/ 	.byte	0x06
	.zero		1


	//   ....[13]....
        /*0754*/ 	.word	0x00000630
        /*0758*/ 	.word	0x000000ff
        /*075c*/ 	.word	0x00028888
        /*0760*/ 	.short	0x0100
        /*0762*/ 	.byte	0x06
	.zero		1


	//   ....[14]....
        /*0764*/ 	.word	0x00000760
        /*0768*/ 	.word	0x000000ff
        /*076c*/ 	.word	0x00028890
        /*0770*/ 	.short	0x0100
        /*0772*/ 	.byte	0x08
	.zero		1


	//   ....[15]....
        /*0774*/ 	.word	0x00000770
        /*0778*/ 	.word	0x000000ff
        /*077c*/ 	.word	0x000288a0
        /*0780*/ 	.short	0x0100
        /*0782*/ 	.byte	0x08
	.zero		1


	//   ....[16]....
        /*0784*/ 	.word	0x00000780
        /*0788*/ 	.word	0x000000ff
        /*078c*/ 	.word	0x00028898
        /*0790*/ 	.short	0x0100
        /*0792*/ 	.byte	0x08
	.zero		1


	//   ....[17]....
        /*0794*/ 	.word	0x00000790
        /*0798*/ 	.word	0x000000ff
        /*079c*/ 	.word	0x000288a8
        /*07a0*/ 	.short	0x0100
        /*07a2*/ 	.byte	0x08
	.zero		1


	//   ....[18]....
        /*07a4*/ 	.word	0x000008c0
        /*07a8*/ 	.word	0x000000ff
        /*07ac*/ 	.word	0x000288b0
        /*07b0*/ 	.short	0x0100
        /*07b2*/ 	.byte	0x08
	.zero		1


	//   ....[19]....
        /*07b4*/ 	.word	0x000008d0
        /*07b8*/ 	.word	0x000000ff
        /*07bc*/ 	.word	0x000288c0
        /*07c0*/ 	.short	0x0100
        /*07c2*/ 	.byte	0x08
	.zero		1


	//   ....[20]....
        /*07c4*/ 	.word	0x000008e0
        /*07c8*/ 	.word	0x000000ff
        /*07cc*/ 	.word	0x000288b8
        /*07d0*/ 	.short	0x0100
        /*07d2*/ 	.byte	0x08
	.zero		1


	//   ....[21]....
        /*07d4*/ 	.word	0x000008f0
        /*07d8*/ 	.word	0x000000ff
        /*07dc*/ 	.word	0x000288c8
        /*07e0*/ 	.short	0x0100
        /*07e2*/ 	.byte	0x08
	.zero		1


	//   ....[22]....
        /*07e4*/ 	.word	0x00001ba0
        /*07e8*/ 	.word	0x000000ff
        /*07ec*/ 	.word	0x00028800
        /*07f0*/ 	.short	0x010a
        /*07f2*/ 	.byte	0x27
	.zero		1


	//   ....[23]....
        /*07f4*/ 	.word	0x00001c40
        /*07f8*/ 	.word	0x00000004
        /*07fc*/ 	.word	0x00028830
        /*0800*/ 	.short	0x010a
        /*0802*/ 	.byte	0x3f
	.zero		1


	//   ....[24]....
        /*0804*/ 	.word	0x00001cc0
        /*0808*/ 	.word	0x00000004
        /*080c*/ 	.word	0x00028830
        /*0810*/ 	.short	0x010a
        /*0812*/ 	.byte	0x3f
	.zero		1


	//   ....[25]....
        /*0814*/ 	.word	0x000025a0
        /*0818*/ 	.word	0x00000004
        /*081c*/ 	.word	0x00000000
        /*0820*/ 	.short	0x0101
        /*0822*/ 	.byte	0x3f
	.zero		1


	//   ....[26]....
        /*0824*/ 	.word	0x00006a40
        /*0828*/ 	.word	0x000000ff
        /*082c*/ 	.word	0x00028830
        /*0830*/ 	.short	0x010a
        /*0832*/ 	.byte	0x0a
	.zero		1


	//   ....[27]....
        /*0834*/ 	.word	0x00006a80
        /*0838*/ 	.word	0x000000ff
        /*083c*/ 	.word	0x00028830
        /*0840*/ 	.short	0x010a
        /*0842*/ 	.byte	0x0a
	.zero		1


	//   ....[28]....
        /*0844*/ 	.word	0x00006ca0
        /*0848*/ 	.word	0x000000ff
        /*084c*/ 	.word	0x00028850
        /*0850*/ 	.short	0x010a
        /*0852*/ 	.byte	0x0a
	.zero		1


	//   ....[29]....
        /*0854*/ 	.word	0x00006ce0
        /*0858*/ 	.word	0x000000ff
        /*085c*/ 	.word	0x00028850
        /*0860*/ 	.short	0x010a
        /*0862*/ 	.byte	0x0a
	.zero		1


	//   ....[30]....
        /*0864*/ 	.word	0x00007bd0
        /*0868*/ 	.word	0x0000002f
        /*086c*/ 	.word	0x00000000
        /*0870*/ 	.short	0x0101
        /*0872*/ 	.byte	0x3f
	.zero		1


	//   ....[31]....
        /*0874*/ 	.word	0x0000b720
        /*0878*/ 	.word	0x000000ff
        /*087c*/ 	.word	0x00000000
        /*0880*/ 	.short	0x0101
        /*0882*/ 	.byte	0x0a
	.zero		1


	//   ....[32]....
        /*0884*/ 	.word	0x0000c0d0
        /*0888*/ 	.word	0x000000ff
        /*088c*/ 	.word	0x00028830
        /*0890*/ 	.short	0x010a
        /*0892*/ 	.byte	0x0a
	.zero		1


	//   ....[33]....
        /*0894*/ 	.word	0x0000c110
        /*0898*/ 	.word	0x000000ff
        /*089c*/ 	.word	0x00028830
        /*08a0*/ 	.short	0x010a
        /*08a2*/ 	.byte	0x0a
	.zero		1


	//   ....[34]....
        /*08a4*/ 	.word	0x0000c330
        /*08a8*/ 	.word	0x000000ff
        /*08ac*/ 	.word	0x00028850
        /*08b0*/ 	.short	0x010a
        /*08b2*/ 	.byte	0x0a
	.zero		1


	//   ....[35]....
        /*08b4*/ 	.word	0x0000c370
        /*08b8*/ 	.word	0x000000ff
        /*08bc*/ 	.word	0x00028850
        /*08c0*/ 	.short	0x010a
        /*08c2*/ 	.byte	0x0a
	.zero		1


	//   ....[36]....
        /*08c4*/ 	.word	0x0000e9e0
        /*08c8*/ 	.word	0x00000005
        /*08cc*/ 	.word	0x00000000
        /*08d0*/ 	.short	0x0101
        /*08d2*/ 	.byte	0x3f
	.zero		1


	//   ....[37]....
        /*08d4*/ 	.word	0x0000ecb0
        /*08d8*/ 	.word	0x000000ff
        /*08dc*/ 	.word	0x00000000
        /*08e0*/ 	.short	0x0101
        /*08e2*/ 	.byte	0x07
	.zero		1


	//   ....[38]....
        /*08e4*/ 	.word	0x0000f4c0
        /*08e8*/ 	.word	0x000000ff
        /*08ec*/ 	.word	0x00028830
        /*08f0*/ 	.short	0x010a
        /*08f2*/ 	.byte	0x07
	.zero		1


	//   ....[39]....
        /*08f4*/ 	.word	0x0000f500
        /*08f8*/ 	.word	0x000000ff
        /*08fc*/ 	.word	0x00028830
        /*0900*/ 	.short	0x010a
        /*0902*/ 	.byte	0x07
	.zero		1


	//   ....[40]....
        /*0904*/ 	.word	0x0000f750
        /*0908*/ 	.word	0x000000ff
        /*090c*/ 	.word	0x00028850
        /*0910*/ 	.short	0x010a
        /*0912*/ 	.byte	0x0a
	.zero		1


	//   ....[41]....
        /*0914*/ 	.word	0x0000f790
        /*0918*/ 	.word	0x000000ff
        /*091c*/ 	.word	0x00028850
        /*0920*/ 	.short	0x010a
        /*0922*/ 	.byte	0x0a
	.zero		1


	//   ....[42]....
        /*0924*/ 	.word	0x00010680
        /*0928*/ 	.word	0x0000002c
        /*092c*/ 	.word	0x00000000
        /*0930*/ 	.short	0x0101
        /*0932*/ 	.byte	0x3f
	.zero		1


	//   ....[43]....
        /*0934*/ 	.word	0x000141d0
        /*0938*/ 	.word	0x000000ff
        /*093c*/ 	.word	0x00000000
        /*0940*/ 	.short	0x0101
        /*0942*/ 	.byte	0x0a
	.zero		1


	//   ....[44]....
        /*0944*/ 	.word	0x000148e0
        /*0948*/ 	.word	0x000000ff
        /*094c*/ 	.word	0x00028850
        /*0950*/ 	.short	0x010a
        /*0952*/ 	.byte	0x05
	.zero		1


	//   ....[45]....
        /*0954*/ 	.word	0x00014920
        /*0958*/ 	.word	0x000000ff
        /*095c*/ 	.word	0x00028850
        /*0960*/ 	.short	0x010a
        /*0962*/ 	.byte	0x05
	.zero		1


	//   ....[46]....
        /*0964*/ 	.word	0x00014f80
        /*0968*/ 	.word	0x000000ff
        /*096c*/ 	.word	0x00000000
        /*0970*/ 	.short	0x0101
        /*0972*/ 	.byte	0x04
	.zero		1


	//   ....[47]....
        /*0974*/ 	.word	0x00016800
        /*0978*/ 	.word	0x00000004
        /*097c*/ 	.word	0x00000000
        /*0980*/ 	.short	0x0101
        /*0982*/ 	.byte	0x3f
	.zero		1


	//   ....[48]....
        /*0984*/ 	.word	0x000198b0
        /*0988*/ 	.word	0x00000005
        /*098c*/ 	.word	0x00028880
        /*0990*/ 	.short	0x010a
        /*0992*/ 	.byte	0x3f
	.zero		1


	//   ....[49]....
        /*0994*/ 	.word	0x00019a80
        /*0998*/ 	.word	0x00000005
        /*099c*/ 	.word	0x00028840
        /*09a0*/ 	.short	0x010a
        /*09a2*/ 	.byte	0x3f
	.zero		1


	//   ....[50]....
        /*09a4*/ 	.word	0x00019da0
        /*09a8*/ 	.word	0x000000ff
        /*09ac*/ 	.word	0x00028820
        /*09b0*/ 	.short	0x010a
        /*09b2*/ 	.byte	0x28
	.zero		1


	//   ....[51]....
        /*09b4*/ 	.word	0x0001a090
        /*09b8*/ 	.word	0x00000004
        /*09bc*/ 	.word	0x00028880
        /*09c0*/ 	.short	0x010a
        /*09c2*/ 	.byte	0x3f
	.zero		1


	//   ....[52]....
        /*09c4*/ 	.word	0x0001a310
        /*09c8*/ 	.word	0x00000004
        /*09cc*/ 	.word	0x00028840
        /*09d0*/ 	.short	0x010a
        /*09d2*/ 	.byte	0x3f
	.zero		1


	//   ....[53]....
        /*09d4*/ 	.word	0x0001a5e0
        /*09d8*/ 	.word	0x00000014
        /*09dc*/ 	.word	0x00028870
        /*09e0*/ 	.short	0x010a
        /*09e2*/ 	.byte	0x3f
	.zero		1


	//   ....[54]....
        /*09e4*/ 	.word	0x0001a660
        /*09e8*/ 	.word	0x00000014
        /*09ec*/ 	.word	0x00028860
        /*09f0*/ 	.short	0x010a
        /*09f2*/ 	.byte	0x3f
	.zero		1


	//   ....[55]....
        /*09f4*/ 	.word	0x0001ac90
        /*09f8*/ 	.word	0x00000014
        /*09fc*/ 	.word	0x00028850
        /*0a00*/ 	.short	0x0101
        /*0a02*/ 	.byte	0x3f
	.zero		1


	//   ....[56]....
        /*0a04*/ 	.word	0x0001acf0
        /*0a08*/ 	.word	0x00000014
        /*0a0c*/ 	.word	0x00000000
        /*0a10*/ 	.short	0x0101
        /*0a12*/ 	.byte	0x3f
	.zero		1


	//   ....[57]....
        /*0a14*/ 	.word	0x0001aef0
        /*0a18*/ 	.word	0x00000012
        /*0a1c*/ 	.word	0x00028870
        /*0a20*/ 	.short	0x010a
        /*0a22*/ 	.byte	0x3f
	.zero		1


	//   ....[58]....
        /*0a24*/ 	.word	0x0001af60
        /*0a28*/ 	.word	0x00000012
        /*0a2c*/ 	.word	0x00028860
        /*0a30*/ 	.short	0x010a
        /*0a32*/ 	.byte	0x3f
	.zero		1


	//   ....[59]....
        /*0a34*/ 	.word	0x0001b5b0
        /*0a38*/ 	.word	0x00000012
        /*0a3c*/ 	.word	0x00028850
        /*0a40*/ 	.short	0x0101
        /*0a42*/ 	.byte	0x3f
	.zero		1


	//   ....[60]....
        /*0a44*/ 	.word	0x0001b5f0
        /*0a48*/ 	.word	0x00000000
        /*0a4c*/ 	.word	0x00000000
        /*0a50*/ 	.short	0x0101
        /*0a52*/ 	.byte	0x3f
	.zero		1


	//   ....[61]....
        /*0a54*/ 	.word	0x0001c390
        /*0a58*/ 	.word	0x00000000
        /*0a5c*/ 	.word	0x00028820
        /*0a60*/ 	.short	0x010a
        /*0a62*/ 	.byte	0x3f
	.zero		1


	//   ....[62]....
        /*0a64*/ 	.word	0x0001c550
        /*0a68*/ 	.word	0x00000006
        /*0a6c*/ 	.word	0x00000000
        /*0a70*/ 	.short	0x010a
        /*0a72*/ 	.byte	0x3f
	.zero		1


	//   ....[63]....
        /*0a74*/ 	.word	0x0001c5c0
        /*0a78*/ 	.word	0x00000007
        /*0a7c*/ 	.word	0x00000000
        /*0a80*/ 	.short	0x010a
        /*0a82*/ 	.byte	0x3f
	.zero		1


	//   ....[64]....
        /*0a84*/ 	.word	0x0001c620
        /*0a88*/ 	.word	0x00000004
        /*0a8c*/ 	.word	0x00028860
        /*0a90*/ 	.short	0x010a
        /*0a92*/ 	.byte	0x3f
	.zero		1


	//   ....[65]....
        /*0a94*/ 	.word	0x0001c670
        /*0a98*/ 	.word	0x00000003
        /*0a9c*/ 	.word	0x00028860
        /*0aa0*/ 	.short	0x010a
        /*0aa2*/ 	.byte	0x3f
	.zero		1


	//   ....[66]....
        /*0aa4*/ 	.word	0x0001c6b0
        /*0aa8*/ 	.word	0x00000004
        /*0aac*/ 	.word	0x00028880
        /*0ab0*/ 	.short	0x010a
        /*0ab2*/ 	.byte	0x3f
	.zero		1


	//   ....[67]....
        /*0ab4*/ 	.word	0x0001c6d0
        /*0ab8*/ 	.word	0x00000003
        /*0abc*/ 	.word	0x00028880
        /*0ac0*/ 	.short	0x010a
        /*0ac2*/ 	.byte	0x3f
	.zero		1


	//   ....[68]....
        /*0ac4*/ 	.word	0x0001c740
        /*0ac8*/ 	.word	0x00000003
        /*0acc*/ 	.word	0x00028800
        /*0ad0*/ 	.short	0x010a
        /*0ad2*/ 	.byte	0x3f
	.zero		1


	//   ....[69]....
        /*0ad4*/ 	.word	0x0001c790
        /*0ad8*/ 	.word	0x00000004
        /*0adc*/ 	.word	0x00028830
        /*0ae0*/ 	.short	0x010a
        /*0ae2*/ 	.byte	0x3f
	.zero		1


	//   ....[70]....
        /*0ae4*/ 	.word	0x0001c7f0
        /*0ae8*/ 	.word	0x00000015
        /*0aec*/ 	.word	0x00028830
        /*0af0*/ 	.short	0x010a
        /*0af2*/ 	.byte	0x3f
	.zero		1


	//   ....[71]....
        /*0af4*/ 	.word	0x0001c850
        /*0af8*/ 	.word	0x00000015
        /*0afc*/ 	.word	0x00028850
        /*0b00*/ 	.short	0x010a
        /*0b02*/ 	.byte	0x3f
	.zero		1


	//   ....[72]....
        /*0b04*/ 	.word	0x0001c8b0
        /*0b08*/ 	.word	0x00000009
        /*0b0c*/ 	.word	0x00028830
        /*0b10*/ 	.short	0x010a
        /*0b12*/ 	.byte	0x3f
	.zero		1


	//   ....[73]....
        /*0b14*/ 	.word	0x0001c910
        /*0b18*/ 	.word	0x00000009
        /*0b1c*/ 	.word	0x00028850
        /*0b20*/ 	.short	0x010a
        /*0b22*/ 	.byte	0x3f
	.zero		1


	//   ....[74]....
        /*0b24*/ 	.word	0x0001c970
        /*0b28*/ 	.word	0x00000009
        /*0b2c*/ 	.word	0x00028830
        /*0b30*/ 	.short	0x010a
        /*0b32*/ 	.byte	0x3f
	.zero		1


	//   ....[75]....
        /*0b34*/ 	.word	0x0001c9d0
        /*0b38*/ 	.word	0x00000009
        /*0b3c*/ 	.word	0x00028850
        /*0b40*/ 	.short	0x010a
        /*0b42*/ 	.byte	0x3f
	.zero		1


	//   ....[76]....
        /*0b44*/ 	.word	0x0001ca30
        /*0b48*/ 	.word	0x00000003
        /*0b4c*/ 	.word	0x00028850
        /*0b50*/ 	.short	0x010a
        /*0b52*/ 	.byte	0x3f
	.zero		1


	//   ....[77]....
        /*0b54*/ 	.word	0x0001cb80
        /*0b58*/ 	.word	0x00000005
        /*0b5c*/ 	.word	0x00028880
        /*0b60*/ 	.short	0x010a
        /*0b62*/ 	.byte	0x3f
	.zero		1


	//   ....[78]....
        /*0b64*/ 	.word	0x0001cbd0
        /*0b68*/ 	.word	0x00000005
        /*0b6c*/ 	.word	0x00028840
        /*0b70*/ 	.short	0x010a
        /*0b72*/ 	.byte	0x3f
	.zero		1


	//   ....[79]....
        /*0b74*/ 	.word	0x0001cc30
        /*0b78*/ 	.word	0x00000003
        /*0b7c*/ 	.word	0x00028820
        /*0b80*/ 	.short	0x010a
        /*0b82*/ 	.byte	0x3f
	.zero		1


	//   ....[80]....
        /*0b84*/ 	.word	0x0001cc80
        /*0b88*/ 	.word	0x00000004
        /*0b8c*/ 	.word	0x00028880
        /*0b90*/ 	.short	0x010a
        /*0b92*/ 	.byte	0x3f
	.zero		1


	//   ....[81]....
        /*0b94*/ 	.word	0x0001ccd0
        /*0b98*/ 	.word	0x00000004
        /*0b9c*/ 	.word	0x00028840
        /*0ba0*/ 	.short	0x010a
        /*0ba2*/ 	.byte	0x3f
	.zero		1


	//   ....[82]....
        /*0ba4*/ 	.word	0x0001cd20
        /*0ba8*/ 	.word	0x00000014
        /*0bac*/ 	.word	0x00028870
        /*0bb0*/ 	.short	0x010a
        /*0bb2*/ 	.byte	0x3f
	.zero		1


	//   ....[83]....
        /*0bb4*/ 	.word	0x0001cd70
        /*0bb8*/ 	.word	0x00000014
        /*0bbc*/ 	.word	0x00028860
        /*0bc0*/ 	.short	0x010a
        /*0bc2*/ 	.byte	0x3f
	.zero		1


	//   ....[84]....
        /*0bc4*/ 	.word	0x0001cdc0
        /*0bc8*/ 	.word	0x00000012
        /*0bcc*/ 	.word	0x00028870
        /*0bd0*/ 	.short	0x010a
        /*0bd2*/ 	.byte	0x3f
	.zero		1


	//   ....[85]....
        /*0bd4*/ 	.word	0x0001ce10
        /*0bd8*/ 	.word	0x00000012
        /*0bdc*/ 	.word	0x00028860
        /*0be0*/ 	.short	0x010a
        /*0be2*/ 	.byte	0x3f
	.zero		1


	//   ....[86]....
        /*0be4*/ 	.word	0x0001ce60
        /*0be8*/ 	.word	0x00000000
        /*0bec*/ 	.word	0x00028820
        /*0bf0*/ 	.short	0x010a
        /*0bf2*/ 	.byte	0x3f
	.zero		1


	//   ....[87]....
        /*0bf4*/ 	.word	0x0001d000
        /*0bf8*/ 	.word	0x00000006
        /*0bfc*/ 	.word	0x00000000
        /*0c00*/ 	.short	0x010a
        /*0c02*/ 	.byte	0x3f
	.zero		1


	//   ....[88]....
        /*0c04*/ 	.word	0x0001d050
        /*0c08*/ 	.word	0x00000007
        /*0c0c*/ 	.word	0x00000000
        /*0c10*/ 	.short	0x010a
        /*0c12*/ 	.byte	0x3f
	.zero		1


	//   ....[89]....
        /*0c14*/ 	.word	0x0001d0a0
        /*0c18*/ 	.word	0x00000004
        /*0c1c*/ 	.word	0x00028860
        /*0c20*/ 	.short	0x010a
        /*0c22*/ 	.byte	0x3f
	.zero		1


	//   ....[90]....
        /*0c24*/ 	.word	0x0001d0f0
        /*0c28*/ 	.word	0x00000003
        /*0c2c*/ 	.word	0x00028860
        /*0c30*/ 	.short	0x010a
        /*0c32*/ 	.byte	0x3f
	.zero		1


	//   ....[91]....
        /*0c34*/ 	.word	0x0001d140
        /*0c38*/ 	.word	0x00000004
        /*0c3c*/ 	.word	0x00028880
        /*0c40*/ 	.short	0x010a
        /*0c42*/ 	.byte	0x3f
	.zero		1


	//----- nvinfo : EIATTR_NUM_MBARRIERS
	.align		4
.L_214:
        /*0c44*/ 	.byte	0x03, 0x38
        /*0c46*/ 	.short	0x0016


	//----- nvinfo : EIATTR_EXIT_INSTR_OFFSETS
	.align		4
        /*0c48*/ 	.byte	0x04, 0x1c
        /*0c4a*/ 	.short	(.L_216 - .L_215)


	//   ....[0]....
.L_215:
        /*0c4c*/ 	.word	0x00000aa0


	//   ....[1]....
        /*0c50*/ 	.word	0x000177a0


	//   ....[2]....
        /*0c54*/ 	.word	0x0001c720


	//----- nvinfo : EIATTR_MAX_THREADS
	.align		4
.L_216:
        /*0c58*/ 	.byte	0x04, 0x05
        /*0c5a*/ 	.short	(.L_218 - .L_217)
.L_217:
        /*0c5c*/ 	.word	0x00000180
        /*0c60*/ 	.word	0x00000001
        /*0c64*/ 	.word	0x00000001


	//----- nvinfo : EIATTR_CRS_STACK_SIZE
	.align		4
.L_218:
        /*0c68*/ 	.byte	0x04, 0x1e
        /*0c6a*/ 	.short	(.L_220 - .L_219)
.L_219:
        /*0c6c*/ 	.word	0x00000000


	//----- nvinfo : EIATTR_CBANK_PARAM_SIZE
	.align		4
.L_220:
        /*0c70*/ 	.byte	0x03, 0x19
        /*0c72*/ 	.short	0x0a70


	//----- nvinfo : EIATTR_PARAM_CBANK
	.align		4
        /*0c74*/ 	.byte	0x04, 0x0a
        /*0c76*/ 	.short	(.L_222 - .L_221)
	.align		4
.L_221:
        /*0c78*/ 	.word	index@(.nv.constant0._ZN7cutlass13device_kernelIN5flash11enable_sm90INS1_16FlashAttnFwdSm90INS1_25CollectiveMainloopFwdSm90ILi2EN4cute5tupleIJNS5_1CILi1EEES8_S8_EEENS6_IJNS7_ILi128EEENS7_ILi192EEESA_EEELi128ENS_12float_e4m3_tEfNS_4arch4Sm90ELb0ELb1ELb1ELb1ELb0ELb0ELb0ELb1ELb1ELb0ELb0ELb0EEENS1_21CollectiveEpilogueFwdINS6_IJSA_SA_SB_EEES9_NS_10bfloat16_tESF_Li256ELb1ELb0ELb0ELb1EEENS1_36VarlenDynamicPersistentTileSchedulerILi128ELi192ELi256ELi128ELb0ELb0ELb1ELb1ELb0ELb1EEEEEEEEEvNT_6ParamsE)
        /*0c7c*/ 	.short	0x0210
        /*0c7e*/ 	.short	0x0a70


	//----- nvinfo : EIATTR_SW_WAR
	.align		4
.L_222:
        /*0c80*/ 	.byte	0x04, 0x36
        /*0c82*/ 	.short	(.L_224 - .L_223)
.L_223:
        /*0c84*/ 	.word	0x00000008
.L_224:


//--------------------- .nv.info._ZN7cutlass13device_kernelIN5flash11enable_sm90INS1_16FlashAttnFwdSm90INS1_25CollectiveMainloopFwdSm90ILi2EN4cute5tupleIJNS5_1CILi1EEES8_S8_EEENS6_IJNS7_ILi128EEENS7_ILi192EEESA_EEELi128ENS_12float_e4m3_tEfNS_4arch4Sm90ELb0ELb1ELb1ELb1ELb0ELb1ELb0ELb1ELb1ELb0ELb0ELb0EEENS1_21CollectiveEpilogueFwdINS6_IJSA_SA_SB_EEES9_NS_10bfloat16_tESF_Li256ELb1ELb0ELb0ELb1EEENS1_36VarlenDynamicPersistentTileSchedulerILi128ELi192ELi256ELi128ELb0ELb0ELb1ELb1ELb0ELb1EEEEEEEEEvNT_6ParamsE --------------------------
	.section	.nv.info._ZN7cutlass13device_kernelIN5flash11enable_sm90INS1_16FlashAttnFwdSm90INS1_25CollectiveMainloopFwdSm90ILi2EN4cute5tupleIJNS5_1CILi1EEES8_S8_EEENS6_IJNS7_ILi128EEENS7_ILi192EEESA_EEELi128ENS_12float_e4m3_tEfNS_4arch4Sm90ELb0ELb1ELb1ELb1ELb0ELb1ELb0ELb1ELb1ELb0ELb0ELb0EEENS1_21CollectiveEpilogueFwdINS6_IJSA_SA_SB_EEES9_NS_10bfloat16_tESF_Li256ELb1ELb0ELb0ELb1EEENS1_36VarlenDynamicPersistentTileSchedulerILi128ELi192ELi256ELi128ELb0ELb0ELb1ELb1ELb0ELb1EEEEEEEEEvNT_6ParamsE,"",@"SHT_CUDA_INFO"
	.sectionflags	@""
	.align	4


	//----- nvinfo : EIATTR_CUDA_API_VERSION
	.align		4
        /*0000*/ 	.byte	0x04, 0x37
        /*0002*/ 	.short	(.L_226 - .L_225)
.L_225:
        /*0004*/ 	.word	0x00000082


	//----- nvinfo : EIATTR_KPARAM_INFO
	.align		4
.L_226:
        /*0008*/ 	.byte	0x04, 0x17
        /*000a*/ 	.short	(.L_228 - .L_227)
.L_227:
        /*000c*/ 	.word	0x00000000
        /*0010*/ 	.short	0x0000
        /*0012*/ 	.short	0x0070
        /*0014*/ 	.byte	0x00, 0xf0, 0x01, 0x28


	//----- nvinfo : EIATTR_SPARSE_MMA_MASK
	.align		4
.L_228:
        /*0018*/ 	.byte	0x03, 0x50
        /*001a*/ 	.short	0x0000


	//----- nvinfo : EIATTR_MAXREG_COUNT
	.align		4
        /*001c*/ 	.byte	0x03, 0x1b
        /*001e*/ 	.short	0x00a8


	//----- nvinfo : EIATTR_NUM_BARRIERS
	.align		4
        /*0020*/ 	.byte	0x02, 0x4c
        /*0022*/ 	.byte	0x10
	.zero		1


	//----- nvinfo : EIATTR_EXTERNS
	.align		4
        /*0024*/ 	.byte	0x04, 0x0f
        /*0026*/ 	.short	(.L_230 - .L_229)


	//   ....[0]....
	.align		4
.L_229:
        /*0028*/ 	.word	index@(__assertfail)


	//----- nvinfo : EIATTR_ANNOTATIONS
	.align		4
.L_230:
        /*002c*/ 	.byte	0x04, 0x55
        /*002e*/ 	.short	(.L_232 - .L_231)


	//   ....[0]....
.L_231:
        /* <DEDUP_REMOVED lines=58> */


	//----- nvinfo : EIATTR_MERCURY_ISA_VERSION
	.align		4
.L_232:
        /*03c0*/ 	.byte	0x03, 0x5f
        /*03c2*/ 	.short	0x0101


	//----- nvinfo : EIATTR_UNUSED_LOAD_BYTE_OFFSET
	.align		4
        /*03c4*/ 	.byte	0x04, 0x44
        /*03c6*/ 	.short	(.L_234 - .L_233)


	//   ....[0]....
.L_233:
        /*03c8*/ 	.word	0x00000b20
        /*03cc*/ 	.word	0x0000fff0


	//   ....[1]....
        /*03d0*/ 	.word	0x000237a0
        /*03d4*/ 	.word	0x0000fff0


	//----- nvinfo : EIATTR_INT_WARP_WIDE_INSTR_OFFSETS
	.align		4
.L_234:
        /*03d8*/ 	.byte	0x04, 0x31
        /*03da*/ 	.short	(.L_236 - .L_235)


	//   ....[0]....
.L_235:
        /*03dc*/ 	.word	0x000001c0


	//   ....[1]....
        /*03e0*/ 	.word	0x00000200


	//   ....[2]....
        /*03e4*/ 	.word	0x00000270


	//   ....[3]....
        /*03e8*/ 	.word	0x00028750


	//   ....[4]....
        /*03ec*/ 	.word	0x000287e0


	//   ....[5]....
        /*03f0*/ 	.word	0x00028ed0


	//   ....[6]....
        /*03f4*/ 	.word	0x00028f00


	//   ....[7]....
        /*03f8*/ 	.word	0x0002a900


	//   ....[8]....
        /*03fc*/ 	.word	0x0002a990


	//----- nvinfo : EIATTR_COOP_GROUP_MASK_REGIDS
	.align		4
.L_236:
        /*0400*/ 	.byte	0x04, 0x29
        /*0402*/ 	.short	(.L_238 - .L_237)


	//   ....[0]....
.L_237:
        /*0404*/ 	.word	0xffffffff


	//   ....[1]....
        /*0408*/ 	.word	0xffffffff


	//   ....[2]....
        /*040c*/ 	.word	0xffffffff


	//   ....[3]....
        /*0410*/ 	.word	0xffffffff


	//   ....[4]....
        /*0414*/ 	.word	0xffffffff


	//   ....[5]....
        /*0418*/ 	.word	0xffffffff


	//   ....[6]....
        /*041c*/ 	.word	0xffffffff


	//   ....[7]....
        /*0420*/ 	.word	0xffffffff


	//   ....[8]....
        /*0424*/ 	.word	0xffffffff


	//   ....[9]....
        /*0428*/ 	.word	0xffffffff


	//   ....[10]....
        /*042c*/ 	.word	0xffffffff


	//   ....[11]....
        /*0430*/ 	.word	0xffffffff


	//   ....[12]....
        /*0434*/ 	.word	0xffffffff


	//   ....[13]....
        /*0438*/ 	.word	0xffffffff


	//   ....[14]....
        /*043c*/ 	.word	0xffffffff


	//   ....[15]....
        /*0440*/ 	.word	0xffffffff


	//   ....[16]....
        /*0444*/ 	.word	0xffffffff


	//   ....[17]....
        /*0448*/ 	.word	0xffffffff


	//   ....[18]....
        /*044c*/ 	.word	0xffffffff


	//   ....[19]....
        /*0450*/ 	.word	0xffffffff


	//   ....[20]....
        /*0454*/ 	.word	0xffffffff


	//   ....[21]....
        /*0458*/ 	.word	0xffffffff


	//   ....[22]....
        /*045c*/ 	.word	0xffffffff


	//   ....[23]....
        /*0460*/ 	.word	0xffffffff


	//   ....[24]....
        /*0464*/ 	.word	0xffffffff


	//   ....[25]....
        /*0468*/ 	.word	0xffffffff


	//   ....[26]....
        /*046c*/ 	.word	0xffffffff


	//   ....[27]....
        /*0470*/ 	.word	0xffffffff


	//   ....[28]....
        /*0474*/ 	.word	0xffffffff


	//   ....[29]....
        /*0478*/ 	.word	0xffffffff


	//   ....[30]....
        /*047c*/ 	.word	0xffffffff


	//   ....[31]....
        /*0480*/ 	.word	0xffffffff


	//   ....[32]....
        /*0484*/ 	.word	0xffffffff


	//   ....[33]....
        /*0488*/ 	.word	0xffffffff


	//   ....[34]....
        /*048c*/ 	.word	0xffffffff


	//   ....[35]....
        /*0490*/ 	.word	0xffffffff


	//   ....[36]....
        /*0494*/ 	.word	0xffffffff


	//   ....[37]....
        /*0498*/ 	.word	0xffffffff


	//   ....[38]....
        /*049c*/ 	.word	0xffffffff


	//   ....[39]....
        /*04a0*/ 	.word	0xffffffff


	//   ....[40]....
        /*04a4*/ 	.word	0xffffffff


	//   ....[41]....
        /*04a8*/ 	.word	0xffffffff


	//   ....[42]....
        /*04ac*/ 	.word	0xffffffff


	//   ....[43]....
        /*04b0*/ 	.word	0xffffffff


	//   ....[44]....
        /*04b4*/ 	.word	0xffffffff


	//   ....[45]....
        /*04b8*/ 	.word	0xffffffff


	//   ....[46]....
        /*04bc*/ 	.word	0xffffffff


	//   ....[47]....
        /*04c0*/ 	.word	0xffffffff


	//   ....[48]....
        /*04c4*/ 	.word	0xffffffff


	//   ....[49]....
        /*04c8*/ 	.word	0xffffffff


	//   ....[50]....
        /*04cc*/ 	.word	0xffffffff


	//   ....[51]....
        /*04d0*/ 	.word	0xffffffff


	//   ....[52]....
        /*04d4*/ 	.word	0xffffffff


	//   ....[53]....
        /*04d8*/ 	.word	0xffffffff


	//   ....[54]....
        /*04dc*/ 	.word	0xffffffff


	//   ....[55]....
        /*04e0*/ 	.word	0xffffffff


	//   ....[56]....
        /*04e4*/ 	.word	0xffffffff


	//   ....[57]....
        /*04e8*/ 	.word	0xffffffff


	//   ....[58]....
        /*04ec*/ 	.word	0xffffffff


	//   ....[59]....
        /*04f0*/ 	.word	0xffffffff


	//   ....[60]....
        /*04f4*/ 	.word	0xffffffff


	//   ....[61]....
        /*04f8*/ 	.word	0xffffffff


	//   ....[62]....
        /*04fc*/ 	.word	0xffffffff


	//   ....[63]....
        /*0500*/ 	.word	0xffffffff


	//   ....[64]....
        /*0504*/ 	.word	0xffffffff


	//   ....[65]....
        /*0508*/ 	.word	0xffffffff


	//   ....[66]....
        /*050c*/ 	.word	0xffffffff


	//   ....[67]....
        /*0510*/ 	.word	0xffffffff


	//   ....[68]....
        /*0514*/ 	.word	0xffffffff


	//   ....[69]....
        /*0518*/ 	.word	0xffffffff


	//   ....[70]....
        /*051c*/ 	.word	0xffffffff


	//   ....[71]....
        /*0520*/ 	.word	0xffffffff


	//   ....[72]....
        /*0524*/ 	.word	0xffffffff


	//   ....[73]....
        /*0528*/ 	.word	0xffffffff


	//   ....[74]....
        /*052c*/ 	.word	0xffffffff


	//   ....[75]....
        /*0530*/ 	.word	0xffffffff


	//   ....[76]....
        /*0534*/ 	.word	0xffffffff


	//   ....[77]....
        /*0538*/ 	.word	0xffffffff


	//   ....[78]....
        /*053c*/ 	.word	0xffffffff


	//   ....[79]....
        /*0540*/ 	.word	0xffffffff


	//   ....[80]....
        /*0544*/ 	.word	0xffffffff


	//   ....[81]....
        /*0548*/ 	.word	0xffffffff


	//   ....[82]....
        /*054c*/ 	.word	0xffffffff


	//   ....[83]....
        /*0550*/ 	.word	0xffffffff


	//   ....[84]....
        /*0554*/ 	.word	0xffffffff


	//   ....[85]....
        /*0558*/ 	.word	0xffffffff


	//   ....[86]....
        /*055c*/ 	.word	0xffffffff


	//   ....[87]....
        /*0560*/ 	.word	0xffffffff


	//   ....[88]....
        /*0564*/ 	.word	0xffffffff


	//   ....[89]....
        /*0568*/ 	.word	0xffffffff


	//   ....[90]....
        /*056c*/ 	.word	0xffffffff


	//   ....[91]....
        /*0570*/ 	.word	0xffffffff


	//   ....[92]....
        /*0574*/ 	.word	0xffffffff


	//   ....[93]....
        /*0578*/ 	.word	0xffffffff


	//   ....[94]....
        /*057c*/ 	.word	0xffffffff


	//   ....[95]....
        /*0580*/ 	.word	0xffffffff


	//   ....[96]....
        /*0584*/ 	.word	0x0500000f


	//   ....[97]....
        /*0588*/ 	.word	0x0500000f


	//   ....[98]....
        /*058c*/ 	.word	0x0500000f


	//   ....[99]....
        /*0590*/ 	.word	0x0500000f


	//   ....[100]....
        /*0594*/ 	.word	0x0500000f


	//   ....[101]....
        /*0598*/ 	.word	0x0500000f


	//   ....[102]....
        /*059c*/ 	.word	0x0500000f


	//   ....[103]....
        /*05a0*/ 	.word	0x0500000f


	//   ....[104]....
        /*05a4*/ 	.word	0x0500000f


	//   ....[105]....
        /*05a8*/ 	.word	0x0500000f


	//   ....[106]....
        /*05ac*/ 	.word	0x0500000f


	//   ....[107]....
        /*05b0*/ 	.word	0x0500000f


	//   ....[108]....
        /*05b4*/ 	.word	0x0500000f


	//   ....[109]....
        /*05b8*/ 	.word	0x0500000f


	//   ....[110]....
        /*05bc*/ 	.word	0x0500000f


	//   ....[111]....
        /*05c0*/ 	.word	0x0500000f


	//   ....[112]....
        /*05c4*/ 	.word	0x0500000f


	//   ....[113]....
        /*05c8*/ 	.word	0x0500000f


	//   ....[114]....
        /*05cc*/ 	.word	0x0500000f


	//   ....[115]....
        /*05d0*/ 	.word	0x0500000f


	//   ....[116]....
        /*05d4*/ 	.word	0x0500000f


	//   ....[117]....
        /*05d8*/ 	.word	0x0500000f


	//   ....[118]....
        /*05dc*/ 	.word	0x0500000f


	//   ....[119]....
        /*05e0*/ 	.word	0x0500000f


	//   ....[120]....
        /*05e4*/ 	.word	0x0500000f


	//   ....[121]....
        /*05e8*/ 	.word	0x0500000f


	//   ....[122]....
        /*05ec*/ 	.word	0x0500000f


	//   ....[123]....
        /*05f0*/ 	.word	0x0500000f


	//   ....[124]....
        /*05f4*/ 	.word	0x0500000f


	//   ....[125]....
        /*05f8*/ 	.word	0x0500000f


	//   ....[126]....
        /*05fc*/ 	.word	0x0500000f


	//   ....[127]....
        /*0600*/ 	.word	0x0500000f


	//   ....[128]....
        /*0604*/ 	.word	0x0500000f


	//   ....[129]....
        /*0608*/ 	.word	0x0500000f


	//   ....[130]....
        /*060c*/ 	.word	0x0500000f


	//   ....[131]....
        /*0610*/ 	.word	0x0500000f


	//   ....[132]....
        /*0614*/ 	.word	0x0500000f


	//   ....[133]....
        /*0618*/ 	.word	0x0500000f


	//   ....[134]....
        /*061c*/ 	.word	0x0500000f


	//   ....[135]....
        /*0620*/ 	.word	0x0500000f


	//   ....[136]....
        /*0624*/ 	.word	0x0500000f


	//   ....[137]....
        /*0628*/ 	.word	0x0500000f


	//   ....[138]....
        /*062c*/ 	.word	0x0500000f


	//   ....[139]....
        /*0630*/ 	.word	0x0500000f


	//   ....[140]....
        /*0634*/ 	.word	0x0500000f


	//   ....[141]....
        /*0638*/ 	.word	0x0500000f


	//   ....[142]....
        /*063c*/ 	.word	0x0500000f


	//   ....[143]....
        /*0640*/ 	.word	0x0500000f


	//   ....[144]....
        /*0644*/ 	.word	0x0500000f


	//   ....[145]....
        /*0648*/ 	.word	0x0500000f


	//   ....[146]....
        /*064c*/ 	.word	0x0500000f


	//   ....[147]....
        /*0650*/ 	.word	0x0500000f


	//   ....[148]....
        /*0654*/ 	.word	0x0500000f


	//   ....[149]....
        /*0658*/ 	.word	0x0500000f


	//   ....[150]....
        /*065c*/ 	.word	0x0500000f


	//   ....[151]....
        /*0660*/ 	.word	0x0500000f


	//   ....[152]....
        /*0664*/ 	.word	0x0500000f


	//   ....[153]....
        /*0668*/ 	.word	0x0500000f


	//   ....[154]....
        /*066c*/ 	.word	0x0500000f


	//   ....[155]....
        /*0670*/ 	.word	0x0500000f


	//   ....[156]....
        /*0674*/ 	.word	0x0500000f


	//   ....[157]....
        /*0678*/ 	.word	0x0500000f


	//   ....[158]....
        /*067c*/ 	.word	0x0500000f


	//   ....[159]....
        /*0680*/ 	.word	0x0500000f


	//   ....[160]....
        /*0684*/ 	.word	0x0500000f


	//   ....[161]....
        /*0688*/ 	.word	0x0500000f


	//   ....[162]....
        /*068c*/ 	.word	0x0500000f


	//   ....[163]....
        /*0690*/ 	.word	0x0500000f


	//   ....[164]....
        /*0694*/ 	.word	0x0500000f


	//----- nvinfo : EIATTR_COOP_GROUP_INSTR_OFFSETS
	.align		4
.L_238:
        /*0698*/ 	.byte	0x04, 0x28
        /*069a*/ 	.short	(.L_240 - .L_239)


	//   ....[0]....
.L_239:
        /*069c*/ 	.word	0x00000070


	//   ....[1]....
        /*06a0*/ 	.word	0x000001d0


	//   ....[2]....
        /*06a4*/ 	.word	0x00000220


	//   ....[3]....
        /*06a8*/ 	.word	0x00000450


	//   ....[4]....
        /*06ac*/ 	.word	0x000005b0


	//   ....[5]....
        /*06b0*/ 	.word	0x000006d0


	//   ....[6]....
        /*06b4*/ 	.word	0x00000830


	//   ....[7]....
        /*06b8*/ 	.word	0x0000a010


	//   ....[8]....
        /*06bc*/ 	.word	0x000123e0


	//   ....[9]....
        /*06c0*/ 	.word	0x00012a40


	//   ....[10]....
        /*06c4*/ 	.word	0x00012fe0


	//   ....[11]....
        /*06c8*/ 	.word	0x00013060


	//   ....[12]....
        /*06cc*/ 	.word	0x000176b0


	//   ....[13]....
        /*06d0*/ 	.word	0x000177c0


	//   ....[14]....
        /*06d4*/ 	.word	0x000185f0


	//   ....[15]....
        /*06d8*/ 	.word	0x00018660


	//   ....[16]....
        /*06dc*/ 	.word	0x0001b750


	//   ....[17]....
        /*06e0*/ 	.word	0x0001b780


	//   ....[18]....
        /*06e4*/ 	.word	0x0001b7e0


	//   ....[19]....
        /*06e8*/ 	.word	0x0001b820


	//   ....[20]....
        /*06ec*/ 	.word	0x00020540


	//   ....[21]....
        /*06f0*/ 	.word	0x00020650


	//   ....[22]....
        /*06f4*/ 	.word	0x00021450


	//   ....[23]....
        /*06f8*/ 	.word	0x000214e0


	//   ....[24]....
        /*06fc*/ 	.word	0x00022f40


	//   ....[25]....
        /*0700*/ 	.word	0x00022f50


	//   ....[26]....
        /*0704*/ 	.word	0x00022fd0


	//   ....[27]....
        /*0708*/ 	.word	0x00022fe0


	//   ....[28]....
        /*070c*/ 	.word	0x00023e60


	//   ....[29]....
        /*0710*/ 	.word	0x00023e90


	//   ....[30]....
        /*0714*/ 	.word	0x00023ec0


	//   ....[31]....
        /*0718*/ 	.word	0x00023ef0


	//   ....[32]....
        /*071c*/ 	.word	0x00023f20


	//   ....[33]....
        /*0720*/ 	.word	0x00023f50


	//   ....[34]....
        /*0724*/ 	.word	0x00023f80


	//   ....[35]....
        /*0728*/ 	.word	0x00023fb0


	//   ....[36]....
        /*072c*/ 	.word	0x00023fe0


	//   ....[37]....
        /*0730*/ 	.word	0x00024010


	//   ....[38]....
        /*0734*/ 	.word	0x00024040


	//   ....[39]....
        /*0738*/ 	.word	0x00024070


	//   ....[40]....
        /*073c*/ 	.word	0x000240a0


	//   ....[41]....
        /*0740*/ 	.word	0x000240d0


	//   ....[42]....
        /*0744*/ 	.word	0x00024100


	//   ....[43]....
        /*0748*/ 	.word	0x00024130


	//   ....[44]....
        /*074c*/ 	.word	0x00024160


	//   ....[45]....
        /*0750*/ 	.word	0x00024190


	//   ....[46]....
        /*0754*/ 	.word	0x000241d0


	//   ....[47]....
        /*0758*/ 	.word	0x00024200


	//   ....[48]....
        /*075c*/ 	.word	0x00024230


	//   ....[49]....
        /*0760*/ 	.word	0x00024260


	//   ....[50]....
        /*0764*/ 	.word	0x00024290


	//   ....[51]....
        /*0768*/ 	.word	0x000242b0


	//   ....[52]....
        /*076c*/ 	.word	0x000242e0


	//   ....[53]....
        /*0770*/ 	.word	0x000242f0


	//   ....[54]....
        /*0774*/ 	.word	0x00024300


	//   ....[55]....
        /*0778*/ 	.word	0x00024310


	//   ....[56]....
        /*077c*/ 	.word	0x00024320


	//   ....[57]....
        /*0780*/ 	.word	0x00024330


	//   ....[58]....
        /*0784*/ 	.word	0x00024340


	//   ....[59]....
        /*0788*/ 	.word	0x00024370


	//   ....[60]....
        /*078c*/ 	.word	0x00025da0


	//   ....[61]....
        /*0790*/ 	.word	0x00025f70


	//   ....[62]....
        /*0794*/ 	.word	0x00025fa0


	//   ....[63]....
        /*0798*/ 	.word	0x00025fd0


	//   ....[64]....
        /*079c*/ 	.word	0x00026000


	//   ....[65]....
        /*07a0*/ 	.word	0x00026030


	//   ....[66]....
        /*07a4*/ 	.word	0x00026070


	//   ....[67]....
        /*07a8*/ 	.word	0x000261f0


	//   ....[68]....
        /*07ac*/ 	.word	0x00026220


	//   ....[69]....
        /*07b0*/ 	.word	0x00026250


	//   ....[70]....
        /*07b4*/ 	.word	0x00026280


	//   ....[71]....
        /*07b8*/ 	.word	0x000262b0


	//   ....[72]....
        /*07bc*/ 	.word	0x000262e0


	//   ....[73]....
        /*07c0*/ 	.word	0x00026380


	//   ....[74]....
        /*07c4*/ 	.word	0x000263c0


	//   ....[75]....
        /*07c8*/ 	.word	0x00026480


	//   ....[76]....
        /*07cc*/ 	.word	0x00027640


	//   ....[77]....
        /*07d0*/ 	.word	0x000290a0


	//   ....[78]....
        /*07d4*/ 	.word	0x0002b440


	//   ....[79]....
        /*07d8*/ 	.word	0x0002b4a0


	//   ....[80]....
        /*07dc*/ 	.word	0x0002b4d0


	//   ....[81]....
        /*07e0*/ 	.word	0x0002b4e0


	//   ....[82]....
        /*07e4*/ 	.word	0x0002b510


	//   ....[83]....
        /*07e8*/ 	.word	0x0002b540


	//   ....[84]....
        /*07ec*/ 	.word	0x0002b570


	//   ....[85]....
        /*07f0*/ 	.word	0x0002b5a0


	//   ....[86]....
        /*07f4*/ 	.word	0x0002b740


	//   ....[87]....
        /*07f8*/ 	.word	0x0002b770


	//   ....[88]....
        /*07fc*/ 	.word	0x0002b7a0


	//   ....[89]....
        /*0800*/ 	.word	0x0002b7d0


	//   ....[90]....
        /*0804*/ 	.word	0x0002b800


	//   ....[91]....
        /*0808*/ 	.word	0x0002b830


	//   ....[92]....
        /*080c*/ 	.word	0x0002b8f0


	//   ....[93]....
        /*0810*/ 	.word	0x0002b910


	//   ....[94]....
        /*0814*/ 	.word	0x0002b980


	//   ....[95]....
        /*0818*/ 	.word	0x0002c120


	//   ....[96]....
        /*081c*/ 	.word	0x0002c5d0


	//   ....[97]....
        /*0820*/ 	.word	0x0002c680


	//   ....[98]....
        /*0824*/ 	.word	0x0002c720


	//   ....[99]....
        /*0828*/ 	.word	0x0002c7c0


	//   ....[100]....
        /*082c*/ 	.word	0x0002c860


	//   ....[101]....
        /*0830*/ 	.word	0x0002c900


	//   ....[102]....
        /*0834*/ 	.word	0x0002c9a0


	//   ....[103]....
        /*0838*/ 	.word	0x0002ca40


	//   ....[104]....
        /*083c*/ 	.word	0x0002cae0


	//   ....[105]....
        /*0840*/ 	.word	0x0002cbd0


	//   ....[106]....
        /*0844*/ 	.word	0x0002cc70


	//   ....[107]....
        /*0848*/ 	.word	0x0002cd10


	//   ....[108]....
        /*084c*/ 	.word	0x0002cdb0


	//   ....[109]....
        /*0850*/ 	.word	0x0002ce50


	//   ....[110]....
        /*0854*/ 	.word	0x0002cef0


	//   ....[111]....
        /*0858*/ 	.word	0x0002cf90


	//   ....[112]....
        /*085c*/ 	.word	0x0002d030


	//   ....[113]....
        /*0860*/ 	.word	0x0002d3c0


	//   ....[114]....
        /*0864*/ 	.word	0x0002d4f0


	//   ....[115]....
        /*0868*/ 	.word	0x0002d620


	//   ....[116]....
        /*086c*/ 	.word	0x0002d6a0


	//   ....[117]....
        /*0870*/ 	.word	0x0002d700


	//   ....[118]....
        /*0874*/ 	.word	0x0002d780


	//   ....[119]....
        /*0878*/ 	.word	0x0002d7e0


	//   ....[120]....
        /*087c*/ 	.word	0x0002d860


	//   ....[121]....
        /*0880*/ 	.word	0x0002d8c0


	//   ....[122]....
        /*0884*/ 	.word	0x0002d940


	//   ....[123]....
        /*0888*/ 	.word	0x0002d9a0


	//   ....[124]....
        /*088c*/ 	.word	0x0002da20


	//   ....[125]....
        /*0890*/ 	.word	0x0002da80


	//   ....[126]....
        /*0894*/ 	.word	0x0002db00


	//   ....[127]....
        /*0898*/ 	.word	0x0002db60


	//   ....[128]....
        /*089c*/ 	.word	0x0002dbf0


	//   ....[129]....
        /*08a0*/ 	.word	0x0002dc50


	//   ....[130]....
        /*08a4*/ 	.word	0x0002dcd0


	//   ....[131]....
        /*08a8*/ 	.word	0x0002dd30


	//   ....[132]....
        /*08ac*/ 	.word	0x0002ddb0


	//   ....[133]....
        /*08b0*/ 	.word	0x0002de10


	//   ....[134]....
        /*08b4*/ 	.word	0x0002de80


	//   ....[135]....
        /*08b8*/ 	.word	0x0002dee0


	//   ....[136]....
        /*08bc*/ 	.word	0x0002df60


	//   ....[137]....
        /*08c0*/ 	.word	0x0002dfc0


	//   ....[138]....
        /*08c4*/ 	.word	0x0002e040


	//   ....[139]....
        /*08c8*/ 	.word	0x0002e0a0


	//   ....[140]....
        /*08cc*/ 	.word	0x0002e120


	//   ....[141]....
        /*08d0*/ 	.word	0x0002e180


	//   ....[142]....
        /*08d4*/ 	.word	0x0002e200


	//   ....[143]....
        /*08d8*/ 	.word	0x0002e260


	//   ....[144]....
        /*08dc*/ 	.word	0x0002e2e0


	//   ....[145]....
        /*08e0*/ 	.word	0x0002e3b0


	//   ....[146]....
        /*08e4*/ 	.word	0x0002e690


	//   ....[147]....
        /*08e8*/ 	.word	0x0002eac0


	//   ....[148]....
        /*08ec*/ 	.word	0x0002eb60


	//   ....[149]....
        /*08f0*/ 	.word	0x0002ec90


	//   ....[150]....
        /*08f4*/ 	.word	0x0002ed00


	//   ....[151]....
        /*08f8*/ 	.word	0x0002ed70


	//   ....[152]....
        /*08fc*/ 	.word	0x0002ede0


	//   ....[153]....
        /*0900*/ 	.word	0x0002ee50


	//   ....[154]....
        /*0904*/ 	.word	0x0002eed0


	//   ....[155]....
        /*0908*/ 	.word	0x0002ef60


	//   ....[156]....
        /*090c*/ 	.word	0x0002f000


	//   ....[157]....
        /*0910*/ 	.word	0x0002f070


	//   ....[158]....
        /*0914*/ 	.word	0x0002f0e0


	//   ....[159]....
        /*0918*/ 	.word	0x0002f150


	//   ....[160]....
        /*091c*/ 	.word	0x0002f1d0


	//   ....[161]....
        /*0920*/ 	.word	0x0002f240


	//   ....[162]....
        /*0924*/ 	.word	0x0002f2e0


	//   ....[163]....
        /*0928*/ 	.word	0x0002f370


	//   ....[164]....
        /*092c*/ 	.word	0x0002f4a0


	//----- nvinfo : EIATTR_REG_RECONFIG
	.align		4
.L_240:
        /*0930*/ 	.byte	0x01, 0x54
	.zero		2


	//----- nvinfo : EIATTR_SYSCALL_OFFSETS
	.align		4
        /*0934*/ 	.byte	0x04, 0x46
        /*0936*/ 	.short	(.L_242 - .L_241)


	//   ....[0]....
.L_241:
        /*0938*/ 	.word	0x000018c0


	//   ....[1]....
        /*093c*/ 	.word	0x00001a10


	//   ....[2]....
        /*0940*/ 	.word	0x0000a1b0


	//   ....[3]....
        /*0944*/ 	.word	0x0000a920


	//   ....[4]....
        /*0948*/ 	.word	0x00028970


	//   ....[5]....
        /*094c*/ 	.word	0x00028ac0


	//   ....[6]....
        /*0950*/ 	.word	0x00028bf0


	//   ....[7]....
        /*0954*/ 	.word	0x00028d10


	//----- nvinfo : EIATTR_MBARRIER_INSTR_OFFSETS
	.align		4
.L_242:
        /*0958*/ 	.byte	0x04, 0x39
        /*095a*/ 	.short	(.L_244 - .L_243)


	//   ....[0]....
.L_243:
        /*095c*/ 	.word	0x00000300
        /*0960*/ 	.word	0x000000ff
        /*0964*/ 	.word	0x00028800
        /*0968*/ 	.short	0x0100
        /*096a*/ 	.byte	0x08
	.zero		1


	//   ....[1]....
        /*096c*/ 	.word	0x00000310
        /*0970*/ 	.word	0x000000ff
        /*0974*/ 	.word	0x00028820
        /*0978*/ 	.short	0x0100
        /*097a*/ 	.byte	0x08
	.zero		1


	//   ....[2]....
        /*097c*/ 	.word	0x00000400
        /*0980*/ 	.word	0x000000ff
        /*0984*/ 	.word	0x00028830
        /*0988*/ 	.short	0x0100
        /*098a*/ 	.byte	0x08
	.zero		1


	//   ....[3]....
        /*098c*/ 	.word	0x00000410
        /*0990*/ 	.word	0x000000ff
        /*0994*/ 	.word	0x00028840
        /*0998*/ 	.short	0x0100
        /*099a*/ 	.byte	0x08
	.zero		1


	//   ....[4]....
        /*099c*/ 	.word	0x00000420
        /*09a0*/ 	.word	0x000000ff
        /*09a4*/ 	.word	0x00028838
        /*09a8*/ 	.short	0x0100
        /*09aa*/ 	.byte	0x08
	.zero		1


	//   ....[5]....
        /*09ac*/ 	.word	0x00000430
        /*09b0*/ 	.word	0x000000ff
        /*09b4*/ 	.word	0x00028848
        /*09b8*/ 	.short	0x0100
        /*09ba*/ 	.byte	0x08
	.zero		1


	//   ....[6]....
        /*09bc*/ 	.word	0x00000560
        /*09c0*/ 	.word	0x000000ff
        /*09c4*/ 	.word	0x00028850
        /*09c8*/ 	.short	0x0100
        /*09ca*/ 	.byte	0x08
	.zero		1


	//   ....[7]....
        /*09cc*/ 	.word	0x00000570
        /*09d0*/ 	.word	0x000000ff
        /*09d4*/ 	.word	0x00028860
        /*09d8*/ 	.short	0x0100
        /*09da*/ 	.byte	0x08
	.zero		1


	//   ....[8]....
        /*09dc*/ 	.word	0x00000580
        /*09e0*/ 	.word	0x000000ff
        /*09e4*/ 	.word	0x00028858
        /*09e8*/ 	.short	0x0100
        /*09ea*/ 	.byte	0x08
	.zero		1


	//   ....[9]....
        /*09ec*/ 	.word	0x00000590
        /*09f0*/ 	.word	0x000000ff
        /*09f4*/ 	.word	0x00028868
        /*09f8*/ 	.short	0x0100
        /*09fa*/ 	.byte	0x08
	.zero		1


	//   ....[10]....
        /*09fc*/ 	.word	0x00000680
        /*0a00*/ 	.word	0x000000ff
        /*0a04*/ 	.word	0x00028870
        /*0a08*/ 	.short	0x0100
        /*0a0a*/ 	.byte	0x06
	.zero		1


	//   ....[11]....
        /*0a0c*/ 	.word	0x00000690
        /*0a10*/ 	.word	0x000000ff
        /*0a14*/ 	.word	0x00028880
        /*0a18*/ 	.short	0x0100
        /*0a1a*/ 	.byte	0x06
	.zero		1


	//   ....[12]....
        /*0a1c*/ 	.word	0x000006a0
        /*0a20*/ 	.word	0x000000ff
        /*0a24*/ 	.word	0x00028878
        /*0a28*/ 	.short	0x0100
        /*0a2a*/ 	.byte	0x06
	.zero		1


	//   ....[13]....
        /*0a2c*/ 	.word	0x000006b0
        /*0a30*/ 	.word	0x000000ff
        /*0a34*/ 	.word	0x00028888
        /*0a38*/ 	.short	0x0100
        /*0a3a*/ 	.byte	0x06
	.zero		1


	//   ....[14]....
        /*0a3c*/ 	.word	0x000007e0
        /*0a40*/ 	.word	0x000000ff
        /*0a44*/ 	.word	0x00028890
        /*0a48*/ 	.short	0x0100
        /*0a4a*/ 	.byte	0x08
	.zero		1


	//   ....[15]....
        /*0a4c*/ 	.word	0x000007f0
        /*0a50*/ 	.word	0x000000ff
        /*0a54*/ 	.word	0x000288a0
        /*0a58*/ 	.short	0x0100
        /*0a5a*/ 	.byte	0x08
	.zero		1


	//   ....[16]....
        /*0a5c*/ 	.word	0x00000800
        /*0a60*/ 	.word	0x000000ff
        /*0a64*/ 	.word	0x00028898
        /*0a68*/ 	.short	0x0100
        /*0a6a*/ 	.byte	0x08
	.zero		1


	//   ....[17]....
        /*0a6c*/ 	.word	0x00000810
        /*0a70*/ 	.word	0x000000ff
        /*0a74*/ 	.word	0x000288a8
        /*0a78*/ 	.short	0x0100
        /*0a7a*/ 	.byte	0x08
	.zero		1


	//   ....[18]....
        /*0a7c*/ 	.word	0x00000940
        /*0a80*/ 	.word	0x000000ff
        /*0a84*/ 	.word	0x000288b0
        /*0a88*/ 	.short	0x0100
        /*0a8a*/ 	.byte	0x08
	.zero		1


	//   ....[19]....
        /*0a8c*/ 	.word	0x00000950
        /*0a90*/ 	.word	0x000000ff
        /*0a94*/ 	.word	0x000288c0
        /*0a98*/ 	.short	0x0100
        /*0a9a*/ 	.byte	0x08
	.zero		1


	//   ....[20]....
        /*0a9c*/ 	.word	0x00000960
        /*0aa0*/ 	.word	0x000000ff
        /*0aa4*/ 	.word	0x000288b8
        /*0aa8*/ 	.short	0x0100
        /*0aaa*/ 	.byte	0x08
	.zero		1


	//   ....[21]....
        /*0aac*/ 	.word	0x00000970
        /*0ab0*/ 	.word	0x000000ff
        /*0ab4*/ 	.word	0x000288c8
        /*0ab8*/ 	.short	0x0100
        /*0aba*/ 	.byte	0x08
	.zero		1


	//   ....[22]....
        /*0abc*/ 	.word	0x00002c50
        /*0ac0*/ 	.word	0x00000070
        /*0ac4*/ 	.word	0x00028890
        /*0ac8*/ 	.short	0x010a
        /*0aca*/ 	.byte	0x3f
	.zero		1


	//   ....[23]....
        /*0acc*/ 	.word	0x00005e50
        /*0ad0*/ 	.word	0x00000070
        /*0ad4*/ 	.word	0x00028890
        /*0ad8*/ 	.short	0x010a
        /*0ada*/ 	.byte	0x3f
	.zero		1


	//   ....[24]....
        /*0adc*/ 	.word	0x00008d20
        /*0ae0*/ 	.word	0x00000070
        /*0ae4*/ 	.word	0x00028890
        /*0ae8*/ 	.short	0x010a
        /*0aea*/ 	.byte	0x3f
	.zero		1


	//   ....[25]....
        /*0aec*/ 	.word	0x00009270
        /*0af0*/ 	.word	0x00000004
        /*0af4*/ 	.word	0x00000000
        /*0af8*/ 	.short	0x0101
        /*0afa*/ 	.byte	0x3f
	.zero		1


	//   ....[26]....
        /*0afc*/ 	.word	0x000092b0
        /*0b00*/ 	.word	0x00000070
        /*0b04*/ 	.word	0x000288b0
        /*0b08*/ 	.short	0x010a
        /*0b0a*/ 	.byte	0x3f
	.zero		1


	//   ....[27]....
        /*0b0c*/ 	.word	0x00009870
        /*0b10*/ 	.word	0x00000070
        /*0b14*/ 	.word	0x00000000
        /*0b18*/ 	.short	0x0101
        /*0b1a*/ 	.byte	0x3f
	.zero		1


	//   ....[28]....
        /*0b1c*/ 	.word	0x0000a4e0
        /*0b20*/ 	.word	0x00000012
        /*0b24*/ 	.word	0x00028800
        /*0b28*/ 	.short	0x010a
        /*0b2a*/ 	.byte	0x3f
	.zero		1


	//   ....[29]....
        /*0b2c*/ 	.word	0x0000a530
        /*0b30*/ 	.word	0x00000012
        /*0b34*/ 	.word	0x00028800
        /*0b38*/ 	.short	0x010a
        /*0b3a*/ 	.byte	0x3f
	.zero		1


	//   ....[30]....
        /*0b3c*/ 	.word	0x0000b170
        /*0b40*/ 	.word	0x00000012
        /*0b44*/ 	.word	0x00028800
        /*0b48*/ 	.short	0x010a
        /*0b4a*/ 	.byte	0x3f
	.zero		1


	//   ....[31]....
        /*0b4c*/ 	.word	0x0000d630
        /*0b50*/ 	.word	0x00000012
        /*0b54*/ 	.word	0x00028800
        /*0b58*/ 	.short	0x010a
        /*0b5a*/ 	.byte	0x3f
	.zero		1


	//   ....[32]....
        /*0b5c*/ 	.word	0x0000f6d0
        /*0b60*/ 	.word	0x0000007f
        /*0b64*/ 	.word	0x00028830
        /*0b68*/ 	.short	0x010a
        /*0b6a*/ 	.byte	0x3f
	.zero		1


	//   ....[33]....
        /*0b6c*/ 	.word	0x0000f830
        /*0b70*/ 	.word	0x0000007f
        /*0b74*/ 	.word	0x00028830
        /*0b78*/ 	.short	0x010a
        /*0b7a*/ 	.byte	0x3f
	.zero		1


	//   ....[34]....
        /*0b7c*/ 	.word	0x00010260
        /*0b80*/ 	.word	0x0000007f
        /*0b84*/ 	.word	0x00000000
        /*0b88*/ 	.short	0x0101
        /*0b8a*/ 	.byte	0x3f
	.zero		1


	//   ....[35]....
        /*0b8c*/ 	.word	0x000146f0
        /*0b90*/ 	.word	0x0000000f
        /*0b94*/ 	.word	0x00028830
        /*0b98*/ 	.short	0x010a
        /*0b9a*/ 	.byte	0x3f
	.zero		1


	//   ....[36]....
        /*0b9c*/ 	.word	0x00014740
        /*0ba0*/ 	.word	0x0000000f
        /*0ba4*/ 	.word	0x00028830
        /*0ba8*/ 	.short	0x010a
        /*0baa*/ 	.byte	0x3f
	.zero		1


	//   ....[37]....
        /*0bac*/ 	.word	0x00014a50
        /*0bb0*/ 	.word	0x0000000f
        /*0bb4*/ 	.word	0x00028850
        /*0bb8*/ 	.short	0x010a
        /*0bba*/ 	.byte	0x3f
	.zero		1


	//   ....[38]....
        /*0bbc*/ 	.word	0x00014a90
        /*0bc0*/ 	.word	0x0000000f
        /*0bc4*/ 	.word	0x00028850
        /*0bc8*/ 	.short	0x010a
        /*0bca*/ 	.byte	0x3f
	.zero		1


	//   ....[39]....
        /*0bcc*/ 	.word	0x00015930
        /*0bd0*/ 	.word	0x00000019
        /*0bd4*/ 	.word	0x00000000
        /*0bd8*/ 	.short	0x0101
        /*0bda*/ 	.byte	0x3f
	.zero		1


	//   ....[40]....
        /*0bdc*/ 	.word	0x000195c0
        /*0be0*/ 	.word	0x0000000f
        /*0be4*/ 	.word	0x00000000
        /*0be8*/ 	.short	0x0101
        /*0bea*/ 	.byte	0x3f
	.zero		1


	//   ....[41]....
        /*0bec*/ 	.word	0x00019f90
        /*0bf0*/ 	.word	0x0000000e
        /*0bf4*/ 	.word	0x00028830
        /*0bf8*/ 	.short	0x010a
        /*0bfa*/ 	.byte	0x3f
	.zero		1


	//   ....[42]....
        /*0bfc*/ 	.word	0x00019fe0
        /*0c00*/ 	.word	0x0000000e
        /*0c04*/ 	.word	0x00028830
        /*0c08*/ 	.short	0x010a
        /*0c0a*/ 	.byte	0x3f
	.zero		1


	//   ....[43]....
        /*0c0c*/ 	.word	0x0001a300
        /*0c10*/ 	.word	0x0000000f
        /*0c14*/ 	.word	0x00028850
        /*0c18*/ 	.short	0x010a
        /*0c1a*/ 	.byte	0x3f
	.zero		1


	//   ....[44]....
        /*0c1c*/ 	.word	0x0001a340
        /*0c20*/ 	.word	0x0000000f
        /*0c24*/ 	.word	0x00028850
        /*0c28*/ 	.short	0x010a
        /*0c2a*/ 	.byte	0x3f
	.zero		1


	//   ....[45]....
        /*0c2c*/ 	.word	0x0001ca60
        /*0c30*/ 	.word	0x00000004
        /*0c34*/ 	.word	0x00000000
        /*0c38*/ 	.short	0x0101
        /*0c3a*/ 	.byte	0x3f
	.zero		1


	//   ....[46]....
        /*0c3c*/ 	.word	0x0001cd60
        /*0c40*/ 	.word	0x0000000f
        /*0c44*/ 	.word	0x00000000
        /*0c48*/ 	.short	0x0101
        /*0c4a*/ 	.byte	0x3f
	.zero		1


	//   ....[47]....
        /*0c4c*/ 	.word	0x0001d540
        /*0c50*/ 	.word	0x0000000e
        /*0c54*/ 	.word	0x00028830
        /*0c58*/ 	.short	0x010a
        /*0c5a*/ 	.byte	0x3f
	.zero		1


	//   ....[48]....
        /*0c5c*/ 	.word	0x0001d590
        /*0c60*/ 	.word	0x0000000e
        /*0c64*/ 	.word	0x00028830
        /*0c68*/ 	.short	0x010a
        /*0c6a*/ 	.byte	0x3f
	.zero		1


	//   ....[49]....
        /*0c6c*/ 	.word	0x0001d8b0
        /*0c70*/ 	.word	0x0000000f
        /*0c74*/ 	.word	0x00028850
        /*0c78*/ 	.short	0x010a
        /*0c7a*/ 	.byte	0x3f
	.zero		1


	//   ....[50]....
        /*0c7c*/ 	.word	0x0001d8f0
        /*0c80*/ 	.word	0x0000000f
        /*0c84*/ 	.word	0x00028850
        /*0c88*/ 	.short	0x010a
        /*0c8a*/ 	.byte	0x3f
	.zero		1


	//   ....[51]....
        /*0c8c*/ 	.word	0x0001e860
        /*0c90*/ 	.word	0x00000072
        /*0c94*/ 	.word	0x00000000
        /*0c98*/ 	.short	0x0101
        /*0c9a*/ 	.byte	0x3f
	.zero		1


	//   ....[52]....
        /*0c9c*/ 	.word	0x00022450
        /*0ca0*/ 	.word	0x0000000e
        /*0ca4*/ 	.word	0x00000000
        /*0ca8*/ 	.short	0x0101
        /*0caa*/ 	.byte	0x3f
	.zero		1


	//   ....[53]....
        /*0cac*/ 	.word	0x00022b50
        /*0cb0*/ 	.word	0x0000000b
        /*0cb4*/ 	.word	0x00028850
        /*0cb8*/ 	.short	0x010a
        /*0cba*/ 	.byte	0x3f
	.zero		1


	//   ....[54]....
        /*0cbc*/ 	.word	0x00022bd0
        /*0cc0*/ 	.word	0x0000000b
        /*0cc4*/ 	.word	0x00028850
        /*0cc8*/ 	.short	0x010a
        /*0cca*/ 	.byte	0x3f
	.zero		1


	//   ....[55]....
        /*0ccc*/ 	.word	0x000232b0
        /*0cd0*/ 	.word	0x00000000
        /*0cd4*/ 	.word	0x00000000
        /*0cd8*/ 	.short	0x0101
        /*0cda*/ 	.byte	0x3f
	.zero		1


	//   ....[56]....
        /*0cdc*/ 	.word	0x00024df0
        /*0ce0*/ 	.word	0x00000000
        /*0ce4*/ 	.word	0x00000000
        /*0ce8*/ 	.short	0x0101
        /*0cea*/ 	.byte	0x3f
	.zero		1


	//   ....[57]....
        /*0cec*/ 	.word	0x00027750
        /*0cf0*/ 	.word	0x0000000c
        /*0cf4*/ 	.word	0x00028820
        /*0cf8*/ 	.short	0x010a
        /*0cfa*/ 	.byte	0x3f
	.zero		1


	//   ....[58]....
        /*0cfc*/ 	.word	0x00027820
        /*0d00*/ 	.word	0x00000009
        /*0d04*/ 	.word	0x000288a0
        /*0d08*/ 	.short	0x010a
        /*0d0a*/ 	.byte	0x3f
	.zero		1


	//   ....[59]....
        /*0d0c*/ 	.word	0x00027a60
        /*0d10*/ 	.word	0x00000009
        /*0d14*/ 	.word	0x000288c0
        /*0d18*/ 	.short	0x010a
        /*0d1a*/ 	.byte	0x3f
	.zero		1


	//   ....[60]....
        /*0d1c*/ 	.word	0x00027e40
        /*0d20*/ 	.word	0x00000007
        /*0d24*/ 	.word	0x000288a0
        /*0d28*/ 	.short	0x010a
        /*0d2a*/ 	.byte	0x3f
	.zero		1


	//   ....[61]....
        /*0d2c*/ 	.word	0x00028060
        /*0d30*/ 	.word	0x00000007
        /*0d34*/ 	.word	0x000288c0
        /*0d38*/ 	.short	0x010a
        /*0d3a*/ 	.byte	0x3f
	.zero		1


	//   ....[62]....
        /*0d3c*/ 	.word	0x00029320
        /*0d40*/ 	.word	0x00000005
        /*0d44*/ 	.word	0x00028880
        /*0d48*/ 	.short	0x010a
        /*0d4a*/ 	.byte	0x3f
	.zero		1


	//   ....[63]....
        /*0d4c*/ 	.word	0x00029500
        /*0d50*/ 	.word	0x00000005
        /*0d54*/ 	.word	0x00028840
        /*0d58*/ 	.short	0x010a
        /*0d5a*/ 	.byte	0x3f
	.zero		1


	//   ....[64]....
        /*0d5c*/ 	.word	0x00029890
        /*0d60*/ 	.word	0x00000004
        /*0d64*/ 	.word	0x00028820
        /*0d68*/ 	.short	0x010a
        /*0d6a*/ 	.byte	0x3f
	.zero		1


	//   ....[65]....
        /*0d6c*/ 	.word	0x00029be0
        /*0d70*/ 	.word	0x00000005
        /*0d74*/ 	.word	0x00028880
        /*0d78*/ 	.short	0x010a
        /*0d7a*/ 	.byte	0x3f
	.zero		1


	//   ....[66]....
        /*0d7c*/ 	.word	0x00029e50
        /*0d80*/ 	.word	0x00000005
        /*0d84*/ 	.word	0x00028840
        /*0d88*/ 	.short	0x010a
        /*0d8a*/ 	.byte	0x3f
	.zero		1


	//   ....[67]....
        /*0d8c*/ 	.word	0x0002a150
        /*0d90*/ 	.word	0x00000014
        /*0d94*/ 	.word	0x00028870
        /*0d98*/ 	.short	0x010a
        /*0d9a*/ 	.byte	0x3f
	.zero		1


	//   ....[68]....
        /*0d9c*/ 	.word	0x0002a1c0
        /*0da0*/ 	.word	0x00000014
        /*0da4*/ 	.word	0x00028860
        /*0da8*/ 	.short	0x010a
        /*0daa*/ 	.byte	0x3f
	.zero		1


	//   ....[69]....
        /*0dac*/ 	.word	0x0002a830
        /*0db0*/ 	.word	0x00000014
        /*0db4*/ 	.word	0x00028850
        /*0db8*/ 	.short	0x0101
        /*0dba*/ 	.byte	0x3f
	.zero		1


	//   ....[70]....
        /*0dbc*/ 	.word	0x0002a890
        /*0dc0*/ 	.word	0x00000014
        /*0dc4*/ 	.word	0x00000000
        /*0dc8*/ 	.short	0x0101
        /*0dca*/ 	.byte	0x3f
	.zero		1


	//   ....[71]....
        /*0dcc*/ 	.word	0x0002aaa0
        /*0dd0*/ 	.word	0x00000012
        /*0dd4*/ 	.word	0x00028870
        /*0dd8*/ 	.short	0x010a
        /*0dda*/ 	.byte	0x3f
	.zero		1


	//   ....[72]....
        /*0ddc*/ 	.word	0x0002ab30
        /*0de0*/ 	.word	0x00000012
        /*0de4*/ 	.word	0x00028860
        /*0de8*/ 	.short	0x010a
        /*0dea*/ 	.byte	0x3f
	.zero		1


	//   ....[73]....
        /*0dec*/ 	.word	0x0002b1c0
        /*0df0*/ 	.word	0x00000012
        /*0df4*/ 	.word	0x00028850
        /*0df8*/ 	.short	0x0101
        /*0dfa*/ 	.byte	0x3f
	.zero		1


	//   ....[74]....
        /*0dfc*/ 	.word	0x0002b200
        /*0e00*/ 	.word	0x00000000
        /*0e04*/ 	.word	0x00000000
        /*0e08*/ 	.short	0x0101
        /*0e0a*/ 	.byte	0x3f
	.zero		1


	//   ....[75]....
        /*0e0c*/ 	.word	0x0002c0a0
        /*0e10*/ 	.word	0x00000000
        /*0e14*/ 	.word	0x00028820
        /*0e18*/ 	.short	0x010a
        /*0e1a*/ 	.byte	0x3f
	.zero		1


	//   ....[76]....
        /*0e1c*/ 	.word	0x0002c250
        /*0e20*/ 	.word	0x00000006
        /*0e24*/ 	.word	0x00000000
        /*0e28*/ 	.short	0x010a
        /*0e2a*/ 	.byte	0x3f
	.zero		1


	//   ....[77]....
        /*0e2c*/ 	.word	0x0002c2c0
        /*0e30*/ 	.word	0x00000007
        /*0e34*/ 	.word	0x00000000
        /*0e38*/ 	.short	0x010a
        /*0e3a*/ 	.byte	0x3f
	.zero		1


	//   ....[78]....
        /*0e3c*/ 	.word	0x0002c320
        /*0e40*/ 	.word	0x00000004
        /*0e44*/ 	.word	0x00028860
        /*0e48*/ 	.short	0x010a
        /*0e4a*/ 	.byte	0x3f
	.zero		1


	//   ....[79]....
        /*0e4c*/ 	.word	0x0002c370
        /*0e50*/ 	.word	0x00000003
        /*0e54*/ 	.word	0x00028860
        /*0e58*/ 	.short	0x010a
        /*0e5a*/ 	.byte	0x3f
	.zero		1


	//   ....[80]....
        /*0e5c*/ 	.word	0x0002c3b0
        /*0e60*/ 	.word	0x00000004
        /*0e64*/ 	.word	0x00028880
        /*0e68*/ 	.short	0x010a
        /*0e6a*/ 	.byte	0x3f
	.zero		1


	//   ....[81]....
        /*0e6c*/ 	.word	0x0002c3d0
        /*0e70*/ 	.word	0x00000003
        /*0e74*/ 	.word	0x00028880
        /*0e78*/ 	.short	0x010a
        /*0e7a*/ 	.byte	0x3f
	.zero		1


	//   ....[82]....
        /*0e7c*/ 	.word	0x0002c430
        /*0e80*/ 	.word	0x00000070
        /*0e84*/ 	.word	0x00028890
        /*0e88*/ 	.short	0x010a
        /*0e8a*/ 	.byte	0x3f
	.zero		1


	//   ....[83]....
        /*0e8c*/ 	.word	0x0002c480
        /*0e90*/ 	.word	0x00000070
        /*0e94*/ 	.word	0x00028890
        /*0e98*/ 	.short	0x010a
        /*0e9a*/ 	.byte	0x3f
	.zero		1


	//   ....[84]....
        /*0e9c*/ 	.word	0x0002c4d0
        /*0ea0*/ 	.word	0x00000070
        /*0ea4*/ 	.word	0x00028890
        /*0ea8*/ 	.short	0x010a
        /*0eaa*/ 	.byte	0x3f
	.zero		1


	//   ....[85]....
        /*0eac*/ 	.word	0x0002c520
        /*0eb0*/ 	.word	0x00000070
        /*0eb4*/ 	.word	0x000288b0
        /*0eb8*/ 	.short	0x010a
        /*0eba*/ 	.byte	0x3f
	.zero		1


	//   ....[86]....
        /*0ebc*/ 	.word	0x0002cb20
        /*0ec0*/ 	.word	0x00000012
        /*0ec4*/ 	.word	0x00028800
        /*0ec8*/ 	.short	0x010a
        /*0eca*/ 	.byte	0x3f
	.zero		1


	//   ....[87]....
        /*0ecc*/ 	.word	0x0002d070
        /*0ed0*/ 	.word	0x00000012
        /*0ed4*/ 	.word	0x00028800
        /*0ed8*/ 	.short	0x010a
        /*0eda*/ 	.byte	0x3f
	.zero		1


	//   ....[88]....
        /*0edc*/ 	.word	0x0002d0c0
        /*0ee0*/ 	.word	0x0000007f
        /*0ee4*/ 	.word	0x00028830
        /*0ee8*/ 	.short	0x010a
        /*0eea*/ 	.byte	0x3f
	.zero		1


	//   ....[89]....
        /*0eec*/ 	.word	0x0002d110
        /*0ef0*/ 	.word	0x0000000f
        /*0ef4*/ 	.word	0x00028830
        /*0ef8*/ 	.short	0x010a
        /*0efa*/ 	.byte	0x3f
	.zero		1


	//   ....[90]....
        /*0efc*/ 	.word	0x0002d160
        /*0f00*/ 	.word	0x0000000f
        /*0f04*/ 	.word	0x00028850
        /*0f08*/ 	.short	0x010a
        /*0f0a*/ 	.byte	0x3f
	.zero		1


	//   ....[91]....
        /*0f0c*/ 	.word	0x0002d1b0
        /*0f10*/ 	.word	0x0000000e
        /*0f14*/ 	.word	0x00028830
        /*0f18*/ 	.short	0x010a
        /*0f1a*/ 	.byte	0x3f
	.zero		1


	//   ....[92]....
        /*0f1c*/ 	.word	0x0002d200
        /*0f20*/ 	.word	0x0000000f
        /*0f24*/ 	.word	0x00028850
        /*0f28*/ 	.short	0x010a
        /*0f2a*/ 	.byte	0x3f
	.zero		1


	//   ....[93]....
        /*0f2c*/ 	.word	0x0002d250
        /*0f30*/ 	.word	0x0000000e
        /*0f34*/ 	.word	0x00028830
        /*0f38*/ 	.short	0x010a
        /*0f3a*/ 	.byte	0x3f
	.zero		1


	//   ....[94]....
        /*0f3c*/ 	.word	0x0002d2a0
        /*0f40*/ 	.word	0x0000000f
        /*0f44*/ 	.word	0x00028850
        /*0f48*/ 	.short	0x010a
        /*0f4a*/ 	.byte	0x3f
	.zero		1


	//   ....[95]....
        /*0f4c*/ 	.word	0x0002d2f0
        /*0f50*/ 	.word	0x0000000b
        /*0f54*/ 	.word	0x00028850
        /*0f58*/ 	.short	0x010a
        /*0f5a*/ 	.byte	0x3f
	.zero		1


	//   ....[96]....
        /*0f5c*/ 	.word	0x0002e470
        /*0f60*/ 	.word	0x0000000c
        /*0f64*/ 	.word	0x00028820
        /*0f68*/ 	.short	0x010a
        /*0f6a*/ 	.byte	0x3f
	.zero		1


	//   ....[97]....
        /*0f6c*/ 	.word	0x0002e4c0
        /*0f70*/ 	.word	0x00000009
        /*0f74*/ 	.word	0x000288a0
        /*0f78*/ 	.short	0x010a
        /*0f7a*/ 	.byte	0x3f
	.zero		1


	//   ....[98]....
        /*0f7c*/ 	.word	0x0002e510
        /*0f80*/ 	.word	0x00000009
        /*0f84*/ 	.word	0x000288c0
        /*0f88*/ 	.short	0x010a
        /*0f8a*/ 	.byte	0x3f
	.zero		1


	//   ....[99]....
        /*0f8c*/ 	.word	0x0002e560
        /*0f90*/ 	.word	0x00000007
        /*0f94*/ 	.word	0x000288a0
        /*0f98*/ 	.short	0x010a
        /*0f9a*/ 	.byte	0x3f
	.zero		1


	//   ....[100]....
        /*0f9c*/ 	.word	0x0002e5b0
        /*0fa0*/ 	.word	0x00000007
        /*0fa4*/ 	.word	0x000288c0
        /*0fa8*/ 	.short	0x010a
        /*0faa*/ 	.byte	0x3f
	.zero		1


	//   ....[101]....
        /*0fac*/ 	.word	0x0002e750
        /*0fb0*/ 	.word	0x00000005
        /*0fb4*/ 	.word	0x00028880
        /*0fb8*/ 	.short	0x010a
        /*0fba*/ 	.byte	0x3f
	.zero		1


	//   ....[102]....
        /*0fbc*/ 	.word	0x0002e7a0
        /*0fc0*/ 	.word	0x00000005
        /*0fc4*/ 	.word	0x00028840
        /*0fc8*/ 	.short	0x010a
        /*0fca*/ 	.byte	0x3f
	.zero		1


	//   ....[103]....
        /*0fcc*/ 	.word	0x0002e820
        /*0fd0*/ 	.word	0x00000004
        /*0fd4*/ 	.word	0x00028820
        /*0fd8*/ 	.short	0x010a
        /*0fda*/ 	.byte	0x3f
	.zero		1


	//   ....[104]....
        /*0fdc*/ 	.word	0x0002e870
        /*0fe0*/ 	.word	0x00000005
        /*0fe4*/ 	.word	0x00028880
        /*0fe8*/ 	.short	0x010a
        /*0fea*/ 	.byte	0x3f
	.zero		1


	//   ....[105]....
        /*0fec*/ 	.word	0x0002e8c0
        /*0ff0*/ 	.word	0x00000005
        /*0ff4*/ 	.word	0x00028840
        /*0ff8*/ 	.short	0x010a
        /*0ffa*/ 	.byte	0x3f
	.zero		1


	//   ....[106]....
        /*0ffc*/ 	.word	0x0002e910
        /*1000*/ 	.word	0x00000014
        /*1004*/ 	.word	0x00028870
        /*1008*/ 	.short	0x010a
        /*100a*/ 	.byte	0x3f
	.zero		1


	//   ....[107]....
        /*100c*/ 	.word	0x0002e960
        /*1010*/ 	.word	0x00000014
        /*1014*/ 	.word	0x00028860
        /*1018*/ 	.short	0x010a
        /*101a*/ 	.byte	0x3f
	.zero		1


	//   ....[108]....
        /*101c*/ 	.word	0x0002e9b0
        /*1020*/ 	.word	0x00000012
        /*1024*/ 	.word	0x00028870
        /*1028*/ 	.short	0x010a
        /*102a*/ 	.byte	0x3f
	.zero		1


	//   ....[109]....
        /*102c*/ 	.word	0x0002ea00
        /*1030*/ 	.word	0x00000012
        /*1034*/ 	.word	0x00028860
        /*1038*/ 	.short	0x010a
        /*103a*/ 	.byte	0x3f
	.zero		1


	//   ....[110]....
        /*103c*/ 	.word	0x0002f3c0
        /*1040*/ 	.word	0x00000000
        /*1044*/ 	.word	0x00028820
        /*1048*/ 	.short	0x010a
        /*104a*/ 	.byte	0x3f
	.zero		1


	//   ....[111]....
        /*104c*/ 	.word	0x0002f560
        /*1050*/ 	.word	0x00000006
        /*1054*/ 	.word	0x00000000
        /*1058*/ 	.short	0x010a
        /*105a*/ 	.byte	0x3f
	.zero		1


	//   ....[112]....
        /*105c*/ 	.word	0x0002f5b0
        /*1060*/ 	.word	0x00000007
        /*1064*/ 	.word	0x00000000
        /*1068*/ 	.short	0x010a
        /*106a*/ 	.byte	0x3f
	.zero		1


	//   ....[113]....
        /*106c*/ 	.word	0x0002f600
        /*1070*/ 	.word	0x00000004
        /*1074*/ 	.word	0x00028860
        /*1078*/ 	.short	0x010a
        /*107a*/ 	.byte	0x3f
	.zero		1


	//   ....[114]....
        /*107c*/ 	.word	0x0002f650
        /*1080*/ 	.word	0x00000003
        /*1084*/ 	.word	0x00028860
        /*1088*/ 	.short	0x010a
        /*108a*/ 	.byte	0x3f
	.zero		1


	//   ....[115]....
        /*108c*/ 	.word	0x0002f6a0
        /*1090*/ 	.word	0x00000004
        /*1094*/ 	.word	0x00028880
        /*1098*/ 	.short	0x010a
        /*109a*/ 	.byte	0x3f
	.zero		1


	//----- nvinfo : EIATTR_NUM_MBARRIERS
	.align		4
.L_244:
        /*109c*/ 	.byte	0x03, 0x38
        /*109e*/ 	.short	0x0016


	//----- nvinfo : EIATTR_EXIT_INSTR_OFFSETS
	.align		4
        /*10a0*/ 	.byte	0x04, 0x1c
        /*10a2*/ 	.short	(.L_246 - .L_245)


	//   ....[0]....
.L_245:
        /*10a4*/ 	.word	0x0002c420


	//----- nvinfo : EIATTR_MAX_THREADS
	.align		4
.L_246:
        /*10a8*/ 	.byte	0x04, 0x05
        /*10aa*/ 	.short	(.L_248 - .L_247)
.L_247:
        /*10ac*/ 	.word	0x00000180
        /*10b0*/ 	.word	0x00000001
        /*10b4*/ 	.word	0x00000001


	//----- nvinfo : EIATTR_CRS_STACK_SIZE
	.align		4
.L_248:
        /*10b8*/ 	.byte	0x04, 0x1e
        /*10ba*/ 	.short	(.L_250 - .L_249)
.L_249:
        /*10bc*/ 	.word	0x00000000


	//----- nvinfo : EIATTR_CBANK_PARAM_SIZE
	.align		4
.L_250:
        /*10c0*/ 	.byte	0x03, 0x19
        /*10c2*/ 	.short	0x0a70


	//----- nvinfo : EIATTR_PARAM_CBANK
	.align		4
        /*10c4*/ 	.byte	0x04, 0x0a
        /*10c6*/ 	.short	(.L_252 - .L_251)
	.align		4
.L_251:
        /*10c8*/ 	.word	index@(.nv.constant0._ZN7cutlass13device_kernelIN5flash11enable_sm90INS1_16FlashAttnFwdSm90INS1_25CollectiveMainloopFwdSm90ILi2EN4cute5tupleIJNS5_1CILi1EEES8_S8_EEENS6_IJNS7_ILi128EEENS7_ILi192EEESA_EEELi128ENS_12float_e4m3_tEfNS_4arch4Sm90ELb0ELb1ELb1ELb1ELb0ELb1ELb0ELb1ELb1ELb0ELb0ELb0EEENS1_21CollectiveEpilogueFwdINS6_IJSA_SA_SB_EEES9_NS_10bfloat16_tESF_Li256ELb1ELb0ELb0ELb1EEENS1_36VarlenDynamicPersistentTileSchedulerILi128ELi192ELi256ELi128ELb0ELb0ELb1ELb1ELb0ELb1EEEEEEEEEvNT_6ParamsE)
        /*10cc*/ 	.short	0x0210
        /*10ce*/ 	.short	0x0a70


	//----- nvinfo : EIATTR_SW_WAR
	.align		4
.L_252:
        /*10d0*/ 	.byte	0x04, 0x36
        /*10d2*/ 	.short	(.L_254 - .L_253)
.L_253:
        /*10d4*/ 	.word	0x00000008
.L_254:


//--------------------- .nv.info._ZN7cutlass13device_kernelIN5flash11enable_sm90INS1_16FlashAttnFwdSm90INS1_25CollectiveMainloopFwdSm90ILi2EN4cute5tupleIJNS5_1CILi1EEES8_S8_EEENS6_IJNS7_ILi128EEENS7_ILi224EEESA_EEELi128ENS_12float_e4m3_tEfNS_4arch4Sm90ELb1ELb0ELb1ELb0ELb0ELb0ELb0ELb1ELb1ELb0ELb0ELb0EEENS1_21CollectiveEpilogueFwdINS6_IJSA_SA_SB_EEES9_NS_10bfloat16_tESF_Li256ELb0ELb0ELb0ELb1EEENS1_30DynamicPersistentTileSchedulerILi256ELi128ELb0ELb0ELb1EEEEEEEEEvNT_6ParamsE --------------------------
	.section	.nv.info._ZN7cutlass13device_kernelIN5flash11enable_sm90INS1_16FlashAttnFwdSm90INS1_25CollectiveMainloopFwdSm90ILi2EN4cute5tupleIJNS5_1CILi1EEES8_S8_EEENS6_IJNS7_ILi128EEENS7_ILi224EEESA_EEELi128ENS_12float_e4m3_tEfNS_4arch4Sm90ELb1ELb0ELb1ELb0ELb0ELb0ELb0ELb1ELb1ELb0ELb0ELb0EEENS1_21CollectiveEpilogueFwdINS6_IJSA_SA_SB_EEES9_NS_10bfloat16_tESF_Li256ELb0ELb0ELb0ELb1EEENS1_30DynamicPersistentTileSchedulerILi256ELi128ELb0ELb0ELb1EEEEEEEEEvNT_6ParamsE,"",@"SHT_CUDA_INFO"
	.sectionflags	@""
	.align	4


	//----- nvinfo : EIATTR_CUDA_API_VERSION
	.align		4
        /*0000*/ 	.byte	0x04, 0x37
        /*0002*/ 	.short	(.L_256 - .L_255)
.L_255:
        /*0004*/ 	.word	0x00000082


	//----- nvinfo : EIATTR_KPARAM_INFO
	.align		4
.L_256:
        /*0008*/ 	.byte	0x04, 0x17
        /*000a*/ 	.short	(.L_258 - .L_257)
.L_257:
        /*000c*/ 	.word	0x00000000
        /*0010*/ 	.short	0x0000
        /*0012*/ 	.short	0x0070
        /*0014*/ 	.byte	0x00, 0xf0, 0x01, 0x2e


	//----- nvinfo : EIATTR_SPARSE_MMA_MASK
	.align		4
.L_258:
        /*0018*/ 	.byte	0x03, 0x50
        /*001a*/ 	.short	0x0000


	//----- nvinfo : EIATTR_MAXREG_COUNT
	.align		4
        /*001c*/ 	.byte	0x03, 0x1b
        /*001e*/ 	.short	0x00a8


	//----- nvinfo : EIATTR_NUM_BARRIERS
	.align		4
        /*0020*/ 	.byte	0x02, 0x4c
        /*0022*/ 	.byte	0x10
	.zero		1


	//----- nvinfo : EIATTR_EXTERNS
	.align		4
        /*0024*/ 	.byte	0x04, 0x0f
        /*0026*/ 	.short	(.L_260 - .L_259)


	//   ....[0]....
	.align		4
.L_259:
        /*0028*/ 	.word	index@(__assertfail)


	//----- nvinfo : EIATTR_ANNOTATIONS
	.align		4
.L_260:
        /*002c*/ 	.byte	0x04, 0x55
        /*002e*/ 	.short	(.L_262 - .L_261)


	//   ....[0]....
.L_261:
        /* <DEDUP_REMOVED lines=36> */


	//----- nvinfo : EIATTR_MERCURY_ISA_VERSION
	.align		4
.L_262:
        /*0260*/ 	.byte	0x03, 0x5f
        /*0262*/ 	.short	0x0101


	//----- nvinfo : EIATTR_INT_WARP_WIDE_INSTR_OFFSETS
	.align		4
        /*0264*/ 	.byte	0x04, 0x31
        /*0266*/ 	.short	(.L_264 - .L_263)


	//   ....[0]....
.L_263:
        /*0268*/ 	.word	0x00000180


	//   ....[1]....
        /*026c*/ 	.word	0x000001c0


	//   ....[2]....
        /*0270*/ 	.word	0x00000250


	//   ....[3]....
        /*0274*/ 	.word	0x00012d60


	//   ....[4]....
        /*0278*/ 	.word	0x00012df0


	//   ....[5]....
        /*027c*/ 	.word	0x000134b0


	//   ....[6]....
        /*0280*/ 	.word	0x00014cc0


	//   ....[7]....
        /*0284*/ 	.word	0x00014d50


	//----- nvinfo : EIATTR_COOP_GROUP_MASK_REGIDS
	.align		4
.L_264:
        /*0288*/ 	.byte	0x04, 0x29
        /*028a*/ 	.short	(.L_266 - .L_265)


	//   ....[0]....
.L_265:
        /*028c*/ 	.word	0xffffffff


	//   ....[1]....
        /*0290*/ 	.word	0xffffffff


	//   ....[2]....
        /*0294*/ 	.word	0xffffffff


	//   ....[3]....
        /*0298*/ 	.word	0xffffffff


	//   ....[4]....
        /*029c*/ 	.word	0xffffffff


	//   ....[5]....
        /*02a0*/ 	.word	0xffffffff


	//   ....[6]....
        /*02a4*/ 	.word	0xffffffff


	//   ....[7]....
        /*02a8*/ 	.word	0xffffffff


	//   ....[8]....
        /*02ac*/ 	.word	0xffffffff


	//   ....[9]....
        /*02b0*/ 	.word	0xffffffff


	//   ....[10]....
        /*02b4*/ 	.word	0xffffffff


	//   ....[11]....
        /*02b8*/ 	.word	0xffffffff


	//   ....[12]....
        /*02bc*/ 	.word	0xffffffff


	//   ....[13]....
        /*02c0*/ 	.word	0xffffffff


	//   ....[14]....
        /*02c4*/ 	.word	0xffffffff


	//   ....[15]....
        /*02c8*/ 	.word	0xffffffff


	//   ....[16]....
        /*02cc*/ 	.word	0xffffffff


	//   ....[17]....
        /*02d0*/ 	.word	0xffffffff


	//   ....[18]....
        /*02d4*/ 	.word	0xffffffff


	//   ....[19]....
        /*02d8*/ 	.word	0xffffffff


	//   ....[20]....
        /*02dc*/ 	.word	0xffffffff


	//   ....[21]....
        /*02e0*/ 	.word	0xffffffff


	//   ....[22]....
        /*02e4*/ 	.word	0xffffffff


	//   ....[23]....
        /*02e8*/ 	.word	0xffffffff


	//   ....[24]....
        /*02ec*/ 	.word	0xffffffff


	//   ....[25]....
        /*02f0*/ 	.word	0xffffffff


	//   ....[26]....
        /*02f4*/ 	.word	0xffffffff


	//   ....[27]....
        /*02f8*/ 	.word	0xffffffff


	//   ....[28]....
        /*02fc*/ 	.word	0xffffffff


	//   ....[29]....
        /*0300*/ 	.word	0xffffffff


	//   ....[30]....
        /*0304*/ 	.word	0xffffffff


	//   ....[31]....
        /*0308*/ 	.word	0xffffffff


	//   ....[32]....
        /*030c*/ 	.word	0xffffffff


	//   ....[33]....
        /*0310*/ 	.word	0xffffffff


	//   ....[34]....
        /*0314*/ 	.word	0xffffffff


	//   ....[35]....
        /*0318*/ 	.word	0xffffffff


	//   ....[36]....
        /*031c*/ 	.word	0xffffffff


	//   ....[37]....
        /*0320*/ 	.word	0xffffffff


	//   ....[38]....
        /*0324*/ 	.word	0xffffffff


	//   ....[39]....
        /*0328*/ 	.word	0xffffffff


	//   ....[40]....
        /*032c*/ 	.word	0xffffffff


	//   ....[41]....
        /*0330*/ 	.word	0xffffffff


	//   ....[42]....
        /*0334*/ 	.word	0xffffffff


	//   ....[43]....
        /*0338*/ 	.word	0xffffffff


	//   ....[44]....
        /*033c*/ 	.word	0xffffffff


	//   ....[45]....
        /*0340*/ 	.word	0xffffffff


	//   ....[46]....
        /*0344*/ 	.word	0xffffffff


	//   ....[47]....
        /*0348*/ 	.word	0xffffffff


	//   ....[48]....
        /*034c*/ 	.word	0xffffffff


	//   ....[49]....
        /*0350*/ 	.word	0xffffffff


	//   ....[50]....
        /*0354*/ 	.word	0xffffffff


	//   ....[51]....
        /*0358*/ 	.word	0xffffffff


	//   ....[52]....
        /*035c*/ 	.word	0xffffffff


	//   ....[53]....
        /*0360*/ 	.word	0xffffffff


	//   ....[54]....
        /*0364*/ 	.word	0xffffffff


	//   ....[55]....
        /*0368*/ 	.word	0xffffffff


	//   ....[56]....
        /*036c*/ 	.word	0xffffffff


	//   ....[57]....
        /*0370*/ 	.word	0xffffffff


	//   ....[58]....
        /*0374*/ 	.word	0xffffffff


	//   ....[59]....
        /*0378*/ 	.word	0xffffffff


	//   ....[60]....
        /*037c*/ 	.word	0xffffffff


	//   ....[61]....
        /*0380*/ 	.word	0x0500000f


	//   ....[62]....
        /*0384*/ 	.word	0x0500000f


	//----- nvinfo : EIATTR_COOP_GROUP_INSTR_OFFSETS
	.align		4
.L_266:
        /*0388*/ 	.byte	0x04, 0x28
        /*038a*/ 	.short	(.L_268 - .L_267)


	//   ....[0]....
.L_267:
        /*038c*/ 	.word	0x00000060


	//   ....[1]....
        /*0390*/ 	.word	0x00000190


	//   ....[2]....
        /*0394*/ 	.word	0x00000230


	//   ....[3]....
        /*0398*/ 	.word	0x000003c0


	//   ....[4]....
        /*039c*/ 	.word	0x00000520


	//   ....[5]....
        /*03a0*/ 	.word	0x00000640


	//   ....[6]....
        /*03a4*/ 	.word	0x000007a0


	//   ....[7]....
        /*03a8*/ 	.word	0x00001490


	//   ....[8]....
        /*03ac*/ 	.word	0x00003cb0


	//   ....[9]....
        /*03b0*/ 	.word	0x00003d70


	//   ....[10]....
        /*03b4*/ 	.word	0x00004e00


	//   ....[11]....
        /*03b8*/ 	.word	0x00004e70


	//   ....[12]....
        /*03bc*/ 	.word	0x00009060


	//   ....[13]....
        /*03c0*/ 	.word	0x000091b0


	//   ....[14]....
        /*03c4*/ 	.word	0x0000a2b0


	//   ....[15]....
        /*03c8*/ 	.word	0x0000a330


	//   ....[16]....
        /*03cc*/ 	.word	0x0000e260


	//   ....[17]....
        /*03d0*/ 	.word	0x0000e280


	//   ....[18]....
        /*03d4*/ 	.word	0x0000e2d0


	//   ....[19]....
        /*03d8*/ 	.word	0x0000e2f0


	//   ....[20]....
        /*03dc*/ 	.word	0x00010570


	//   ....[21]....
        /*03e0*/ 	.word	0x00010580


	//   ....[22]....
        /*03e4*/ 	.word	0x00010600


	//   ....[23]....
        /*03e8*/ 	.word	0x00010610


	//   ....[24]....
        /*03ec*/ 	.word	0x000115f0


	//   ....[25]....
        /*03f0*/ 	.word	0x00011600


	//   ....[26]....
        /*03f4*/ 	.word	0x00011610


	//   ....[27]....
        /*03f8*/ 	.word	0x00011620


	//   ....[28]....
        /*03fc*/ 	.word	0x00011630


	//   ....[29]....
        /*0400*/ 	.word	0x00011640


	//   ....[30]....
        /*0404*/ 	.word	0x00011650


	//   ....[31]....
        /*0408*/ 	.word	0x00011660


	//   ....[32]....
        /*040c*/ 	.word	0x00011690


	//   ....[33]....
        /*0410*/ 	.word	0x000116b0


	//   ....[34]....
        /*0414*/ 	.word	0x000116e0


	//   ....[35]....
        /*0418*/ 	.word	0x000116f0


	//   ....[36]....
        /*041c*/ 	.word	0x00011720


	//   ....[37]....
        /*0420*/ 	.word	0x00011730


	//   ....[38]....
        /*0424*/ 	.word	0x00011760


	//   ....[39]....
        /*0428*/ 	.word	0x00011770


	//   ....[40]....
        /*042c*/ 	.word	0x00011780


	//   ....[41]....
        /*0430*/ 	.word	0x00011790


	//   ....[42]....
        /*0434*/ 	.word	0x000117b0


	//   ....[43]....
        /*0438*/ 	.word	0x000117f0


	//   ....[44]....
        /*043c*/ 	.word	0x00011820


	//   ....[45]....
        /*0440*/ 	.word	0x00011830


	//   ....[46]....
        /*0444*/ 	.word	0x00011840


	//   ....[47]....
        /*0448*/ 	.word	0x00011870


	//   ....[48]....
        /*044c*/ 	.word	0x000118a0


	//   ....[49]....
        /*0450*/ 	.word	0x000118b0


	//   ....[50]....
        /*0454*/ 	.word	0x000118e0


	//   ....[51]....
        /*0458*/ 	.word	0x000118f0


	//   ....[52]....
        /*045c*/ 	.word	0x00011900


	//   ....[53]....
        /*0460*/ 	.word	0x00011910


	//   ....[54]....
        /*0464*/ 	.word	0x00011920


	//   ....[55]....
        /*0468*/ 	.word	0x00011940


	//   ....[56]....
        /*046c*/ 	.word	0x00011b00


	//   ....[57]....
        /*0470*/ 	.word	0x000125b0


	//   ....[58]....
        /*0474*/ 	.word	0x00013570


	//   ....[59]....
        /*0478*/ 	.word	0x00015770


	//   ....[60]....
        /*047c*/ 	.word	0x00015910


	//   ....[61]....
        /*0480*/ 	.word	0x00015f10


	//   ....[62]....
        /*0484*/ 	.word	0x000163a0


	//----- nvinfo : EIATTR_REG_RECONFIG
	.align		4
.L_268:
        /*0488*/ 	.byte	0x01, 0x54
	.zero		2


	//----- nvinfo : EIATTR_SYSCALL_OFFSETS
	.align		4
        /*048c*/ 	.byte	0x04, 0x46
        /*048e*/ 	.short	(.L_270 - .L_269)


	//   ....[0]....
.L_269:
        /*0490*/ 	.word	0x00001640


	//   ....[1]....
        /*0494*/ 	.word	0x00012f90


	//   ....[2]....
        /*0498*/ 	.word	0x000130d0


	//   ....[3]....
        /*049c*/ 	.word	0x00013210


	//   ....[4]....
        /*04a0*/ 	.word	0x00013330


	//----- nvinfo : EIATTR_MBARRIER_INSTR_OFFSETS
	.align		4
.L_270:
        /*04a4*/ 	.byte	0x04, 0x39
        /*04a6*/ 	.short	(.L_272 - .L_271)


	//   ....[0]....
.L_271:
        /*04a8*/ 	.word	0x00000270
        /*04ac*/ 	.word	0x000000ff
        /*04b0*/ 	.word	0x0002e800
        /*04b4*/ 	.short	0x0100
        /*04b6*/ 	.byte	0x06
	.zero		1


	//   ....[1]....
        /*04b8*/ 	.word	0x00000280
        /*04bc*/ 	.word	0x000000ff
        /*04c0*/ 	.word	0x0002e820
        /*04c4*/ 	.short	0x0100
        /*04c6*/ 	.byte	0x06
	.zero		1


	//   ....[2]....
        /*04c8*/ 	.word	0x00000370
        /*04cc*/ 	.word	0x000000ff
        /*04d0*/ 	.word	0x0002e830
        /*04d4*/ 	.short	0x0100
        /*04d6*/ 	.byte	0x08
	.zero		1


	//   ....[3]....
        /*04d8*/ 	.word	0x00000380
        /*04dc*/ 	.word	0x000000ff
        /*04e0*/ 	.word	0x0002e840
        /*04e4*/ 	.short	0x0100
        /*04e6*/ 	.byte	0x08
	.zero		1


	//   ....[4]....
        /*04e8*/ 	.word	0x00000390
        /*04ec*/ 	.word	0x000000ff
        /*04f0*/ 	.word	0x0002e838
        /*04f4*/ 	.short	0x0100
        /*04f6*/ 	.byte	0x08
	.zero		1


	//   ....[5]....
        /*04f8*/ 	.word	0x000003a0
        /*04fc*/ 	.word	0x000000ff
        /*0500*/ 	.word	0x0002e848
        /*0504*/ 	.short	0x0100
        /*0506*/ 	.byte	0x08
	.zero		1


	//   ....[6]....
        /*0508*/ 	.word	0x000004d0
        /*050c*/ 	.word	0x000000ff
        /*0510*/ 	.word	0x0002e850
        /*0514*/ 	.short	0x0100
        /*0516*/ 	.byte	0x08
	.zero		1


	//   ....[7]....
        /*0518*/ 	.word	0x000004e0
        /*051c*/ 	.word	0x000000ff
        /*0520*/ 	.word	0x0002e860
        /*0524*/ 	.short	0x0100
        /*0526*/ 	.byte	0x08
	.zero		1


	//   ....[8]....
        /*0528*/ 	.word	0x000004f0
        /*052c*/ 	.word	0x000000ff
        /*0530*/ 	.word	0x0002e858
        /*0534*/ 	.short	0x0100
        /*0536*/ 	.byte	0x08
	.zero		1


	//   ....[9]....
        /*0538*/ 	.word	0x00000500
        /*053c*/ 	.word	0x000000ff
        /*0540*/ 	.word	0x0002e868
        /*0544*/ 	.short	0x0100
        /*0546*/ 	.byte	0x08
	.zero		1


	//   ....[10]....
        /*0548*/ 	.word	0x000005f0
        /*054c*/ 	.word	0x000000ff
        /*0550*/ 	.word	0x0002e870
        /*0554*/ 	.short	0x0100
        /*0556*/ 	.byte	0x06
	.zero		1


	//   ....[11]....
        /*0558*/ 	.word	0x00000600
        /*055c*/ 	.word	0x000000ff
        /*0560*/ 	.word	0x0002e880
        /*0564*/ 	.short	0x0100
        /*0566*/ 	.byte	0x06
	.zero		1


	//   ....[12]....
        /*0568*/ 	.word	0x00000610
        /*056c*/ 	.word	0x000000ff
        /*0570*/ 	.word	0x0002e878
        /*0574*/ 	.short	0x0100
        /*0576*/ 	.byte	0x06
	.zero		1


	//   ....[13]....
        /*0578*/ 	.word	0x00000620
        /*057c*/ 	.word	0x000000ff
        /*0580*/ 	.word	0x0002e888
        /*0584*/ 	.short	0x0100
        /*0586*/ 	.byte	0x06
	.zero		1


	//   ....[14]....
        /*0588*/ 	.word	0x00000750
        /*058c*/ 	.word	0x000000ff
        /*0590*/ 	.word	0x0002e890
        /*0594*/ 	.short	0x0100
        /*0596*/ 	.byte	0x08
	.zero		1


	//   ....[15]....
        /*0598*/ 	.word	0x00000760
        /*059c*/ 	.word	0x000000ff
        /*05a0*/ 	.word	0x0002e8a0
        /*05a4*/ 	.short	0x0100
        /*05a6*/ 	.byte	0x08
	.zero		1


	//   ....[16]....
        /*05a8*/ 	.word	0x00000770
        /*05ac*/ 	.word	0x000000ff
        /*05b0*/ 	.word	0x0002e898
        /*05b4*/ 	.short	0x0100
        /*05b6*/ 	.byte	0x08
	.zero		1


	//   ....[17]....
        /*05b8*/ 	.word	0x00000780
        /*05bc*/ 	.word	0x000000ff
        /*05c0*/ 	.word	0x0002e8a8
        /*05c4*/ 	.short	0x0100
        /*05c6*/ 	.byte	0x08
	.zero		1


	//   ....[18]....
        /*05c8*/ 	.word	0x000008b0
        /*05cc*/ 	.word	0x000000ff
        /*05d0*/ 	.word	0x0002e8b0
        /*05d4*/ 	.short	0x0100
        /*05d6*/ 	.byte	0x08
	.zero		1


	//   ....[19]....
        /*05d8*/ 	.word	0x000008c0
        /*05dc*/ 	.word	0x000000ff
        /*05e0*/ 	.word	0x0002e8c0
        /*05e4*/ 	.short	0x0100
        /*05e6*/ 	.byte	0x08
	.zero		1


	//   ....[20]....
        /*05e8*/ 	.word	0x000008d0
        /*05ec*/ 	.word	0x000000ff
        /*05f0*/ 	.word	0x0002e8b8
        /*05f4*/ 	.short	0x0100
        /*05f6*/ 	.byte	0x08
	.zero		1


	//   ....[21]....
        /*05f8*/ 	.word	0x000008e0
        /*05fc*/ 	.word	0x000000ff
        /*0600*/ 	.word	0x0002e8c8
        /*0604*/ 	.short	0x0100
        /*0606*/ 	.byte	0x08
	.zero		1


	//   ....[22]....
        /*0608*/ 	.word	0x00001920
        /*060c*/ 	.word	0x000000ff
        /*0610*/ 	.word	0x0002e800
        /*0614*/ 	.short	0x010a
        /*0616*/ 	.byte	0x25
	.zero		1


	//   ....[23]....
        /*0618*/ 	.word	0x000019b0
        /*061c*/ 	.word	0x00000003
        /*0620*/ 	.word	0x0002e830
        /*0624*/ 	.short	0x010a
        /*0626*/ 	.byte	0x3f
	.zero		1


	//   ....[24]....
        /*0628*/ 	.word	0x000019f0
        /*062c*/ 	.word	0x00000003
        /*0630*/ 	.word	0x0002e830
        /*0634*/ 	.short	0x010a
        /*0636*/ 	.byte	0x3f
	.zero		1


	//   ....[25]....
        /*0638*/ 	.word	0x000034d0
        /*063c*/ 	.word	0x00000003
        /*0640*/ 	.word	0x00000000
        /*0644*/ 	.short	0x0101
        /*0646*/ 	.byte	0x3f
	.zero		1


	//   ....[26]....
        /*0648*/ 	.word	0x00006ad0
        /*064c*/ 	.word	0x000000ff
        /*0650*/ 	.word	0x0002e830
        /*0654*/ 	.short	0x010a
        /*0656*/ 	.byte	0x0a
	.zero		1


	//   ....[27]....
        /*0658*/ 	.word	0x00006b10
        /*065c*/ 	.word	0x000000ff
        /*0660*/ 	.word	0x0002e830
        /*0664*/ 	.short	0x010a
        /*0666*/ 	.byte	0x0a
	.zero		1


	//   ....[28]....
        /*0668*/ 	.word	0x00007770
        /*066c*/ 	.word	0x000000ff
        /*0670*/ 	.word	0x0002e850
        /*0674*/ 	.short	0x010a
        /*0676*/ 	.byte	0x0a
	.zero		1


	//   ....[29]....
        /*0678*/ 	.word	0x000077b0
        /*067c*/ 	.word	0x000000ff
        /*0680*/ 	.word	0x0002e850
        /*0684*/ 	.short	0x010a
        /*0686*/ 	.byte	0x0a
	.zero		1


	//   ....[30]....
        /*0688*/ 	.word	0x0000b2b0
        /*068c*/ 	.word	0x00000003
        /*0690*/ 	.word	0x00000000
        /*0694*/ 	.short	0x0101
        /*0696*/ 	.byte	0x3f
	.zero		1


	//   ....[31]....
        /*0698*/ 	.word	0x0000b640
        /*069c*/ 	.word	0x000000ff
        /*06a0*/ 	.word	0x00000000
        /*06a4*/ 	.short	0x0101
        /*06a6*/ 	.byte	0x0a
	.zero		1


	//   ....[32]....
        /*06a8*/ 	.word	0x0000bea0
        /*06ac*/ 	.word	0x000000ff
        /*06b0*/ 	.word	0x0002e830
        /*06b4*/ 	.short	0x010a
        /*06b6*/ 	.byte	0x06
	.zero		1


	//   ....[33]....
        /*06b8*/ 	.word	0x0000bee0
        /*06bc*/ 	.word	0x000000ff
        /*06c0*/ 	.word	0x0002e830
        /*06c4*/ 	.short	0x010a
        /*06c6*/ 	.byte	0x06
	.zero		1


	//   ....[34]....
        /*06c8*/ 	.word	0x0000cab0
        /*06cc*/ 	.word	0x000000ff
        /*06d0*/ 	.word	0x0002e850
        /*06d4*/ 	.short	0x010a
        /*06d6*/ 	.byte	0x06
	.zero		1


	//   ....[35]....
        /*06d8*/ 	.word	0x0000caf0
        /*06dc*/ 	.word	0x000000ff
        /*06e0*/ 	.word	0x0002e850
        /*06e4*/ 	.short	0x010a
        /*06e6*/ 	.byte	0x06
	.zero		1


	//   ....[36]....
        /*06e8*/ 	.word	0x0000f730
        /*06ec*/ 	.word	0x00000003
        /*06f0*/ 	.word	0x00000000
        /*06f4*/ 	.short	0x0101
        /*06f6*/ 	.byte	0x3f
	.zero		1


	//   ....[37]....
        /*06f8*/ 	.word	0x0000fa60
        /*06fc*/ 	.word	0x000000ff
        /*0700*/ 	.word	0x00000000
        /*0704*/ 	.short	0x0101
        /*0706*/ 	.byte	0x06
	.zero		1


	//   ....[38]....
        /*0708*/ 	.word	0x000101d0
        /*070c*/ 	.word	0x000000ff
        /*0710*/ 	.word	0x0002e850
        /*0714*/ 	.short	0x010a
        /*0716*/ 	.byte	0x05
	.zero		1


	//   ....[39]....
        /*0718*/ 	.word	0x00010210
        /*071c*/ 	.word	0x000000ff
        /*0720*/ 	.word	0x0002e850
        /*0724*/ 	.short	0x010a
        /*0726*/ 	.byte	0x05
	.zero		1


	//   ....[40]....
        /*0728*/ 	.word	0x000108d0
        /*072c*/ 	.word	0x000000ff
        /*0730*/ 	.word	0x00000000
        /*0734*/ 	.short	0x0101
        /*0736*/ 	.byte	0x04
	.zero		1


	//   ....[41]....
        /*0738*/ 	.word	0x00011c90
        /*073c*/ 	.word	0x000000ff
        /*0740*/ 	.word	0x00000000
        /*0744*/ 	.short	0x0101
        /*0746*/ 	.byte	0x05
	.zero		1


	//   ....[42]....
        /*0748*/ 	.word	0x00013790
        /*074c*/ 	.word	0x00000004
        /*0750*/ 	.word	0x0002e880
        /*0754*/ 	.short	0x010a
        /*0756*/ 	.byte	0x3f
	.zero		1


	//   ....[43]....
        /*0758*/ 	.word	0x00013950
        /*075c*/ 	.word	0x00000004
        /*0760*/ 	.word	0x0002e840
        /*0764*/ 	.short	0x010a
        /*0766*/ 	.byte	0x3f
	.zero		1


	//   ....[44]....
        /*0768*/ 	.word	0x00013c70
        /*076c*/ 	.word	0x000000ff
        /*0770*/ 	.word	0x0002e820
        /*0774*/ 	.short	0x010a
        /*0776*/ 	.byte	0x28
	.zero		1


	//   ....[45]....
        /*0778*/ 	.word	0x00013f50
        /*077c*/ 	.word	0x00000004
        /*0780*/ 	.word	0x0002e880
        /*0784*/ 	.short	0x010a
        /*0786*/ 	.byte	0x3f
	.zero		1


	//   ....[46]....
        /*0788*/ 	.word	0x000141c0
        /*078c*/ 	.word	0x00000004
        /*0790*/ 	.word	0x0002e840
        /*0794*/ 	.short	0x010a
        /*0796*/ 	.byte	0x3f
	.zero		1


	//   ....[47]....
        /*0798*/ 	.word	0x000144a0
        /*079c*/ 	.word	0x00000004
        /*07a0*/ 	.word	0x0002e870
        /*07a4*/ 	.short	0x010a
        /*07a6*/ 	.byte	0x3f
	.zero		1


	//   ....[48]....
        /*07a8*/ 	.word	0x00014520
        /*07ac*/ 	.word	0x00000002
        /*07b0*/ 	.word	0x0002e860
        /*07b4*/ 	.short	0x010a
        /*07b6*/ 	.byte	0x3f
	.zero		1


	//   ....[49]....
        /*07b8*/ 	.word	0x00014c10
        /*07bc*/ 	.word	0x00000002
        /*07c0*/ 	.word	0x0002e850
        /*07c4*/ 	.short	0x0101
        /*07c6*/ 	.byte	0x3f
	.zero		1


	//   ....[50]....
        /*07c8*/ 	.word	0x00014c50
        /*07cc*/ 	.word	0x00000002
        /*07d0*/ 	.word	0x00000000
        /*07d4*/ 	.short	0x0101
        /*07d6*/ 	.byte	0x3f
	.zero		1


	//   ....[51]....
        /*07d8*/ 	.word	0x00014e30
        /*07dc*/ 	.word	0x00000014
        /*07e0*/ 	.word	0x0002e870
        /*07e4*/ 	.short	0x010a
        /*07e6*/ 	.byte	0x3f
	.zero		1


	//   ....[52]....
        /*07e8*/ 	.word	0x00014ea0
        /*07ec*/ 	.word	0x00000014
        /*07f0*/ 	.word	0x0002e860
        /*07f4*/ 	.short	0x010a
        /*07f6*/ 	.byte	0x3f
	.zero		1


	//   ....[53]....
        /*07f8*/ 	.word	0x00015560
        /*07fc*/ 	.word	0x00000014
        /*0800*/ 	.word	0x0002e850
        /*0804*/ 	.short	0x0101
        /*0806*/ 	.byte	0x3f
	.zero		1


	//   ....[54]....
        /*0808*/ 	.word	0x000155b0
        /*080c*/ 	.word	0x00000000
        /*0810*/ 	.word	0x00000000
        /*0814*/ 	.short	0x0101
        /*0816*/ 	.byte	0x3f
	.zero		1


	//   ....[55]....
        /*0818*/ 	.word	0x00015890
        /*081c*/ 	.word	0x00000000
        /*0820*/ 	.word	0x0002e820
        /*0824*/ 	.short	0x010a
        /*0826*/ 	.byte	0x3f
	.zero		1


	//   ....[56]....
        /*0828*/ 	.word	0x00015a50
        /*082c*/ 	.word	0x00000006
        /*0830*/ 	.word	0x00000000
        /*0834*/ 	.short	0x010a
        /*0836*/ 	.byte	0x3f
	.zero		1


	//   ....[57]....
        /*0838*/ 	.word	0x00015ac0
        /*083c*/ 	.word	0x00000007
        /*0840*/ 	.word	0x00000000
        /*0844*/ 	.short	0x010a
        /*0846*/ 	.byte	0x3f
	.zero		1


	//   ....[58]....
        /*0848*/ 	.word	0x00015b20
        /*084c*/ 	.word	0x00000004
        /*0850*/ 	.word	0x0002e860
        /*0854*/ 	.short	0x010a
        /*0856*/ 	.byte	0x3f
	.zero		1


	//   ....[59]....
        /*0858*/ 	.word	0x00015b70
        /*085c*/ 	.word	0x00000003
        /*0860*/ 	.word	0x0002e860
        /*0864*/ 	.short	0x010a
        /*0866*/ 	.byte	0x3f
	.zero		1


	//   ....[60]....
        /*0868*/ 	.word	0x00015bb0
        /*086c*/ 	.word	0x00000004
        /*0870*/ 	.word	0x0002e880
        /*0874*/ 	.short	0x010a
        /*0876*/ 	.byte	0x3f
	.zero		1


	//   ....[61]....
        /*0878*/ 	.word	0x00015bd0
        /*087c*/ 	.word	0x00000003
        /*0880*/ 	.word	0x0002e880
        /*0884*/ 	.short	0x010a
        /*0886*/ 	.byte	0x3f
	.zero		1


	//   ....[62]....
        /*0888*/ 	.word	0x00015c40
        /*088c*/ 	.word	0x00000003
        /*0890*/ 	.word	0x0002e800
        /*0894*/ 	.short	0x010a
        /*0896*/ 	.byte	0x3f
	.zero		1


	//   ....[63]....
        /*0898*/ 	.word	0x00015c90
        /*089c*/ 	.word	0x00000003
        /*08a0*/ 	.word	0x0002e830
        /*08a4*/ 	.short	0x010a
        /*08a6*/ 	.byte	0x3f
	.zero		1


	//   ....[64]....
        /*08a8*/ 	.word	0x00015cf0
        /*08ac*/ 	.word	0x0000000b
        /*08b0*/ 	.word	0x0002e830
        /*08b4*/ 	.short	0x010a
        /*08b6*/ 	.byte	0x3f
	.zero		1


	//   ....[65]....
        /*08b8*/ 	.word	0x00015d50
        /*08bc*/ 	.word	0x0000000a
        /*08c0*/ 	.word	0x0002e850
        /*08c4*/ 	.short	0x010a
        /*08c6*/ 	.byte	0x3f
	.zero		1


	//   ....[66]....
        /*08c8*/ 	.word	0x00015db0
        /*08cc*/ 	.word	0x0000000a
        /*08d0*/ 	.word	0x0002e830
        /*08d4*/ 	.short	0x010a
        /*08d6*/ 	.byte	0x3f
	.zero		1


	//   ....[67]....
        /*08d8*/ 	.word	0x00015e10
        /*08dc*/ 	.word	0x00000009
        /*08e0*/ 	.word	0x0002e850
        /*08e4*/ 	.short	0x010a
        /*08e6*/ 	.byte	0x3f
	.zero		1


	//   ....[68]....
        /*08e8*/ 	.word	0x00015e70
        /*08ec*/ 	.word	0x00000005
        /*08f0*/ 	.word	0x0002e850
        /*08f4*/ 	.short	0x010a
        /*08f6*/ 	.byte	0x3f
	.zero		1


	//   ....[69]....
        /*08f8*/ 	.word	0x00015fc0
        /*08fc*/ 	.word	0x00000004
        /*0900*/ 	.word	0x0002e880
        /*0904*/ 	.short	0x010a
        /*0906*/ 	.byte	0x3f
	.zero		1


	//   ....[70]....
        /*0908*/ 	.word	0x00016010
        /*090c*/ 	.word	0x00000004
        /*0910*/ 	.word	0x0002e840
        /*0914*/ 	.short	0x010a
        /*0916*/ 	.byte	0x3f
	.zero		1


	//   ....[71]....
        /*0918*/ 	.word	0x00016070
        /*091c*/ 	.word	0x00000003
        /*0920*/ 	.word	0x0002e820
        /*0924*/ 	.short	0x010a
        /*0926*/ 	.byte	0x3f
	.zero		1


	//   ....[72]....
        /*0928*/ 	.word	0x000160c0
        /*092c*/ 	.word	0x00000004
        /*0930*/ 	.word	0x0002e880
        /*0934*/ 	.short	0x010a
        /*0936*/ 	.byte	0x3f
	.zero		1


	//   ....[73]....
        /*0938*/ 	.word	0x00016110
        /*093c*/ 	.word	0x00000004
        /*0940*/ 	.word	0x0002e840
        /*0944*/ 	.short	0x010a
        /*0946*/ 	.byte	0x3f
	.zero		1


	//   ....[74]....
        /*0948*/ 	.word	0x00016170
        /*094c*/ 	.word	0x00000003
        /*0950*/ 	.word	0x0002e870
        /*0954*/ 	.short	0x010a
        /*0956*/ 	.byte	0x3f
	.zero		1


	//   ....[75]....
        /*0958*/ 	.word	0x000161d0
        /*095c*/ 	.word	0x00000004
        /*0960*/ 	.word	0x0002e860
        /*0964*/ 	.short	0x010a
        /*0966*/ 	.byte	0x3f
	.zero		1


	//   ....[76]....
        /*0968*/ 	.word	0x00016220
        /*096c*/ 	.word	0x00000014
        /*0970*/ 	.word	0x0002e870
        /*0974*/ 	.short	0x010a
        /*0976*/ 	.byte	0x3f
	.zero		1


	//   ....[77]....
        /*0978*/ 	.word	0x00016270
        /*097c*/ 	.word	0x00000014
        /*0980*/ 	.word	0x0002e860
        /*0984*/ 	.short	0x010a
        /*0986*/ 	.byte	0x3f
	.zero		1


	//   ....[78]....
        /*0988*/ 	.word	0x000162c0
        /*098c*/ 	.word	0x00000000
        /*0990*/ 	.word	0x0002e820
        /*0994*/ 	.short	0x010a
        /*0996*/ 	.byte	0x3f
	.zero		1


	//   ....[79]....
        /*0998*/ 	.word	0x00016460
        /*099c*/ 	.word	0x00000006
        /*09a0*/ 	.word	0x00000000
        /*09a4*/ 	.short	0x010a
        /*09a6*/ 	.byte	0x3f
	.zero		1


	//   ....[80]....
        /*09a8*/ 	.word	0x000164b0
        /*09ac*/ 	.word	0x00000007
        /*09b0*/ 	.word	0x00000000
        /*09b4*/ 	.short	0x010a
        /*09b6*/ 	.byte	0x3f
	.zero		1


	//   ....[81]....
        /*09b8*/ 	.word	0x00016500
        /*09bc*/ 	.word	0x00000004
        /*09c0*/ 	.word	0x0002e860
        /*09c4*/ 	.short	0x010a
        /*09c6*/ 	.byte	0x3f
	.zero		1


	//   ....[82]....
        /*09c8*/ 	.word	0x00016550
        /*09cc*/ 	.word	0x00000003
        /*09d0*/ 	.word	0x0002e860
        /*09d4*/ 	.short	0x010a
        /*09d6*/ 	.byte	0x3f
	.zero		1


	//   ....[83]....
        /*09d8*/ 	.word	0x000165a0
        /*09dc*/ 	.word	0x00000004
        /*09e0*/ 	.word	0x0002e880
        /*09e4*/ 	.short	0x010a
        /*09e6*/ 	.byte	0x3f
	.zero		1


	//----- nvinfo : EIATTR_NUM_MBARRIERS
	.align		4
.L_272:
        /*09e8*/ 	.byte	0x03, 0x38
        /*09ea*/ 	.short	0x0016


	//----- nvinfo : EIATTR_EXIT_INSTR_OFFSETS
	.align		4
        /*09ec*/ 	.byte	0x04, 0x1c
        /*09ee*/ 	.short	(.L_274 - .L_273)


	//   ....[0]....
.L_273:
        /*09f0*/ 	.word	0x00000a50


	//   ....[1]....
        /*09f4*/ 	.word	0x00012560


	//   ....[2]....
        /*09f8*/ 	.word	0x00015c20


	//----- nvinfo : EIATTR_MAX_THREADS
	.align		4
.L_274:
        /*09fc*/ 	.byte	0x04, 0x05
        /*09fe*/ 	.short	(.L_276 - .L_275)
.L_275:
        /*0a00*/ 	.word	0x00000180
        /*0a04*/ 	.word	0x00000001
        /*0a08*/ 	.word	0x00000001


	//----- nvinfo : EIATTR_CRS_STACK_SIZE
	.align		4
.L_276:
        /*0a0c*/ 	.byte	0x04, 0x1e
        /*0a0e*/ 	.short	(.L_278 - .L_277)
.L_277:
        /*0a10*/ 	.word	0x00000000


	//----- nvinfo : EIATTR_CBANK_PARAM_SIZE
	.align		4
.L_278:
        /*0a14*/ 	.byte	0x03, 0x19
        /*0a16*/ 	.short	0x0bf0


	//----- nvinfo : EIATTR_PARAM_CBANK
	.align		4
        /*0a18*/ 	.byte	0x04, 0x0a
        /*0a1a*/ 	.short	(.L_280 - .L_279)
	.align		4
.L_279:
        /*0a1c*/ 	.word	index@(.nv.constant0._ZN7cutlass13device_kernelIN5flash11enable_sm90INS1_16FlashAttnFwdSm90INS1_25CollectiveMainloopFwdSm90ILi2EN4cute5tupleIJNS5_1CILi1EEES8_S8_EEENS6_IJNS7_ILi128EEENS7_ILi224EEESA_EEELi128ENS_12float_e4m3_tEfNS_4arch4Sm90ELb1ELb0ELb1ELb0ELb0ELb0ELb0ELb1ELb1ELb0ELb0ELb0EEENS1_21CollectiveEpilogueFwdINS6_IJSA_SA_SB_EEES9_NS_10bfloat16_tESF_Li256ELb0ELb0ELb0ELb1EEENS1_30DynamicPersistentTileSchedulerILi256ELi128ELb0ELb0ELb1EEEEEEEEEvNT_6ParamsE)
        /*0a20*/ 	.short	0x0210
        /*0a22*/ 	.short	0x0bf0


	//----- nvinfo : EIATTR_SW_WAR
	.align		4
.L_280:
        /*0a24*/ 	.byte	0x04, 0x36
        /*0a26*/ 	.short	(.L_282 - .L_281)
.L_281:
        /*0a28*/ 	.word	0x00000008
.L_282:


//--------------------- .nv.info._ZN7cutlass13device_kernelIN5flash11enable_sm90INS1_16FlashAttnFwdSm90INS1_25CollectiveMainloopFwdSm90ILi2EN4cute5tupleIJNS5_1CILi1EEES8_S8_EEENS6_IJNS7_ILi128EEENS7_ILi224EEESA_EEELi128ENS_12float_e4m3_tEfNS_4arch4Sm90ELb1ELb0ELb1ELb1ELb0ELb0ELb0ELb1ELb1ELb0ELb0ELb0EEENS1_21CollectiveEpilogueFwdINS6_IJSA_SA_SB_EEES9_NS_10bfloat16_tESF_Li256ELb1ELb0ELb0ELb1EEENS1_36VarlenDynamicPersistentTileSchedulerILi128ELi224ELi256ELi128ELb0ELb0ELb1ELb1ELb1ELb1EEEEEEEEEvNT_6ParamsE --------------------------
	.section	.nv.info._ZN7cutlass13device_kernelIN5flash11enable_sm90INS1_16FlashAttnFwdSm90INS1_25CollectiveMainloopFwdSm90ILi2EN4cute5tupleIJNS5_1CILi1EEES8_S8_EEENS6_IJNS7_ILi128EEENS7_ILi224EEESA_EEELi128ENS_12float_e4m3_tEfNS_4arch4Sm90ELb1ELb0ELb1ELb1ELb0ELb0ELb0ELb1ELb1ELb0ELb0ELb0EEENS1_21CollectiveEpilogueFwdINS6_IJSA_SA_SB_EEES9_NS_10bfloat16_tESF_Li256ELb1ELb0ELb0ELb1EEENS1_36VarlenDynamicPersistentTileSchedulerILi128ELi224ELi256ELi128ELb0ELb0ELb1ELb1ELb1ELb1EEEEEEEEEvNT_6ParamsE,"",@"SHT_CUDA_INFO"
	.sectionflags	@""
	.align	4


	//----- nvinfo : EIATTR_CUDA_API_VERSION
	.align		4
        /*0000*/ 	.byte	0x04, 0x37
        /*0002*/ 	.short	(.L_284 - .L_283)
.L_283:
        /*0004*/ 	.word	0x00000082


	//----- nvinfo : EIATTR_KPARAM_INFO
	.align		4
.L_284:
        /*0008*/ 	.byte	0x04, 0x17
        /*000a*/ 	.short	(.L_286 - .L_285)
.L_285:
        /*000c*/ 	.word	0x00000000
        /*0010*/ 	.short	0x0000
        /*0012*/ 	.short	0x0070
        /*0014*/ 	.byte	0x00, 0xf0, 0x01, 0x28


	//----- nvinfo : EIATTR_SPARSE_MMA_MASK
	.align		4
.L_286:
        /*0018*/ 	.byte	0x03, 0x50
        /*001a*/ 	.short	0x0000


	//----- nvinfo : EIATTR_MAXREG_COUNT
	.align		4
        /*001c*/ 	.byte	0x03, 0x1b
        /*001e*/ 	.short	0x00a8


	//----- nvinfo : EIATTR_NUM_BARRIERS
	.align		4
        /*0020*/ 	.byte	0x02, 0x4c
        /*0022*/ 	.byte	0x10
	.zero		1


	//----- nvinfo : EIATTR_EXTERNS
	.align		4
        /*0024*/ 	.byte	0x04, 0x0f
        /*0026*/ 	.short	(.L_288 - .L_287)


	//   ....[0]....
	.align		4
.L_287:
        /*0028*/ 	.word	index@(__assertfail)


	//----- nvinfo : EIATTR_ANNOTATIONS
	.align		4
.L_288:
        /*002c*/ 	.byte	0x04, 0x55
        /*002e*/ 	.short	(.L_290 - .L_289)


	//   ....[0]....
.L_289:
        /* <DEDUP_REMOVED lines=38> */


	//----- nvinfo : EIATTR_MERCURY_ISA_VERSION
	.align		4
.L_290:
        /*0280*/ 	.byte	0x03, 0x5f
        /*0282*/ 	.short	0x0101


	//----- nvinfo : EIATTR_UNUSED_LOAD_BYTE_OFFSET
	.align		4
        /*0284*/ 	.byte	0x04, 0x44
        /*0286*/ 	.short	(.L_292 - .L_291)


	//   ....[0]....
.L_291:
        /*0288*/ 	.word	0x00000a70
        /*028c*/ 	.word	0x0000fff0


	//   ....[1]....
        /*0290*/ 	.word	0x00010e40
        /*0294*/ 	.word	0x0000fff0


	//----- nvinfo : EIATTR_INT_WARP_WIDE_INSTR_OFFSETS
	.align		4
.L_292:
        /*0298*/ 	.byte	0x04, 0x31
        /*029a*/ 	.short	(.L_294 - .L_293)


	//   ....[0]....
.L_293:
        /*029c*/ 	.word	0x00000160


	//   ....[1]....
        /*02a0*/ 	.word	0x000001a0


	//   ....[2]....
        /*02a4*/ 	.word	0x00000210


	//   ....[3]....
        /*02a8*/ 	.word	0x00014930


	//   ....[4]....
        /*02ac*/ 	.word	0x000149c0


	//   ....[5]....
        /*02b0*/ 	.word	0x00015110


	//   ....[6]....
        /*02b4*/ 	.word	0x00016930


	//   ....[7]....
        /*02b8*/ 	.word	0x000169c0


	//----- nvinfo : EIATTR_COOP_GROUP_MASK_REGIDS
	.align		4
.L_294:
        /*02bc*/ 	.byte	0x04, 0x29
        /*02be*/ 	.short	(.L_296 - .L_295)


	//   ....[0]....
.L_295:
        /*02c0*/ 	.word	0xffffffff


	//   ....[1]....
        /*02c4*/ 	.word	0xffffffff


	//   ....[2]....
        /*02c8*/ 	.word	0xffffffff


	//   ....[3]....
        /*02cc*/ 	.word	0xffffffff


	//   ....[4]....
        /*02d0*/ 	.word	0xffffffff


	//   ....[5]....
        /*02d4*/ 	.word	0xffffffff


	//   ....[6]....
        /*02d8*/ 	.word	0xffffffff


	//   ....[7]....
        /*02dc*/ 	.word	0xffffffff


	//   ....[8]....
        /*02e0*/ 	.word	0xffffffff


	//   ....[9]....
        /*02e4*/ 	.word	0xffffffff


	//   ....[10]....
        /*02e8*/ 	.word	0xffffffff


	//   ....[11]....
        /*02ec*/ 	.word	0xffffffff


	//   ....[12]....
        /*02f0*/ 	.word	0xffffffff


	//   ....[13]....
        /*02f4*/ 	.word	0xffffffff


	//   ....[14]....
        /*02f8*/ 	.word	0xffffffff


	//   ....[15]....
        /*02fc*/ 	.word	0xffffffff


	//   ....[16]....
        /*0300*/ 	.word	0xffffffff


	//   ....[17]....
        /*0304*/ 	.word	0xffffffff


	//   ....[18]....
        /*0308*/ 	.word	0xffffffff


	//   ....[19]....
        /*030c*/ 	.word	0xffffffff


	//   ....[20]....
        /*0310*/ 	.word	0xffffffff


	//   ....[21]....
        /*0314*/ 	.word	0xffffffff


	//   ....[22]....
        /*0318*/ 	.word	0xffffffff


	//   ....[23]....
        /*031c*/ 	.word	0xffffffff


	//   ....[24]....
        /*0320*/ 	.word	0xffffffff


	//   ....[25]....
        /*0324*/ 	.word	0xffffffff


	//   ....[26]....
        /*0328*/ 	.word	0xffffffff


	//   ....[27]....
        /*032c*/ 	.word	0xffffffff


	//   ....[28]....
        /*0330*/ 	.word	0xffffffff


	//   ....[29]....
        /*0334*/ 	.word	0xffffffff


	//   ....[30]....
        /*0338*/ 	.word	0xffffffff


	//   ....[31]....
        /*033c*/ 	.word	0xffffffff


	//   ....[32]....
        /*0340*/ 	.word	0xffffffff


	//   ....[33]....
        /*0344*/ 	.word	0xffffffff


	//   ....[34]....
        /*0348*/ 	.word	0xffffffff


	//   ....[35]....
        /*034c*/ 	.word	0xffffffff


	//   ....[36]....
        /*0350*/ 	.word	0xffffffff


	//   ....[37]....
        /*0354*/ 	.word	0xffffffff


	//   ....[38]....
        /*0358*/ 	.word	0xffffffff


	//   ....[39]....
        /*035c*/ 	.word	0xffffffff


	//   ....[40]....
        /*0360*/ 	.word	0xffffffff


	//   ....[41]....
        /*0364*/ 	.word	0xffffffff


	//   ....[42]....
        /*0368*/ 	.word	0xffffffff


	//   ....[43]....
        /*036c*/ 	.word	0xffffffff


	//   ....[44]....
        /*0370*/ 	.word	0xffffffff


	//   ....[45]....
        /*0374*/ 	.word	0xffffffff


	//   ....[46]....
        /*0378*/ 	.word	0xffffffff


	//   ....[47]....
        /*037c*/ 	.word	0xffffffff


	//   ....[48]....
        /*0380*/ 	.word	0xffffffff


	//   ....[49]....
        /*0384*/ 	.word	0xffffffff


	//   ....[50]....
        /*0388*/ 	.word	0xffffffff


	//   ....[51]....
        /*038c*/ 	.word	0xffffffff


	//   ....[52]....
        /*0390*/ 	.word	0xffffffff


	//   ....[53]....
        /*0394*/ 	.word	0xffffffff


	//   ....[54]....
        /*0398*/ 	.word	0xffffffff


	//   ....[55]....
        /*039c*/ 	.word	0xffffffff


	//   ....[56]....
        /*03a0*/ 	.word	0xffffffff


	//   ....[57]....
        /*03a4*/ 	.word	0xffffffff


	//   ....[58]....
        /*03a8*/ 	.word	0xffffffff


	//   ....[59]....
        /*03ac*/ 	.word	0xffffffff


	//   ....[60]....
        /*03b0*/ 	.word	0xffffffff


	//   ....[61]....
        /*03b4*/ 	.word	0xffffffff


	//   ....[62]....
        /*03b8*/ 	.word	0xffffffff


	//   ....[63]....
        /*03bc*/ 	.word	0xffffffff


	//   ....[64]....
        /*03c0*/ 	.word	0xffffffff


	//   ....[65]....
        /*03c4*/ 	.word	0xffffffff


	//   ....[66]....
        /*03c8*/ 	.word	0xffffffff


	//   ....[67]....
        /*03cc*/ 	.word	0xffffffff


	//   ....[68]....
        /*03d0*/ 	.word	0xffffffff


	//   ....[69]....
        /*03d4*/ 	.word	0xffffffff


	//   ....[70]....
        /*03d8*/ 	.word	0xffffffff


	//   ....[71]....
        /*03dc*/ 	.word	0xffffffff


	//   ....[72]....
        /*03e0*/ 	.word	0xffffffff


	//   ....[73]....
        /*03e4*/ 	.word	0xffffffff


	//   ....[74]....
        /*03e8*/ 	.word	0xffffffff


	//   ....[75]....
        /*03ec*/ 	.word	0xffffffff


	//   ....[76]....
        /*03f0*/ 	.word	0xffffffff


	//   ....[77]....
        /*03f4*/ 	.word	0xffffffff


	//   ....[78]....
        /*03f8*/ 	.word	0xffffffff


	//   ....[79]....
        /*03fc*/ 	.word	0xffffffff


	//   ....[80]....
        /*0400*/ 	.word	0xffffffff


	//   ....[81]....
        /*0404*/ 	.word	0xffffffff


	//   ....[82]....
        /*0408*/ 	.word	0xffffffff


	//   ....[83]....
        /*040c*/ 	.word	0xffffffff


	//   ....[84]....
        /*0410*/ 	.word	0xffffffff


	//   ....[85]....
        /*0414*/ 	.word	0xffffffff


	//   ....[86]....
        /*0418*/ 	.word	0xffffffff


	//   ....[87]....
        /*041c*/ 	.word	0xffffffff


	//   ....[88]....
        /*0420*/ 	.word	0xffffffff


	//   ....[89]....
        /*0424*/ 	.word	0xffffffff


	//   ....[90]....
        /*0428*/ 	.word	0xffffffff


	//   ....[91]....
        /*042c*/ 	.word	0x0500000f


	//   ....[92]....
        /*0430*/ 	.word	0x0500000f


	//----- nvinfo : EIATTR_COOP_GROUP_INSTR_OFFSETS
	.align		4
.L_296:
        /*0434*/ 	.byte	0x04, 0x28
        /*0436*/ 	.short	(.L_298 - .L_297)


	//   ....[0]....
.L_297:
        /*0438*/ 	.word	0x00000070


	//   ....[1]....
        /*043c*/ 	.word	0x00000170


	//   ....[2]....
        /*0440*/ 	.word	0x000001c0


	//   ....[3]....
        /*0444*/ 	.word	0x000003f0


	//   ....[4]....
        /*0448*/ 	.word	0x00000550


	//   ....[5]....
        /*044c*/ 	.word	0x00000670


	//   ....[6]....
        /*0450*/ 	.word	0x000007d0


	//   ....[7]....
        /*0454*/ 	.word	0x000015e0


	//   ....[8]....
        /*0458*/ 	.word	0x00003e50


	//   ....[9]....
        /*045c*/ 	.word	0x00003f00


	//   ....[10]....
        /*0460*/ 	.word	0x00004fe0


	//   ....[11]....
        /*0464*/ 	.word	0x00005040


	//   ....[12]....
        /*0468*/ 	.word	0x00009000


	//   ....[13]....
        /*046c*/ 	.word	0x000090f0


	//   ....[14]....
        /*0470*/ 	.word	0x0000a2e0


	//   ....[15]....
        /*0474*/ 	.word	0x0000a380


	//   ....[16]....
        /*0478*/ 	.word	0x0000e350


	//   ....[17]....
        /*047c*/ 	.word	0x0000e380


	//   ....[18]....
        /*0480*/ 	.word	0x0000e3d0


	//   ....[19]....
        /*0484*/ 	.word	0x0000e3f0


	//   ....[20]....
        /*0488*/ 	.word	0x000106a0


	//   ....[21]....
        /*048c*/ 	.word	0x000106b0


	//   ....[22]....
        /*0490*/ 	.word	0x00010730


	//   ....[23]....
        /*0494*/ 	.word	0x00010740


	//   ....[24]....
        /*0498*/ 	.word	0x000116e0


	//   ....[25]....
        /*049c*/ 	.word	0x000116f0


	//   ....[26]....
        /*04a0*/ 	.word	0x00011700


	//   ....[27]....
        /*04a4*/ 	.word	0x00011710


	//   ....[28]....
        /*04a8*/ 	.word	0x00011720


	//   ....[29]....
        /*04ac*/ 	.word	0x00011730


	//   ....[30]....
        /*04b0*/ 	.word	0x00011740


	//   ....[31]....
        /*04b4*/ 	.word	0x00011750


	//   ....[32]....
        /*04b8*/ 	.word	0x00011780


	//   ....[33]....
        /*04bc*/ 	.word	0x00011790


	//   ....[34]....
        /*04c0*/ 	.word	0x000117c0


	//   ....[35]....
        /*04c4*/ 	.word	0x000117d0


	//   ....[36]....
        /*04c8*/ 	.word	0x00011830


	//   ....[37]....
        /*04cc*/ 	.word	0x00011840


	//   ....[38]....
        /*04d0*/ 	.word	0x00011850


	//   ....[39]....
        /*04d4*/ 	.word	0x00011880


	//   ....[40]....
        /*04d8*/ 	.word	0x000118b0


	//   ....[41]....
        /*04dc*/ 	.word	0x000118c0


	//   ....[42]....
        /*04e0*/ 	.word	0x000118d0


	//   ....[43]....
        /*04e4*/ 	.word	0x000118e0


	//   ....[44]....
        /*04e8*/ 	.word	0x00011910


	//   ....[45]....
        /*04ec*/ 	.word	0x00011920


	//   ....[46]....
        /*04f0*/ 	.word	0x00011930


	//   ....[47]....
        /*04f4*/ 	.word	0x00011940


	//   ....[48]....
        /*04f8*/ 	.word	0x00011950


	//   ....[49]....
        /*04fc*/ 	.word	0x00011960


	//   ....[50]....
        /*0500*/ 	.word	0x00011970


	//   ....[51]....
        /*0504*/ 	.word	0x00011980


	//   ....[52]....
        /*0508*/ 	.word	0x00011990


	//   ....[53]....
        /*050c*/ 	.word	0x000119a0


	//   ....[54]....
        /*0510*/ 	.word	0x000119c0


	//   ....[55]....
        /*0514*/ 	.word	0x000119f0


	//   ....[56]....
        /*0518*/ 	.word	0x00013490


	//   ....[57]....
        /*051c*/ 	.word	0x00013670


	//   ....[58]....
        /*0520*/ 	.word	0x000136a0


	//   ....[59]....
        /*0524*/ 	.word	0x000136d0


	//   ....[60]....
        /*0528*/ 	.word	0x00013710


	//   ....[61]....
        /*052c*/ 	.word	0x00013740


	//   ....[62]....
        /*0530*/ 	.word	0x00013780


	//   ....[63]....
        /*0534*/ 	.word	0x00013910


	//   ....[64]....
        /*0538*/ 	.word	0x00013940


	//   ....[65]....
        /*053c*/ 	.word	0x00013970


	//   ....[66]....
        /*0540*/ 	.word	0x000139a0


	//   ....[67]....
        /*0544*/ 	.word	0x000139d0


	//   ....[68]....
        /*0548*/ 	.word	0x00013a10


	//   ....[69]....
        /*054c*/ 	.word	0x00013ab0


	//   ....[70]....
        /*0550*/ 	.word	0x00013b40


	//   ....[71]....
        /*0554*/ 	.word	0x00013bf0


	//   ....[72]....
        /*0558*/ 	.word	0x000151e0


	//   ....[73]....
        /*055c*/ 	.word	0x000174f0


	//   ....[74]....
        /*0560*/ 	.word	0x00017520


	//   ....[75]....
        /*0564*/ 	.word	0x00017550


	//   ....[76]....
        /*0568*/ 	.word	0x00017580


	//   ....[77]....
        /*056c*/ 	.word	0x000175b0


	//   ....[78]....
        /*0570*/ 	.word	0x000175c0


	//   ....[79]....
        /*0574*/ 	.word	0x000175f0


	//   ....[80]....
        /*0578*/ 	.word	0x00017600


	//   ....[81]....
        /*057c*/ 	.word	0x00017740


	//   ....[82]....
        /*0580*/ 	.word	0x00017770


	//   ....[83]....
        /*0584*/ 	.word	0x000177a0


	//   ....[84]....
        /*0588*/ 	.word	0x000177d0


	//   ....[85]....
        /*058c*/ 	.word	0x00017800


	//   ....[86]....
        /*0590*/ 	.word	0x00017840


	//   ....[87]....
        /*0594*/ 	.word	0x000178d0


	//   ....[88]....
        /*0598*/ 	.word	0x00017970


	//   ....[89]....
        /*059c*/ 	.word	0x000179d0


	//   ....[90]....
        /*05a0*/ 	.word	0x00018070


	//   ....[91]....
        /*05a4*/ 	.word	0x00018670


	//   ....[92]....
        /*05a8*/ 	.word	0x00018b00


	//----- nvinfo : EIATTR_REG_RECONFIG
	.align		4
.L_298:
        /*05ac*/ 	.byte	0x01, 0x54
	.zero		2


	//----- nvinfo : EIATTR_SYSCALL_OFFSETS
	.align		4
        /*05b0*/ 	.byte	0x04, 0x46
        /*05b2*/ 	.short	(.L_300 - .L_299)


	//   ....[0]....
.L_299:
        /*05b4*/ 	.word	0x000017c0


	//   ....[1]....
        /*05b8*/ 	.word	0x00014b60


	//   ....[2]....
        /*05bc*/ 	.word	0x00014ca0


	//   ....[3]....
        /*05c0*/ 	.word	0x00014de0


	//   ....[4]....
        /*05c4*/ 	.word	0x00014f00


	//----- nvinfo : EIATTR_MBARRIER_INSTR_OFFSETS
	.align		4
.L_300:
        /*05c8*/ 	.byte	0x04, 0x39
        /*05ca*/ 	.short	(.L_302 - .L_301)


	//   ....[0]....
.L_301:
        /*05cc*/ 	.word	0x000002a0
        /*05d0*/ 	.word	0x000000ff
        /*05d4*/ 	.word	0x0002e800
        /*05d8*/ 	.short	0x0100
        /*05da*/ 	.byte	0x08
	.zero		1


	//   ....[1]....
        /*05dc*/ 	.word	0x000002b0
        /*05e0*/ 	.word	0x000000ff
        /*05e4*/ 	.word	0x0002e820
        /*05e8*/ 	.short	0x0100
        /*05ea*/ 	.byte	0x08
	.zero		1


	//   ....[2]....
        /*05ec*/ 	.word	0x000003a0
        /*05f0*/ 	.word	0x000000ff
        /*05f4*/ 	.word	0x0002e830
        /*05f8*/ 	.short	0x0100
        /*05fa*/ 	.byte	0x08
	.zero		1


	//   ....[3]....
        /*05fc*/ 	.word	0x000003b0
        /*0600*/ 	.word	0x000000ff
        /*0604*/ 	.word	0x0002e840
        /*0608*/ 	.short	0x0100
        /*060a*/ 	.byte	0x08
	.zero		1


	//   ....[4]....
        /*060c*/ 	.word	0x000003c0
        /*0610*/ 	.word	0x000000ff
        /*0614*/ 	.word	0x0002e838
        /*0618*/ 	.short	0x0100
        /*061a*/ 	.byte	0x08
	.zero		1


	//   ....[5]....
        /*061c*/ 	.word	0x000003d0
        /*0620*/ 	.word	0x000000ff
        /*0624*/ 	.word	0x0002e848
        /*0628*/ 	.short	0x0100
        /*062a*/ 	.byte	0x08
	.zero		1


	//   ....[6]....
        /*062c*/ 	.word	0x00000500
        /*0630*/ 	.word	0x000000ff
        /*0634*/ 	.word	0x0002e850
        /*0638*/ 	.short	0x0100
        /*063a*/ 	.byte	0x08
	.zero		1


	//   ....[7]....
        /*063c*/ 	.word	0x00000510
        /*0640*/ 	.word	0x000000ff
        /*0644*/ 	.word	0x0002e860
        /*0648*/ 	.short	0x0100
        /*064a*/ 	.byte	0x08
	.zero		1


	//   ....[8]....
        /*064c*/ 	.word	0x00000520
        /*0650*/ 	.word	0x000000ff
        /*0654*/ 	.word	0x0002e858
        /*0658*/ 	.short	0x0100
        /*065a*/ 	.byte	0x08
	.zero		1


	//   ....[9]....
        /*065c*/ 	.word	0x00000530
        /*0660*/ 	.word	0x000000ff
        /*0664*/ 	.word	0x0002e868
        /*0668*/ 	.short	0x0100
        /*066a*/ 	.byte	0x08
	.zero		1


	//   ....[10]....
        /*066c*/ 	.word	0x00000620
        /*0670*/ 	.word	0x000000ff
        /*0674*/ 	.word	0x0002e870
        /*0678*/ 	.short	0x0100
        /*067a*/ 	.byte	0x06
	.zero		1


	//   ....[11]....
        /*067c*/ 	.word	0x00000630
        /*0680*/ 	.word	0x000000ff
        /*0684*/ 	.word	0x0002e880
        /*0688*/ 	.short	0x0100
        /*068a*/ 	.byte	0x06
	.zero		1


	//   ....[12]....
        /*068c*/ 	.word	0x00000640
        /*0690*/ 	.word	0x000000ff
        /*0694*/ 	.word	0x0002e878
        /*0698*/ 	.short	0x0100
        /*069a*/ 	.byte	0x06
	.zero		1


	//   ....[13]....
        /*069c*/ 	.word	0x00000650
        /*06a0*/ 	.word	0x000000ff
        /*06a4*/ 	.word	0x0002e888
        /*06a8*/ 	.short	0x0100
        /*06aa*/ 	.byte	0x06
	.zero		1


	//   ....[14]....
        /*06ac*/ 	.word	0x00000780
        /*06b0*/ 	.word	0x000000ff
        /*06b4*/ 	.word	0x0002e890
        /*06b8*/ 	.short	0x0100
        /*06ba*/ 	.byte	0x08
	.zero		1


	//   ....[15]....
        /*06bc*/ 	.word	0x00000790
        /*06c0*/ 	.word	0x000000ff
        /*06c4*/ 	.word	0x0002e8a0
        /*06c8*/ 	.short	0x0100
        /*06ca*/ 	.byte	0x08
	.zero		1


	//   ....[16]....
        /*06cc*/ 	.word	0x000007a0
        /*06d0*/ 	.word	0x000000ff
        /*06d4*/ 	.word	0x0002e898
        /*06d8*/ 	.short	0x0100
        /*06da*/ 	.byte	0x08
	.zero		1


	//   ....[17]....
        /*06dc*/ 	.word	0x000007b0
        /*06e0*/ 	.word	0x000000ff
        /*06e4*/ 	.word	0x0002e8a8
        /*06e8*/ 	.short	0x0100
        /*06ea*/ 	.byte	0x08
	.zero		1


	//   ....[18]....
        /*06ec*/ 	.word	0x000008e0
        /*06f0*/ 	.word	0x000000ff
        /*06f4*/ 	.word	0x0002e8b0
        /*06f8*/ 	.short	0x0100
        /*06fa*/ 	.byte	0x08
	.zero		1


	//   ....[19]....
        /*06fc*/ 	.word	0x000008f0
        /*0700*/ 	.word	0x000000ff
        /*0704*/ 	.word	0x0002e8c0
        /*0708*/ 	.short	0x0100
        /*070a*/ 	.byte	0x08
	.zero		1


	//   ....[20]....
        /*070c*/ 	.word	0x00000900
        /*0710*/ 	.word	0x000000ff
        /*0714*/ 	.word	0x0002e8b8
        /*0718*/ 	.short	0x0100
        /*071a*/ 	.byte	0x08
	.zero		1


	//   ....[21]....
        /*071c*/ 	.word	0x00000910
        /*0720*/ 	.word	0x000000ff
        /*0724*/ 	.word	0x0002e8c8
        /*0728*/ 	.short	0x0100
        /*072a*/ 	.byte	0x08
	.zero		1


	//   ....[22]....
        /*072c*/ 	.word	0x00001af0
        /*0730*/ 	.word	0x000000ff
        /*0734*/ 	.word	0x0002e800
        /*0738*/ 	.short	0x010a
        /*073a*/ 	.byte	0x29
	.zero		1


	//   ....[23]....
        /*073c*/ 	.word	0x00001b90
        /*0740*/ 	.word	0x00000002
        /*0744*/ 	.word	0x0002e830
        /*0748*/ 	.short	0x010a
        /*074a*/ 	.byte	0x3f
	.zero		1


	//   ....[24]....
        /*074c*/ 	.word	0x00001bd0
        /*0750*/ 	.word	0x00000002
        /*0754*/ 	.word	0x0002e830
        /*0758*/ 	.short	0x010a
        /*075a*/ 	.byte	0x3f
	.zero		1


	//   ....[25]....
        /*075c*/ 	.word	0x000053e0
        /*0760*/ 	.word	0x00000053
        /*0764*/ 	.word	0x00000000
        /*0768*/ 	.short	0x0101
        /*076a*/ 	.byte	0x3f
	.zero		1


	//   ....[26]....
        /*076c*/ 	.word	0x00006c30
        /*0770*/ 	.word	0x000000ff
        /*0774*/ 	.word	0x0002e830
        /*0778*/ 	.short	0x010a
        /*077a*/ 	.byte	0x06
	.zero		1


	//   ....[27]....
        /*077c*/ 	.word	0x00006c70
        /*0780*/ 	.word	0x000000ff
        /*0784*/ 	.word	0x0002e830
        /*0788*/ 	.short	0x010a
        /*078a*/ 	.byte	0x06
	.zero		1


	//   ....[28]....
        /*078c*/ 	.word	0x00007860
        /*0790*/ 	.word	0x000000ff
        /*0794*/ 	.word	0x0002e850
        /*0798*/ 	.short	0x010a
        /*079a*/ 	.byte	0x06
	.zero		1


	//   ....[29]....
        /*079c*/ 	.word	0x000078a0
        /*07a0*/ 	.word	0x000000ff
        /*07a4*/ 	.word	0x0002e850
        /*07a8*/ 	.short	0x010a
        /*07aa*/ 	.byte	0x06
	.zero		1


	//   ....[30]....
        /*07ac*/ 	.word	0x0000b340
        /*07b0*/ 	.word	0x00000002
        /*07b4*/ 	.word	0x00000000
        /*07b8*/ 	.short	0x0101
        /*07ba*/ 	.byte	0x3f
	.zero		1


	//   ....[31]....
        /*07bc*/ 	.word	0x0000b720
        /*07c0*/ 	.word	0x000000ff
        /*07c4*/ 	.word	0x00000000
        /*07c8*/ 	.short	0x0101
        /*07ca*/ 	.byte	0x06
	.zero		1


	//   ....[32]....
        /*07cc*/ 	.word	0x0000bf90
        /*07d0*/ 	.word	0x000000ff
        /*07d4*/ 	.word	0x0002e830
        /*07d8*/ 	.short	0x010a
        /*07da*/ 	.byte	0x06
	.zero		1


	//   ....[33]....
        /*07dc*/ 	.word	0x0000bfd0
        /*07e0*/ 	.word	0x000000ff
        /*07e4*/ 	.word	0x0002e830
        /*07e8*/ 	.short	0x010a
        /*07ea*/ 	.byte	0x06
	.zero		1


	//   ....[34]....
        /*07ec*/ 	.word	0x0000cbc0
        /*07f0*/ 	.word	0x000000ff
        /*07f4*/ 	.word	0x0002e850
        /*07f8*/ 	.short	0x010a
        /*07fa*/ 	.byte	0x06
	.zero		1


	//   ....[35]....
        /*07fc*/ 	.word	0x0000cc00
        /*0800*/ 	.word	0x000000ff
        /*0804*/ 	.word	0x0002e850
        /*0808*/ 	.short	0x010a
        /*080a*/ 	.byte	0x06
	.zero		1


	//   ....[36]....
        /*080c*/ 	.word	0x0000f8b0
        /*0810*/ 	.word	0x00000002
        /*0814*/ 	.word	0x00000000
        /*0818*/ 	.short	0x0101
        /*081a*/ 	.byte	0x3f
	.zero		1


	//   ....[37]....
        /*081c*/ 	.word	0x0000fb80
        /*0820*/ 	.word	0x000000ff
        /*0824*/ 	.word	0x00000000
        /*0828*/ 	.short	0x0101
        /*082a*/ 	.byte	0x06
	.zero		1


	//   ....[38]....
        /*082c*/ 	.word	0x00010300
        /*0830*/ 	.word	0x000000ff
        /*0834*/ 	.word	0x0002e850
        /*0838*/ 	.short	0x010a
        /*083a*/ 	.byte	0x04
	.zero		1


	//   ....[39]....
        /*083c*/ 	.word	0x00010340
        /*0840*/ 	.word	0x000000ff
        /*0844*/ 	.word	0x0002e850
        /*0848*/ 	.short	0x010a
        /*084a*/ 	.byte	0x04
	.zero		1


	//   ....[40]....
        /*084c*/ 	.word	0x00010af0
        /*0850*/ 	.word	0x000000ff
        /*0854*/ 	.word	0x00000000
        /*0858*/ 	.short	0x0101
        /*085a*/ 	.byte	0x04
	.zero		1


	//   ....[41]....
        /*085c*/ 	.word	0x00012410
        /*0860*/ 	.word	0x00000003
        /*0864*/ 	.word	0x00000000
        /*0868*/ 	.short	0x0101
        /*086a*/ 	.byte	0x3f
	.zero		1


	//   ....[42]....
        /*086c*/ 	.word	0x00015400
        /*0870*/ 	.word	0x00000004
        /*0874*/ 	.word	0x0002e880
        /*0878*/ 	.short	0x010a
        /*087a*/ 	.byte	0x3f
	.zero		1


	//   ....[43]....
        /*087c*/ 	.word	0x000155d0
        /*0880*/ 	.word	0x00000004
        /*0884*/ 	.word	0x0002e840
        /*0888*/ 	.short	0x010a
        /*088a*/ 	.byte	0x3f
	.zero		1


	//   ....[44]....
        /*088c*/ 	.word	0x00015900
        /*0890*/ 	.word	0x000000ff
        /*0894*/ 	.word	0x0002e820
        /*0898*/ 	.short	0x010a
        /*089a*/ 	.byte	0x29
	.zero		1


	//   ....[45]....
        /*089c*/ 	.word	0x00015bd0
        /*08a0*/ 	.word	0x00000004
        /*08a4*/ 	.word	0x0002e880
        /*08a8*/ 	.short	0x010a
        /*08aa*/ 	.byte	0x3f
	.zero		1


	//   ....[46]....
        /*08ac*/ 	.word	0x00015e50
        /*08b0*/ 	.word	0x00000004
        /*08b4*/ 	.word	0x0002e840
        /*08b8*/ 	.short	0x010a
        /*08ba*/ 	.byte	0x3f
	.zero		1


	//   ....[47]....
        /*08bc*/ 	.word	0x00016140
        /*08c0*/ 	.word	0x00000003
        /*08c4*/ 	.word	0x0002e870
        /*08c8*/ 	.short	0x010a
        /*08ca*/ 	.byte	0x3f
	.zero		1


	//   ....[48]....
        /*08cc*/ 	.word	0x000161b0
        /*08d0*/ 	.word	0x00000002
        /*08d4*/ 	.word	0x0002e860
        /*08d8*/ 	.short	0x010a
        /*08da*/ 	.byte	0x3f
	.zero		1


	//   ....[49]....
        /*08dc*/ 	.word	0x000168a0
        /*08e0*/ 	.word	0x00000003
        /*08e4*/ 	.word	0x0002e850
        /*08e8*/ 	.short	0x0101
        /*08ea*/ 	.byte	0x3f
	.zero		1


	//   ....[50]....
        /*08ec*/ 	.word	0x000168e0
        /*08f0*/ 	.word	0x00000002
        /*08f4*/ 	.word	0x00000000
        /*08f8*/ 	.short	0x0101
        /*08fa*/ 	.byte	0x3f
	.zero		1


	//   ....[51]....
        /*08fc*/ 	.word	0x00016aa0
        /*0900*/ 	.word	0x00000014
        /*0904*/ 	.word	0x0002e870
        /*0908*/ 	.short	0x010a
        /*090a*/ 	.byte	0x3f
	.zero		1


	//   ....[52]....
        /*090c*/ 	.word	0x00016b30
        /*0910*/ 	.word	0x00000014
        /*0914*/ 	.word	0x0002e860
        /*0918*/ 	.short	0x010a
        /*091a*/ 	.byte	0x3f
	.zero		1


	//   ....[53]....
        /*091c*/ 	.word	0x000171f0
        /*0920*/ 	.word	0x00000014
        /*0924*/ 	.word	0x0002e850
        /*0928*/ 	.short	0x0101
        /*092a*/ 	.byte	0x3f
	.zero		1


	//   ....[54]....
        /*092c*/ 	.word	0x00017240
        /*0930*/ 	.word	0x00000000
        /*0934*/ 	.word	0x00000000
        /*0938*/ 	.short	0x0101
        /*093a*/ 	.byte	0x3f
	.zero		1


	//   ....[55]....
        /*093c*/ 	.word	0x00017ff0
        /*0940*/ 	.word	0x00000000
        /*0944*/ 	.word	0x0002e820
        /*0948*/ 	.short	0x010a
        /*094a*/ 	.byte	0x3f
	.zero		1


	//   ....[56]....
        /*094c*/ 	.word	0x000181b0
        /*0950*/ 	.word	0x00000006
        /*0954*/ 	.word	0x00000000
        /*0958*/ 	.short	0x010a
        /*095a*/ 	.byte	0x3f
	.zero		1


	//   ....[57]....
        /*095c*/ 	.word	0x00018220
        /*0960*/ 	.word	0x00000007
        /*0964*/ 	.word	0x00000000
        /*0968*/ 	.short	0x010a
        /*096a*/ 	.byte	0x3f
	.zero		1


	//   ....[58]....
        /*096c*/ 	.word	0x00018280
        /*0970*/ 	.word	0x00000004
        /*0974*/ 	.word	0x0002e860
        /*0978*/ 	.short	0x010a
        /*097a*/ 	.byte	0x3f
	.zero		1


	//   ....[59]....
        /*097c*/ 	.word	0x000182d0
        /*0980*/ 	.word	0x00000003
        /*0984*/ 	.word	0x0002e860
        /*0988*/ 	.short	0x010a
        /*098a*/ 	.byte	0x3f
	.zero		1


	//   ....[60]....
        /*098c*/ 	.word	0x00018310
        /*0990*/ 	.word	0x00000004
        /*0994*/ 	.word	0x0002e880
        /*0998*/ 	.short	0x010a
        /*099a*/ 	.byte	0x3f
	.zero		1


	//   ....[61]....
        /*099c*/ 	.word	0x00018330
        /*09a0*/ 	.word	0x00000003
        /*09a4*/ 	.word	0x0002e880
        /*09a8*/ 	.short	0x010a
        /*09aa*/ 	.byte	0x3f
	.zero		1


	//   ....[62]....
        /*09ac*/ 	.word	0x000183a0
        /*09b0*/ 	.word	0x00000003
        /*09b4*/ 	.word	0x0002e800
        /*09b8*/ 	.short	0x010a
        /*09ba*/ 	.byte	0x3f
	.zero		1


	//   ....[63]....
        /*09bc*/ 	.word	0x000183f0
        /*09c0*/ 	.word	0x00000002
        /*09c4*/ 	.word	0x0002e830
        /*09c8*/ 	.short	0x010a
        /*09ca*/ 	.byte	0x3f
	.zero		1


	//   ....[64]....
        /*09cc*/ 	.word	0x00018450
        /*09d0*/ 	.word	0x00000008
        /*09d4*/ 	.word	0x0002e830
        /*09d8*/ 	.short	0x010a
        /*09da*/ 	.byte	0x3f
	.zero		1


	//   ....[65]....
        /*09dc*/ 	.word	0x000184b0
        /*09e0*/ 	.word	0x00000008
        /*09e4*/ 	.word	0x0002e850
        /*09e8*/ 	.short	0x010a
        /*09ea*/ 	.byte	0x3f
	.zero		1


	//   ....[66]....
        /*09ec*/ 	.word	0x00018510
        /*09f0*/ 	.word	0x00000008
        /*09f4*/ 	.word	0x0002e830
        /*09f8*/ 	.short	0x010a
        /*09fa*/ 	.byte	0x3f
	.zero		1


	//   ....[67]....
        /*09fc*/ 	.word	0x00018570
        /*0a00*/ 	.word	0x00000008
        /*0a04*/ 	.word	0x0002e850
        /*0a08*/ 	.short	0x010a
        /*0a0a*/ 	.byte	0x3f
	.zero		1


	//   ....[68]....
        /*0a0c*/ 	.word	0x000185d0
        /*0a10*/ 	.word	0x00000005
        /*0a14*/ 	.word	0x0002e850
        /*0a18*/ 	.short	0x010a
        /*0a1a*/ 	.byte	0x3f
	.zero		1


	//   ....[69]....
        /*0a1c*/ 	.word	0x00018720
        /*0a20*/ 	.word	0x00000004
        /*0a24*/ 	.word	0x0002e880
        /*0a28*/ 	.short	0x010a
        /*0a2a*/ 	.byte	0x3f
	.zero		1


	//   ....[70]....
        /*0a2c*/ 	.word	0x00018770
        /*0a30*/ 	.word	0x00000004
        /*0a34*/ 	.word	0x0002e840
        /*0a38*/ 	.short	0x010a
        /*0a3a*/ 	.byte	0x3f
	.zero		1


	//   ....[71]....
        /*0a3c*/ 	.word	0x000187d0
        /*0a40*/ 	.word	0x00000003
        /*0a44*/ 	.word	0x0002e820
        /*0a48*/ 	.short	0x010a
        /*0a4a*/ 	.byte	0x3f
	.zero		1


	//   ....[72]....
        /*0a4c*/ 	.word	0x00018820
        /*0a50*/ 	.word	0x00000004
        /*0a54*/ 	.word	0x0002e880
        /*0a58*/ 	.short	0x010a
        /*0a5a*/ 	.byte	0x3f
	.zero		1


	//   ....[73]....
        /*0a5c*/ 	.word	0x00018870
        /*0a60*/ 	.word	0x00000004
        /*0a64*/ 	.word	0x0002e840
        /*0a68*/ 	.short	0x010a
        /*0a6a*/ 	.byte	0x3f
	.zero		1


	//   ....[74]....
        /*0a6c*/ 	.word	0x000188d0
        /*0a70*/ 	.word	0x00000003
        /*0a74*/ 	.word	0x0002e870
        /*0a78*/ 	.short	0x010a
        /*0a7a*/ 	.byte	0x3f
	.zero		1


	//   ....[75]....
        /*0a7c*/ 	.word	0x00018930
        /*0a80*/ 	.word	0x00000004
        /*0a84*/ 	.word	0x0002e860
        /*0a88*/ 	.short	0x010a
        /*0a8a*/ 	.byte	0x3f
	.zero		1


	//   ....[76]....
        /*0a8c*/ 	.word	0x00018980
        /*0a90*/ 	.word	0x00000014
        /*0a94*/ 	.word	0x0002e870
        /*0a98*/ 	.short	0x010a
        /*0a9a*/ 	.byte	0x3f
	.zero		1


	//   ....[77]....
        /*0a9c*/ 	.word	0x000189d0
        /*0aa0*/ 	.word	0x00000014
        /*0aa4*/ 	.word	0x0002e860
        /*0aa8*/ 	.short	0x010a
        /*0aaa*/ 	.byte	0x3f
	.zero		1


	//   ....[78]....
        /*0aac*/ 	.word	0x00018a20
        /*0ab0*/ 	.word	0x00000000
        /*0ab4*/ 	.word	0x0002e820
        /*0ab8*/ 	.short	0x010a
        /*0aba*/ 	.byte	0x3f
	.zero		1


	//   ....[79]....
        /*0abc*/ 	.word	0x00018bc0
        /*0ac0*/ 	.word	0x00000006
        /*0ac4*/ 	.word	0x00000000
        /*0ac8*/ 	.short	0x010a
        /*0aca*/ 	.byte	0x3f
	.zero		1


	//   ....[80]....
        /*0acc*/ 	.word	0x00018c10
        /*0ad0*/ 	.word	0x00000007
        /*0ad4*/ 	.word	0x00000000
        /*0ad8*/ 	.short	0x010a
        /*0ada*/ 	.byte	0x3f
	.zero		1


	//   ....[81]....
        /*0adc*/ 	.word	0x00018c60
        /*0ae0*/ 	.word	0x00000004
        /*0ae4*/ 	.word	0x0002e860
        /*0ae8*/ 	.short	0x010a
        /*0aea*/ 	.byte	0x3f
	.zero		1


	//   ....[82]....
        /*0aec*/ 	.word	0x00018cb0
        /*0af0*/ 	.word	0x00000003
        /*0af4*/ 	.word	0x0002e860
        /*0af8*/ 	.short	0x010a
        /*0afa*/ 	.byte	0x3f
	.zero		1


	//   ....[83]....
        /*0afc*/ 	.word	0x00018d00
        /*0b00*/ 	.word	0x00000004
        /*0b04*/ 	.word	0x0002e880
        /*0b08*/ 	.short	0x010a
        /*0b0a*/ 	.byte	0x3f
	.zero		1


	//----- nvinfo : EIATTR_NUM_MBARRIERS
	.align		4
.L_302:
        /*0b0c*/ 	.byte	0x03, 0x38
        /*0b0e*/ 	.short	0x0016


	//----- nvinfo : EIATTR_EXIT_INSTR_OFFSETS
	.align		4
        /*0b10*/ 	.byte	0x04, 0x1c
        /*0b12*/ 	.short	(.L_304 - .L_303)


	//   ....[0]....
.L_303:
        /*0b14*/ 	.word	0x00000ab0


	//   ....[1]....
        /*0b18*/ 	.word	0x00013440


	//   ....[2]....
        /*0b1c*/ 	.word	0x00018380


	//----- nvinfo : EIATTR_MAX_THREADS
	.align		4
.L_304:
        /*0b20*/ 	.byte	0x04, 0x05
        /*0b22*/ 	.short	(.L_306 - .L_305)
.L_305:
        /*0b24*/ 	.word	0x00000180
        /*0b28*/ 	.word	0x00000001
        /*0b2c*/ 	.word	0x00000001


	//----- nvinfo : EIATTR_CRS_STACK_SIZE
	.align		4
.L_306:
        /*0b30*/ 	.byte	0x04, 0x1e
        /*0b32*/ 	.short	(.L_308 - .L_307)
.L_307:
        /*0b34*/ 	.word	0x00000000


	//----- nvinfo : EIATTR_CBANK_PARAM_SIZE
	.align		4
.L_308:
        /*0b38*/ 	.byte	0x03, 0x19
        /*0b3a*/ 	.short	0x0a70


	//----- nvinfo : EIATTR_PARAM_CBANK
	.align		4
        /*0b3c*/ 	.byte	0x04, 0x0a
        /*0b3e*/ 	.short	(.L_310 - .L_309)
	.align		4
.L_309:
        /*0b40*/ 	.word	index@(.nv.constant0._ZN7cutlass13device_kernelIN5flash11enable_sm90INS1_16FlashAttnFwdSm90INS1_25CollectiveMainloopFwdSm90ILi2EN4cute5tupleIJNS5_1CILi1EEES8_S8_EEENS6_IJNS7_ILi128EEENS7_ILi224EEESA_EEELi128ENS_12float_e4m3_tEfNS_4arch4Sm90ELb1ELb0ELb1ELb1ELb0ELb0ELb0ELb1ELb1ELb0ELb0ELb0EEENS1_21CollectiveEpilogueFwdINS6_IJSA_SA_SB_EEES9_NS_10bfloat16_tESF_Li256ELb1ELb0ELb0ELb1EEENS1_36VarlenDynamicPersistentTileSchedulerILi128ELi224ELi256ELi128ELb0ELb0ELb1ELb1ELb1ELb1EEEEEEEEEvNT_6ParamsE)
        /*0b44*/ 	.short	0x0210
        /*0b46*/ 	.short	0x0a70


	//----- nvinfo : EIATTR_SW_WAR
	.align		4
.L_310:
        /*0b48*/ 	.byte	0x04, 0x36
        /*0b4a*/ 	.short	(.L_312 - .L_311)
.L_311:
        /*0b4c*/ 	.word	0x00000008
.L_312:


//--------------------- .nv.info._ZN7cutlass13device_kernelIN5flash11enable_sm90INS1_16FlashAttnFwdSm90INS1_25CollectiveMainloopFwdSm90ILi2EN4cute5tupleIJNS5_1CILi1EEES8_S8_EEENS6_IJNS7_ILi128EEENS7_ILi224EEESA_EEELi128ENS_12float_e4m3_tEfNS_4arch4Sm90ELb1ELb0ELb1ELb1ELb0ELb1ELb0ELb1ELb1ELb0ELb0ELb0EEENS1_21CollectiveEpilogueFwdINS6_IJSA_SA_SB_EEES9_NS_10bfloat16_tESF_Li256ELb1ELb0ELb0ELb1EEENS1_36VarlenDynamicPersistentTileSchedulerILi128ELi224ELi256ELi128ELb0ELb0ELb1ELb1ELb1ELb1EEEEEEEEEvNT_6ParamsE --------------------------
	.section	.nv.info._ZN7cutlass13device_kernelIN5flash11enable_sm90INS1_16FlashAttnFwdSm90INS1_25CollectiveMainloopFwdSm90ILi2EN4cute5tupleIJNS5_1CILi1EEES8_S8_EEENS6_IJNS7_ILi128EEENS7_ILi224EEESA_EEELi128ENS_12float_e4m3_tEfNS_4arch4Sm90ELb1ELb0ELb1ELb1ELb0ELb1ELb0ELb1ELb1ELb0ELb0ELb0EEENS1_21CollectiveEpilogueFwdINS6_IJSA_SA_SB_EEES9_NS_10bfloat16_tESF_Li256ELb1ELb0ELb0ELb1EEENS1_36VarlenDynamicPersistentTileSchedulerILi128ELi224ELi256ELi128ELb0ELb0ELb1ELb1ELb1ELb1EEEEEEEEEvNT_6ParamsE,"",@"SHT_CUDA_INFO"
	.sectionflags	@""
	.align	4


	//----- nvinfo : EIATTR_CUDA_API_VERSION
	.align		4
        /*0000*/ 	.byte	0x04, 0x37
        /*0002*/ 	.short	(.L_314 - .L_313)
.L_313:
        /*0004*/ 	.word	0x00000082


	//----- nvinfo : EIATTR_KPARAM_INFO
	.align		4
.L_314:
        /*0008*/ 	.byte	0x04, 0x17
        /*000a*/ 	.short	(.L_316 - .L_315)
.L_315:
        /*000c*/ 	.word	0x00000000
        /*0010*/ 	.short	0x0000
        /*0012*/ 	.short	0x0070
        /*0014*/ 	.byte	0x00, 0xf0, 0x01, 0x28


	//----- nvinfo : EIATTR_SPARSE_MMA_MASK
	.align		4
.L_316:
        /*0018*/ 	.byte	0x03, 0x50
        /*001a*/ 	.short	0x0000


	//----- nvinfo : EIATTR_MAXREG_COUNT
	.align		4
        /*001c*/ 	.byte	0x03, 0x1b
        /*001e*/ 	.short	0x00a8


	//----- nvinfo : EIATTR_NUM_BARRIERS
	.align		4
        /*0020*/ 	.byte	0x02, 0x4c
        /*0022*/ 	.byte	0x10
	.zero		1


	//----- nvinfo : EIATTR_EXTERNS
	.align		4
        /*0024*/ 	.byte	0x04, 0x0f
        /*0026*/ 	.short	(.L_318 - .L_317)


	//   ....[0]....
	.align		4
.L_317:
        /*0028*/ 	.word	index@(__assertfail)


	//----- nvinfo : EIATTR_ANNOTATIONS
	.align		4
.L_318:
        /*002c*/ 	.byte	0x04, 0x55
        /*002e*/ 	.short	(.L_320 - .L_319)


	//   ....[0]....
.L_319:
        /* <DEDUP_REMOVED lines=134> */


	//----- nvinfo : EIATTR_MERCURY_ISA_VERSION
	.align		4
.L_320:
        /*0878*/ 	.byte	0x03, 0x5f
        /*087a*/ 	.short	0x0101


	//----- nvinfo : EIATTR_UNUSED_LOAD_BYTE_OFFSET
	.align		4
        /*087c*/ 	.byte	0x04, 0x44
        /*087e*/ 	.short	(.L_322 - .L_321)


	//   ....[0]....
.L_321:
        /*0880*/ 	.word	0x00000b40
        /*0884*/ 	.word	0x0000fff0


	//   ....[1]....
        /*0888*/ 	.word	0x00023240
        /*088c*/ 	.word	0x0000fff0


	//----- nvinfo : EIATTR_INT_WARP_WIDE_INSTR_OFFSETS
	.align		4
.L_322:
        /*0890*/ 	.byte	0x04, 0x31
        /*0892*/ 	.short	(.L_324 - .L_323)


	//   ....[0]....
.L_323:
        /*0894*/ 	.word	0x000001c0


	//   ....[1]....
        /*0898*/ 	.word	0x00000200


	//   ....[2]....
        /*089c*/ 	.word	0x00000270


	//   ....[3]....
        /*08a0*/ 	.word	0x00027bb0


	//   ....[4]....
        /*08a4*/ 	.word	0x00027c40


	//   ....[5]....
        /*08a8*/ 	.word	0x000283c0


	//   ....[6]....
        /*08ac*/ 	.word	0x000283f0


	//   ....[7]....
        /*08b0*/ 	.word	0x00029e70


	//   ....[8]....
        /*08b4*/ 	.word	0x00029f00


	//----- nvinfo : EIATTR_COOP_GROUP_MASK_REGIDS
	.align		4
.L_324:
        /*08b8*/ 	.byte	0x04, 0x29
        /*08ba*/ 	.short	(.L_326 - .L_325)


	//   ....[0]....
.L_325:
        /*08bc*/ 	.word	0xffffffff


	//   ....[1]....
        /*08c0*/ 	.word	0xffffffff


	//   ....[2]....
        /*08c4*/ 	.word	0xffffffff


	//   ....[3]....
        /*08c8*/ 	.word	0xffffffff


	//   ....[4]....
        /*08cc*/ 	.word	0xffffffff


	//   ....[5]....
        /*08d0*/ 	.word	0xffffffff


	//   ....[6]....
        /*08d4*/ 	.word	0xffffffff


	//   ....[7]....
        /*08d8*/ 	.word	0xffffffff


	//   ....[8]....
        /*08dc*/ 	.word	0xffffffff


	//   ....[9]....
        /*08e0*/ 	.word	0xffffffff


	//   ....[10]....
        /*08e4*/ 	.word	0xffffffff


	//   ....[11]....
        /*08e8*/ 	.word	0xffffffff


	//   ....[12]....
        /*08ec*/ 	.word	0xffffffff


	//   ....[13]....
        /*08f0*/ 	.word	0xffffffff


	//   ....[14]....
        /*08f4*/ 	.word	0xffffffff


	//   ....[15]....
        /*08f8*/ 	.word	0xffffffff


	//   ....[16]....
        /*08fc*/ 	.word	0xffffffff


	//   ....[17]....
        /*0900*/ 	.word	0xffffffff


	//   ....[18]....
        /*0904*/ 	.word	0xffffffff


	//   ....[19]....
        /*0908*/ 	.word	0xffffffff


	//   ....[20]....
        /*090c*/ 	.word	0xffffffff


	//   ....[21]....
        /*0910*/ 	.word	0xffffffff


	//   ....[22]....
        /*0914*/ 	.word	0xffffffff


	//   ....[23]....
        /*0918*/ 	.word	0xffffffff


	//   ....[24]....
        /*091c*/ 	.word	0xffffffff


	//   ....[25]....
        /*0920*/ 	.word	0xffffffff


	//   ....[26]....
        /*0924*/ 	.word	0xffffffff


	//   ....[27]....
        /*0928*/ 	.word	0xffffffff


	//   ....[28]....
        /*092c*/ 	.word	0xffffffff


	//   ....[29]....
        /*0930*/ 	.word	0xffffffff


	//   ....[30]....
        /*0934*/ 	.word	0xffffffff


	//   ....[31]....
        /*0938*/ 	.word	0xffffffff


	//   ....[32]....
        /*093c*/ 	.word	0xffffffff


	//   ....[33]....
        /*0940*/ 	.word	0xffffffff


	//   ....[34]....
        /*0944*/ 	.word	0xffffffff


	//   ....[35]....
        /*0948*/ 	.word	0xffffffff


	//   ....[36]....
        /*094c*/ 	.word	0xffffffff


	//   ....[37]....
        /*0950*/ 	.word	0xffffffff


	//   ....[38]....
        /*0954*/ 	.word	0xffffffff


	//   ....[39]....
        /*0958*/ 	.word	0xffffffff


	//   ....[40]....
        /*095c*/ 	.word	0xffffffff


	//   ....[41]....
        /*0960*/ 	.word	0xffffffff


	//   ....[42]....
        /*0964*/ 	.word	0xffffffff


	//   ....[43]....
        /*0968*/ 	.word	0xffffffff


	//   ....[44]....
        /*096c*/ 	.word	0xffffffff


	//   ....[45]....
        /*0970*/ 	.word	0xffffffff


	//   ....[46]....
        /*0974*/ 	.word	0xffffffff


	//   ....[47]....
        /*0978*/ 	.word	0xffffffff


	//   ....[48]....
        /*097c*/ 	.word	0xffffffff


	//   ....[49]....
        /*0980*/ 	.word	0xffffffff


	//   ....[50]....
        /*0984*/ 	.word	0xffffffff


	//   ....[51]....
        /*0988*/ 	.word	0xffffffff


	//   ....[52]....
        /*098c*/ 	.word	0xffffffff


	//   ....[53]....
        /*0990*/ 	.word	0xffffffff


	//   ....[54]....
        /*0994*/ 	.word	0xffffffff


	//   ....[55]....
        /*0998*/ 	.word	0xffffffff


	//   ....[56]....
        /*099c*/ 	.word	0xffffffff


	//   ....[57]....
        /*09a0*/ 	.word	0xffffffff


	//   ....[58]....
        /*09a4*/ 	.word	0xffffffff


	//   ....[59]....
        /*09a8*/ 	.word	0xffffffff


	//   ....[60]....
        /*09ac*/ 	.word	0xffffffff


	//   ....[61]....
        /*09b0*/ 	.word	0xffffffff


	//   ....[62]....
        /*09b4*/ 	.word	0xffffffff


	//   ....[63]....
        /*09b8*/ 	.word	0xffffffff


	//   ....[64]....
        /*09bc*/ 	.word	0xffffffff


	//   ....[65]....
        /*09c0*/ 	.word	0xffffffff


	//   ....[66]....
        /*09c4*/ 	.word	0xffffffff


	//   ....[67]....
        /*09c8*/ 	.word	0xffffffff


	//   ....[68]....
        /*09cc*/ 	.word	0xffffffff


	//   ....[69]....
        /*09d0*/ 	.word	0xffffffff


	//   ....[70]....
        /*09d4*/ 	.word	0xffffffff


	//   ....[71]....
        /*09d8*/ 	.word	0xffffffff


	//   ....[72]....
        /*09dc*/ 	.word	0xffffffff


	//   ....[73]....
        /*09e0*/ 	.word	0xffffffff


	//   ....[74]....
        /*09e4*/ 	.word	0xffffffff


	//   ....[75]....
        /*09e8*/ 	.word	0xffffffff


	//   ....[76]....
        /*09ec*/ 	.word	0xffffffff


	//   ....[77]....
        /*09f0*/ 	.word	0xffffffff


	//   ....[78]....
        /*09f4*/ 	.word	0xffffffff


	//   ....[79]....
        /*09f8*/ 	.word	0xffffffff


	//   ....[80]....
        /*09fc*/ 	.word	0xffffffff


	//   ....[81]....
        /*0a00*/ 	.word	0xffffffff


	//   ....[82]....
        /*0a04*/ 	.word	0xffffffff


	//   ....[83]....
        /*0a08*/ 	.word	0xffffffff


	//   ....[84]....
        /*0a0c*/ 	.word	0xffffffff


	//   ....[85]....
        /*0a10*/ 	.word	0xffffffff


	//   ....[86]....
        /*0a14*/ 	.word	0xffffffff


	//   ....[87]....
        /*0a18*/ 	.word	0xffffffff


	//   ....[88]....
        /*0a1c*/ 	.word	0xffffffff


	//   ....[89]....
        /*0a20*/ 	.word	0xffffffff


	//   ....[90]....
        /*0a24*/ 	.word	0xffffffff


	//   ....[91]....
        /*0a28*/ 	.word	0xffffffff


	//   ....[92]....
        /*0a2c*/ 	.word	0x0500000f


	//   ....[93]....
        /*0a30*/ 	.word	0x0500000f


	//   ....[94]....
        /*0a34*/ 	.word	0x0500000f


	//   ....[95]....
        /*0a38*/ 	.word	0x0500000f


	//   ....[96]....
        /*0a3c*/ 	.word	0x0500000f


	//   ....[97]....
        /*0a40*/ 	.word	0x0500000f


	//   ....[98]....
        /*0a44*/ 	.word	0x0500000f


	//   ....[99]....
        /*0a48*/ 	.word	0x0500000f


	//   ....[100]....
        /*0a4c*/ 	.word	0x0500000f


	//   ....[101]....
        /*0a50*/ 	.word	0x0500000f


	//   ....[102]....
        /*0a54*/ 	.word	0x0500000f


	//   ....[103]....
        /*0a58*/ 	.word	0x0500000f


	//   ....[104]....
        /*0a5c*/ 	.word	0x0500000f


	//   ....[105]....
        /*0a60*/ 	.word	0x0500000f


	//   ....[106]....
        /*0a64*/ 	.word	0x0500000f


	//   ....[107]....
        /*0a68*/ 	.word	0x0500000f


	//   ....[108]....
        /*0a6c*/ 	.word	0x0500000f


	//   ....[109]....
        /*0a70*/ 	.word	0x0500000f


	//   ....[110]....
        /*0a74*/ 	.word	0x0500000f


	//   ....[111]....
        /*0a78*/ 	.word	0x0500000f


	//   ....[112]....
        /*0a7c*/ 	.word	0x0500000f


	//   ....[113]....
        /*0a80*/ 	.word	0x0500000f


	//   ....[114]....
        /*0a84*/ 	.word	0x0500000f


	//   ....[115]....
        /*0a88*/ 	.word	0x0500000f


	//   ....[116]....
        /*0a8c*/ 	.word	0x0500000f


	//   ....[117]....
        /*0a90*/ 	.word	0x0500000f


	//   ....[118]....
        /*0a94*/ 	.word	0x0500000f


	//   ....[119]....
        /*0a98*/ 	.word	0x0500000f


	//   ....[120]....
        /*0a9c*/ 	.word	0x0500000f


	//   ....[121]....
        /*0aa0*/ 	.word	0x0500000f


	//   ....[122]....
        /*0aa4*/ 	.word	0x0500000f


	//   ....[123]....
        /*0aa8*/ 	.word	0x0500000f


	//   ....[124]....
        /*0aac*/ 	.word	0x0500000f


	//   ....[125]....
        /*0ab0*/ 	.word	0x0500000f


	//   ....[126]....
        /*0ab4*/ 	.word	0x0500000f


	//   ....[127]....
        /*0ab8*/ 	.word	0x0500000f


	//   ....[128]....
        /*0abc*/ 	.word	0x0500000f


	//   ....[129]....
        /*0ac0*/ 	.word	0x0500000f


	//   ....[130]....
        /*0ac4*/ 	.word	0x0500000f


	//   ....[131]....
        /*0ac8*/ 	.word	0x0500000f


	//   ....[132]....
        /*0acc*/ 	.word	0x0500000f


	//   ....[133]....
        /*0ad0*/ 	.word	0x0500000f


	//   ....[134]....
        /*0ad4*/ 	.word	0x0500000f


	//   ....[135]....
        /*0ad8*/ 	.word	0x0500000f


	//   ....[136]....
        /*0adc*/ 	.word	0x0500000f


	//   ....[137]....
        /*0ae0*/ 	.word	0x0500000f


	//   ....[138]....
        /*0ae4*/ 	.word	0x0500000f


	//   ....[139]....
        /*0ae8*/ 	.word	0x0500000f


	//   ....[140]....
        /*0aec*/ 	.word	0x0500000f


	//   ....[141]....
        /*0af0*/ 	.word	0x0500000f


	//   ....[142]....
        /*0af4*/ 	.word	0x0500000f


	//   ....[143]....
        /*0af8*/ 	.word	0x0500000f


	//   ....[144]....
        /*0afc*/ 	.word	0x0500000f


	//   ....[145]....
        /*0b00*/ 	.word	0x0500000f


	//   ....[146]....
        /*0b04*/ 	.word	0x0500000f


	//   ....[147]....
        /*0b08*/ 	.word	0x0500000f


	//   ....[148]....
        /*0b0c*/ 	.word	0x0500000f


	//   ....[149]....
        /*0b10*/ 	.word	0x0500000f


	//   ....[150]....
        /*0b14*/ 	.word	0x0500000f


	//   ....[151]....
        /*0b18*/ 	.word	0x0500000f


	//   ....[152]....
        /*0b1c*/ 	.word	0x0500000f


	//   ....[153]....
        /*0b20*/ 	.word	0x0500000f


	//   ....[154]....
        /*0b24*/ 	.word	0x0500000f


	//   ....[155]....
        /*0b28*/ 	.word	0x0500000f


	//   ....[156]....
        /*0b2c*/ 	.word	0x0500000f


	//   ....[157]....
        /*0b30*/ 	.word	0x0500000f


	//   ....[158]....
        /*0b34*/ 	.word	0x0500000f


	//   ....[159]....
        /*0b38*/ 	.word	0x0500000f


	//   ....[160]....
        /*0b3c*/ 	.word	0x0500000f


	//----- nvinfo : EIATTR_COOP_GROUP_INSTR_OFFSETS
	.align		4
.L_326:
        /*0b40*/ 	.byte	0x04, 0x28
        /*0b42*/ 	.short	(.L_328 - .L_327)


	//   ....[0]....
.L_327:
        /*0b44*/ 	.word	0x00000070


	//   ....[1]....
        /*0b48*/ 	.word	0x000001d0


	//   ....[2]....
        /*0b4c*/ 	.word	0x00000220


	//   ....[3]....
        /*0b50*/ 	.word	0x00000450


	//   ....[4]....
        /*0b54*/ 	.word	0x000005b0


	//   ....[5]....
        /*0b58*/ 	.word	0x000006d0


	//   ....[6]....
        /*0b5c*/ 	.word	0x00000830


	//   ....[7]....
        /*0b60*/ 	.word	0x0000c910


	//   ....[8]....
        /*0b64*/ 	.word	0x00014630


	//   ....[9]....
        /*0b68*/ 	.word	0x00014650


	//   ....[10]....
        /*0b6c*/ 	.word	0x000159f0


	//   ....[11]....
        /*0b70*/ 	.word	0x00015a10


	//   ....[12]....
        /*0b74*/ 	.word	0x0001af60


	//   ....[13]....
        /*0b78*/ 	.word	0x0001b150


	//   ....[14]....
        /*0b7c*/ 	.word	0x0001ba00


	//   ....[15]....
        /*0b80*/ 	.word	0x0001ba80


	//   ....[16]....
        /*0b84*/ 	.word	0x00020490


	//   ....[17]....
        /*0b88*/ 	.word	0x000204b0


	//   ....[18]....
        /*0b8c*/ 	.word	0x000204e0


	//   ....[19]....
        /*0b90*/ 	.word	0x00020520


	//   ....[20]....
        /*0b94*/ 	.word	0x00022970


	//   ....[21]....
        /*0b98*/ 	.word	0x00022980


	//   ....[22]....
        /*0b9c*/ 	.word	0x00022a00


	//   ....[23]....
        /*0ba0*/ 	.word	0x00022a10


	//   ....[24]....
        /*0ba4*/ 	.word	0x00023880


	//   ....[25]....
        /*0ba8*/ 	.word	0x000238b0


	//   ....[26]....
        /*0bac*/ 	.word	0x000238e0


	//   ....[27]....
        /*0bb0*/ 	.word	0x00023910


	//   ....[28]....
        /*0bb4*/ 	.word	0x00023940


	//   ....[29]....
        /*0bb8*/ 	.word	0x00023970


	//   ....[30]....
        /*0bbc*/ 	.word	0x000239a0


	//   ....[31]....
        /*0bc0*/ 	.word	0x000239d0


	//   ....[32]....
        /*0bc4*/ 	.word	0x00023a00


	//   ....[33]....
        /*0bc8*/ 	.word	0x00023a30


	//   ....[34]....
        /*0bcc*/ 	.word	0x00023a60


	//   ....[35]....
        /*0bd0*/ 	.word	0x00023a90


	//   ....[36]....
        /*0bd4*/ 	.word	0x00023ac0


	//   ....[37]....
        /*0bd8*/ 	.word	0x00023af0


	//   ....[38]....
        /*0bdc*/ 	.word	0x00023b20


	//   ....[39]....
        /*0be0*/ 	.word	0x00023b50


	//   ....[40]....
        /*0be4*/ 	.word	0x00023b80


	//   ....[41]....
        /*0be8*/ 	.word	0x00023bb0


	//   ....[42]....
        /*0bec*/ 	.word	0x00023be0


	//   ....[43]....
        /*0bf0*/ 	.word	0x00023c10


	//   ....[44]....
        /*0bf4*/ 	.word	0x00023c40


	//   ....[45]....
        /*0bf8*/ 	.word	0x00023c70


	//   ....[46]....
        /*0bfc*/ 	.word	0x00023ca0


	//   ....[47]....
        /*0c00*/ 	.word	0x00023cc0


	//   ....[48]....
        /*0c04*/ 	.word	0x00023cd0


	//   ....[49]....
        /*0c08*/ 	.word	0x00023ce0


	//   ....[50]....
        /*0c0c*/ 	.word	0x00023d00


	//   ....[51]....
        /*0c10*/ 	.word	0x00023d10


	//   ....[52]....
        /*0c14*/ 	.word	0x00023d20


	//   ....[53]....
        /*0c18*/ 	.word	0x00023d30


	//   ....[54]....
        /*0c1c*/ 	.word	0x00023d60


	//   ....[55]....
        /*0c20*/ 	.word	0x00023d90


	//   ....[56]....
        /*0c24*/ 	.word	0x000257a0


	//   ....[57]....
        /*0c28*/ 	.word	0x00025990


	//   ....[58]....
        /*0c2c*/ 	.word	0x000259c0


	//   ....[59]....
        /*0c30*/ 	.word	0x000259f0


	//   ....[60]....
        /*0c34*/ 	.word	0x00025a30


	//   ....[61]....
        /*0c38*/ 	.word	0x00025a60


	//   ....[62]....
        /*0c3c*/ 	.word	0x00025a90


	//   ....[63]....
        /*0c40*/ 	.word	0x00025c10


	//   ....[64]....
        /*0c44*/ 	.word	0x00025c40


	//   ....[65]....
        /*0c48*/ 	.word	0x00025c70


	//   ....[66]....
        /*0c4c*/ 	.word	0x00025ca0


	//   ....[67]....
        /*0c50*/ 	.word	0x00025cd0


	//   ....[68]....
        /*0c54*/ 	.word	0x00025d00


	//   ....[69]....
        /*0c58*/ 	.word	0x00025da0


	//   ....[70]....
        /*0c5c*/ 	.word	0x00025de0


	//   ....[71]....
        /*0c60*/ 	.word	0x00025ea0


	//   ....[72]....
        /*0c64*/ 	.word	0x00026de0


	//   ....[73]....
        /*0c68*/ 	.word	0x00028580


	//   ....[74]....
        /*0c6c*/ 	.word	0x0002aa10


	//   ....[75]....
        /*0c70*/ 	.word	0x0002aa40


	//   ....[76]....
        /*0c74*/ 	.word	0x0002aa80


	//   ....[77]....
        /*0c78*/ 	.word	0x0002aab0


	//   ....[78]....
        /*0c7c*/ 	.word	0x0002aae0


	//   ....[79]....
        /*0c80*/ 	.word	0x0002ab10


	//   ....[80]....
        /*0c84*/ 	.word	0x0002ab40


	//   ....[81]....
        /*0c88*/ 	.word	0x0002ab70


	//   ....[82]....
        /*0c8c*/ 	.word	0x0002ad10


	//   ....[83]....
        /*0c90*/ 	.word	0x0002ad40


	//   ....[84]....
        /*0c94*/ 	.word	0x0002ad70


	//   ....[85]....
        /*0c98*/ 	.word	0x0002ada0


	//   ....[86]....
        /*0c9c*/ 	.word	0x0002add0


	//   ....[87]....
        /*0ca0*/ 	.word	0x0002ae00


	//   ....[88]....
        /*0ca4*/ 	.word	0x0002aec0


	//   ....[89]....
        /*0ca8*/ 	.word	0x0002aee0


	//   ....[90]....
        /*0cac*/ 	.word	0x0002af50


	//   ....[91]....
        /*0cb0*/ 	.word	0x0002b6e0


	//   ....[92]....
        /*0cb4*/ 	.word	0x0002bba0


	//   ....[93]....
        /*0cb8*/ 	.word	0x0002bc50


	//   ....[94]....
        /*0cbc*/ 	.word	0x0002bcf0


	//   ....[95]....
        /*0cc0*/ 	.word	0x0002bd90


	//   ....[96]....
        /*0cc4*/ 	.word	0x0002be30


	//   ....[97]....
        /*0cc8*/ 	.word	0x0002bed0


	//   ....[98]....
        /*0ccc*/ 	.word	0x0002bf70


	//   ....[99]....
        /*0cd0*/ 	.word	0x0002c010


	//   ....[100]....
        /*0cd4*/ 	.word	0x0002c0b0


	//   ....[101]....
        /*0cd8*/ 	.word	0x0002c1a0


	//   ....[102]....
        /*0cdc*/ 	.word	0x0002c240


	//   ....[103]....
        /*0ce0*/ 	.word	0x0002c2e0


	//   ....[104]....
        /*0ce4*/ 	.word	0x0002c380


	//   ....[105]....
        /*0ce8*/ 	.word	0x0002c420


	//   ....[106]....
        /*0cec*/ 	.word	0x0002c4c0


	//   ....[107]....
        /*0cf0*/ 	.word	0x0002c560


	//   ....[108]....
        /*0cf4*/ 	.word	0x0002c600


	//   ....[109]....
        /*0cf8*/ 	.word	0x0002c8f0


	//   ....[110]....
        /*0cfc*/ 	.word	0x0002ca10


	//   ....[111]....
        /*0d00*/ 	.word	0x0002cb40


	//   ....[112]....
        /*0d04*/ 	.word	0x0002cbd0


	//   ....[113]....
        /*0d08*/ 	.word	0x0002cc30


	//   ....[114]....
        /*0d0c*/ 	.word	0x0002ccb0


	//   ....[115]....
        /*0d10*/ 	.word	0x0002cd10


	//   ....[116]....
        /*0d14*/ 	.word	0x0002cd90


	//   ....[117]....
        /*0d18*/ 	.word	0x0002cdf0


	//   ....[118]....
        /*0d1c*/ 	.word	0x0002ce70


	//   ....[119]....
        /*0d20*/ 	.word	0x0002ced0


	//   ....[120]....
        /*0d24*/ 	.word	0x0002cf50


	//   ....[121]....
        /*0d28*/ 	.word	0x0002cfb0


	//   ....[122]....
        /*0d2c*/ 	.word	0x0002d030


	//   ....[123]....
        /*0d30*/ 	.word	0x0002d090


	//   ....[124]....
        /*0d34*/ 	.word	0x0002d0f0


	//   ....[125]....
        /*0d38*/ 	.word	0x0002d150


	//   ....[126]....
        /*0d3c*/ 	.word	0x0002d1e0


	//   ....[127]....
        /*0d40*/ 	.word	0x0002d240


	//   ....[128]....
        /*0d44*/ 	.word	0x0002d2c0


	//   ....[129]....
        /*0d48*/ 	.word	0x0002d320


	//   ....[130]....
        /*0d4c*/ 	.word	0x0002d390


	//   ....[131]....
        /*0d50*/ 	.word	0x0002d3f0


	//   ....[132]....
        /*0d54*/ 	.word	0x0002d470


	//   ....[133]....
        /*0d58*/ 	.word	0x0002d4d0


	//   ....[134]....
        /*0d5c*/ 	.word	0x0002d550


	//   ....[135]....
        /*0d60*/ 	.word	0x0002d5b0


	//   ....[136]....
        /*0d64*/ 	.word	0x0002d630


	//   ....[137]....
        /*0d68*/ 	.word	0x0002d690


	//   ....[138]....
        /*0d6c*/ 	.word	0x0002d700


	//   ....[139]....
        /*0d70*/ 	.word	0x0002d760


	//   ....[140]....
        /*0d74*/ 	.word	0x0002d7c0


	//   ....[141]....
        /*0d78*/ 	.word	0x0002d8f0


	//   ....[142]....
        /*0d7c*/ 	.word	0x0002dbd0


	//   ....[143]....
        /*0d80*/ 	.word	0x0002e020


	//   ....[144]....
        /*0d84*/ 	.word	0x0002e0c0


	//   ....[145]....
        /*0d88*/ 	.word	0x0002e1f0


	//   ....[146]....
        /*0d8c*/ 	.word	0x0002e260


	//   ....[147]....
        /*0d90*/ 	.word	0x0002e2d0


	//   ....[148]....
        /*0d94*/ 	.word	0x0002e340


	//   ....[149]....
        /*0d98*/ 	.word	0x0002e3b0


	//   ....[150]....
        /*0d9c*/ 	.word	0x0002e430


	//   ....[151]....
        /*0da0*/ 	.word	0x0002e4c0


	//   ....[152]....
        /*0da4*/ 	.word	0x0002e560


	//   ....[153]....
        /*0da8*/ 	.word	0x0002e5d0


	//   ....[154]....
        /*0dac*/ 	.word	0x0002e640


	//   ....[155]....
        /*0db0*/ 	.word	0x0002e6b0


	//   ....[156]....
        /*0db4*/ 	.word	0x0002e730


	//   ....[157]....
        /*0db8*/ 	.word	0x0002e7a0


	//   ....[158]....
        /*0dbc*/ 	.word	0x0002e840


	//   ....[159]....
        /*0dc0*/ 	.word	0x0002e8d0


	//   ....[160]....
        /*0dc4*/ 	.word	0x0002ea00


	//----- nvinfo : EIATTR_REG_RECONFIG
	.align		4
.L_328:
        /*0dc8*/ 	.byte	0x01, 0x54
	.zero		2


	//----- nvinfo : EIATTR_SYSCALL_OFFSETS
	.align		4
        /*0dcc*/ 	.byte	0x04, 0x46
        /*0dce*/ 	.short	(.L_330 - .L_329)


	//   ....[0]....
.L_329:
        /*0dd0*/ 	.word	0x00001a00


	//   ....[1]....
        /*0dd4*/ 	.word	0x00001b50


	//   ....[2]....
        /*0dd8*/ 	.word	0x0000cad0


	//   ....[3]....
        /*0ddc*/ 	.word	0x0000d220


	//   ....[4]....
        /*0de0*/ 	.word	0x00027de0


	//   ....[5]....
        /*0de4*/ 	.word	0x00027f90


	//   ....[6]....
        /*0de8*/ 	.word	0x000280d0


	//   ....[7]....
        /*0dec*/ 	.word	0x00028200


	//----- nvinfo : EIATTR_MBARRIER_INSTR_OFFSETS
	.align		4
.L_330:
        /*0df0*/ 	.byte	0x04, 0x39
        /*0df2*/ 	.short	(.L_332 - .L_331)


	//   ....[0]....
.L_331:
        /*0df4*/ 	.word	0x00000300
        /*0df8*/ 	.word	0x000000ff
        /*0dfc*/ 	.word	0x0002e800
        /*0e00*/ 	.short	0x0100
        /*0e02*/ 	.byte	0x08
	.zero		1


	//   ....[1]....
        /*0e04*/ 	.word	0x00000310
        /*0e08*/ 	.word	0x000000ff
        /*0e0c*/ 	.word	0x0002e820
        /*0e10*/ 	.short	0x0100
        /*0e12*/ 	.byte	0x08
	.zero		1


	//   ....[2]....
        /*0e14*/ 	.word	0x00000400
        /*0e18*/ 	.word	0x000000ff
        /*0e1c*/ 	.word	0x0002e830
        /*0e20*/ 	.short	0x0100
        /*0e22*/ 	.byte	0x08
	.zero		1


	//   ....[3]....
        /*0e24*/ 	.word	0x00000410
        /*0e28*/ 	.word	0x000000ff
        /*0e2c*/ 	.word	0x0002e840
        /*0e30*/ 	.short	0x0100
        /*0e32*/ 	.byte	0x08
	.zero		1


	//   ....[4]....
        /*0e34*/ 	.word	0x00000420
        /*0e38*/ 	.word	0x000000ff
        /*0e3c*/ 	.word	0x0002e838
        /*0e40*/ 	.short	0x0100
        /*0e42*/ 	.byte	0x08
	.zero		1


	//   ....[5]....
        /*0e44*/ 	.word	0x00000430
        /*0e48*/ 	.word	0x000000ff
        /*0e4c*/ 	.word	0x0002e848
        /*0e50*/ 	.short	0x0100
        /*0e52*/ 	.byte	0x08
	.zero		1


	//   ....[6]....
        /*0e54*/ 	.word	0x00000560
        /*0e58*/ 	.word	0x000000ff
        /*0e5c*/ 	.word	0x0002e850
        /*0e60*/ 	.short	0x0100
        /*0e62*/ 	.byte	0x08
	.zero		1


	//   ....[7]....
        /*0e64*/ 	.word	0x00000570
        /*0e68*/ 	.word	0x000000ff
        /*0e6c*/ 	.word	0x0002e860
        /*0e70*/ 	.short	0x0100
        /*0e72*/ 	.byte	0x08
	.zero		1


	//   ....[8]....
        /*0e74*/ 	.word	0x00000580
        /*0e78*/ 	.word	0x000000ff
        /*0e7c*/ 	.word	0x0002e858
        /*0e80*/ 	.short	0x0100
        /*0e82*/ 	.byte	0x08
	.zero		1


	//   ....[9]....
        /*0e84*/ 	.word	0x00000590
        /*0e88*/ 	.word	0x000000ff
        /*0e8c*/ 	.word	0x0002e868
        /*0e90*/ 	.short	0x0100
        /*0e92*/ 	.byte	0x08
	.zero		1


	//   ....[10]....
        /*0e94*/ 	.word	0x00000680
        /*0e98*/ 	.word	0x000000ff
        /*0e9c*/ 	.word	0x0002e870
        /*0ea0*/ 	.short	0x0100
        /*0ea2*/ 	.byte	0x06
	.zero		1


	//   ....[11]....
        /*0ea4*/ 	.word	0x00000690
        /*0ea8*/ 	.word	0x000000ff
        /*0eac*/ 	.word	0x0002e880
        /*0eb0*/ 	.short	0x0100
        /*0eb2*/ 	.byte	0x06
	.zero		1


	//   ....[12]....
        /*0eb4*/ 	.word	0x000006a0
        /*0eb8*/ 	.word	0x000000ff
        /*0ebc*/ 	.word	0x0002e878
        /*0ec0*/ 	.short	0x0100
        /*0ec2*/ 	.byte	0x06
	.zero		1


	//   ....[13]....
        /*0ec4*/ 	.word	0x000006b0
        /*0ec8*/ 	.word	0x000000ff
        /*0ecc*/ 	.word	0x0002e888
        /*0ed0*/ 	.short	0x0100
        /*0ed2*/ 	.byte	0x06
	.zero		1


	//   ....[14]....
        /*0ed4*/ 	.word	0x000007e0
        /*0ed8*/ 	.word	0x000000ff
        /*0edc*/ 	.word	0x0002e890
        /*0ee0*/ 	.short	0x0100
        /*0ee2*/ 	.byte	0x08
	.zero		1


	//   ....[15]....
        /*0ee4*/ 	.word	0x000007f0
        /*0ee8*/ 	.word	0x000000ff
        /*0eec*/ 	.word	0x0002e8a0
        /*0ef0*/ 	.short	0x0100
        /*0ef2*/ 	.byte	0x08
	.zero		1


	//   ....[16]....
        /*0ef4*/ 	.word	0x00000800
        /*0ef8*/ 	.word	0x000000ff
        /*0efc*/ 	.word	0x0002e898
        /*0f00*/ 	.short	0x0100
        /*0f02*/ 	.byte	0x08
	.zero		1


	//   ....[17]....
        /*0f04*/ 	.word	0x00000810
        /*0f08*/ 	.word	0x000000ff
        /*0f0c*/ 	.word	0x0002e8a8
        /*0f10*/ 	.short	0x0100
        /*0f12*/ 	.byte	0x08
	.zero		1


	//   ....[18]....
        /*0f14*/ 	.word	0x00000940
        /*0f18*/ 	.word	0x000000ff
        /*0f1c*/ 	.word	0x0002e8b0
        /*0f20*/ 	.short	0x0100
        /*0f22*/ 	.byte	0x08
	.zero		1


	//   ....[19]....
        /*0f24*/ 	.word	0x00000950
        /*0f28*/ 	.word	0x000000ff
        /*0f2c*/ 	.word	0x0002e8c0
        /*0f30*/ 	.short	0x0100
        /*0f32*/ 	.byte	0x08
	.zero		1


	//   ....[20]....
        /*0f34*/ 	.word	0x00000960
        /*0f38*/ 	.word	0x000000ff
        /*0f3c*/ 	.word	0x0002e8b8
        /*0f40*/ 	.short	0x0100
        /*0f42*/ 	.byte	0x08
	.zero		1


	//   ....[21]....
        /*0f44*/ 	.word	0x00000970
        /*0f48*/ 	.word	0x000000ff
        /*0f4c*/ 	.word	0x0002e8c8
        /*0f50*/ 	.short	0x0100
        /*0f52*/ 	.byte	0x08
	.zero		1


	//   ....[22]....
        /*0f54*/ 	.word	0x000031b0
        /*0f58*/ 	.word	0x0000006d
        /*0f5c*/ 	.word	0x0002e890
        /*0f60*/ 	.short	0x010a
        /*0f62*/ 	.byte	0x3f
	.zero		1


	//   ....[23]....
        /*0f64*/ 	.word	0x00007430
        /*0f68*/ 	.word	0x0000006d
        /*0f6c*/ 	.word	0x0002e890
        /*0f70*/ 	.short	0x010a
        /*0f72*/ 	.byte	0x3f
	.zero		1


	//   ....[24]....
        /*0f74*/ 	.word	0x0000b510
        /*0f78*/ 	.word	0x0000006d
        /*0f7c*/ 	.word	0x0002e890
        /*0f80*/ 	.short	0x010a
        /*0f82*/ 	.byte	0x3f
	.zero		1


	//   ....[25]....
        /*0f84*/ 	.word	0x0000bc30
        /*0f88*/ 	.word	0x00000030
        /*0f8c*/ 	.word	0x00000000
        /*0f90*/ 	.short	0x0101
        /*0f92*/ 	.byte	0x3f
	.zero		1


	//   ....[26]....
        /*0f94*/ 	.word	0x0000bc70
        /*0f98*/ 	.word	0x0000006d
        /*0f9c*/ 	.word	0x0002e8b0
        /*0fa0*/ 	.short	0x010a
        /*0fa2*/ 	.byte	0x3f
	.zero		1


	//   ....[27]....
        /*0fa4*/ 	.word	0x0000c420
        /*0fa8*/ 	.word	0x0000006d
        /*0fac*/ 	.word	0x00000000
        /*0fb0*/ 	.short	0x0101
        /*0fb2*/ 	.byte	0x3f
	.zero		1


	//   ....[28]....
        /*0fb4*/ 	.word	0x0000ce10
        /*0fb8*/ 	.word	0x00000010
        /*0fbc*/ 	.word	0x0002e800
        /*0fc0*/ 	.short	0x010a
        /*0fc2*/ 	.byte	0x3f
	.zero		1


	//   ....[29]....
        /*0fc4*/ 	.word	0x0000ce60
        /*0fc8*/ 	.word	0x00000010
        /*0fcc*/ 	.word	0x0002e800
        /*0fd0*/ 	.short	0x010a
        /*0fd2*/ 	.byte	0x3f
	.zero		1


	//   ....[30]....
        /*0fd4*/ 	.word	0x0000dab0
        /*0fd8*/ 	.word	0x00000010
        /*0fdc*/ 	.word	0x0002e800
        /*0fe0*/ 	.short	0x010a
        /*0fe2*/ 	.byte	0x3f
	.zero		1


	//   ....[31]....
        /*0fe4*/ 	.word	0x00010080
        /*0fe8*/ 	.word	0x00000010
        /*0fec*/ 	.word	0x0002e800
        /*0ff0*/ 	.short	0x010a
        /*0ff2*/ 	.byte	0x3f
	.zero		1


	//   ....[32]....
        /*0ff4*/ 	.word	0x000121d0
        /*0ff8*/ 	.word	0x00000000
        /*0ffc*/ 	.word	0x0002e830
        /*1000*/ 	.short	0x010a
        /*1002*/ 	.byte	0x3f
	.zero		1


	//   ....[33]....
        /*1004*/ 	.word	0x00012280
        /*1008*/ 	.word	0x00000000
        /*100c*/ 	.word	0x0002e830
        /*1010*/ 	.short	0x010a
        /*1012*/ 	.byte	0x3f
	.zero		1


	//   ....[34]....
        /*1014*/ 	.word	0x00015ef0
        /*1018*/ 	.word	0x00000000
        /*101c*/ 	.word	0x00000000
        /*1020*/ 	.short	0x0101
        /*1022*/ 	.byte	0x3f
	.zero		1


	//   ....[35]....
        /*1024*/ 	.word	0x00017830
        /*1028*/ 	.word	0x00000003
        /*102c*/ 	.word	0x0002e830
        /*1030*/ 	.short	0x010a
        /*1032*/ 	.byte	0x3f
	.zero		1


	//   ....[36]....
        /*1034*/ 	.word	0x00017880
        /*1038*/ 	.word	0x00000003
        /*103c*/ 	.word	0x0002e830
        /*1040*/ 	.short	0x010a
        /*1042*/ 	.byte	0x3f
	.zero		1


	//   ....[37]....
        /*1044*/ 	.word	0x00018e10
        /*1048*/ 	.word	0x0000000d
        /*104c*/ 	.word	0x0002e850
        /*1050*/ 	.short	0x010a
        /*1052*/ 	.byte	0x3f
	.zero		1


	//   ....[38]....
        /*1054*/ 	.word	0x00018e50
        /*1058*/ 	.word	0x0000000d
        /*105c*/ 	.word	0x0002e850
        /*1060*/ 	.short	0x010a
        /*1062*/ 	.byte	0x3f
	.zero		1


	//   ....[39]....
        /*1064*/ 	.word	0x0001cb80
        /*1068*/ 	.word	0x000000ca
        /*106c*/ 	.word	0x00000000
        /*1070*/ 	.short	0x0101
        /*1072*/ 	.byte	0x3f
	.zero		1


	//   ....[40]....
        /*1074*/ 	.word	0x0001ce20
        /*1078*/ 	.word	0x00000000
        /*107c*/ 	.word	0x00000000
        /*1080*/ 	.short	0x0101
        /*1082*/ 	.byte	0x3f
	.zero		1


	//   ....[41]....
        /*1084*/ 	.word	0x0001d690
        /*1088*/ 	.word	0x00000003
        /*108c*/ 	.word	0x0002e830
        /*1090*/ 	.short	0x010a
        /*1092*/ 	.byte	0x3f
	.zero		1


	//   ....[42]....
        /*1094*/ 	.word	0x0001d6e0
        /*1098*/ 	.word	0x00000003
        /*109c*/ 	.word	0x0002e830
        /*10a0*/ 	.short	0x010a
        /*10a2*/ 	.byte	0x3f
	.zero		1


	//   ....[43]....
        /*10a4*/ 	.word	0x0001ec50
        /*10a8*/ 	.word	0x0000000d
        /*10ac*/ 	.word	0x0002e850
        /*10b0*/ 	.short	0x010a
        /*10b2*/ 	.byte	0x3f
	.zero		1


	//   ....[44]....
        /*10b4*/ 	.word	0x0001ec90
        /*10b8*/ 	.word	0x0000000d
        /*10bc*/ 	.word	0x0002e850
        /*10c0*/ 	.short	0x010a
        /*10c2*/ 	.byte	0x3f
	.zero		1


	//   ....[45]....
        /*10c4*/ 	.word	0x00021770
        /*10c8*/ 	.word	0x000000c8
        /*10cc*/ 	.word	0x00000000
        /*10d0*/ 	.short	0x0101
        /*10d2*/ 	.byte	0x3f
	.zero		1


	//   ....[46]....
        /*10d4*/ 	.word	0x00022450
        /*10d8*/ 	.word	0x00000000
        /*10dc*/ 	.word	0x00000000
        /*10e0*/ 	.short	0x0101
        /*10e2*/ 	.byte	0x3f
	.zero		1


	//   ....[47]....
        /*10e4*/ 	.word	0x000224f0
        /*10e8*/ 	.word	0x0000000b
        /*10ec*/ 	.word	0x0002e850
        /*10f0*/ 	.short	0x010a
        /*10f2*/ 	.byte	0x3f
	.zero		1


	//   ....[48]....
        /*10f4*/ 	.word	0x00022570
        /*10f8*/ 	.word	0x0000000b
        /*10fc*/ 	.word	0x0002e850
        /*1100*/ 	.short	0x010a
        /*1102*/ 	.byte	0x3f
	.zero		1


	//   ....[49]....
        /*1104*/ 	.word	0x000230b0
        /*1108*/ 	.word	0x00000000
        /*110c*/ 	.word	0x00000000
        /*1110*/ 	.short	0x0101
        /*1112*/ 	.byte	0x3f
	.zero		1


	//   ....[50]....
        /*1114*/ 	.word	0x000247b0
        /*1118*/ 	.word	0x00000000
        /*111c*/ 	.word	0x00000000
        /*1120*/ 	.short	0x0101
        /*1122*/ 	.byte	0x3f
	.zero		1


	//   ....[51]....
        /*1124*/ 	.word	0x00026ef0
        /*1128*/ 	.word	0x0000000b
        /*112c*/ 	.word	0x0002e820
        /*1130*/ 	.short	0x010a
        /*1132*/ 	.byte	0x3f
	.zero		1


	//   ....[52]....
        /*1134*/ 	.word	0x00026fc0
        /*1138*/ 	.word	0x00000005
        /*113c*/ 	.word	0x0002e8a0
        /*1140*/ 	.short	0x010a
        /*1142*/ 	.byte	0x3f
	.zero		1


	//   ....[53]....
        /*1144*/ 	.word	0x00027200
        /*1148*/ 	.word	0x00000005
        /*114c*/ 	.word	0x0002e8c0
        /*1150*/ 	.short	0x010a
        /*1152*/ 	.byte	0x3f
	.zero		1


	//   ....[54]....
        /*1154*/ 	.word	0x000275e0
        /*1158*/ 	.word	0x00000006
        /*115c*/ 	.word	0x0002e8a0
        /*1160*/ 	.short	0x010a
        /*1162*/ 	.byte	0x3f
	.zero		1


	//   ....[55]....
        /*1164*/ 	.word	0x00027800
        /*1168*/ 	.word	0x00000006
        /*116c*/ 	.word	0x0002e8c0
        /*1170*/ 	.short	0x010a
        /*1172*/ 	.byte	0x3f
	.zero		1


	//   ....[56]....
        /*1174*/ 	.word	0x00028800
        /*1178*/ 	.word	0x00000004
        /*117c*/ 	.word	0x0002e880
        /*1180*/ 	.short	0x010a
        /*1182*/ 	.byte	0x3f
	.zero		1


	//   ....[57]....
        /*1184*/ 	.word	0x000289e0
        /*1188*/ 	.word	0x00000004
        /*118c*/ 	.word	0x0002e840
        /*1190*/ 	.short	0x010a
        /*1192*/ 	.byte	0x3f
	.zero		1


	//   ....[58]....
        /*1194*/ 	.word	0x00028d70
        /*1198*/ 	.word	0x00000004
        /*119c*/ 	.word	0x0002e820
        /*11a0*/ 	.short	0x010a
        /*11a2*/ 	.byte	0x3f
	.zero		1


	//   ....[59]....
        /*11a4*/ 	.word	0x000290a0
        /*11a8*/ 	.word	0x00000005
        /*11ac*/ 	.word	0x0002e880
        /*11b0*/ 	.short	0x010a
        /*11b2*/ 	.byte	0x3f
	.zero		1


	//   ....[60]....
        /*11b4*/ 	.word	0x00029310
        /*11b8*/ 	.word	0x00000005
        /*11bc*/ 	.word	0x0002e840
        /*11c0*/ 	.short	0x010a
        /*11c2*/ 	.byte	0x3f
	.zero		1


	//   ....[61]....
        /*11c4*/ 	.word	0x00029610
        /*11c8*/ 	.word	0x00000004
        /*11cc*/ 	.word	0x0002e870
        /*11d0*/ 	.short	0x010a
        /*11d2*/ 	.byte	0x3f
	.zero		1


	//   ....[62]....
        /*11d4*/ 	.word	0x000296a0
        /*11d8*/ 	.word	0x00000004
        /*11dc*/ 	.word	0x0002e860
        /*11e0*/ 	.short	0x010a
        /*11e2*/ 	.byte	0x3f
	.zero		1


	//   ....[63]....
        /*11e4*/ 	.word	0x00029de0
        /*11e8*/ 	.word	0x00000003
        /*11ec*/ 	.word	0x0002e850
        /*11f0*/ 	.short	0x0101
        /*11f2*/ 	.byte	0x3f
	.zero		1


	//   ....[64]....
        /*11f4*/ 	.word	0x00029e20
        /*11f8*/ 	.word	0x00000003
        /*11fc*/ 	.word	0x00000000
        /*1200*/ 	.short	0x0101
        /*1202*/ 	.byte	0x3f
	.zero		1


	//   ....[65]....
        /*1204*/ 	.word	0x0002a010
        /*1208*/ 	.word	0x00000014
        /*120c*/ 	.word	0x0002e870
        /*1210*/ 	.short	0x010a
        /*1212*/ 	.byte	0x3f
	.zero		1


	//   ....[66]....
        /*1214*/ 	.word	0x0002a0a0
        /*1218*/ 	.word	0x00000014
        /*121c*/ 	.word	0x0002e860
        /*1220*/ 	.short	0x010a
        /*1222*/ 	.byte	0x3f
	.zero		1


	//   ....[67]....
        /*1224*/ 	.word	0x0002a770
        /*1228*/ 	.word	0x00000014
        /*122c*/ 	.word	0x0002e850
        /*1230*/ 	.short	0x0101
        /*1232*/ 	.byte	0x3f
	.zero		1


	//   ....[68]....
        /*1234*/ 	.word	0x0002a7c0
        /*1238*/ 	.word	0x00000000
        /*123c*/ 	.word	0x00000000
        /*1240*/ 	.short	0x0101
        /*1242*/ 	.byte	0x3f
	.zero		1


	//   ....[69]....
        /*1244*/ 	.word	0x0002b660
        /*1248*/ 	.word	0x00000000
        /*124c*/ 	.word	0x0002e820
        /*1250*/ 	.short	0x010a
        /*1252*/ 	.byte	0x3f
	.zero		1


	//   ....[70]....
        /*1254*/ 	.word	0x0002b830
        /*1258*/ 	.word	0x00000006
        /*125c*/ 	.word	0x00000000
        /*1260*/ 	.short	0x010a
        /*1262*/ 	.byte	0x3f
	.zero		1


	//   ....[71]....
        /*1264*/ 	.word	0x0002b8a0
        /*1268*/ 	.word	0x00000007
        /*126c*/ 	.word	0x00000000
        /*1270*/ 	.short	0x010a
        /*1272*/ 	.byte	0x3f
	.zero		1


	//   ....[72]....
        /*1274*/ 	.word	0x0002b900
        /*1278*/ 	.word	0x00000004
        /*127c*/ 	.word	0x0002e860
        /*1280*/ 	.short	0x010a
        /*1282*/ 	.byte	0x3f
	.zero		1


	//   ....[73]....
        /*1284*/ 	.word	0x0002b950
        /*1288*/ 	.word	0x00000003
        /*128c*/ 	.word	0x0002e860
        /*1290*/ 	.short	0x010a
        /*1292*/ 	.byte	0x3f
	.zero		1


	//   ....[74]....
        /*1294*/ 	.word	0x0002b990
        /*1298*/ 	.word	0x00000004
        /*129c*/ 	.word	0x0002e880
        /*12a0*/ 	.short	0x010a
        /*12a2*/ 	.byte	0x3f
	.zero		1


	//   ....[75]....
        /*12a4*/ 	.word	0x0002b9b0
        /*12a8*/ 	.word	0x00000003
        /*12ac*/ 	.word	0x0002e880
        /*12b0*/ 	.short	0x010a
        /*12b2*/ 	.byte	0x3f
	.zero		1


	//   ....[76]....
        /*12b4*/ 	.word	0x0002ba10
        /*12b8*/ 	.word	0x0000006d
        /*12bc*/ 	.word	0x0002e890
        /*12c0*/ 	.short	0x010a
        /*12c2*/ 	.byte	0x3f
	.zero		1


	//   ....[77]....
        /*12c4*/ 	.word	0x0002ba60
        /*12c8*/ 	.word	0x0000006d
        /*12cc*/ 	.word	0x0002e890
        /*12d0*/ 	.short	0x010a
        /*12d2*/ 	.byte	0x3f
	.zero		1


	//   ....[78]....
        /*12d4*/ 	.word	0x0002bab0
        /*12d8*/ 	.word	0x0000006d
        /*12dc*/ 	.word	0x0002e890
        /*12e0*/ 	.short	0x010a
        /*12e2*/ 	.byte	0x3f
	.zero		1


	//   ....[79]....
        /*12e4*/ 	.word	0x0002bb00
        /*12e8*/ 	.word	0x0000006d
        /*12ec*/ 	.word	0x0002e8b0
        /*12f0*/ 	.short	0x010a
        /*12f2*/ 	.byte	0x3f
	.zero		1


	//   ....[80]....
        /*12f4*/ 	.word	0x0002c0f0
        /*12f8*/ 	.word	0x00000010
        /*12fc*/ 	.word	0x0002e800
        /*1300*/ 	.short	0x010a
        /*1302*/ 	.byte	0x3f
	.zero		1


	//   ....[81]....
        /*1304*/ 	.word	0x0002c640
        /*1308*/ 	.word	0x00000010
        /*130c*/ 	.word	0x0002e800
        /*1310*/ 	.short	0x010a
        /*1312*/ 	.byte	0x3f
	.zero		1


	//   ....[82]....
        /*1314*/ 	.word	0x0002c690
        /*1318*/ 	.word	0x00000000
        /*131c*/ 	.word	0x0002e830
        /*1320*/ 	.short	0x010a
        /*1322*/ 	.byte	0x3f
	.zero		1


	//   ....[83]....
        /*1324*/ 	.word	0x0002c6e0
        /*1328*/ 	.word	0x00000003
        /*132c*/ 	.word	0x0002e830
        /*1330*/ 	.short	0x010a
        /*1332*/ 	.byte	0x3f
	.zero		1


	//   ....[84]....
        /*1334*/ 	.word	0x0002c730
        /*1338*/ 	.word	0x0000000d
        /*133c*/ 	.word	0x0002e850
        /*1340*/ 	.short	0x010a
        /*1342*/ 	.byte	0x3f
	.zero		1


	//   ....[85]....
        /*1344*/ 	.word	0x0002c780
        /*1348*/ 	.word	0x00000003
        /*134c*/ 	.word	0x0002e830
        /*1350*/ 	.short	0x010a
        /*1352*/ 	.byte	0x3f
	.zero		1


	//   ....[86]....
        /*1354*/ 	.word	0x0002c7d0
        /*1358*/ 	.word	0x0000000d
        /*135c*/ 	.word	0x0002e850
        /*1360*/ 	.short	0x010a
        /*1362*/ 	.byte	0x3f
	.zero		1


	//   ....[87]....
        /*1364*/ 	.word	0x0002c820
        /*1368*/ 	.word	0x0000000b
        /*136c*/ 	.word	0x0002e850
        /*1370*/ 	.short	0x010a
        /*1372*/ 	.byte	0x3f
	.zero		1


	//   ....[88]....
        /*1374*/ 	.word	0x0002d9b0
        /*1378*/ 	.word	0x0000000b
        /*137c*/ 	.word	0x0002e820
        /*1380*/ 	.short	0x010a
        /*1382*/ 	.byte	0x3f
	.zero		1


	//   ....[89]....
        /*1384*/ 	.word	0x0002da00
        /*1388*/ 	.word	0x00000005
        /*138c*/ 	.word	0x0002e8a0
        /*1390*/ 	.short	0x010a
        /*1392*/ 	.byte	0x3f
	.zero		1


	//   ....[90]....
        /*1394*/ 	.word	0x0002da50
        /*1398*/ 	.word	0x00000005
        /*139c*/ 	.word	0x0002e8c0
        /*13a0*/ 	.short	0x010a
        /*13a2*/ 	.byte	0x3f
	.zero		1


	//   ....[91]....
        /*13a4*/ 	.word	0x0002daa0
        /*13a8*/ 	.word	0x00000006
        /*13ac*/ 	.word	0x0002e8a0
        /*13b0*/ 	.short	0x010a
        /*13b2*/ 	.byte	0x3f
	.zero		1


	//   ....[92]....
        /*13b4*/ 	.word	0x0002daf0
        /*13b8*/ 	.word	0x00000006
        /*13bc*/ 	.word	0x0002e8c0
        /*13c0*/ 	.short	0x010a
        /*13c2*/ 	.byte	0x3f
	.zero		1


	//   ....[93]....
        /*13c4*/ 	.word	0x0002dc90
        /*13c8*/ 	.word	0x00000004
        /*13cc*/ 	.word	0x0002e880
        /*13d0*/ 	.short	0x010a
        /*13d2*/ 	.byte	0x3f
	.zero		1


	//   ....[94]....
        /*13d4*/ 	.word	0x0002dce0
        /*13d8*/ 	.word	0x00000004
        /*13dc*/ 	.word	0x0002e840
        /*13e0*/ 	.short	0x010a
        /*13e2*/ 	.byte	0x3f
	.zero		1


	//   ....[95]....
        /*13e4*/ 	.word	0x0002dd60
        /*13e8*/ 	.word	0x00000004
        /*13ec*/ 	.word	0x0002e820
        /*13f0*/ 	.short	0x010a
        /*13f2*/ 	.byte	0x3f
	.zero		1


	//   ....[96]....
        /*13f4*/ 	.word	0x0002ddb0
        /*13f8*/ 	.word	0x00000005
        /*13fc*/ 	.word	0x0002e880
        /*1400*/ 	.short	0x010a
        /*1402*/ 	.byte	0x3f
	.zero		1


	//   ....[97]....
        /*1404*/ 	.word	0x0002de00
        /*1408*/ 	.word	0x00000005
        /*140c*/ 	.word	0x0002e840
        /*1410*/ 	.short	0x010a
        /*1412*/ 	.byte	0x3f
	.zero		1


	//   ....[98]....
        /*1414*/ 	.word	0x0002de60
        /*1418*/ 	.word	0x00000004
        /*141c*/ 	.word	0x0002e870
        /*1420*/ 	.short	0x010a
        /*1422*/ 	.byte	0x3f
	.zero		1


	//   ....[99]....
        /*1424*/ 	.word	0x0002dec0
        /*1428*/ 	.word	0x00000004
        /*142c*/ 	.word	0x0002e860
        /*1430*/ 	.short	0x010a
        /*1432*/ 	.byte	0x3f
	.zero		1


	//   ....[100]....
        /*1434*/ 	.word	0x0002df10
        /*1438*/ 	.word	0x00000014
        /*143c*/ 	.word	0x0002e870
        /*1440*/ 	.short	0x010a
        /*1442*/ 	.byte	0x3f
	.zero		1


	//   ....[101]....
        /*1444*/ 	.word	0x0002df60
        /*1448*/ 	.word	0x00000014
        /*144c*/ 	.word	0x0002e860
        /*1450*/ 	.short	0x010a
        /*1452*/ 	.byte	0x3f
	.zero		1


	//   ....[102]....
        /*1454*/ 	.word	0x0002e920
        /*1458*/ 	.word	0x00000000
        /*145c*/ 	.word	0x0002e820
        /*1460*/ 	.short	0x010a
        /*1462*/ 	.byte	0x3f
	.zero		1


	//   ....[103]....
        /*1464*/ 	.word	0x0002eac0
        /*1468*/ 	.word	0x00000006
        /*146c*/ 	.word	0x00000000
        /*1470*/ 	.short	0x010a
        /*1472*/ 	.byte	0x3f
	.zero		1


	//   ....[104]....
        /*1474*/ 	.word	0x0002eb10
        /*1478*/ 	.word	0x00000007
        /*147c*/ 	.word	0x00000000
        /*1480*/ 	.short	0x010a
        /*1482*/ 	.byte	0x3f
	.zero		1


	//   ....[105]....
        /*1484*/ 	.word	0x0002eb60
        /*1488*/ 	.word	0x00000004
        /*148c*/ 	.word	0x0002e860
        /*1490*/ 	.short	0x010a
        /*1492*/ 	.byte	0x3f
	.zero		1


	//   ....[106]....
        /*1494*/ 	.word	0x0002ebb0
        /*1498*/ 	.word	0x00000003
        /*149c*/ 	.word	0x0002e860
        /*14a0*/ 	.short	0x010a
        /*14a2*/ 	.byte	0x3f
	.zero		1


	//   ....[107]....
        /*14a4*/ 	.word	0x0002ec00
        /*14a8*/ 	.word	0x00000004
        /*14ac*/ 	.word	0x0002e880
        /*14b0*/ 	.short	0x010a
        /*14b2*/ 	.byte	0x3f
	.zero		1


	//----- nvinfo : EIATTR_NUM_MBARRIERS
	.align		4
.L_332:
        /*14b4*/ 	.byte	0x03, 0x38
        /*14b6*/ 	.short	0x0016


	//----- nvinfo : EIATTR_EXIT_INSTR_OFFSETS
	.align		4
        /*14b8*/ 	.byte	0x04, 0x1c
        /*14ba*/ 	.short	(.L_334 - .L_333)


	//   ....[0]....
.L_333:
        /*14bc*/ 	.word	0x0002ba00


	//----- nvinfo : EIATTR_MAX_THREADS
	.align		4
.L_334:
        /*14c0*/ 	.byte	0x04, 0x05
        /*14c2*/ 	.short	(.L_336 - .L_335)
.L_335:
        /*14c4*/ 	.word	0x00000180
        /*14c8*/ 	.word	0x00000001
        /*14cc*/ 	.word	0x00000001


	//----- nvinfo : EIATTR_CRS_STACK_SIZE
	.align		4
.L_336:
        /*14d0*/ 	.byte	0x04, 0x1e
        /*14d2*/ 	.short	(.L_338 - .L_337)
.L_337:
        /*14d4*/ 	.word	0x00000000


	//----- nvinfo : EIATTR_CBANK_PARAM_SIZE
	.align		4
.L_338:
        /*14d8*/ 	.byte	0x03, 0x19
        /*14da*/ 	.short	0x0a70


	//----- nvinfo : EIATTR_PARAM_CBANK
	.align		4
        /*14dc*/ 	.byte	0x04, 0x0a
        /*14de*/ 	.short	(.L_340 - .L_339)
	.align		4
.L_339:
        /*14e0*/ 	.word	index@(.nv.constant0._ZN7cutlass13device_kernelIN5flash11enable_sm90INS1_16FlashAttnFwdSm90INS1_25CollectiveMainloopFwdSm90ILi2EN4cute5tupleIJNS5_1CILi1EEES8_S8_EEENS6_IJNS7_ILi128EEENS7_ILi224EEESA_EEELi128ENS_12float_e4m3_tEfNS_4arch4Sm90ELb1ELb0ELb1ELb1ELb0ELb1ELb0ELb1ELb1ELb0ELb0ELb0EEENS1_21CollectiveEpilogueFwdINS6_IJSA_SA_SB_EEES9_NS_10bfloat16_tESF_Li256ELb1ELb0ELb0ELb1EEENS1_36VarlenDynamicPersistentTileSchedulerILi128ELi224ELi256ELi128ELb0ELb0ELb1ELb1ELb1ELb1EEEEEEEEEvNT_6ParamsE)
        /*14e4*/ 	.short	0x0210
        /*14e6*/ 	.short	0x0a70


	//----- nvinfo : EIATTR_SW_WAR
	.align		4
.L_340:
        /*14e8*/ 	.byte	0x04, 0x36
        /*14ea*/ 	.short	(.L_342 - .L_341)
.L_341:
        /*14ec*/ 	.word	0x00000008
.L_342:


//--------------------- .nv.callgraph             --------------------------
	.section	.nv.callgraph,"",@"SHT_CUDA_CALLGRAPH"
	.align	4
	.sectionentsize	8
	.align		4
        /*0000*/ 	.word	0x00000000
	.align		4
        /*0004*/ 	.word	0xffffffff
	.align		4
        /*0008*/ 	.word	index@(_ZN7cutlass13device_kernelIN5flash11enable_sm90INS1_16FlashAttnFwdSm90INS1_25CollectiveMainloopFwdSm90ILi2EN4cute5tupleIJNS5_1CILi1EEES8_S8_EEENS6_IJNS7_ILi128EEENS7_ILi224EEESA_EEELi128ENS_12float_e4m3_tEfNS_4arch4Sm90ELb0ELb0ELb1ELb0ELb0ELb0ELb0ELb1ELb1ELb0ELb0ELb0EEENS1_21CollectiveEpilogueFwdINS6_IJSA_SA_SB_EEES9_NS_10bfloat16_tESF_Li256ELb0ELb0ELb0ELb1EEENS1_29StaticPersistentTileSchedulerILb0EEEEEEEEEvNT_6ParamsE)
	.align		4
        /*000c*/ 	.word	index@(__assertfail)
	.align		4
        /*0010*/ 	.word	index@(_ZN7cutlass13device_kernelIN5flash11enable_sm90INS1_16FlashAttnFwdSm90INS1_25CollectiveMainloopFwdSm90ILi2EN4cute5tupleIJNS5_1CILi1EEES8_S8_EEENS6_IJNS7_ILi128EEENS7_ILi224EEESA_EEELi128ENS_12float_e4m3_tEfNS_4arch4Sm90ELb0ELb0ELb1ELb1ELb0ELb0ELb0ELb1ELb1ELb0ELb0ELb0EEENS1_21CollectiveEpilogueFwdINS6_IJSA_SA_SB_EEES9_NS_10bfloat16_tESF_Li256ELb1ELb0ELb0ELb1EEENS1_36VarlenDynamicPersistentTileSchedulerILi128ELi224ELi256ELi128ELb0ELb0ELb1ELb0ELb1ELb1EEEEEEEEEvNT_6ParamsE)
	.align		4
        /*0014*/ 	.word	index@(__assertfail)
	.align		4
        /*0018*/ 	.word	index@(_ZN7cutlass13device_kernelIN5flash11enable_sm90INS1_16FlashAttnFwdSm90INS1_25CollectiveMainloopFwdSm90ILi2EN4cute5tupleIJNS5_1CILi1EEES8_S8_EEENS6_IJNS7_ILi128EEENS7_ILi224EEESA_EEELi128ENS_12float_e4m3_tEfNS_4arch4Sm90ELb0ELb0ELb1ELb1ELb0ELb1ELb0ELb1ELb1ELb0ELb0ELb0EEENS1_21CollectiveEpilogueFwdINS6_IJSA_SA_SB_EEES9_NS_10bfloat16_tESF_Li256ELb1ELb0ELb0ELb1EEENS1_36VarlenDynamicPersistentTileSchedulerILi128ELi224ELi256ELi128ELb0ELb0ELb1ELb0ELb1ELb1EEEEEEEEEvNT_6ParamsE)
	.align		4
        /*001c*/ 	.word	index@(__assertfail)
	.align		4
        /*0020*/ 	.word	index@(_ZN7cutlass13device_kernelIN5flash11enable_sm90INS1_16FlashAttnFwdSm90INS1_25CollectiveMainloopFwdSm90ILi2EN4cute5tupleIJNS5_1CILi1EEES8_S8_EEENS6_IJNS7_ILi128EEENS7_ILi192EEESA_EEELi128ENS_12float_e4m3_tEfNS_4arch4Sm90ELb0ELb1ELb1ELb0ELb0ELb0ELb0ELb1ELb1ELb0ELb0ELb0EEENS1_21CollectiveEpilogueFwdINS6_IJSA_SA_SB_EEES9_NS_10bfloat16_tESF_Li256ELb0ELb0ELb0ELb1EEENS1_30DynamicPersistentTileSchedulerILi256ELi128ELb0ELb0ELb1EEEEEEEEEvNT_6ParamsE)
	.align		4
        /*0024*/ 	.word	index@(__assertfail)
	.align		4
        /*0028*/ 	.word	index@(_ZN7cutlass13device_kernelIN5flash11enable_sm90INS1_16FlashAttnFwdSm90INS1_25CollectiveMainloopFwdSm90ILi2EN4cute5tupleIJNS5_1CILi1EEES8_S8_EEENS6_IJNS7_ILi128EEENS7_ILi192EEESA_EEELi128ENS_12float_e4m3_tEfNS_4arch4Sm90ELb0ELb1ELb1ELb1ELb0ELb0ELb0ELb1ELb1ELb0ELb0ELb0EEENS1_21CollectiveEpilogueFwdINS6_IJSA_SA_SB_EEES9_NS_10bfloat16_tESF_Li256ELb1ELb0ELb0ELb1EEENS1_36VarlenDynamicPersistentTileSchedulerILi128ELi192ELi256ELi128ELb0ELb0ELb1ELb1ELb0ELb1EEEEEEEEEvNT_6ParamsE)
	.align		4
        /*002c*/ 	.word	index@(__assertfail)
	.align		4
        /*0030*/ 	.word	index@(_ZN7cutlass13device_kernelIN5flash11enable_sm90INS1_16FlashAttnFwdSm90INS1_25CollectiveMainloopFwdSm90ILi2EN4cute5tupleIJNS5_1CILi1EEES8_S8_EEENS6_IJNS7_ILi128EEENS7_ILi192EEESA_EEELi128ENS_12float_e4m3_tEfNS_4arch4Sm90ELb0ELb1ELb1ELb1ELb0ELb1ELb0ELb1ELb1ELb0ELb0ELb0EEENS1_21CollectiveEpilogueFwdINS6_IJSA_SA_SB_EEES9_NS_10bfloat16_tESF_Li256ELb1ELb0ELb0ELb1EEENS1_36VarlenDynamicPersistentTileSchedulerILi128ELi192ELi256ELi128ELb0ELb0ELb1ELb1ELb0ELb1EEEEEEEEEvNT_6ParamsE)
	.align		4
        /*0034*/ 	.word	index@(__assertfail)
	.align		4
        /*0038*/ 	.word	index@(_ZN7cutlass13device_kernelIN5flash11enable_sm90INS1_16FlashAttnFwdSm90INS1_25CollectiveMainloopFwdSm90ILi2EN4cute5tupleIJNS5_1CILi1EEES8_S8_EEENS6_IJNS7_ILi128EEENS7_ILi224EEESA_EEELi128ENS_12float_e4m3_tEfNS_4arch4Sm90ELb1ELb0ELb1ELb0ELb0ELb0ELb0ELb1ELb1ELb0ELb0ELb0EEENS1_21CollectiveEpilogueFwdINS6_IJSA_SA_SB_EEES9_NS_10bfloat16_tESF_Li256ELb0ELb0ELb0ELb1EEENS1_30DynamicPersistentTileSchedulerILi256ELi128ELb0ELb0ELb1EEEEEEEEEvNT_6ParamsE)
	.align		4
        /*003c*/ 	.word	index@(__assertfail)
	.align		4
        /*0040*/ 	.word	index@(_ZN7cutlass13device_kernelIN5flash11enable_sm90INS1_16FlashAttnFwdSm90INS1_25CollectiveMainloopFwdSm90ILi2EN4cute5tupleIJNS5_1CILi1EEES8_S8_EEENS6_IJNS7_ILi128EEENS7_ILi224EEESA_EEELi128ENS_12float_e4m3_tEfNS_4arch4Sm90ELb1ELb0ELb1ELb1ELb0ELb0ELb0ELb1ELb1ELb0ELb0ELb0EEENS1_21CollectiveEpilogueFwdINS6_IJSA_SA_SB_EEES9_NS_10bfloat16_tESF_Li256ELb1ELb0ELb0ELb1EEENS1_36VarlenDynamicPersistentTileSchedulerILi128ELi224ELi256ELi128ELb0ELb0ELb1ELb1ELb1ELb1EEEEEEEEEvNT_6ParamsE)
	.align		4
        /*0044*/ 	.word	index@(__assertfail)
	.align		4
        /*0048*/ 	.word	index@(_ZN7cutlass13device_kernelIN5flash11enable_sm90INS1_16FlashAttnFwdSm90INS1_25CollectiveMainloopFwdSm90ILi2EN4cute5tupleIJNS5_1CILi1EEES8_S8_EEENS6_IJNS7_ILi128EEENS7_ILi224EEESA_EEELi128ENS_12float_e4m3_tEfNS_4arch4Sm90ELb1ELb0ELb1ELb1ELb0ELb1ELb0ELb1ELb1ELb0ELb0ELb0EEENS1_21CollectiveEpilogueFwdINS6_IJSA_SA_SB_EEES9_NS_10bfloat16_tESF_Li256ELb1ELb0ELb0ELb1EEENS1_36VarlenDynamicPersistentTileSchedulerILi128ELi224ELi256ELi128ELb0ELb0ELb1ELb1ELb1ELb1EEEEEEEEEvNT_6ParamsE)
	.align		4
        /*004c*/ 	.word	index@(__assertfail)
	.align		4
        /*0050*/ 	.word	0x00000000
	.align		4
        /*0054*/ 	.word	0xfffffffe
	.align		4
        /*0058*/ 	.word	0x00000000
	.align		4
        /*005c*/ 	.word	0xfffffffd
	.align		4
        /*0060*/ 	.word	0x00000000
	.align		4
        /*0064*/ 	.word	0xfffffffc


//--------------------- .nv.constant4             --------------------------
	.section	.nv.constant4,"a",@progbits
	.align	8
	.align		8
.nv.constant4:
        /*0000*/ 	.dword	__assertfail
	.align		8
        /*0008*/ 	.dword	__unnamed_1
	.align		8
        /*0010*/ 	.dword	__unnamed_2
	.align		8
        /*0018*/ 	.dword	__unnamed_3
	.align		8
        /*0020*/ 	.dword	__unnamed_4
	.align		8
        /*0028*/ 	.dword	__unnamed_5
	.align		8
        /*0030*/ 	.dword	__unnamed_6
	.align		8
        /*0038*/ 	.dword	_ZZN5flash28permute_output_fp8_VcolmajorIN4cute6TensorINS1_11ArrayEngineIN7cutlass10bfloat16_tELm64EEENS1_6LayoutINS1_5tupleIJNS8_IJNS1_1CILi2EEESA_NS9_ILi16EEEEEENS9_ILi1EEESD_EEENS8_IJNS8_IJSD_SA_NS9_ILi4EEEEEENS9_ILi0EEESH_EEEEEEEEEvRT_E9upper_map
	.align		8
        /*0040*/ 	.dword	__unnamed_7
	.align		8
        /*0048*/ 	.dword	__unnamed_8
	.align		8
        /*0050*/ 	.dword	__unnamed_9
	.align		8
        /*0058*/ 	.dword	__unnamed_10
	.align		8
        /*0060*/ 	.dword	__unnamed_11
	.align		8
        /*0068*/ 	.dword	_ZN74_INTERNAL_9998732c_38_flash_fwd_hdim128_e4m3_softcap_sm90_cu_cf07d2ef_35484cuda3std3__45__cpo5beginE
	.align		8
        /*0070*/ 	.dword	_ZN74_INTERNAL_9998732c_38_flash_fwd_hdim128_e4m3_softcap_sm90_cu_cf07d2ef_35484cuda3std3__45__cpo3endE
	.align		8
        /*0078*/ 	.dword	_ZN74_INTERNAL_9998732c_38_flash_fwd_hdim128_e4m3_softcap_sm90_cu_cf07d2ef_35484cuda3std3__45__cpo6cbeginE
	.align		8
        /*0080*/ 	.dword	_ZN74_INTERNAL_9998732c_38_flash_fwd_hdim128_e4m3_softcap_sm90_cu_cf07d2ef_35484cuda3std3__45__cpo4cendE
	.align		8
        /*0088*/ 	.dword	_ZN74_INTERNAL_9998732c_38_flash_fwd_hdim128_e4m3_softcap_sm90_cu_cf07d2ef_35484cuda3std3__476_GLOBAL__N__9998732c_38_flash_fwd_hdim128_e4m3_softcap_sm90_cu_cf07d2ef_35486ignoreE
	.align		8
        /*0090*/ 	.dword	_ZN74_INTERNAL_9998732c_38_flash_fwd_hdim128_e4m3_softcap_sm90_cu_cf07d2ef_35484cuda3std3__419piecewise_constructE
	.align		8
        /*0098*/ 	.dword	_ZN74_INTERNAL_9998732c_38_flash_fwd_hdim128_e4m3_softcap_sm90_cu_cf07d2ef_35484cuda3std3__48in_placeE
	.align		8
        /*00a0*/ 	.dword	_ZN74_INTERNAL_9998732c_38_flash_fwd_hdim128_e4m3_softcap_sm90_cu_cf07d2ef_35484cuda3std6ranges3__45__cpo4swapE
	.align		8
        /*00a8*/ 	.dword	_ZN74_INTERNAL_9998732c_38_flash_fwd_hdim128_e4m3_softcap_sm90_cu_cf07d2ef_35484cuda3std6ranges3__45__cpo9iter_moveE
	.align		8
        /*00b0*/ 	.dword	_ZN74_INTERNAL_9998732c_38_flash_fwd_hdim128_e4m3_softcap_sm90_cu_cf07d2ef_35484cute7productE
	.align		8
        /*00b8*/ 	.dword	_ZN74_INTERNAL_9998732c_38_flash_fwd_hdim128_e4m3_softcap_sm90_cu_cf07d2ef_35484cute1_E
	.align		8
        /*00c0*/ 	.dword	$str$23
	.align		8
        /*00c8*/ 	.dword	$str$24


//--------------------- .text._ZN7cutlass13device_kernelIN5flash11enable_sm90INS1_16FlashAttnFwdSm90INS1_25CollectiveMainloopFwdSm90ILi2EN4cute5tupleIJNS5_1CILi1EEES8_S8_EEENS6_IJNS7_ILi128EEENS7_ILi224EEESA_EEELi128ENS_12float_e4m3_tEfNS_4arch4Sm90ELb0ELb0ELb1ELb0ELb0ELb0ELb0ELb1ELb1ELb0ELb0ELb0EEENS1_21CollectiveEpilogueFwdINS6_IJSA_SA_SB_EEES9_NS_10bfloat16_tESF_Li256ELb0ELb0ELb0ELb1EEENS1_29StaticPersistentTileSchedulerILb0EEEEEEEEEvNT_6ParamsE --------------------------
	.section	.text._ZN7cutlass13device_kernelIN5flash11enable_sm90INS1_16FlashAttnFwdSm90INS1_25CollectiveMainloopFwdSm90ILi2EN4cute5tupleIJNS5_1CILi1EEES8_S8_EEENS6_IJNS7_ILi128EEENS7_ILi224EEESA_EEELi128ENS_12float_e4m3_tEfNS_4arch4Sm90ELb0ELb0ELb1ELb0ELb0ELb0ELb0ELb1ELb1ELb0ELb0ELb0EEENS1_21CollectiveEpilogueFwdINS6_IJSA_SA_SB_EEES9_NS_10bfloat16_tESF_Li256ELb0ELb0ELb0ELb1EEENS1_29StaticPersistentTileSchedulerILb0EEEEEEEEEvNT_6ParamsE,"ax",@progbits
	.align	128
.text._ZN7cutlass13device_kernelIN5flash11enable_sm90INS1_16FlashAttnFwdSm90INS1_25CollectiveMainloopFwdSm90ILi2EN4cute5tupleIJNS5_1CILi1EEES8_S8_EEENS6_IJNS7_ILi128EEENS7_ILi224EEESA_EEELi128ENS_12float_e4m3_tEfNS_4arch4Sm90ELb0ELb0ELb1ELb0ELb0ELb0ELb0ELb1ELb1ELb0ELb0ELb0EEENS1_21CollectiveEpilogueFwdINS6_IJSA_SA_SB_EEES9_NS_10bfloat16_tESF_Li256ELb0ELb0ELb0ELb1EEENS1_29StaticPersistentTileSchedulerILb0EEEEEEEEEvNT_6ParamsE:
        .type           _ZN7cutlass13device_kernelIN5flash11enable_sm90INS1_16FlashAttnFwdSm90INS1_25CollectiveMainloopFwdSm90ILi2EN4cute5tupleIJNS5_1CILi1EEES8_S8_EEENS6_IJNS7_ILi128EEENS7_ILi224EEESA_EEELi128ENS_12float_e4m3_tEfNS_4arch4Sm90ELb0ELb0ELb1ELb0ELb0ELb0ELb0ELb1ELb1ELb0ELb0ELb0EEENS1_21CollectiveEpilogueFwdINS6_IJSA_SA_SB_EEES9_NS_10bfloat16_tESF_Li256ELb0ELb0ELb0ELb1EEENS1_29StaticPersistentTileSchedulerILb0EEEEEEEEEvNT_6ParamsE,@function
        .size           _ZN7cutlass13device_kernelIN5flash11enable_sm90INS1_16FlashAttnFwdSm90INS1_25CollectiveMainloopFwdSm90ILi2EN4cute5tupleIJNS5_1CILi1EEES8_S8_EEENS6_IJNS7_ILi128EEENS7_ILi224EEESA_EEELi128ENS_12float_e4m3_tEfNS_4arch4Sm90ELb0ELb0ELb1ELb0ELb0ELb0ELb0ELb1ELb1ELb0ELb0ELb0EEENS1_21CollectiveEpilogueFwdINS6_IJSA_SA_SB_EEES9_NS_10bfloat16_tESF_Li256ELb0ELb0ELb0ELb1EEENS1_29StaticPersistentTileSchedulerILb0EEEEEEEEEvNT_6ParamsE,(.L_x_2487 - _ZN7cutlass13device_kernelIN5flash11enable_sm90INS1_16FlashAttnFwdSm90INS1_25CollectiveMainloopFwdSm90ILi2EN4cute5tupleIJNS5_1CILi1EEES8_S8_EEENS6_IJNS7_ILi128EEENS7_ILi224EEESA_EEELi128ENS_12float_e4m3_tEfNS_4arch4Sm90ELb0ELb0ELb1ELb0ELb0ELb0ELb0ELb1ELb1ELb0ELb0ELb0EEENS1_21CollectiveEpilogueFwdINS6_IJSA_SA_SB_EEES9_NS_10bfloat16_tESF_Li256ELb0ELb0ELb0ELb1EEENS1_29StaticPersistentTileSchedulerILb0EEEEEEEEEvNT_6ParamsE)
        .other          _ZN7cutlass13device_kernelIN5flash11enable_sm90INS1_16FlashAttnFwdSm90INS1_25CollectiveMainloopFwdSm90ILi2EN4cute5tupleIJNS5_1CILi1EEES8_S8_EEENS6_IJNS7_ILi128EEENS7_ILi224EEESA_EEELi128ENS_12float_e4m3_tEfNS_4arch4Sm90ELb0ELb0ELb1ELb0ELb0ELb0ELb0ELb1ELb1ELb0ELb0ELb0EEENS1_21CollectiveEpilogueFwdINS6_IJSA_SA_SB_EEES9_NS_10bfloat16_tESF_Li256ELb0ELb0ELb0ELb1EEENS1_29StaticPersistentTileSchedulerILb0EEEEEEEEEvNT_6ParamsE,@"STO_CUDA_ENTRY STV_DEFAULT"
_ZN7cutlass13device_kernelIN5flash11enable_sm90INS1_16FlashAttnFwdSm90INS1_25CollectiveMainloopFwdSm90ILi2EN4cute5tupleIJNS5_1CILi1EEES8_S8_EEENS6_IJNS7_ILi128EEENS7_ILi224EEESA_EEELi128ENS_12float_e4m3_tEfNS_4arch4Sm90ELb0ELb0ELb1ELb0ELb0ELb0ELb0ELb1ELb1ELb0ELb0ELb0EEENS1_21CollectiveEpilogueFwdINS6_IJSA_SA_SB_EEES9_NS_10bfloat16_tESF_Li256ELb0ELb0ELb0ELb1EEENS1_29StaticPersistentTileSchedulerILb0EEEEEEEEEvNT_6ParamsE:
[----:B------:R-:W1:Y:S02]  /*0000*/  LDC R1, c[0x0][0x28] ;  /* 0x00000a00ff017b82 */ /* 0x000e640000000800 */
[----:B-1----:R-:W-:Y:S01]  /*0010*/  VIADD R1, R1, 0xffffffe0 ;  /* 0xffffffe001017836 */ /* 0x002fe20000000000 */
[----:B------:R-:W1:Y:S01]  /*0020*/  S2R R3, SR_TID.X ;  /* 0x0000000000037919 */ /* 0x000e620000002100 */
[----:B------:R-:W-:Y:S01]  /*0030*/  ELECT P0, URZ, PT ;  /* 0x00000000003f782f */ /* 0x000fe20003800000 */
[----:B------:R-:W-:Y:S01]  /*0040*/  BSSY B0, `(.L_x_0) ;  /* 0x0000014000007945 */ /* 0x000fe20003800000 */
[--C-:B-1----:R-:W-:Y:S02]  /*0050*/  SHF.R.U32.HI R0, RZ, 0x5, R3.reuse ;  /* 0x00000005ff007819 */ /* 0x102fe40000011603 */
[----:B------:R-:W-:-:S03]  /*0060*/  SHF.R.U32.HI R19, RZ, 0x7, R3 ;  /* 0x00000007ff137819 */ /* 0x000fc60000011603 */
[----:B------:R-:W1:Y:S02]  /*0070*/  SHFL.IDX PT, R2, R0, RZ, 0x1f ;  /* 0x00001fff00027589 */ /* 0x000e6400000e0000 */
[----:B-1----:R-:W-:-:S13]  /*0080*/  ISETP.EQ.AND P0, PT, R2, RZ, P0 ;  /* 0x000000ff0200720c */ /* 0x002fda0000702270 */
[----:B------:R-:W-:Y:S05]  /*0090*/  @!P0 BRA `(.L_x_1) ;  /* 0x0000000000388947 */ /* 0x000fea0003800000 */
[----:B------:R-:W-:Y:S02]  /*00a0*/  ULDC.64 UR4, c[0x0][0x198] ;  /* 0x0000660000047ab9 */ /* 0x000fe40000000a00 */
[----:B------:R-:W-:Y:S02]  /*00b0*/  UIADD3 UR6, UP0, UR4, 0x270, URZ ;  /* 0x0000027004067890 */ /* 0x000fe4000ff1e03f */
[----:B------:R-:W-:Y:S02]  /*00c0*/  UIADD3 UR8, UP1, UR4, 0x370, URZ ;  /* 0x0000037004087890 */ /* 0x000fe4000ff3e03f */
[----:B------:R-:W-:Y:S02]  /*00d0*/  UIADD3 UR10, UP2, UR4, 0x470, URZ ;  /* 0x00000470040a7890 */ /* 0x000fe4000ff5e03f */
[----:B------:R-:W-:Y:S02]  /*00e0*/  UIADD3 UR4, UP3, UR4, 0x9f0, URZ ;  /* 0x000009f004047890 */ /* 0x000fe4000ff7e03f */
[----:B------:R-:W-:-:S02]  /*00f0*/  UIADD3.X UR7, URZ, UR5, URZ, UP0, !UPT ;  /* 0x000000053f077290 */ /* 0x000fc400087fe43f */
[----:B------:R-:W-:Y:S02]  /*0100*/  UIADD3.X UR9, URZ, UR5, URZ, UP1, !UPT ;  /* 0x000000053f097290 */ /* 0x000fe40008ffe43f */
[----:B------:R-:W-:Y:S02]  /*0110*/  UIADD3.X UR11, URZ, UR5, URZ, UP2, !UPT ;  /* 0x000000053f0b7290 */ /* 0x000fe400097fe43f */
[----:B------:R-:W-:-:S03]  /*0120*/  UIADD3.X UR5, URZ, UR5, URZ, UP3, !UPT ;  /* 0x000000053f057290 */ /* 0x000fc60009ffe43f */
[----:B------:R1:W-:Y:S02]  /*0130*/  UTMACCTL.PF [UR6] ;  /* 0x00000000060079b9 */ /* 0x0003e40008040000 */
[----:B------:R1:W-:Y:S02]  /*0140*/  UTMACCTL.PF [UR8] ;  /* 0x00000000080079b9 */ /* 0x0003e40008040000 */
[----:B------:R1:W-:Y:S02]  /*0150*/  UTMACCTL.PF [UR10] ;  /* 0x000000000a0079b9 */ /* 0x0003e40008040000 */
[----:B------:R1:W-:Y:S02]  /*0160*/  UTMACCTL.PF [UR4] ;  /* 0x00000000040079b9 */ /* 0x0003e40008040000 */
[----:B-1----:R-:W-:Y:S01]  /*0170*/  NOP ;  /* 0x0000000000007918 */ /* 0x002fe20000000000 */
.L_x_1:
[----:B------:R-:W-:Y:S05]  /*0180*/  BSYNC B0 ;  /* 0x0000000000007941 */ /* 0x000fea0003800000 */
.L_x_0:
[----:B------:R-:W-:Y:S01]  /*0190*/  VOTEU.ANY UP0, P0 ;  /* 0x00000000003f7886 */ /* 0x000fe20000000100 */
[----:B------:R-:W1:Y:S01]  /*01a0*/  SHFL.IDX PT, R3, R19, RZ, 0x1f ;  /* 0x00001fff13037589 */ /* 0x000e6200000e0000 */
[----:B------:R-:W-:Y:S01]  /*01b0*/  UMOV UR4, 0x1 ;  /* 0x0000000100047882 */ /* 0x000fe20000000000 */
[----:B------:R-:W-:Y:S01]  /*01c0*/  VOTEU.ANY UP1, P0 ;  /* 0x00000000003f7886 */ /* 0x000fe20000020100 */
[----:B------:R-:W-:Y:S01]  /*01d0*/  VOTEU.ANY UP2, P0 ;  /* 0x00000000003f7886 */ /* 0x000fe20000040100 */
[----:B------:R-:W2:Y:S01]  /*01e0*/  @UP0 S2UR UR7, SR_CgaCtaId ;  /* 0x00000000000709c3 */ /* 0x000ea20000008800 */
[----:B------:R-:W3:Y:S01]  /*01f0*/  SHFL.IDX PT, R2, R0, RZ, 0x1f ;  /* 0x00001fff00027589 */ /* 0x000ee200000e0000 */
[----:B------:R-:W-:Y:S01]  /*0200*/  @UP0 UMOV UR6, 0x400 ;  /* 0x0000040000060882 */ /* 0x000fe20000000000 */
[----:B------:R-:W-:-:S04]  /*0210*/  @UP0 UIADD3 UR4, -UR4, 0x100000, URZ ;  /* 0x0010000004040890 */ /* 0x000fc8000fffe13f */
[----:B------:R-:W-:Y:S02]  /*0220*/  @UP0 USHF.L.U32 UR5, UR4, 0xb, URZ ;  /* 0x0000000b04050899 */ /* 0x000fe4000800063f */
[----:B------:R-:W-:Y:S01]  /*0230*/  @UP0 USHF.L.U32 UR4, UR4, 0x1, URZ ;  /* 0x0000000104040899 */ /* 0x000fe2000800063f */
[----:B-1----:R-:W-:Y:S01]  /*0240*/  R2UR UR8, R3 ;  /* 0x00000000030872ca */ /* 0x002fe200000e0000 */
[----:B--2---:R-:W-:Y:S01]  /*0250*/  @UP0 ULEA UR6, UR7, UR6, 0x18 ;  /* 0x0000000607060291 */ /* 0x004fe2000f8ec03f */
[----:B---3--:R-:W-:-:S11]  /*0260*/  ISETP.NE.AND P1, PT, R2, RZ, PT ;  /* 0x000000ff0200720c */ /* 0x008fd60003f25270 */
[----:B------:R-:W-:Y:S01]  /*0270*/  UISETP.NE.AND UP0, UPT, UR8, URZ, UPT ;  /* 0x0000003f0800728c */ /* 0x000fe2000bf05270 */
[----:B------:R-:W1:Y:S02]  /*0280*/  FENCE.VIEW.ASYNC.S ;  /* 0x00000000000073c6 */ /* 0x000e640000000000 */
[----:B-1----:R1:W2:Y:S01]  /*0290*/  @UP1 SYNCS.EXCH.64 URZ, [UR6+0x2e800], UR4 ;  /* 0x02e80004063f15b2 */ /* 0x0022a20008000100 */
[----:B------:R1:W3:Y:S01]  /*02a0*/  @UP2 SYNCS.EXCH.64 URZ, [UR6+0x2e820], UR4 ;  /* 0x02e82004063f25b2 */ /* 0x0002e20008000100 */
[----:B------:R-:W-:Y:S06]  /*02b0*/  @P1 BRA `(.L_x_2) ;  /* 0x0000000000481947 */ /* 0x000fec0003800000 */
[----:B-1----:R-:W1:Y:S01]  /*02c0*/  S2UR UR5, SR_CgaCtaId ;  /* 0x00000000000579c3 */ /* 0x002e620000008800 */
[----:B------:R-:W-:Y:S01]  /*02d0*/  UMOV UR4, 0x400 ;  /* 0x0000040000047882 */ /* 0x000fe20000000000 */
[----:B------:R-:W-:Y:S01]  /*02e0*/  UMOV UR6, 0x1 ;  /* 0x0000000100067882 */ /* 0x000fe20000000000 */
[----:B------:R-:W-:Y:S01]  /*02f0*/  UMOV UR9, 0x2 ;  /* 0x0000000200097882 */ /* 0x000fe20000000000 */
[----:B------:R-:W-:-:S04]  /*0300*/  UIADD3 UR6, -UR6, 0x100000, URZ ;  /* 0x0010000006067890 */ /* 0x000fc8000fffe13f */
[----:B------:R-:W-:Y:S02]  /*0310*/  USHF.L.U32 UR7, UR6, 0xb, URZ ;  /* 0x0000000b06077899 */ /* 0x000fe4000800063f */
[----:B------:R-:W-:Y:S01]  /*0320*/  USHF.L.U32 UR6, UR6, 0x1, URZ ;  /* 0x0000000106067899 */ /* 0x000fe2000800063f */
[----:B------:R-:W-:Y:S01]  /*0330*/  ELECT P0, URZ, PT ;  /* 0x00000000003f782f */ /* 0x000fe20003800000 */
[----:B-1----:R-:W-:Y:S02]  /*0340*/  ULEA UR8, UR5, UR4, 0x18 ;  /* 0x0000000405087291 */ /* 0x002fe4000f8ec03f */
[----:B------:R-:W-:-:S04]  /*0350*/  UIADD3 UR4, -UR9, 0x100000, URZ ;  /* 0x0010000009047890 */ /* 0x000fc8000fffe13f */
[----:B------:R-:W-:Y:S02]  /*0360*/  USHF.L.U32 UR5, UR4, 0xb, URZ ;  /* 0x0000000b04057899 */ /* 0x000fe4000800063f */
[----:B------:R-:W-:Y:S01]  /*0370*/  USHF.L.U32 UR4, UR4, 0x1, URZ ;  /* 0x0000000104047899 */ /* 0x000fe2000800063f */
[----:B------:R-:W1:Y:S03]  /*0380*/  FENCE.VIEW.ASYNC.S ;  /* 0x00000000000073c6 */ /* 0x000e660000000000 */
[----:B-1----:R4:W1:Y:S08]  /*0390*/  SYNCS.EXCH.64 URZ, [UR8+0x2e830], UR6 ;  /* 0x02e83006083f75b2 */ /* 0x0028700008000100 */
[----:B------:R4:W1:Y:S01]  /*03a0*/  SYNCS.EXCH.64 URZ, [UR8+0x2e840], UR4 ;  /* 0x02e84004083f75b2 */ /* 0x0008620008000100 */
[----:B------:R4:W1:Y:S01]  /*03b0*/  SYNCS.EXCH.64 URZ, [UR8+0x2e838], UR6 ;  /* 0x02e83806083f75b2 */ /* 0x0008620008000100 */
[----:B------:R4:W1:Y:S02]  /*03c0*/  SYNCS.EXCH.64 URZ, [UR8+0x2e848], UR4 ;  /* 0x02e84804083f75b2 */ /* 0x0008640008000100 */
[----:B----4-:R-:W-:Y:S01]  /*03d0*/  NOP ;  /* 0x0000000000007918 */ /* 0x010fe20000000000 */
.L_x_2:
[----:B------:R-:W4:Y:S01]  /*03e0*/  SHFL.IDX PT, R2, R0, RZ, 0x1f ;  /* 0x00001fff00027589 */ /* 0x000f2200000e0000 */
[----:B------:R-:W-:Y:S01]  /*03f0*/  NOP ;  /* 0x0000000000007918 */ /* 0x000fe20000000000 */
[----:B----4-:R-:W-:-:S13]  /*0400*/  ISETP.NE.AND P0, PT, R2, RZ, PT ;  /* 0x000000ff0200720c */ /* 0x010fda0003f05270 */
[----:B------:R-:W-:Y:S05]  /*0410*/  @P0 BRA `(.L_x_3) ;  /* 0x0000000000480947 */ /* 0x000fea0003800000 */
[----:B-1----:R-:W1:Y:S01]  /*0420*/  S2UR UR5, SR_CgaCtaId ;  /* 0x00000000000579c3 */ /* 0x002e620000008800 */
[----:B------:R-:W-:Y:S01]  /*0430*/  UMOV UR4, 0x400 ;  /* 0x0000040000047882 */ /* 0x000fe20000000000 */
[----:B------:R-:W-:Y:S01]  /*0440*/  UMOV UR6, 0x80 ;  /* 0x0000008000067882 */ /* 0x000fe20000000000 */
[----:B------:R-:W-:Y:S01]  /*0450*/  UMOV UR7, 0x100 ;  /* 0x0000010000077882 */ /* 0x000fe20000000000 */
[----:B------:R-:W-:Y:S01]  /*0460*/  ELECT P0, URZ, PT ;  /* 0x00000000003f782f */ /* 0x000fe20003800000 */
[----:B-1----:R-:W-:Y:S02]  /*0470*/  ULEA UR8, UR5, UR4, 0x18 ;  /* 0x0000000405087291 */ /* 0x002fe4000f8ec03f */
[----:B------:R-:W-:-:S04]  /*0480*/  UIADD3 UR4, -UR6, 0x100000, URZ ;  /* 0x0010000006047890 */ /* 0x000fc8000fffe13f */
[----:B------:R-:W-:Y:S02]  /*0490*/  USHF.L.U32 UR5, UR4, 0xb, URZ ;  /* 0x0000000b04057899 */ /* 0x000fe4000800063f */
[----:B------:R-:W-:Y:S02]  /*04a0*/  USHF.L.U32 UR4, UR4, 0x1, URZ ;  /* 0x0000000104047899 */ /* 0x000fe4000800063f */
        /* <DEDUP_REMOVED lines=9> */
.L_x_3:
[----:B------:R-:W4:Y:S01]  /*0540*/  SHFL.IDX PT, R2, R0, RZ, 0x1f ;  /* 0x00001fff00027589 */ /* 0x000f2200000e0000 */
[----:B------:R-:W-:Y:S01]  /*0550*/  NOP ;  /* 0x0000000000007918 */ /* 0x000fe20000000000 */
[----:B----4-:R-:W-:-:S13]  /*0560*/  ISETP.NE.AND P0, PT, R2, RZ, PT ;  /* 0x000000ff0200720c */ /* 0x010fda0003f05270 */
[----:B------:R-:W-:Y:S05]  /*0570*/  @P0 BRA `(.L_x_4) ;  /* 0x0000000000380947 */ /* 0x000fea0003800000 */
[----:B-1----:R-:W1:Y:S01]  /*0580*/  S2UR UR5, SR_CgaCtaId ;  /* 0x00000000000579c3 */ /* 0x002e620000008800 */
[----:B------:R-:W-:Y:S01]  /*0590*/  UMOV UR4, 0x400 ;  /* 0x0000040000047882 */ /* 0x000fe20000000000 */
[----:B------:R-:W-:Y:S01]  /*05a0*/  UMOV UR7, 0x1 ;  /* 0x0000000100077882 */ /* 0x000fe20000000000 */
[----:B------:R-:W-:Y:S01]  /*05b0*/  ELECT P0, URZ, PT ;  /* 0x00000000003f782f */ /* 0x000fe20003800000 */
[----:B-1----:R-:W-:Y:S02]  /*05c0*/  ULEA UR6, UR5, UR4, 0x18 ;  /* 0x0000000405067291 */ /* 0x002fe4000f8ec03f */
[----:B------:R-:W-:-:S04]  /*05d0*/  UIADD3 UR4, -UR7, 0x100000, URZ ;  /* 0x0010000007047890 */ /* 0x000fc8000fffe13f */
[----:B------:R-:W-:Y:S02]  /*05e0*/  USHF.L.U32 UR5, UR4, 0xb, URZ ;  /* 0x0000000b04057899 */ /* 0x000fe4000800063f */
[----:B------:R-:W-:Y:S01]  /*05f0*/  USHF.L.U32 UR4, UR4, 0x1, URZ ;  /* 0x0000000104047899 */ /* 0x000fe2000800063f */
[----:B------:R-:W1:Y:S11]  /*0600*/  FENCE.VIEW.ASYNC.S ;  /* 0x00000000000073c6 */ /* 0x000e760000000000 */
[----:B-1----:R4:W1:Y:S01]  /*0610*/  SYNCS.EXCH.64 URZ, [UR6+0x2e870], UR4 ;  /* 0x02e87004063f75b2 */ /* 0x0028620008000100 */
[----:B------:R4:W1:Y:S01]  /*0620*/  SYNCS.EXCH.64 URZ, [UR6+0x2e880], UR4 ;  /* 0x02e88004063f75b2 */ /* 0x0008620008000100 */
[----:B------:R4:W1:Y:S01]  /*0630*/  SYNCS.EXCH.64 URZ, [UR6+0x2e878], UR4 ;  /* 0x02e87804063f75b2 */ /* 0x0008620008000100 */
[----:B------:R4:W1:Y:S02]  /*0640*/  SYNCS.EXCH.64 URZ, [UR6+0x2e888], UR4 ;  /* 0x02e88804063f75b2 */ /* 0x0008640008000100 */
[----:B----4-:R-:W-:Y:S01]  /*0650*/  NOP ;  /* 0x0000000000007918 */ /* 0x010fe20000000000 */
.L_x_4:
        /* <DEDUP_REMOVED lines=22> */
.L_x_5:
        /* <DEDUP_REMOVED lines=22> */
.L_x_6:
[----:B------:R-:W-:Y:S01]  /*0920*/  PLOP3.LUT P0, PT, PT, PT, UP0, 0x80, 0x0 ;  /* 0x000000000000781c */ /* 0x000fe20003f0f008 */
[----:B------:R-:W-:Y:S01]  /*0930*/  UMOV UR46, 0x1 ;  /* 0x00000001002e7882 */ /* 0x000fe20000000000 */
[----:B------:R-:W-:Y:S01]  /*0940*/  NOP ;  /* 0x0000000000007918 */ /* 0x000fe20000000000 */
[----:B------:R-:W-:Y:S01]  /*0950*/  USEL UR46, UR46, 0x2, !UP0 ;  /* 0x000000022e2e7887 */ /* 0x000fe2000c000000 */
[----:B------:R-:W-:Y:S01]  /*0960*/  ULDC.64 UR50, c[0x0][0x208] ;  /* 0x0000820000327ab9 */ /* 0x000fe20000000a00 */
[----:B-123--:R-:W-:Y:S08]  /*0970*/  BAR.SYNC.DEFER_BLOCKING 0x0 ;  /* 0x0000000000007b1d */ /* 0x00eff00000010000 */
[----:B------:R-:W-:Y:S05]  /*0980*/  @!P0 BRA `(.L_x_7) ;  /* 0x000000b400988947 */ /* 0x000fea0003800000 */
.L_x_8:
[----:B------:R-:W-:-:S08]  /*0990*/  NOP ;  /* 0x0000000000007918 */ /* 0x000fd00000000000 */
[----:B------:R-:W1:Y:S02]  /*09a0*/  USETMAXREG.TRY_ALLOC.CTAPOOL UP0, 0xf0 ;  /* 0x000000f0000079c8 */ /* 0x000e640008000600 */
[----:B-1----:R-:W-:-:S13]  /*09b0*/  PLOP3.LUT P0, PT, PT, PT, UP0, 0x80, 0x0 ;  /* 0x000000000000781c */ /* 0x002fda0003f0f008 */
[----:B------:R-:W-:Y:S05]  /*09c0*/  @!P0 BRA `(.L_x_8) ;  /* 0xfffffffc00f08947 */ /* 0x000fea000383ffff */
[----:B------:R-:W1:Y:S01]  /*09d0*/  S2R R2, SR_TID.X ;  /* 0x0000000000027919 */ /* 0x000e620000002100 */
[----:B------:R-:W2:Y:S08]  /*09e0*/  S2UR UR48, SR_CTAID.X ;  /* 0x00000000003079c3 */ /* 0x000eb00000002500 */
[----:B------:R-:W-:Y:S06]  /*09f0*/  BAR.ARV 0x8, 0x120 ;  /* 0x0204800000007b1d */ /* 0x000fec0000002000 */
[----:B-1----:R-:W-:-:S04]  /*0a00*/  LOP3.LUT R0, R2, 0xffffff80, RZ, 0xc0, !PT ;  /* 0xffffff8002007812 */ /* 0x002fc800078ec0ff */
[----:B------:R-:W-:Y:S02]  /*0a10*/  ISETP.NE.AND P0, PT, R0, 0x80, PT ;  /* 0x000000800000780c */ /* 0x000fe40003f05270 */
[----:B------:R-:W2:Y:S11]  /*0a20*/  LDC R0, c[0x0][0xda4] ;  /* 0x00036900ff007b82 */ /* 0x000eb60000000800 */
[----:B------:R-:W-:Y:S06]  /*0a30*/  @!P0 BAR.ARV 0x9, 0x100 ;  /* 0x0244000000008b1d */ /* 0x000fec0000002000 */
[----:B--2---:R-:W-:-:S13]  /*0a40*/  ISETP.LE.AND P0, PT, R0, UR48, PT ;  /* 0x0000003000007c0c */ /* 0x004fda000bf03270 */
[----:B------:R-:W-:Y:S05]  /*0a50*/  @P0 EXIT ;  /* 0x000000000000094d */ /* 0x000fea0003800000 */
[----:B------:R-:W-:Y:S01]  /*0a60*/  VIADD R0, R2, 0xffffff80 ;  /* 0xffffff8002007836 */ /* 0x000fe20000000000 */
[----:B------:R-:W1:Y:S01]  /*0a70*/  S2UR UR37, SR_CgaCtaId ;  /* 0x00000000002579c3 */ /* 0x000e620000008800 */
[----:B------:R-:W-:Y:S01]  /*0a80*/  UMOV UR38, 0x400 ;  /* 0x0000040000267882 */ /* 0x000fe20000000000 */
[----:B------:R-:W-:Y:S02]  /*0a90*/  ULOP3.LUT UR47, UR46, 0x1, URZ, 0xfc, !UPT ;  /* 0x000000012e2f7892 */ /* 0x000fe4000f8efc3f */
[----:B------:R-:W-:Y:S01]  /*0aa0*/  SHF.R.S32.HI R3, RZ, 0x1f, R0 ;  /* 0x0000001fff037819 */ /* 0x000fe20000011400 */
[----:B------:R-:W-:Y:S01]  /*0ab0*/  ULDC.64 UR52, c[0x0][0x198] ;  /* 0x0000660000347ab9 */ /* 0x000fe20000000a00 */
[----:B------:R-:W-:Y:S01]  /*0ac0*/  UMOV UR39, URZ ;  /* 0x0000003f00277c82 */ /* 0x000fe20008000000 */
[----:B------:R-:W-:Y:S01]  /*0ad0*/  UMOV UR36, URZ ;  /* 0x0000003f00247c82 */ /* 0x000fe20008000000 */
[CC--:B------:R-:W-:Y:S01]  /*0ae0*/  LEA.HI R5, R3.reuse, R0.reuse, RZ, 0x7 ;  /* 0x0000000003057211 */ /* 0x0c0fe200078f38ff */
[----:B------:R-:W2:Y:S01]  /*0af0*/  S2UR UR6, SR_SWINHI ;  /* 0x00000000000679c3 */ /* 0x000ea20000002f00 */
[----:B------:R-:W-:Y:S01]  /*0b00*/  LEA.HI R4, R3, R0, RZ, 0x4 ;  /* 0x0000000003047211 */ /* 0x000fe200078f20ff */
[----:B------:R-:W-:Y:S01]  /*0b10*/  UMOV UR49, URZ ;  /* 0x0000003f00317c82 */ /* 0x000fe20008000000 */
[----:B------:R-:W-:-:S02]  /*0b20*/  LOP3.LUT R7, R5, 0xffffff80, RZ, 0xc0, !PT ;  /* 0xffffff8005077812 */ /* 0x000fc400078ec0ff */
[----:B------:R-:W-:Y:S02]  /*0b30*/  SHF.R.S32.HI R9, RZ, 0x4, R4 ;  /* 0x00000004ff097819 */ /* 0x000fe40000011404 */
[----:B------:R-:W-:Y:S01]  /*0b40*/  LEA.HI R23, R3, R0, RZ, 0x5 ;  /* 0x0000000003177211 */ /* 0x000fe200078f28ff */
[----:B------:R-:W-:Y:S01]  /*0b50*/  IMAD.IADD R18, R0, 0x1, -R7 ;  /* 0x0000000100127824 */ /* 0x000fe200078e0a07 */
[C---:B------:R-:W-:Y:S02]  /*0b60*/  LEA.HI R6, R4.reuse, R9, RZ, 0x1 ;  /* 0x0000000904067211 */ /* 0x040fe400078f08ff */
[----:B------:R-:W-:Y:S02]  /*0b70*/  LOP3.LUT R3, R4, 0x3fffff0, RZ, 0xc0, !PT ;  /* 0x03fffff004037812 */ /* 0x000fe400078ec0ff */
[----:B------:R-:W-:Y:S02]  /*0b80*/  SHF.R.S32.HI R7, RZ, 0x1f, R18 ;  /* 0x0000001fff077819 */ /* 0x000fe40000011412 */
[----:B------:R-:W-:Y:S01]  /*0b90*/  LOP3.LUT R6, R6, 0x1ffffffe, RZ, 0xc0, !PT ;  /* 0x1ffffffe06067812 */ /* 0x000fe200078ec0ff */
[----:B------:R-:W-:Y:S01]  /*0ba0*/  IMAD.IADD R0, R0, 0x1, -R3 ;  /* 0x0000000100007824 */ /* 0x000fe200078e0a03 */
[----:B------:R-:W-:Y:S01]  /*0bb0*/  LEA.HI R2, R7, R18, RZ, 0x2 ;  /* 0x0000001207027211 */ /* 0x000fe200078f10ff */
[----:B-1----:R-:W-:Y:S01]  /*0bc0*/  ULEA UR38, UR37, UR38, 0x18 ;  /* 0x0000002625267291 */ /* 0x002fe2000f8ec03f */
[----:B------:R-:W-:Y:S01]  /*0bd0*/  SHF.R.S32.HI R23, RZ, 0x5, R23 ;  /* 0x00000005ff177819 */ /* 0x000fe20000011417 */
[----:B------:R-:W-:Y:S01]  /*0be0*/  IMAD.IADD R6, R9, 0x1, -R6 ;  /* 0x0000000109067824 */ /* 0x000fe200078e0a06 */
[----:B------:R-:W-:-:S02]  /*0bf0*/  SHF.R.S32.HI R4, RZ, 0x2, R2 ;  /* 0x00000002ff047819 */ /* 0x000fc40000011402 */
[----:B------:R-:W-:Y:S01]  /*0c00*/  SHF.R.S32.HI R11, RZ, 0x1f, R2 ;  /* 0x0000001fff0b7819 */ /* 0x000fe20000011402 */
[----:B------:R-:W-:Y:S01]  /*0c10*/  IMAD R3, R23, 0x10, R0 ;  /* 0x0000001017037824 */ /* 0x000fe200078e0200 */
[----:B------:R-:W-:Y:S01]  /*0c20*/  SHF.R.S32.HI R22, RZ, 0x7, R5 ;  /* 0x00000007ff167819 */ /* 0x000fe20000011405 */
[----:B------:R-:W-:Y:S01]  /*0c30*/  UMOV UR4, UR38 ;  /* 0x0000002600047c82 */ /* 0x000fe20008000000 */
[----:B--2---:R-:W-:Y:S01]  /*0c40*/  UMOV UR5, UR6 ;  /* 0x0000000600057c82 */ /* 0x004fe20008000000 */
[----:B------:R-:W-:Y:S01]  /*0c50*/  LEA.HI R11, R11, R4, RZ, 0x3 ;  /* 0x000000040b0b7211 */ /* 0x000fe200078f18ff */
[----:B------:R-:W-:Y:S01]  /*0c60*/  IMAD R6, R3, 0x8, R6 ;  /* 0x0000000803067824 */ /* 0x000fe200078e0206 */
[----:B------:R-:W-:Y:S01]  /*0c70*/  LEA.HI R5, R5, R22, RZ, 0x1 ;  /* 0x0000001605057211 */ /* 0x000fe200078f08ff */
[----:B------:R-:W-:Y:S01]  /*0c80*/  IMAD.U32 R16, RZ, RZ, UR4 ;  /* 0x00000004ff107e24 */ /* 0x000fe2000f8e00ff */
[----:B------:R-:W-:Y:S01]  /*0c90*/  LOP3.LUT R11, R11, 0xfffffff8, RZ, 0xc0, !PT ;  /* 0xfffffff80b0b7812 */ /* 0x000fe200078ec0ff */
[----:B------:R-:W-:Y:S01]  /*0ca0*/  IMAD.U32 R17, RZ, RZ, UR5 ;  /* 0x00000005ff117e24 */ /* 0x000fe2000f8e00ff */
[----:B------:R-:W-:-:S02]  /*0cb0*/  LEA.HI R7, R7, R18, RZ, 0x5 ;  /* 0x0000001207077211 */ /* 0x000fc400078f28ff */
[----:B------:R-:W-:Y:S01]  /*0cc0*/  IADD3 R11, R4, -R11, RZ ;  /* 0x8000000b040b7210 */ /* 0x000fe20007ffe0ff */
[----:B------:R-:W-:Y:S01]  /*0cd0*/  IMAD.MOV.U32 R4, RZ, RZ, -0x2 ;  /* 0xfffffffeff047424 */ /* 0x000fe200078e00ff */
[----:B------:R-:W-:Y:S02]  /*0ce0*/  LOP3.LUT R5, R5, 0x3fffffe, RZ, 0xc0, !PT ;  /* 0x03fffffe05057812 */ /* 0x000fe400078ec0ff */
[----:B------:R-:W-:Y:S01]  /*0cf0*/  SHF.R.S32.HI R0, RZ, 0x5, R7 ;  /* 0x00000005ff007819 */ /* 0x000fe20000011407 */
[----:B------:R-:W-:Y:S01]  /*0d00*/  IMAD.SHL.U32 R7, R6, 0x8, RZ ;  /* 0x0000000806077824 */ /* 0x000fe200078e00ff */
[----:B------:R-:W-:Y:S01]  /*0d10*/  LOP3.LUT R3, R2, 0x7ffffffc, RZ, 0xc0, !PT ;  /* 0x7ffffffc02037812 */ /* 0x000fe200078ec0ff */
[----:B------:R-:W-:Y:S02]  /*0d20*/  IMAD.IADD R5, R22, 0x1, -R5 ;  /* 0x0000000116057824 */ /* 0x000fe400078e0a05 */
[----:B------:R-:W-:Y:S02]  /*0d30*/  IMAD R0, R0, 0x10, R11 ;  /* 0x0000001000007824 */ /* 0x000fe400078e020b */
[----:B------:R-:W-:-:S02]  /*0d40*/  IMAD.IADD R3, R18, 0x1, -R3 ;  /* 0x0000000112037824 */ /* 0x000fc400078e0a03 */
[----:B------:R-:W-:Y:S01]  /*0d50*/  IMAD.WIDE R16, R7, 0x2, R16 ;  /* 0x0000000207107825 */ /* 0x000fe200078e0210 */
[----:B------:R-:W-:-:S03]  /*0d60*/  LEA R228, R5, R0, 0x6 ;  /* 0x0000000005e47211 */ /* 0x000fc600078e30ff */
[----:B------:R-:W-:-:S07]  /*0d70*/  IMAD R229, R3, R4, 0xe0 ;  /* 0x000000e003e57424 */ /* 0x000fce00078e0204 */
.L_x_33:
[----:B------:R-:W1:Y:S01]  /*0d80*/  SHFL.IDX PT, R0, R22, RZ, 0x1f ;  /* 0x00001fff16007589 */ /* 0x000e6200000e0000 */
[----:B------:R-:W-:Y:S01]  /*0d90*/  ULDC UR4, c[0x0][0xda8] ;  /* 0x00036a0000047ab9 */ /* 0x000fe20000000800 */
[----:B------:R-:W-:Y:S01]  /*0da0*/  ULDC.64 UR6, c[0x0][0x3f8] ;  /* 0x0000fe0000067ab9 */ /* 0x000fe20000000a00 */
[----:B------:R-:W-:Y:S01]  /*0db0*/  UISETP.NE.AND UP1, UPT, UR4, 0x1, UPT ;  /* 0x000000010400788c */ /* 0x000fe2000bf25270 */
[----:B------:R-:W-:Y:S01]  /*0dc0*/  ULDC UR43, c[0x0][0xdb4] ;  /* 0x00036d00002b7ab9 */ /* 0x000fe20000000800 */
[----:B------:R-:W-:Y:S02]  /*0dd0*/  UISETP.NE.U32.AND UP0, UPT, UR6, URZ, UPT ;  /* 0x0000003f0600728c */ /* 0x000fe4000bf05070 */
[----:B------:R-:W-:Y:S02]  /*0de0*/  UISETP.NE.AND UP3, UPT, UR43, 0x1, UPT ;  /* 0x000000012b00788c */ /* 0x000fe4000bf65270 */
[----:B------:R-:W-:Y:S01]  /*0df0*/  UISETP.NE.AND.EX UP0, UPT, UR7, URZ, UPT, UP0 ;  /* 0x0000003f0700728c */ /* 0x000fe2000bf05300 */
[----:B------:R-:W-:-:S02]  /*0e00*/  ULDC UR54, c[0x0][0x404] ;  /* 0x0001010000367ab9 */ /* 0x000fc40000000800 */
[----:B------:R-:W-:Y:S02]  /*0e10*/  ULDC UR7, c[0x0][0x428] ;  /* 0x00010a0000077ab9 */ /* 0x000fe40000000800 */
[----:B------:R-:W-:Y:S01]  /*0e20*/  @UP1 ULDC UR4, c[0x0][0xdac] ;  /* 0x00036b0000041ab9 */ /* 0x000fe20000000800 */
[----:B------:R-:W-:Y:S02]  /*0e30*/  UISETP.NE.AND UP2, UPT, UR7, 0x1, UPT ;  /* 0x000000010700788c */ /* 0x000fe4000bf45270 */
[----:B------:R-:W-:Y:S01]  /*0e40*/  UIMAD.WIDE.U32 UR4, UR48, UR4, URZ ;  /* 0x00000004300472a5 */ /* 0x000fe2000f8e003f */
[----:B------:R-:W-:Y:S01]  /*0e50*/  @UP1 ULDC UR7, c[0x0][0xdb0] ;  /* 0x00036c0000071ab9 */ /* 0x000fe20000000800 */
[----:B------:R-:W-:Y:S01]  /*0e60*/  UMOV UR42, UR48 ;  /* 0x00000030002a7c82 */ /* 0x000fe20008000000 */
[----:B------:R-:W-:Y:S02]  /*0e70*/  USEL UR54, UR54, 0x1, UP0 ;  /* 0x0000000136367887 */ /* 0x000fe40008000000 */
[----:B------:R-:W-:Y:S01]  /*0e80*/  @UP1 USHF.R.U32.HI UR42, URZ, UR7, UR5 ;  /* 0x000000073f2a1299 */ /* 0x000fe20008011605 */
[----:B-1----:R-:W-:Y:S01]  /*0e90*/  R2UR UR40, R0 ;  /* 0x00000000002872ca */ /* 0x002fe200000e0000 */
[----:B------:R-:W-:Y:S01]  /*0ea0*/  ULDC UR6, c[0x0][0x2e0] ;  /* 0x0000b80000067ab9 */ /* 0x000fe20000000800 */
[----:B------:R-:W-:Y:S01]  /*0eb0*/  UIADD3 UR8, UR38, 0x1c400, URZ ;  /* 0x0001c40026087890 */ /* 0x000fe2000fffe03f */
[----:B------:R-:W-:Y:S01]  /*0ec0*/  @UP3 ULDC.64 UR10, c[0x0][0xdb8] ;  /* 0x00036e00000a3ab9 */ /* 0x000fe20000000a00 */
[----:B------:R-:W-:-:S02]  /*0ed0*/  UIMAD UR54, UR54, UR6, URZ ;  /* 0x00000006363672a4 */ /* 0x000fc4000f8e023f */
[----:B------:R-:W-:Y:S02]  /*0ee0*/  UIMAD.WIDE.U32 UR6, UR42, UR10, URZ ;  /* 0x0000000a2a0672a5 */ /* 0x000fe4000f8e003f */
[----:B------:R-:W-:Y:S02]  /*0ef0*/  ULOP3.LUT UP0, URZ, UR8, 0x9f, URZ, 0xc0, !UPT ;  /* 0x0000009f083f7892 */ /* 0x000fe4000f80c03f */
[----:B------:R-:W-:-:S03]  /*0f00*/  UIADD3 UR5, UR54, 0xdf, URZ ;  /* 0x000000df36057890 */ /* 0x000fc6000fffe03f */
[----:B------:R-:W-:Y:S01]  /*0f10*/  ULEA.HI UR4, UR40, UR40, URZ, 0x1 ;  /* 0x0000002828047291 */ /* 0x000fe2000f8f083f */
[----:B------:R-:W-:Y:S01]  /*0f20*/  UMOV UR44, UR42 ;  /* 0x0000002a002c7c82 */ /* 0x000fe20008000000 */
[----:B------:R-:W-:Y:S01]  /*0f30*/  @UP3 USHF.R.U32.HI UR44, URZ, UR11, UR7 ;  /* 0x0000000b3f2c3299 */ /* 0x000fe20008011607 */
[----:B------:R-:W-:Y:S01]  /*0f40*/  PLOP3.LUT P0, PT, PT, PT, UP0, 0x80, 0x0 ;  /* 0x000000000000781c */ /* 0x000fe20003f0f008 */
[----:B------:R-:W-:Y:S02]  /*0f50*/  ULOP3.LUT UR4, UR4, 0x1e, URZ, 0xc0, !UPT ;  /* 0x0000001e04047892 */ /* 0x000fe4000f8ec03f */
[----:B------:R-:W-:Y:S02]  /*0f60*/  UIADD3 UR7, -UR44, URZ, URZ ;  /* 0x0000003f2c077290 */ /* 0x000fe4000fffe13f */
[----:B------:R-:W-:Y:S02]  /*0f70*/  UIADD3 UR6, UR40, -UR4, URZ ;  /* 0x8000000428067290 */ /* 0x000fe4000fffe03f */
[----:B------:R-:W-:Y:S01]  /*0f80*/  UIMAD UR43, UR43, UR7, UR42 ;  /* 0x000000072b2b72a4 */ /* 0x000fe2000f8e022a */
[----:B------:R-:W-:Y:S01]  /*0f90*/  UMOV UR4, URZ ;  /* 0x0000003f00047c82 */ /* 0x000fe20008000000 */
[----:B------:R-:W-:-:S02]  /*0fa0*/  ULEA UR6, UR6, UR8, 0xd ;  /* 0x0000000806067291 */ /* 0x000fc4000f8e683f */
[----:B------:R-:W-:Y:S01]  /*0fb0*/  UIMAD.WIDE UR4, UR5, -0x6db6db6d, UR4 ;  /* 0x92492493050478a5 */ /* 0x000fe2000f8e0204 */
[----:B------:R-:W-:Y:S01]  /*0fc0*/  @UP2 ULDC UR8, c[0x0][0x42c] ;  /* 0x00010b0000082ab9 */ /* 0x000fe20000000800 */
[----:B------:R-:W-:Y:S01]  /*0fd0*/  USHF.R.U32.HI UR6, URZ, 0x4, UR6 ;  /* 0x000000043f067899 */ /* 0x000fe20008011606 */
[----:B------:R-:W-:Y:S01]  /*0fe0*/  @UP2 ULDC UR9, c[0x0][0x430] ;  /* 0x00010c0000092ab9 */ /* 0x000fe20000000800 */
[----:B------:R-:W-:-:S03]  /*0ff0*/  UMOV UR41, UR43 ;  /* 0x0000002b00297c82 */ /* 0x000fc60008000000 */
[----:B------:R-:W-:Y:S01]  /*1000*/  UMOV UR45, UR5 ;  /* 0x00000005002d7c82 */ /* 0x000fe20008000000 */
[----:B------:R-:W-:Y:S02]  /*1010*/  UIMAD.WIDE.U32 UR4, UR43, UR8, URZ ;  /* 0x000000082b0472a5 */ /* 0x000fe4000f8e003f */
[----:B------:R-:W-:Y:S02]  /*1020*/  USHF.R.U32.HI UR7, URZ, 0x1f, UR45 ;  /* 0x0000001f3f077899 */ /* 0x000fe4000801162d */
[----:B------:R-:W-:Y:S02]  /*1030*/  ULOP3.LUT UR55, UR6, 0x3fff, URZ, 0xc0, !UPT ;  /* 0x00003fff06377892 */ /* 0x000fe4000f8ec03f */
[----:B------:R-:W-:Y:S02]  /*1040*/  ULEA.HI.SX32 UR45, UR45, UR7, 0x19 ;  /* 0x000000072d2d7291 */ /* 0x000fe4000f8fca3f */
[----:B------:R-:W-:Y:S01]  /*1050*/  @UP2 USHF.R.U32.HI UR41, URZ, UR9, UR5 ;  /* 0x000000093f292299 */ /* 0x000fe20008011605 */
[----:B------:R-:W-:Y:S11]  /*1060*/  @!P0 BRA `(.L_x_9) ;  /* 0x0000000000408947 */ /* 0x000ff60003800000 */
[----:B------:R-:W-:Y:S01]  /*1070*/  MOV R0, 0x0 ;  /* 0x0000000000007802 */ /* 0x000fe20000000f00 */
[----:B------:R-:W-:Y:S01]  /*1080*/  ULDC.64 UR4, c[0x4][0xc0] ;  /* 0x0100300000047ab9 */ /* 0x000fe20000000a00 */
[----:B------:R-:W-:Y:S01]  /*1090*/  ULDC.64 UR6, c[0x4][0x28] ;  /* 0x01000a0000067ab9 */ /* 0x000fe20000000a00 */
[----:B------:R-:W-:Y:S01]  /*10a0*/  IMAD.U32 R4, RZ, RZ, UR4 ;  /* 0x00000004ff047e24 */ /* 0x000fe2000f8e00ff */
[----:B------:R1:W2:Y:S01]  /*10b0*/  LDC.64 R2, c[0x4][R0] ;  /* 0x0100000000027b82 */ /* 0x0002a20000000a00 */
[----:B------:R-:W-:Y:S01]  /*10c0*/  IMAD.U32 R5, RZ, RZ, UR5 ;  /* 0x00000005ff057e24 */ /* 0x000fe2000f8e00ff */
[----:B------:R-:W-:Y:S01]  /*10d0*/  ULDC.64 UR4, c[0x4][0xc8] ;  /* 0x0100320000047ab9 */ /* 0x000fe20000000a00 */
[----:B------:R-:W-:Y:S01]  /*10e0*/  IMAD.U32 R10, RZ, RZ, UR6 ;  /* 0x00000006ff0a7e24 */ /* 0x000fe2000f8e00ff */
[----:B------:R-:W-:Y:S01]  /*10f0*/  MOV R12, 0x1 ;  /* 0x00000001000c7802 */ /* 0x000fe20000000f00 */
[----:B------:R-:W-:Y:S02]  /*1100*/  IMAD.U32 R6, RZ, RZ, UR4 ;  /* 0x00000004ff067e24 */ /* 0x000fe4000f8e00ff */
[----:B------:R-:W-:-:S02]  /*1110*/  IMAD.U32 R7, RZ, RZ, UR5 ;  /* 0x00000005ff077e24 */ /* 0x000fc4000f8e00ff */
[----:B------:R-:W-:Y:S02]  /*1120*/  IMAD.U32 R11, RZ, RZ, UR7 ;  /* 0x00000007ff0b7e24 */ /* 0x000fe4000f8e00ff */
[----:B------:R-:W-:Y:S02]  /*1130*/  IMAD.MOV.U32 R8, RZ, RZ, 0x70 ;  /* 0x00000070ff087424 */ /* 0x000fe400078e00ff */
[----:B-1----:R-:W-:-:S07]  /*1140*/  IMAD.MOV.U32 R13, RZ, RZ, RZ ;  /* 0x000000ffff0d7224 */ /* 0x002fce00078e00ff */
[----:B------:R-:W-:-:S07]  /*1150*/  LEPC R20, `(.L_x_9) ;  /* 0x000000001014794e */ /* 0x000fce0000000000 */
[----:B--2---:R-:W-:Y:S05]  /*1160*/  CALL.ABS.NOINC R2 ;  /* 0x0000000002007343 */ /* 0x004fea0003c00000 */
.L_x_9:
[----:B------:R-:W-:Y:S01]  /*1170*/  ULDC.64 UR4, c[0x0][0x998] ;  /* 0x0002660000047ab9 */ /* 0x000fe20000000a00 */
[----:B------:R-:W-:Y:S01]  /*1180*/  ULDC.64 UR6, c[0x0][0x990] ;  /* 0x0002640000067ab9 */ /* 0x000fe20000000a00 */
[----:B------:R-:W-:Y:S01]  /*1190*/  UISETP.NE.U32.AND UP1, UPT, UR4, URZ, UPT ;  /* 0x0000003f0400728c */ /* 0x000fe2000bf25070 */
[----:B------:R-:W-:Y:S01]  /*11a0*/  IMAD.MOV.U32 R7, RZ, RZ, 0x3f800000 ;  /* 0x3f800000ff077424 */ /* 0x000fe200078e00ff */
[----:B------:R-:W-:Y:S01]  /*11b0*/  UISETP.NE.U32.AND UP0, UPT, UR6, URZ, UPT ;  /* 0x0000003f0600728c */ /* 0x000fe2000bf05070 */
[----:B------:R-:W-:Y:S01]  /*11c0*/  IMAD.MOV.U32 R0, RZ, RZ, 0x3f800000 ;  /* 0x3f800000ff007424 */ /* 0x000fe200078e00ff */
[----:B------:R-:W-:Y:S02]  /*11d0*/  UISETP.NE.AND.EX UP1, UPT, UR5, URZ, UPT, UP1 ;  /* 0x0000003f0500728c */ /* 0x000fe4000bf25310 */
[----:B------:R-:W-:-:S04]  /*11e0*/  UISETP.NE.AND.EX UP0, UPT, UR7, URZ, UPT, UP0 ;  /* 0x0000003f0700728c */ /* 0x000fc8000bf05300 */
[----:B------:R-:W-:Y:S02]  /*11f0*/  PLOP3.LUT P1, PT, PT, PT, UP1, 0x80, 0x0 ;  /* 0x000000000000781c */ /* 0x000fe40003f2f018 */
[----:B------:R-:W-:-:S03]  /*1200*/  PLOP3.LUT P0, PT, PT, PT, UP0, 0x80, 0x0 ;  /* 0x000000000000781c */ /* 0x000fc60003f0f008 */
[----:B------:R-:W-:Y:S02]  /*1210*/  @UP1 USHF.R.S32.HI UR14, URZ, 0x1f, UR44 ;  /* 0x0000001f3f0e1899 */ /* 0x000fe4000801142c */
[----:B------:R-:W-:Y:S01]  /*1220*/  @UP0 USHF.R.S32.HI UR10, URZ, 0x1f, UR44 ;  /* 0x0000001f3f0a0899 */ /* 0x000fe2000801142c */
[----:B------:R-:W-:Y:S01]  /*1230*/  @UP1 ULDC.64 UR12, c[0x0][0x9b8] ;  /* 0x00026e00000c1ab9 */ /* 0x000fe20000000a00 */
[----:B------:R-:W-:Y:S01]  /*1240*/  @UP0 ULDC.64 UR16, c[0x0][0x9a8] ;  /* 0x00026a0000100ab9 */ /* 0x000fe20000000a00 */
[----:B------:R-:W-:Y:S02]  /*1250*/  @UP1 UIMAD UR14, UR14, UR12, URZ ;  /* 0x0000000c0e0e12a4 */ /* 0x000fe4000f8e023f */
[----:B------:R-:W-:Y:S02]  /*1260*/  @UP0 UIMAD UR10, UR10, UR16, URZ ;  /* 0x000000100a0a02a4 */ /* 0x000fe4000f8e023f */
[----:B------:R-:W-:Y:S02]  /*1270*/  @UP0 UIMAD.WIDE.U32 UR8, UR44, UR16, URZ ;  /* 0x000000102c0802a5 */ /* 0x000fe4000f8e003f */
[----:B------:R-:W-:-:S02]  /*1280*/  @UP0 UIMAD UR17, UR44, UR17, UR10 ;  /* 0x000000112c1102a4 */ /* 0x000fc4000f8e020a */
[----:B------:R-:W-:Y:S02]  /*1290*/  @UP0 USHF.R.S32.HI UR16, URZ, 0x1f, UR41 ;  /* 0x0000001f3f100899 */ /* 0x000fe40008011429 */
[----:B------:R-:W-:Y:S02]  /*12a0*/  @UP1 UIMAD.WIDE.U32 UR10, UR44, UR12, URZ ;  /* 0x0000000c2c0a12a5 */ /* 0x000fe4000f8e003f */
[----:B------:R-:W-:Y:S02]  /*12b0*/  @UP1 UIMAD UR18, UR44, UR13, UR14 ;  /* 0x0000000d2c1212a4 */ /* 0x000fe4000f8e020e */
[----:B------:R-:W-:Y:S01]  /*12c0*/  @UP1 USHF.R.S32.HI UR19, URZ, 0x1f, UR41 ;  /* 0x0000001f3f131899 */ /* 0x000fe20008011429 */
[----:B------:R-:W-:Y:S01]  /*12d0*/  @UP0 ULDC.64 UR14, c[0x0][0x9b0] ;  /* 0x00026c00000e0ab9 */ /* 0x000fe20000000a00 */
[----:B------:R-:W-:Y:S01]  /*12e0*/  @UP1 ULDC.64 UR12, c[0x0][0x9c0] ;  /* 0x00027000000c1ab9 */ /* 0x000fe20000000a00 */
[----:B------:R-:W-:Y:S02]  /*12f0*/  @UP0 UIMAD UR16, UR16, UR14, URZ ;  /* 0x0000000e101002a4 */ /* 0x000fe4000f8e023f */
[----:B------:R-:W-:-:S02]  /*1300*/  @UP0 UIADD3 UR9, UR9, UR17, URZ ;  /* 0x0000001109090290 */ /* 0x000fc4000fffe03f */
[----:B------:R-:W-:Y:S02]  /*1310*/  @UP1 UIMAD UR17, UR19, UR12, URZ ;  /* 0x0000000c131112a4 */ /* 0x000fe4000f8e023f */
[----:B------:R-:W-:Y:S02]  /*1320*/  @UP1 UIADD3 UR11, UR11, UR18, URZ ;  /* 0x000000120b0b1290 */ /* 0x000fe4000fffe03f */
[----:B------:R-:W-:Y:S02]  /*1330*/  @UP0 UIMAD UR15, UR41, UR15, UR16 ;  /* 0x0000000f290f02a4 */ /* 0x000fe4000f8e0210 */
[----:B------:R-:W-:Y:S02]  /*1340*/  @UP0 UIMAD.WIDE.U32 UR8, UR41, UR14, UR8 ;  /* 0x0000000e290802a5 */ /* 0x000fe4000f8e0008 */
[----:B------:R-:W-:Y:S02]  /*1350*/  @UP1 UIMAD UR13, UR41, UR13, UR17 ;  /* 0x0000000d290d12a4 */ /* 0x000fe4000f8e0211 */
[----:B------:R-:W-:-:S02]  /*1360*/  @UP1 UIMAD.WIDE.U32 UR10, UR41, UR12, UR10 ;  /* 0x0000000c290a12a5 */ /* 0x000fc4000f8e000a */
[----:B------:R-:W-:Y:S02]  /*1370*/  @UP0 UIADD3 UR12, UR9, UR15, URZ ;  /* 0x0000000f090c0290 */ /* 0x000fe4000fffe03f */
[----:B------:R-:W-:Y:S02]  /*1380*/  @UP0 ULEA UR6, UP2, UR8, UR6, 0x2 ;  /* 0x0000000608060291 */ /* 0x000fe4000f84103f */
[----:B------:R-:W-:Y:S02]  /*1390*/  @UP1 UIADD3 UR9, UR11, UR13, URZ ;  /* 0x0000000d0b091290 */ /* 0x000fe4000fffe03f */
[----:B------:R-:W-:Y:S02]  /*13a0*/  @UP1 ULEA UR4, UP3, UR10, UR4, 0x2 ;  /* 0x000000040a041291 */ /* 0x000fe4000f86103f */
[----:B------:R-:W-:Y:S01]  /*13b0*/  @UP0 ULEA.HI.X UR7, UR8, UR7, UR12, 0x2, UP2 ;  /* 0x0000000708070291 */ /* 0x000fe200090f140c */
[----:B------:R-:W-:Y:S01]  /*13c0*/  IMAD.U32 R2, RZ, RZ, UR6 ;  /* 0x00000006ff027e24 */ /* 0x000fe2000f8e00ff */
[----:B------:R-:W-:-:S02]  /*13d0*/  @UP1 ULEA.HI.X UR5, UR10, UR5, UR9, 0x2, UP3 ;  /* 0x000000050a051291 */ /* 0x000fc400098f1409 */
[----:B------:R-:W-:Y:S02]  /*13e0*/  IMAD.U32 R4, RZ, RZ, UR4 ;  /* 0x00000004ff047e24 */ /* 0x000fe4000f8e00ff */
[----:B------:R-:W-:Y:S02]  /*13f0*/  IMAD.U32 R3, RZ, RZ, UR7 ;  /* 0x00000007ff037e24 */ /* 0x000fe4000f8e00ff */
[----:B------:R-:W-:-:S03]  /*1400*/  IMAD.U32 R5, RZ, RZ, UR5 ;  /* 0x00000005ff057e24 */ /* 0x000fc6000f8e00ff */
[----:B------:R-:W2:Y:S04]  /*1410*/  @P0 LDG.E R7, desc[UR50][R2.64] ;  /* 0x0000003202070981 */ /* 0x000ea8000c1e1900 */
[----:B------:R-:W2:Y:S01]  /*1420*/  @P1 LDG.E R0, desc[UR50][R4.64] ;  /* 0x0000003204001981 */ /* 0x000ea2000c1e1900 */
[----:B------:R-:W-:Y:S01]  /*1430*/  ULOP3.LUT UR4, UR39, 0x1, URZ, 0xc0, !UPT ;  /* 0x0000000127047892 */ /* 0x000fe2000f8ec03f */
[----:B------:R-:W-:-:S05]  /*1440*/  IMAD.U32 R8, RZ, RZ, UR47 ;  /* 0x0000002fff087e24 */ /* 0x000fca000f8e00ff */
[----:B------:R-:W-:Y:S01]  /*1450*/  MOV R6, UR4 ;  /* 0x0000000400067c02 */ /* 0x000fe20008000f00 */
[----:B------:R-:W-:Y:S01]  /*1460*/  ULDC UR4, c[0x0][0x9d8] ;  /* 0x0002760000047ab9 */ /* 0x000fe20000000800 */
[----:B------:R-:W-:Y:S02]  /*1470*/  ISETP.NE.AND P0, PT, R8, 0x3, PT ;  /* 0x000000030800780c */ /* 0x000fe40003f05270 */
[----:B------:R-:W-:-:S04]  /*1480*/  SHF.L.U32 R6, R6, 0x1f, RZ ;  /* 0x0000001f06067819 */ /* 0x000fc800000006ff */
[----:B------:R-:W1:Y:S01]  /*1490*/  SYNCS.PHASECHK.TRANS64.TRYWAIT P1, [UR38+0x2e800], R6 ;  /* 0x02e80006ff0075a7 */ /* 0x000e620008020166 */
[----:B--2---:R-:W-:-:S04]  /*14a0*/  FMUL.FTZ R0, R7, R0 ;  /* 0x0000000007007220 */ /* 0x004fc80000410000 */
[----:B------:R-:W-:Y:S01]  /*14b0*/  FMUL.FTZ R0, R0, UR4 ;  /* 0x0000000400007c20 */ /* 0x000fe20008410000 */
[----:B-1----:R-:W-:Y:S06]  /*14c0*/  @!P1 BRA `(.L_x_10) ;  /* 0x000000d800949947 */ /* 0x002fec0003800000 */
.L_x_90:
[----:B------:R-:W-:Y:S05]  /*14d0*/  @!P0 BRA `(.L_x_11) ;  /* 0x0000000000048947 */ /* 0x000fea0003800000 */
[----:B------:R-:W-:Y:S01]  /*14e0*/  BPT.TRAP 0x1 ;  /* 0x000000040000795c */ /* 0x000fe20000300000 */
.L_x_11:
[----:B-1----:R-:W-:Y:S02]  /*14f0*/  IMAD.U32 R3, RZ, RZ, UR49 ;  /* 0x00000031ff037e24 */ /* 0x002fe4000f8e00ff */
[----:B------:R-:W-:-:S03]  /*1500*/  IMAD.U32 R2, RZ, RZ, UR36 ;  /* 0x00000024ff027e24 */ /* 0x000fc6000f8e00ff */
[----:B------:R-:W-:Y:S02]  /*1510*/  LEA R3, R3, UR38, 0x3 ;  /* 0x0000002603037c11 */ /* 0x000fe4000f8e18ff */
[----:B------:R-:W-:-:S04]  /*1520*/  SHF.L.U32 R2, R2, 0x1f, RZ ;  /* 0x0000001f02027819 */ /* 0x000fc800000006ff */
[----:B------:R1:W2:Y:S01]  /*1530*/  SYNCS.PHASECHK.TRANS64.TRYWAIT P1, [R3+URZ+0x2e830], R2 ;  /* 0x02e83002030075a7 */ /* 0x0002a2000802017f */
[----:B------:R-:W-:Y:S05]  /*1540*/  @!P0 BRA `(.L_x_12) ;  /* 0x0000000000048947 */ /* 0x000fea0003800000 */
[----:B------:R-:W-:Y:S01]  /*1550*/  BPT.TRAP 0x1 ;  /* 0x000000040000795c */ /* 0x000fe20000300000 */
.L_x_12:
[----:B--2---:R-:W-:Y:S05]  /*1560*/  @P1 BRA `(.L_x_13) ;  /* 0x0000000000081947 */ /* 0x004fea0003800000 */
[----:B------:R-:W2:Y:S02]  /*1570*/  SYNCS.PHASECHK.TRANS64.TRYWAIT P1, [R3+URZ+0x2e830], R2 ;  /* 0x02e83002030075a7 */ /* 0x000ea4000802017f */
[----:B--2---:R-:W-:Y:S05]  /*1580*/  @!P1 BRA `(.L_x_14) ;  /* 0x000000d8007c9947 */ /* 0x004fea0003800000 */
.L_x_13:
[----:B------:R-:W3:Y:S01]  /*1590*/  S2R R152, SR_TID.X ;  /* 0x0000000000987919 */ /* 0x000ee20000002100 */
[----:B------:R-:W-:Y:S01]  /*15a0*/  UIADD3 UR4, UR38, 0x20400, URZ ;  /* 0x0002040026047890 */ /* 0x000fe2000fffe03f */
[----:B------:R-:W-:-:S03]  /*15b0*/  IMAD.MOV.U32 R87, RZ, RZ, RZ ;  /* 0x000000ffff577224 */ /* 0x000fc600078e00ff */
[----:B------:R-:W-:-:S04]  /*15c0*/  USHF.R.U32.HI UR4, URZ, 0x4, UR4 ;  /* 0x000000043f047899 */ /* 0x000fc80008011604 */
[----:B------:R-:W-:-:S06]  /*15d0*/  ULOP3.LUT UR4, UR4, 0x3fff, URZ, 0xc0, !UPT ;  /* 0x00003fff04047892 */ /* 0x000fcc000f8ec03f */
[----:B-12---:R-:W-:Y:S01]  /*15e0*/  IMAD.U32 R2, RZ, RZ, UR4 ;  /* 0x00000004ff027e24 */ /* 0x006fe2000f8e00ff */
[----:B------:R-:W-:Y:S05]  /*15f0*/  WARPSYNC.ALL ;  /* 0x0000000000007948 */ /* 0x000fea0003800000 */
[----:B------:R-:W-:Y:S02]  /*1600*/  LOP3.LUT R2, R2, 0x10000, RZ, 0xfc, !PT ;  /* 0x0001000002027812 */ /* 0x000fe400078efcff */
[----:B---3--:R-:W-:Y:S02]  /*1610*/  LOP3.LUT P1, RZ, R152, 0x7f, RZ, 0xc0, !PT ;  /* 0x0000007f98ff7812 */ /* 0x008fe4000782c0ff */
[----:B------:R-:W-:Y:S01]  /*1620*/  R2UR UR20, R2 ;  /* 0x00000000021472ca */ /* 0x000fe200000e0000 */
[----:B------:R-:W-:Y:S01]  /*1630*/  ULOP3.LUT UR12, UR55, 0x10000, URZ, 0xfc, !UPT ;  /* 0x00010000370c7892 */ /* 0x000fe2000f8efc3f */
[----:B------:R-:W-:Y:S01]  /*1640*/  WARPGROUP.ARRIVE ;  /* 0x00000000000079c5 */ /* 0x000fe20000000000 */
[----:B------:R-:W-:Y:S01]  /*1650*/  UMOV UR17, 0x40000040 ;  /* 0x4000004000117882 */ /* 0x000fe20000000000 */
[----:B------:R-:W-:Y:S01]  /*1660*/  UMOV UR19, 0x40000040 ;  /* 0x4000004000137882 */ /* 0x000fe20000000000 */
[----:B------:R-:W-:Y:S01]  /*1670*/  UIADD3 UR7, UR12, 0x2, URZ ;  /* 0x000000020c077890 */ /* 0x000fe2000fffe03f */
[----:B------:R-:W-:Y:S01]  /*1680*/  VIADD R5, R229, UR54 ;  /* 0x00000036e5057c36 */ /* 0x000fe20008000000 */
[----:B------:R-:W-:-:S02]  /*1690*/  UIADD3 UR11, UR12, 0x4, URZ ;  /* 0x000000040c0b7890 */ /* 0x000fc4000fffe03f */
[----:B------:R-:W-:Y:S01]  /*16a0*/  UMOV UR16, UR12 ;  /* 0x0000000c00107c82 */ /* 0x000fe20008000000 */
[----:B------:R-:W-:Y:S01]  /*16b0*/  UIADD3 UR12, UR12, 0x6, URZ ;  /* 0x000000060c0c7890 */ /* 0x000fe2000fffe03f */
[----:B------:R-:W-:Y:S02]  /*16c0*/  UMOV UR15, 0x40000040 ;  /* 0x40000040000f7882 */ /* 0x000fe40000000000 */
[----:B------:R-:W-:Y:S02]  /*16d0*/  UIMAD UR20, UR49, 0x700, UR20 ;  /* 0x00000700311478a4 */ /* 0x000fe4000f8e0214 */
[----:B------:R-:W-:Y:S02]  /*16e0*/  UISETP.GE.AND UP0, UPT, UR54, 0xe1, UPT ;  /* 0x000000e13600788c */ /* 0x000fe4000bf06270 */
[----:B------:R-:W-:Y:S02]  /*16f0*/  UIADD3 UR4, UR20, 0x200, URZ ;  /* 0x0000020014047890 */ /* 0x000fe4000fffe03f */
[----:B------:R-:W-:-:S02]  /*1700*/  UIADD3 UR5, UR20, 0x300, URZ ;  /* 0x0000030014057890 */ /* 0x000fc4000fffe03f */
[----:B------:R-:W-:Y:S01]  /*1710*/  UMOV UR18, UR20 ;  /* 0x0000001400127c82 */ /* 0x000fe20008000000 */
[----:B------:R-:W-:Y:S01]  /*1720*/  UIADD3 UR6, UR20, 0x400, URZ ;  /* 0x0000040014067890 */ /* 0x000fe2000fffe03f */
[----:B------:R-:W-:Y:S01]  /*1730*/  QGMMA.64x32x32.F32.E4M3.E4M3 R136, gdesc[UR16], RZ, !UPT, gsb0 ;  /* 0x00600000108879f3 */ /* 0x000fe2000c0008ff */
[----:B------:R-:W-:Y:S01]  /*1740*/  UIADD3 UR18, UR20, 0x100, URZ ;  /* 0x0000010014127890 */ /* 0x000fe2000fffe03f */
[----:B------:R-:W-:Y:S01]  /*1750*/  UMOV UR19, 0x40000040 ;  /* 0x4000004000137882 */ /* 0x000fe20000000000 */
[----:B------:R-:W-:Y:S02]  /*1760*/  UIADD3 UR8, UR20, 0x202, URZ ;  /* 0x0000020214087890 */ /* 0x000fe4000fffe03f */
[----:B------:R-:W-:Y:S02]  /*1770*/  UIADD3 UR9, UR20, 0x302, URZ ;  /* 0x0000030214097890 */ /* 0x000fe4000fffe03f */
[----:B------:R-:W-:Y:S02]  /*1780*/  UIADD3 UR10, UR20, 0x402, URZ ;  /* 0x00000402140a7890 */ /* 0x000fe4000fffe03f */
[----:B------:R-:W-:-:S02]  /*1790*/  UIADD3 UR13, UR20, 0x404, URZ ;  /* 0x00000404140d7890 */ /* 0x000fc4000fffe03f */
[----:B------:R-:W-:Y:S01]  /*17a0*/  UIADD3 UR14, UR20, 0x6, URZ ;  /* 0x00000006140e7890 */ /* 0x000fe2000fffe03f */
[----:B------:R-:W-:Y:S02]  /*17b0*/  WARPGROUP.DEPBAR.LE gsb0, 0x0 ;  /* 0x00008000000079c5 */ /* 0x000fe40000010000 */
[----:B------:R-:W-:-:S06]  /*17c0*/  WARPGROUP.ARRIVE ;  /* 0x00000000000079c5 */ /* 0x000fcc0000000000 */
[----:B------:R-:W-:Y:S01]  /*17d0*/  QGMMA.64x32x32.F32.E4M3.E4M3 R120, gdesc[UR16], RZ, !UPT, gsb0 ;  /* 0x00600000107879f3 */ /* 0x000fe2000c0008ff */
[----:B------:R-:W-:Y:S01]  /*17e0*/  UMOV UR18, UR4 ;  /* 0x0000000400127c82 */ /* 0x000fe20008000000 */
[----:B------:R-:W-:Y:S01]  /*17f0*/  UMOV UR19, 0x40000040 ;  /* 0x4000004000137882 */ /* 0x000fe20000000000 */
        /* <DEDUP_REMOVED lines=18> */
[----:B------:R-:W-:Y:S01]  /*1920*/  UMOV UR4, UR7 ;  /* 0x0000000700047c82 */ /* 0x000fe20008000000 */
[----:B------:R-:W-:Y:S01]  /*1930*/  UMOV UR7, 0x40000040 ;  /* 0x4000004000077882 */ /* 0x000fe20000000000 */
[----:B------:R-:W-:Y:S02]  /*1940*/  WARPGROUP.DEPBAR.LE gsb0, 0x0 ;  /* 0x00008000000079c5 */ /* 0x000fe40000010000 */
[----:B------:R-:W-:-:S06]  /*1950*/  WARPGROUP.ARRIVE ;  /* 0x00000000000079c5 */ /* 0x000fcc0000000000 */
[----:B------:R-:W-:Y:S01]  /*1960*/  QGMMA.64x32x32.F32.E4M3.E4M3 R40, gdesc[UR16], RZ, !UPT, gsb0 ;  /* 0x00600000102879f3 */ /* 0x000fe2000c0008ff */
[----:B------:R-:W-:Y:S01]  /*1970*/  UMOV UR18, UR5 ;  /* 0x0000000500127c82 */ /* 0x000fe20008000000 */
[----:B------:R-:W-:Y:S01]  /*1980*/  UMOV UR19, 0x40000040 ;  /* 0x4000004000137882 */ /* 0x000fe20000000000 */
[----:B------:R-:W-:Y:S01]  /*1990*/  UMOV UR5, 0x40000040 ;  /* 0x4000004000057882 */ /* 0x000fe20000000000 */
[----:B------:R-:W-:Y:S02]  /*19a0*/  WARPGROUP.DEPBAR.LE gsb0, 0x0 ;  /* 0x00008000000079c5 */ /* 0x000fe40000010000 */
[----:B------:R-:W-:-:S06]  /*19b0*/  WARPGROUP.ARRIVE ;  /* 0x00000000000079c5 */ /* 0x000fcc0000000000 */
[----:B------:R-:W-:Y:S03]  /*19c0*/  QGMMA.64x32x32.F32.E4M3.E4M3 R24, gdesc[UR16], RZ, !UPT, gsb0 ;  /* 0x00600000101879f3 */ /* 0x000fe6000c0008ff */
[----:B------:R-:W-:Y:S02]  /*19d0*/  WARPGROUP.DEPBAR.LE gsb0, 0x0 ;  /* 0x00008000000079c5 */ /* 0x000fe40000010000 */
[----:B------:R-:W-:-:S06]  /*19e0*/  WARPGROUP.ARRIVE ;  /* 0x00000000000079c5 */ /* 0x000fcc0000000000 */
[----:B------:R-:W-:Y:S01]  /*19f0*/  QGMMA.64x32x32.F32.E4M3.E4M3 R136, gdesc[UR4], R136, gsb0 ;  /* 0x00600000048879f3 */ /* 0x000fe20008000888 */
[----:B------:R-:W-:Y:S01]  /*1a00*/  UIADD3 UR6, UR20, 0x102, URZ ;  /* 0x0000010214067890 */ /* 0x000fe2000fffe03f */
[----:B------:R-:W-:Y:S01]  /*1a10*/  UMOV UR7, 0x40000040 ;  /* 0x4000004000077882 */ /* 0x000fe20000000000 */
[----:B------:R-:W-:Y:S02]  /*1a20*/  WARPGROUP.DEPBAR.LE gsb0, 0x0 ;  /* 0x00008000000079c5 */ /* 0x000fe40000010000 */
[----:B------:R-:W-:-:S06]  /*1a30*/  WARPGROUP.ARRIVE ;  /* 0x00000000000079c5 */ /* 0x000fcc0000000000 */
[----:B------:R-:W-:Y:S01]  /*1a40*/  QGMMA.64x32x32.F32.E4M3.E4M3 R120, gdesc[UR4], R120, gsb0 ;  /* 0x00600000047879f3 */ /* 0x000fe20008000878 */
[----:B------:R-:W-:Y:S01]  /*1a50*/  UMOV UR6, UR8 ;  /* 0x0000000800067c82 */ /* 0x000fe20008000000 */
[----:B------:R-:W-:Y:S01]  /*1a60*/  UMOV UR7, 0x40000040 ;  /* 0x4000004000077882 */ /* 0x000fe20000000000 */
[----:B------:R-:W-:Y:S01]  /*1a70*/  UIADD3 UR8, UR20, 0x502, URZ ;  /* 0x0000050214087890 */ /* 0x000fe2000fffe03f */
        /* <DEDUP_REMOVED lines=17> */
[----:B------:R-:W-:Y:S01]  /*1b90*/  UMOV UR8, UR11 ;  /* 0x0000000b00087c82 */ /* 0x000fe20008000000 */
[----:B------:R-:W-:Y:S01]  /*1ba0*/  UMOV UR11, 0x40000040 ;  /* 0x40000040000b7882 */ /* 0x000fe20000000000 */
[----:B------:R-:W-:Y:S02]  /*1bb0*/  WARPGROUP.DEPBAR.LE gsb0, 0x0 ;  /* 0x00008000000079c5 */ /* 0x000fe40000010000 */
[----:B------:R-:W-:-:S06]  /*1bc0*/  WARPGROUP.ARRIVE ;  /* 0x00000000000079c5 */ /* 0x000fcc0000000000 */
[----:B------:R-:W-:Y:S01]  /*1bd0*/  QGMMA.64x32x32.F32.E4M3.E4M3 R40, gdesc[UR4], R40, gsb0 ;  /* 0x00600000042879f3 */ /* 0x000fe20008000828 */
[----:B------:R-:W-:Y:S01]  /*1be0*/  UMOV UR6, UR9 ;  /* 0x0000000900067c82 */ /* 0x000fe20008000000 */
[----:B------:R-:W-:Y:S01]  /*1bf0*/  UMOV UR7, 0x40000040 ;  /* 0x4000004000077882 */ /* 0x000fe20000000000 */
[----:B------:R-:W-:Y:S01]  /*1c00*/  UMOV UR9, 0x40000040 ;  /* 0x4000004000097882 */ /* 0x000fe20000000000 */
[----:B------:R-:W-:Y:S02]  /*1c10*/  WARPGROUP.DEPBAR.LE gsb0, 0x0 ;  /* 0x00008000000079c5 */ /* 0x000fe40000010000 */
[----:B------:R-:W-:-:S06]  /*1c20*/  WARPGROUP.ARRIVE ;  /* 0x00000000000079c5 */ /* 0x000fcc0000000000 */
[----:B------:R-:W-:Y:S01]  /*1c30*/  QGMMA.64x32x32.F32.E4M3.E4M3 R24, gdesc[UR4], R24, gsb0 ;  /* 0x00600000041879f3 */ /* 0x000fe20008000818 */
[----:B------:R-:W-:Y:S02]  /*1c40*/  UIADD3 UR6, UR20, 0x204, URZ ;  /* 0x0000020414067890 */ /* 0x000fe4000fffe03f */
[----:B------:R-:W-:Y:S01]  /*1c50*/  UIADD3 UR7, UR20, 0x304, URZ ;  /* 0x0000030414077890 */ /* 0x000fe2000fffe03f */
        /* <DEDUP_REMOVED lines=26> */
[----:B------:R-:W-:Y:S01]  /*1e00*/  UMOV UR10, UR6 ;  /* 0x00000006000a7c82 */ /* 0x000fe20008000000 */
        /* <DEDUP_REMOVED lines=9> */
[----:B------:R-:W-:Y:S02]  /*1ea0*/  ULDC UR10, c[0x0][0x988] ;  /* 0x00026200000a7ab9 */ /* 0x000fe40000000800 */
[----:B------:R-:W-:Y:S02]  /*1eb0*/  WARPGROUP.DEPBAR.LE gsb0, 0x0 ;  /* 0x00008000000079c5 */ /* 0x000fe40000010000 */
[----:B------:R-:W-:-:S06]  /*1ec0*/  WARPGROUP.ARRIVE ;  /* 0x00000000000079c5 */ /* 0x000fcc0000000000 */
[----:B------:R-:W-:Y:S01]  /*1ed0*/  QGMMA.64x32x32.F32.E4M3.E4M3 R136, gdesc[UR12], R136, gsb0 ;  /* 0x006000000c8879f3 */ /* 0x000fe20008000888 */
[----:B------:R-:W-:Y:S01]  /*1ee0*/  UIADD3 UR14, UR20, 0x106, URZ ;  /* 0x00000106140e7890 */ /* 0x000fe2000fffe03f */
[----:B------:R-:W-:Y:S01]  /*1ef0*/  UMOV UR15, 0x40000040 ;  /* 0x40000040000f7882 */ /* 0x000fe20000000000 */
[----:B------:R-:W-:Y:S02]  /*1f00*/  WARPGROUP.DEPBAR.LE gsb0, 0x0 ;  /* 0x00008000000079c5 */ /* 0x000fe40000010000 */
[----:B------:R-:W-:Y:S01]  /*1f10*/  WARPGROUP.ARRIVE ;  /* 0x00000000000079c5 */ /* 0x000fe20000000000 */
[C---:B------:R-:W-:Y:S01]  /*1f20*/  FMUL.FTZ R11, R0.reuse, R138 ;  /* 0x0000008a000b7220 */ /* 0x040fe20000410000 */
[C---:B------:R-:W-:Y:S01]  /*1f30*/  FMUL.FTZ R9, R0.reuse, R139 ;  /* 0x0000008b00097220 */ /* 0x040fe20000410000 */
[C---:B------:R-:W-:Y:S01]  /*1f40*/  FMUL.FTZ R14, R0.reuse, R142 ;  /* 0x0000008e000e7220 */ /* 0x040fe20000410000 */
[C---:B------:R-:W-:Y:S01]  /*1f50*/  FMUL.FTZ R13, R0.reuse, R143 ;  /* 0x0000008f000d7220 */ /* 0x040fe20000410000 */
[C---:B------:R-:W-:Y:S01]  /*1f60*/  FMUL.FTZ R4, R0.reuse, R136 ;  /* 0x0000008800047220 */ /* 0x040fe20000410000 */
[----:B------:R-:W-:Y:S01]  /*1f70*/  QGMMA.64x32x32.F32.E4M3.E4M3 R120, gdesc[UR12], R120, gsb0 ;  /* 0x006000000c7879f3 */ /* 0x000fe20008000878 */
[----:B------:R-:W-:Y:S01]  /*1f80*/  UIADD3 UR14, UR20, 0x206, URZ ;  /* 0x00000206140e7890 */ /* 0x000fe2000fffe03f */
[----:B------:R-:W1:Y:S01]  /*1f90*/  MUFU.TANH R11, R11 ;  /* 0x0000000b000b7308 */ /* 0x000e620000002400 */
[----:B------:R-:W-:Y:S01]  /*1fa0*/  UMOV UR15, 0x40000040 ;  /* 0x40000040000f7882 */ /* 0x000fe20000000000 */
[C---:B------:R-:W-:Y:S01]  /*1fb0*/  FMUL.FTZ R72, R0.reuse, R146 ;  /* 0x0000009200487220 */ /* 0x040fe20000410000 */
[C---:B------:R-:W-:Y:S01]  /*1fc0*/  FMUL.FTZ R7, R0.reuse, R137 ;  /* 0x0000008900077220 */ /* 0x040fe20000410000 */
[C---:B------:R-:W-:Y:S01]  /*1fd0*/  FMUL.FTZ R21, R0.reuse, R147 ;  /* 0x0000009300157220 */ /* 0x040fe20000410000 */
[C---:B------:R-:W-:Y:S01]  /*1fe0*/  FMUL.FTZ R6, R0.reuse, R140 ;  /* 0x0000008c00067220 */ /* 0x040fe20000410000 */
[C---:B------:R-:W-:Y:S01]  /*1ff0*/  FMUL.FTZ R75, R0.reuse, R150 ;  /* 0x00000096004b7220 */ /* 0x040fe20000410000 */
[C---:B------:R-:W-:Y:S01]  /*2000*/  FMUL.FTZ R8, R0.reuse, R141 ;  /* 0x0000008d00087220 */ /* 0x040fe20000410000 */
[----:B------:R-:W2:Y:S01]  /*2010*/  MUFU.TANH R9, R9 ;  /* 0x0000000900097308 */ /* 0x000ea20000002400 */
[C---:B------:R-:W-:Y:S01]  /*2020*/  FMUL.FTZ R76, R0.reuse, R151 ;  /* 0x00000097004c7220 */ /* 0x040fe20000410000 */
[C---:B------:R-:W-:Y:S01]  /*2030*/  FMUL.FTZ R12, R0.reuse, R144 ;  /* 0x00000090000c7220 */ /* 0x040fe20000410000 */
[C---:B------:R-:W-:Y:S01]  /*2040*/  FMUL.FTZ R10, R0.reuse, R145 ;  /* 0x00000091000a7220 */ /* 0x040fe20000410000 */
[C---:B------:R-:W-:Y:S01]  /*2050*/  FMUL.FTZ R20, R0.reuse, R148 ;  /* 0x0000009400147220 */ /* 0x040fe20000410000 */
[----:B------:R-:W-:-:S03]  /*2060*/  FMUL.FTZ R15, R0, R149 ;  /* 0x00000095000f7220 */ /* 0x000fc60000410000 */
[----:B------:R-:W-:Y:S08]  /*2070*/  MUFU.TANH R14, R14 ;  /* 0x0000000e000e7308 */ /* 0x000ff00000002400 */
[----:B------:R-:W3:Y:S08]  /*2080*/  MUFU.TANH R13, R13 ;  /* 0x0000000d000d7308 */ /* 0x000ef00000002400 */
[----:B------:R-:W4:Y:S08]  /*2090*/  MUFU.TANH R4, R4 ;  /* 0x0000000400047308 */ /* 0x000f300000002400 */
[----:B------:R-:W5:Y:S08]  /*20a0*/  MUFU.TANH R72, R72 ;  /* 0x0000004800487308 */ /* 0x000f700000002400 */
[----:B------:R-:W5:Y:S08]  /*20b0*/  MUFU.TANH R7, R7 ;  /* 0x0000000700077308 */ /* 0x000f700000002400 */
[----:B------:R-:W5:Y:S01]  /*20c0*/  MUFU.TANH R21, R21 ;  /* 0x0000001500157308 */ /* 0x000f620000002400 */
[----:B------:R-:W-:-:S02]  /*20d0*/  WARPGROUP.DEPBAR.LE gsb0, 0x0 ;  /* 0x00008000000079c5 */ /* 0x000fc40000010000 */
        /* <DEDUP_REMOVED lines=8> */
[C---:B------:R-:W-:Y:S01]  /*2160*/  FMUL.FTZ R86, R0.reuse, R132 ;  /* 0x0000008400567220 */ /* 0x040fe20000410000 */
[----:B------:R-:W-:Y:S01]  /*2170*/  UMOV UR15, 0x40000040 ;  /* 0x40000040000f7882 */ /* 0x000fe20000000000 */
[----:B------:R-:W5:Y:S01]  /*2180*/  MUFU.TANH R6, R6 ;  /* 0x0000000600067308 */ /* 0x000f620000002400 */
[C---:B------:R-:W-:Y:S01]  /*2190*/  FMUL.FTZ R74, R0.reuse, R121 ;  /* 0x00000079004a7220 */ /* 0x040fe20000410000 */
[C---:B------:R-:W-:Y:S01]  /*21a0*/  FMUL.FTZ R79, R0.reuse, R122 ;  /* 0x0000007a004f7220 */ /* 0x040fe20000410000 */
[C---:B------:R-:W-:Y:S01]  /*21b0*/  FMUL.FTZ R121, R0.reuse, R130 ;  /* 0x0000008200797220 */ /* 0x040fe20000410000 */
[C---:B------:R-:W-:Y:S01]  /*21c0*/  FMUL.FTZ R80, R0.reuse, R123 ;  /* 0x0000007b00507220 */ /* 0x040fe20000410000 */
[C---:B------:R-:W-:Y:S01]  /*21d0*/  FMUL.FTZ R82, R0.reuse, R129 ;  /* 0x0000008100527220 */ /* 0x040fe20000410000 */
[C---:B------:R-:W-:Y:S01]  /*21e0*/  FMUL.FTZ R84, R0.reuse, R127 ;  /* 0x0000007f00547220 */ /* 0x040fe20000410000 */
[C---:B------:R-:W-:Y:S01]  /*21f0*/  FMUL.FTZ R78, R0.reuse, R124 ;  /* 0x0000007c004e7220 */ /* 0x040fe20000410000 */
[----:B------:R-:W5:Y:S01]  /*2200*/  MUFU.TANH R75, R75 ;  /* 0x0000004b004b7308 */ /* 0x000f620000002400 */
[C---:B------:R-:W-:Y:S01]  /*2210*/  FMUL.FTZ R124, R0.reuse, R134 ;  /* 0x00000086007c7220 */ /* 0x040fe20000410000 */
[C---:B------:R-:W-:Y:S01]  /*2220*/  FMUL.FTZ R123, R0.reuse, R135 ;  /* 0x00000087007b7220 */ /* 0x040fe20000410000 */
[----:B------:R-:W-:-:S05]  /*2230*/  FMUL.FTZ R85, R0, R133 ;  /* 0x0000008500557220 */ /* 0x000fca0000410000 */
[----:B------:R-:W5:Y:S08]  /*2240*/  MUFU.TANH R8, R8 ;  /* 0x0000000800087308 */ /* 0x000f700000002400 */
[----:B------:R-:W5:Y:S08]  /*2250*/  MUFU.TANH R76, R76 ;  /* 0x0000004c004c7308 */ /* 0x000f700000002400 */
        /* <DEDUP_REMOVED lines=14> */
[C---:B------:R-:W-:Y:S01]  /*2340*/  FMUL.FTZ R109, R0.reuse, R112 ;  /* 0x00000070006d7220 */ /* 0x040fe20000410000 */
[C---:B------:R-:W-:Y:S01]  /*2350*/  FMUL.FTZ R112, R0.reuse, R117 ;  /* 0x0000007500707220 */ /* 0x040fe20000410000 */
        /* <DEDUP_REMOVED lines=9> */
[----:B------:R-:W-:-:S07]  /*23f0*/  FMUL.FTZ R114, R0, R114 ;  /* 0x0000007200727220 */ /* 0x000fce0000410000 */
        /* <DEDUP_REMOVED lines=36> */
[----:B------:R-:W-:Y:S02]  /*2640*/  IMAD.U32 R56, RZ, RZ, UR45 ;  /* 0x0000002dff387e24 */ /* 0x000fe4000f8e00ff */
[C---:B------:R-:W-:Y:S01]  /*2650*/  FMUL.FTZ R66, R0.reuse, R66 ;  /* 0x0000004200427220 */ /* 0x040fe20000410000 */
[C---:B------:R-:W-:Y:S01]  /*2660*/  FMUL.FTZ R128, R0.reuse, R62 ;  /* 0x0000003e00807220 */ /* 0x040fe20000410000 */
[----:B------:R-:W-:Y:S01]  /*2670*/  FMUL.FTZ R62, R0, R63 ;  /* 0x0000003f003e7220 */ /* 0x000fe20000410000 */
[----:B------:R-:W-:Y:S01]  /*2680*/  QGMMA.64x32x32.F32.E4M3.E4M3 R40, gdesc[UR12], R40, gsb0 ;  /* 0x006000000c2879f3 */ /* 0x000fe20008000828 */
[----:B------:R-:W-:Y:S02]  /*2690*/  IMAD R5, R56, -0xe0, R5 ;  /* 0xffffff2038057824 */ /* 0x000fe400078e0205 */
[C---:B------:R-:W-:Y:S01]  /*26a0*/  FMUL.FTZ R63, R0.reuse, R64 ;  /* 0x00000040003f7220 */ /* 0x040fe20000410000 */
[C---:B------:R-:W-:Y:S01]  /*26b0*/  FMUL.FTZ R131, R0.reuse, R70 ;  /* 0x0000004600837220 */ /* 0x040fe20000410000 */
[C---:B------:R-:W-:Y:S01]  /*26c0*/  FMUL.FTZ R64, R0.reuse, R65 ;  /* 0x0000004100407220 */ /* 0x040fe20000410000 */
[C---:B------:R-:W-:Y:S01]  /*26d0*/  FMUL.FTZ R67, R0.reuse, R67 ;  /* 0x0000004300437220 */ /* 0x040fe20000410000 */
[C---:B------:R-:W-:Y:S01]  /*26e0*/  ISETP.GT.AND P5, PT, R5.reuse, RZ, PT ;  /* 0x000000ff0500720c */ /* 0x040fe20003fa4270 */
[----:B------:R2:W-:Y:S01]  /*26f0*/  MUFU.TANH R70, R66 ;  /* 0x0000004200467308 */ /* 0x0005e20000002400 */
[C---:B------:R-:W-:Y:S01]  /*2700*/  ISETP.GT.AND P1, PT, R5.reuse, 0x1, PT ;  /* 0x000000010500780c */ /* 0x040fe20003f24270 */
[C---:B------:R-:W-:Y:S01]  /*2710*/  FMUL.FTZ R132, R0.reuse, R71 ;  /* 0x0000004700847220 */ /* 0x040fe20000410000 */
[----:B------:R-:W-:Y:S01]  /*2720*/  ISETP.GT.AND P2, PT, R5, 0x8, PT ;  /* 0x000000080500780c */ /* 0x000fe20003f44270 */
[C---:B------:R-:W-:Y:S01]  /*2730*/  FMUL.FTZ R103, R0.reuse, R57 ;  /* 0x0000003900677220 */ /* 0x040fe20000410000 */
[----:B-1----:R-:W-:Y:S01]  /*2740*/  FSEL R65, R11, -INF , P5 ;  /* 0xff8000000b417808 */ /* 0x002fe20002800000 */
[C---:B------:R-:W-:Y:S01]  /*2750*/  FMUL.FTZ R130, R0.reuse, R68 ;  /* 0x0000004400827220 */ /* 0x040fe20000410000 */
[----:B------:R-:W-:Y:S01]  /*2760*/  ISETP.GT.AND P3, PT, R5, 0x9, PT ;  /* 0x000000090500780c */ /* 0x000fe20003f64270 */
[----:B------:R1:W-:Y:S01]  /*2770*/  MUFU.TANH R71, R67 ;  /* 0x0000004300477308 */ /* 0x0003e20000002400 */
[----:B--2---:R-:W-:Y:S01]  /*2780*/  FSEL R66, R9, -INF , P1 ;  /* 0xff80000009427808 */ /* 0x004fe20000800000 */
[C---:B------:R-:W-:Y:S01]  /*2790*/  FMUL.FTZ R129, R0.reuse, R69 ;  /* 0x0000004500817220 */ /* 0x040fe20000410000 */
[----:B------:R-:W-:Y:S01]  /*27a0*/  ISETP.GT.AND P4, PT, R5, 0x10, PT ;  /* 0x000000100500780c */ /* 0x000fe20003f84270 */
[C---:B------:R-:W-:Y:S01]  /*27b0*/  FMUL.FTZ R127, R0.reuse, R58 ;  /* 0x0000003a007f7220 */ /* 0x040fe20000410000 */
[----:B---3--:R-:W-:Y:S01]  /*27c0*/  FSEL R68, R13, -INF , P3 ;  /* 0xff8000000d447808 */ /* 0x008fe20001800000 */
[----:B------:R-:W-:Y:S01]  /*27d0*/  FMUL.FTZ R119, R0, R59 ;  /* 0x0000003b00777220 */ /* 0x000fe20000410000 */
[----:B----4-:R-:W-:Y:S01]  /*27e0*/  FSEL R4, R4, -INF , P5 ;  /* 0xff80000004047808 */ /* 0x010fe20002800000 */
[----:B------:R-:W2:Y:S01]  /*27f0*/  MUFU.TANH R125, R125 ;  /* 0x0000007d007d7308 */ /* 0x000ea20000002400 */
[----:B-1----:R-:W-:Y:S01]  /*2800*/  FSEL R67, R14, -INF , P2 ;  /* 0xff8000000e437808 */ /* 0x002fe20001000000 */
[----:B------:R-:W-:Y:S01]  /*2810*/  UIADD3 UR14, UR20, 0x606, URZ ;  /* 0x00000606140e7890 */ /* 0x000fe2000fffe03f */
[----:B------:R-:W-:Y:S01]  /*2820*/  ISETP.GT.AND P5, PT, R5, 0x11, PT ;  /* 0x000000110500780c */ /* 0x000fe20003fa4270 */
[----:B------:R-:W-:Y:S01]  /*2830*/  UMOV UR15, 0x40000040 ;  /* 0x40000040000f7882 */ /* 0x000fe20000000000 */
[----:B-----5:R-:W-:Y:S01]  /*2840*/  FSEL R72, R72, -INF , P4 ;  /* 0xff80000048487808 */ /* 0x020fe20002000000 */
[C---:B------:R-:W-:Y:S01]  /*2850*/  FMUL.FTZ R61, R0.reuse, R61 ;  /* 0x0000003d003d7220 */ /* 0x040fe20000410000 */
[----:B------:R-:W-:Y:S01]  /*2860*/  FSEL R7, R7, -INF , P1 ;  /* 0xff80000007077808 */ /* 0x000fe20000800000 */
[----:B------:R-:W1:Y:S01]  /*2870*/  MUFU.TANH R82, R82 ;  /* 0x0000005200527308 */ /* 0x000e620000002400 */
[----:B------:R-:W-:Y:S01]  /*2880*/  ISETP.GT.AND P1, PT, R5, 0x18, PT ;  /* 0x000000180500780c */ /* 0x000fe20003f24270 */
[----:B------:R-:W-:Y:S01]  /*2890*/  FMUL.FTZ R60, R0, R60 ;  /* 0x0000003c003c7220 */ /* 0x000fe20000410000 */
[----:B------:R-:W-:-:S02]  /*28a0*/  FSEL R69, R21, -INF , P5 ;  /* 0xff80000015457808 */ /* 0x000fc40002800000 */
[----:B------:R-:W-:Y:S02]  /*28b0*/  FSEL R6, R6, -INF , P2 ;  /* 0xff80000006067808 */ /* 0x000fe40001000000 */
[----:B------:R-:W-:Y:S01]  /*28c0*/  ISETP.GT.AND P2, PT, R5, 0x19, PT ;  /* 0x000000190500780c */ /* 0x000fe20003f44270 */
[----:B------:R-:W3:Y:S01]  /*28d0*/  MUFU.TANH R107, R107 ;  /* 0x0000006b006b7308 */ /* 0x000ee20000002400 */
[----:B------:R-:W-:Y:S02]  /*28e0*/  FSEL R75, R75, -INF , P1 ;  /* 0xff8000004b4b7808 */ /* 0x000fe40000800000 */
[----:B------:R-:W-:Y:S02]  /*28f0*/  FSEL R8, R8, -INF , P3 ;  /* 0xff80000008087808 */ /* 0x000fe40001800000 */
[----:B------:R-:W-:Y:S02]  /*2900*/  ISETP.GT.AND P3, PT, R5, 0x20, PT ;  /* 0x000000200500780c */ /* 0x000fe40003f64270 */
[----:B------:R-:W-:Y:S01]  /*2910*/  FSEL R76, R76, -INF , P2 ;  /* 0xff8000004c4c7808 */ /* 0x000fe20001000000 */
[----:B------:R-:W4:Y:S01]  /*2920*/  MUFU.TANH R86, R86 ;  /* 0x0000005600567308 */ /* 0x000f220000002400 */
[----:B------:R-:W-:-:S02]  /*2930*/  FSEL R9, R12, -INF , P4 ;  /* 0xff8000000c097808 */ /* 0x000fc40002000000 */
[----:B------:R-:W-:Y:S02]  /*2940*/  ISETP.GT.AND P4, PT, R5, 0x21, PT ;  /* 0x000000210500780c */ /* 0x000fe40003f84270 */
[----:B------:R-:W-:Y:S02]  /*2950*/  FSEL R79, R79, -INF , P3 ;  /* 0xff8000004f4f7808 */ /* 0x000fe40001800000 */
[----:B------:R-:W-:Y:S01]  /*2960*/  FSEL R10, R10, -INF , P5 ;  /* 0xff8000000a0a7808 */ /* 0x000fe20002800000 */
[----:B------:R-:W5:Y:S01]  /*2970*/  MUFU.TANH R126, R126 ;  /* 0x0000007e007e7308 */ /* 0x000f620000002400 */
[----:B------:R-:W-:Y:S02]  /*2980*/  ISETP.GT.AND P5, PT, R5, 0x28, PT ;  /* 0x000000280500780c */ /* 0x000fe40003fa4270 */
[----:B------:R-:W-:Y:S01]  /*2990*/  FSEL R80, R80, -INF , P4 ;  /* 0xff80000050507808 */ /* 0x000fe20002000000 */
[----:B------:R-:W-:Y:S02]  /*29a0*/  WARPGROUP.DEPBAR.LE gsb0, 0x0 ;  /* 0x00008000000079c5 */ /* 0x000fe40000010000 */
[C---:B------:R-:W-:Y:S01]  /*29b0*/  FMUL.FTZ R56, R0.reuse, R44 ;  /* 0x0000002c00387220 */ /* 0x040fe20000410000 */
[----:B------:R-:W-:Y:S01]  /*29c0*/  FMNMX.FTZ R44, R65, R66, !PT ;  /* 0x00000042412c7209 */ /* 0x000fe20007810000 */
[C---:B------:R-:W-:Y:S01]  /*29d0*/  FMUL.FTZ R57, R0.reuse, R45 ;  /* 0x0000002d00397220 */ /* 0x040fe20000410000 */
[C---:B------:R-:W-:Y:S01]  /*29e0*/  FMUL.FTZ R58, R0.reuse, R46 ;  /* 0x0000002e003a7220 */ /* 0x040fe20000410000 */
[C---:B------:R-:W-:Y:S01]  /*29f0*/  FMUL.FTZ R59, R0.reuse, R47 ;  /* 0x0000002f003b7220 */ /* 0x040fe20000410000 */
[----:B------:R-:W-:Y:S01]  /*2a00*/  FMNMX.FTZ R45, R67, R44, !PT ;  /* 0x0000002c432d7209 */ /* 0x000fe20007810000 */
[----:B------:R-:W-:Y:S01]  /*2a10*/  FMUL.FTZ R135, R0, R48 ;  /* 0x0000003000877220 */ /* 0x000fe20000410000 */
[----:B------:R-:W-:Y:S01]  /*2a20*/  FSEL R11, R20, -INF , P1 ;  /* 0xff800000140b7808 */ /* 0x000fe20000800000 */
[----:B------:R-:W-:Y:S01]  /*2a30*/  FMUL.FTZ R136, R0, R49 ;  /* 0x0000003100887220 */ /* 0x000fe20000410000 */
[----:B------:R-:W-:Y:S01]  /*2a40*/  FMNMX.FTZ R45, R68, R45, !PT ;  /* 0x0000002d442d7209 */ /* 0x000fe20007810000 */
[----:B------:R-:W-:Y:S01]  /*2a50*/  FMUL.FTZ R138, R0, R51 ;  /* 0x00000033008a7220 */ /* 0x000fe20000410000 */
[----:B------:R-:W-:Y:S01]  /*2a60*/  ISETP.GT.AND P1, PT, R5, 0x29, PT ;  /* 0x000000290500780c */ /* 0x000fe20003f24270 */
[----:B------:R-:W-:Y:S01]  /*2a70*/  WARPGROUP.ARRIVE ;  /* 0x00000000000079c5 */ /* 0x000fe20000000000 */
[----:B------:R-:W-:Y:S01]  /*2a80*/  FMNMX.FTZ R44, R72, R45, !PT ;  /* 0x0000002d482c7209 */ /* 0x000fe20007810000 */
[----:B------:R-:W-:Y:S01]  /*2a90*/  MUFU.TANH R85, R85 ;  /* 0x0000005500557308 */ /* 0x000fe20000002400 */
[----:B------:R-:W-:Y:S01]  /*2aa0*/  FSEL R83, R83, -INF , P5 ;  /* 0xff80000053537808 */ /* 0x000fe20002800000 */
[C---:B------:R-:W-:Y:S01]  /*2ab0*/  FMUL.FTZ R139, R0.reuse, R52 ;  /* 0x00000034008b7220 */ /* 0x040fe20000410000 */
[----:B------:R-:W-:Y:S01]  /*2ac0*/  FMNMX.FTZ R44, R69, R44, !PT ;  /* 0x0000002c452c7209 */ /* 0x000fe20007810000 */
[----:B------:R-:W-:Y:S01]  /*2ad0*/  QGMMA.64x32x32.F32.E4M3.E4M3 R24, gdesc[UR12], R24, gsb0 ;  /* 0x006000000c1879f3 */ /* 0x000fe20008000818 */
[----:B------:R-:W-:Y:S01]  /*2ae0*/  FSEL R12, R15, -INF , P2 ;  /* 0xff8000000f0c7808 */ /* 0x000fe20001000000 */
[C---:B------:R-:W-:Y:S01]  /*2af0*/  FMUL.FTZ R133, R0.reuse, R40 ;  /* 0x0000002800857220 */ /* 0x040fe20000410000 */
[----:B------:R-:W-:Y:S01]  /*2b00*/  FMNMX.FTZ R45, R75, R44, !PT ;  /* 0x0000002c4b2d7209 */ /* 0x000fe20007810000 */
[----:B------:R-:W5:Y:S01]  /*2b10*/  MUFU.TANH R110, R110 ;  /* 0x0000006e006e7308 */ /* 0x000f620000002400 */
[----:B------:R-:W-:Y:S01]  /*2b20*/  ISETP.GT.AND P2, PT, R5, 0x30, PT ;  /* 0x000000300500780c */ /* 0x000fe20003f44270 */
[----:B------:R-:W-:Y:S01]  /*2b30*/  FMUL.FTZ R141, R0, R54 ;  /* 0x00000036008d7220 */ /* 0x000fe20000410000 */
[----:B------:R-:W-:Y:S01]  /*2b40*/  FMNMX.FTZ R46, R76, R45, !PT ;  /* 0x0000002d4c2e7209 */ /* 0x000fe20007810000 */
[----:B------:R-:W-:Y:S01]  /*2b50*/  FMUL.FTZ R134, R0, R41 ;  /* 0x0000002900867220 */ /* 0x000fe20000410000 */
[----:B------:R-:W-:Y:S01]  /*2b60*/  FSEL R84, R84, -INF , P1 ;  /* 0xff80000054547808 */ /* 0x000fe20000800000 */
[C---:B------:R-:W-:Y:S01]  /*2b70*/  FMUL.FTZ R42, R0.reuse, R42 ;  /* 0x0000002a002a7220 */ /* 0x040fe20000410000 */
[----:B------:R-:W-:Y:S01]  /*2b80*/  FMNMX.FTZ R47, R79, R46, !PT ;  /* 0x0000002e4f2f7209 */ /* 0x000fe20007810000 */
[----:B------:R-:W-:Y:S01]  /*2b90*/  MUFU.TANH R122, R122 ;  /* 0x0000007a007a7308 */ /* 0x000fe20000002400 */
[----:B------:R-:W-:Y:S01]  /*2ba0*/  FSEL R13, R73, -INF , P3 ;  /* 0xff800000490d7808 */ /* 0x000fe20001800000 */
[----:B------:R-:W-:Y:S01]  /*2bb0*/  FMUL.FTZ R142, R0, R55 ;  /* 0x00000037008e7220 */ /* 0x000fe20000410000 */
[----:B------:R-:W-:Y:S01]  /*2bc0*/  FMNMX.FTZ R48, R80, R47, !PT ;  /* 0x0000002f50307209 */ /* 0x000fe20007810000 */
[C---:B------:R-:W-:Y:S01]  /*2bd0*/  FMUL.FTZ R43, R0.reuse, R43 ;  /* 0x0000002b002b7220 */ /* 0x040fe20000410000 */
[----:B------:R-:W-:Y:S01]  /*2be0*/  ISETP.GT.AND P3, PT, R5, 0x31, PT ;  /* 0x000000310500780c */ /* 0x000fe20003f64270 */
[C---:B------:R-:W-:Y:S01]  /*2bf0*/  FMUL.FTZ R137, R0.reuse, R50 ;  /* 0x0000003200897220 */ /* 0x040fe20000410000 */
[----:B------:R-:W-:Y:S01]  /*2c00*/  FMNMX.FTZ R49, R83, R48, !PT ;  /* 0x0000003053317209 */ /* 0x000fe20007810000 */
[----:B------:R-:W5:Y:S01]  /*2c10*/  MUFU.TANH R114, R114 ;  /* 0x0000007200727308 */ /* 0x000f620000002400 */
[----:B------:R-:W-:Y:S01]  /*2c20*/  FSEL R121, R121, -INF , P2 ;  /* 0xff80000079797808 */ /* 0x000fe20001000000 */
[----:B------:R-:W-:Y:S01]  /*2c30*/  FMUL.FTZ R140, R0, R53 ;  /* 0x00000035008c7220 */ /* 0x000fe20000410000 */
[----:B------:R-:W-:-:S02]  /*2c40*/  FMNMX.FTZ R48, R84, R49, !PT ;  /* 0x0000003154307209 */ /* 0x000fc40007810000 */
[----:B------:R-:W-:Y:S02]  /*2c50*/  FSEL R14, R74, -INF , P4 ;  /* 0xff8000004a0e7808 */ /* 0x000fe40002000000 */
[----:B------:R-:W-:Y:S01]  /*2c60*/  ISETP.GT.AND P4, PT, R5, 0x38, PT ;  /* 0x000000380500780c */ /* 0x000fe20003f84270 */
[----:B------:R-:W5:Y:S01]  /*2c70*/  MUFU.TANH R104, R104 ;  /* 0x0000006800687308 */ /* 0x000f620000002400 */
[----:B------:R-:W-:Y:S02]  /*2c80*/  FSEL R120, R120, -INF , P3 ;  /* 0xff80000078787808 */ /* 0x000fe40001800000 */
[----:B------:R-:W-:Y:S02]  /*2c90*/  FMNMX.FTZ R49, R121, R48, !PT ;  /* 0x0000003079317209 */ /* 0x000fe40007810000 */
[----:B------:R-:W-:Y:S02]  /*2ca0*/  FSEL R15, R78, -INF , P5 ;  /* 0xff8000004e0f7808 */ /* 0x000fe40002800000 */
[----:B------:R-:W-:Y:S01]  /*2cb0*/  ISETP.GT.AND P5, PT, R5, 0x39, PT ;  /* 0x000000390500780c */ /* 0x000fe20003fa4270 */
[----:B------:R-:W-:Y:S01]  /*2cc0*/  MUFU.TANH R113, R113 ;  /* 0x0000007100717308 */ /* 0x000fe20000002400 */
[----:B------:R-:W-:-:S02]  /*2cd0*/  FSEL R124, R124, -INF , P4 ;  /* 0xff8000007c7c7808 */ /* 0x000fc40002000000 */
[----:B------:R-:W-:Y:S02]  /*2ce0*/  FMNMX.FTZ R51, R120, R49, !PT ;  /* 0x0000003178337209 */ /* 0x000fe40007810000 */
[----:B------:R-:W-:Y:S02]  /*2cf0*/  FSEL R20, R77, -INF , P1 ;  /* 0xff8000004d147808 */ /* 0x000fe40000800000 */
[----:B------:R-:W-:Y:S01]  /*2d00*/  ISETP.GT.AND P1, PT, R5, 0x40, PT ;  /* 0x000000400500780c */ /* 0x000fe20003f24270 */
[----:B------:R-:W5:Y:S01]  /*2d10*/  MUFU.TANH R105, R105 ;  /* 0x0000006900697308 */ /* 0x000f620000002400 */
[----:B------:R-:W-:Y:S02]  /*2d20*/  FSEL R123, R123, -INF , P5 ;  /* 0xff8000007b7b7808 */ /* 0x000fe40002800000 */
[----:B------:R-:W-:Y:S02]  /*2d30*/  FMNMX.FTZ R52, R124, R51, !PT ;  /* 0x000000337c347209 */ /* 0x000fe40007810000 */
[----:B------:R-:W-:-:S02]  /*2d40*/  FSEL R21, R81, -INF , P2 ;  /* 0xff80000051157808 */ /* 0x000fc40001000000 */
[----:B------:R-:W-:Y:S01]  /*2d50*/  ISETP.GT.AND P2, PT, R5, 0x41, PT ;  /* 0x000000410500780c */ /* 0x000fe20003f44270 */
[----:B------:R-:W5:Y:S01]  /*2d60*/  MUFU.TANH R116, R116 ;  /* 0x0000007400747308 */ /* 0x000f620000002400 */
[----:B--2---:R-:W-:Y:S02]  /*2d70*/  FSEL R125, R125, -INF , P1 ;  /* 0xff8000007d7d7808 */ /* 0x004fe40000800000 */
[----:B------:R-:W-:Y:S02]  /*2d80*/  FMNMX.FTZ R52, R123, R52, !PT ;  /* 0x000000347b347209 */ /* 0x000fe40007810000 */
[----:B-1----:R-:W-:Y:S02]  /*2d90*/  FSEL R40, R82, -INF , P3 ;  /* 0xff80000052287808 */ /* 0x002fe40001800000 */
[----:B------:R-:W-:Y:S01]  /*2da0*/  ISETP.GT.AND P3, PT, R5, 0x48, PT ;  /* 0x000000480500780c */ /* 0x000fe20003f64270 */
[----:B------:R-:W1:Y:S01]  /*2db0*/  MUFU.TANH R106, R106 ;  /* 0x0000006a006a7308 */ /* 0x000e620000002400 */
[----:B---3--:R-:W-:Y:S01]  /*2dc0*/  FSEL R107, R107, -INF , P2 ;  /* 0xff8000006b6b7808 */ /* 0x008fe20001000000 */
[----:B------:R-:W-:-:S02]  /*2dd0*/  WARPGROUP.DEPBAR.LE gsb0, 0x0 ;  /* 0x00008000000079c5 */ /* 0x000fc40000010000 */
[----:B------:R-:W-:Y:S01]  /*2de0*/  FMNMX.FTZ R54, R125, R52, !PT ;  /* 0x000000347d367209 */ /* 0x000fe20007810000 */
[----:B------:R-:W-:Y:S01]  /*2df0*/  FMUL.FTZ R77, R0, R25 ;  /* 0x00000019004d7220 */ /* 0x000fe20000410000 */
[----:B----4-:R-:W-:Y:S01]  /*2e00*/  FSEL R41, R86, -INF , P4 ;  /* 0xff80000056297808 */ /* 0x010fe20002000000 */
[----:B------:R-:W-:Y:S01]  /*2e10*/  FMUL.FTZ R31, R0, R31 ;  /* 0x0000001f001f7220 */ /* 0x000fe20000410000 */
[----:B------:R-:W-:Y:S01]  /*2e20*/  ISETP.GT.AND P4, PT, R5, 0x49, PT ;  /* 0x000000490500780c */ /* 0x000fe20003f84270 */
[----:B------:R2:W-:Y:S01]  /*2e30*/  MUFU.TANH R78, R42 ;  /* 0x0000002a004e7308 */ /* 0x0005e20000002400 */
[----:B-----5:R-:W-:Y:S02]  /*2e40*/  FSEL R126, R126, -INF , P3 ;  /* 0xff8000007e7e7808 */ /* 0x020fe40001800000 */
[----:B------:R-:W-:Y:S02]  /*2e50*/  FMNMX.FTZ R55, R107, R54, !PT ;  /* 0x000000366b377209 */ /* 0x000fe40007810000 */
[----:B------:R-:W-:-:S02]  /*2e60*/  FSEL R110, R110, -INF , P4 ;  /* 0xff8000006e6e7808 */ /* 0x000fc40002000000 */
[----:B------:R-:W-:Y:S01]  /*2e70*/  FMNMX.FTZ R55, R126, R55, !PT ;  /* 0x000000377e377209 */ /* 0x000fe20007810000 */
[----:B------:R-:W3:Y:S01]  /*2e80*/  MUFU.TANH R115, R115 ;  /* 0x0000007300737308 */ /* 0x000ee20000002400 */
[----:B--2---:R-:W-:Y:S02]  /*2e90*/  FSEL R42, R85, -INF , P5 ;  /* 0xff800000552a7808 */ /* 0x004fe40002800000 */
[----:B------:R-:W-:Y:S02]  /*2ea0*/  ISETP.GT.AND P5, PT, R5, 0x50, PT ;  /* 0x000000500500780c */ /* 0x000fe40003fa4270 */
[----:B------:R-:W-:Y:S02]  /*2eb0*/  FMNMX.FTZ R55, R110, R55, !PT ;  /* 0x000000376e377209 */ /* 0x000fe40007810000 */
[----:B------:R-:W-:Y:S01]  /*2ec0*/  FSEL R114, R114, -INF , P5 ;  /* 0xff80000072727808 */ /* 0x000fe20002800000 */
[----:B------:R-:W2:Y:S01]  /*2ed0*/  MUFU.TANH R109, R109 ;  /* 0x0000006d006d7308 */ /* 0x000ea20000002400 */
[----:B------:R-:W-:-:S02]  /*2ee0*/  FSEL R44, R104, -INF , P2 ;  /* 0xff800000682c7808 */ /* 0x000fc40001000000 */
[----:B------:R-:W-:Y:S02]  /*2ef0*/  ISETP.GT.AND P2, PT, R5, 0x58, PT ;  /* 0x000000580500780c */ /* 0x000fe40003f44270 */
[----:B------:R-:W-:Y:S02]  /*2f00*/  FSEL R45, R105, -INF , P3 ;  /* 0xff800000692d7808 */ /* 0x000fe40001800000 */
[C---:B------:R-:W-:Y:S01]  /*2f10*/  ISETP.GT.AND P3, PT, R5.reuse, 0x59, PT ;  /* 0x000000590500780c */ /* 0x040fe20003f64270 */
[----:B------:R4:W-:Y:S01]  /*2f20*/  MUFU.TANH R82, R43 ;  /* 0x0000002b00527308 */ /* 0x0009e20000002400 */
[----:B------:R-:W-:Y:S02]  /*2f30*/  FSEL R116, R116, -INF , P2 ;  /* 0xff80000074747808 */ /* 0x000fe40001000000 */
[----:B-1----:R-:W-:Y:S02]  /*2f40*/  FSEL R46, R106, -INF , P4 ;  /* 0xff8000006a2e7808 */ /* 0x002fe40002000000 */
[----:B------:R-:W-:-:S02]  /*2f50*/  ISETP.GT.AND P4, PT, R5, 0x60, PT ;  /* 0x000000600500780c */ /* 0x000fc40003f84270 */
[----:B---3--:R-:W-:Y:S01]  /*2f60*/  FSEL R115, R115, -INF , P3 ;  /* 0xff80000073737808 */ /* 0x008fe20001800000 */
[----:B------:R-:W1:Y:S01]  /*2f70*/  MUFU.TANH R89, R89 ;  /* 0x0000005900597308 */ /* 0x000e620000002400 */
[----:B----4-:R-:W-:Y:S01]  /*2f80*/  FSEL R43, R122, -INF , P1 ;  /* 0xff8000007a2b7808 */ /* 0x010fe20000800000 */
[----:B------:R-:W-:Y:S01]  /*2f90*/  FMUL.FTZ R122, R0, R33 ;  /* 0x00000021007a7220 */ /* 0x000fe20000410000 */
[----:B------:R-:W-:Y:S02]  /*2fa0*/  ISETP.GT.AND P1, PT, R5, 0x51, PT ;  /* 0x000000510500780c */ /* 0x000fe40003f24270 */
[----:B--2---:R-:W-:Y:S02]  /*2fb0*/  FSEL R47, R109, -INF , P5 ;  /* 0xff8000006d2f7808 */ /* 0x004fe40002800000 */
[----:B------:R-:W-:Y:S01]  /*2fc0*/  FSEL R113, R113, -INF , P1 ;  /* 0xff80000071717808 */ /* 0x000fe20000800000 */
[----:B------:R-:W2:Y:S01]  /*2fd0*/  MUFU.TANH R108, R108 ;  /* 0x0000006c006c7308 */ /* 0x000ea20000002400 */
[----:B------:R-:W-:-:S07]  /*2fe0*/  ISETP.GT.AND P5, PT, R5, 0x61, PT ;  /* 0x000000610500780c */ /* 0x000fce0003fa4270 */
[----:B------:R-:W3:Y:S01]  /*2ff0*/  MUFU.TANH R90, R90 ;  /* 0x0000005a005a7308 */ /* 0x000ee20000002400 */
[----:B-1----:R-:W-:-:S07]  /*3000*/  FSEL R89, R89, -INF , P4 ;  /* 0xff80000059597808 */ /* 0x002fce0002000000 */
[----:B------:R1:W-:Y:S01]  /*3010*/  MUFU.TANH R85, R56 ;  /* 0x0000003800557308 */ /* 0x0003e20000002400 */
[----:B--2---:R-:W-:Y:S02]  /*3020*/  FSEL R48, R108, -INF , P1 ;  /* 0xff8000006c307808 */ /* 0x004fe40000800000 */
[----:B------:R-:W-:-:S05]  /*3030*/  ISETP.GT.AND P1, PT, R5, 0x68, PT ;  /* 0x000000680500780c */ /* 0x000fca0003f24270 */
[----:B------:R-:W2:Y:S01]  /*3040*/  MUFU.TANH R111, R111 ;  /* 0x0000006f006f7308 */ /* 0x000ea20000002400 */
[----:B-1----:R-:W-:Y:S02]  /*3050*/  FMNMX.FTZ R56, R114, R55, !PT ;  /* 0x0000003772387209 */ /* 0x002fe40007810000 */
[----:B---3--:R-:W-:-:S05]  /*3060*/  FSEL R90, R90, -INF , P5 ;  /* 0xff8000005a5a7808 */ /* 0x008fca0002800000 */
[----:B------:R-:W1:Y:S08]  /*3070*/  MUFU.TANH R93, R93 ;  /* 0x0000005d005d7308 */ /* 0x000e700000002400 */
[----:B------:R3:W-:Y:S01]  /*3080*/  MUFU.TANH R86, R57 ;  /* 0x0000003900567308 */ /* 0x0007e20000002400 */
[----:B--2---:R-:W-:Y:S02]  /*3090*/  FSEL R49, R111, -INF , P2 ;  /* 0xff8000006f317808 */ /* 0x004fe40001000000 */
[----:B------:R-:W-:-:S05]  /*30a0*/  ISETP.GT.AND P2, PT, R5, 0x69, PT ;  /* 0x000000690500780c */ /* 0x000fca0003f44270 */
[----:B------:R-:W2:Y:S01]  /*30b0*/  MUFU.TANH R112, R112 ;  /* 0x0000007000707308 */ /* 0x000ea20000002400 */
[----:B---3--:R-:W-:Y:S02]  /*30c0*/  FMNMX.FTZ R57, R113, R56, !PT ;  /* 0x0000003871397209 */ /* 0x008fe40007810000 */
[----:B-1----:R-:W-:-:S05]  /*30d0*/  FSEL R93, R93, -INF , P1 ;  /* 0xff8000005d5d7808 */ /* 0x002fca0000800000 */
[----:B------:R-:W1:Y:S08]  /*30e0*/  MUFU.TANH R94, R94 ;  /* 0x0000005e005e7308 */ /* 0x000e700000002400 */
[----:B------:R3:W-:Y:S01]  /*30f0*/  MUFU.TANH R104, R58 ;  /* 0x0000003a00687308 */ /* 0x0007e20000002400 */
[----:B--2---:R-:W-:Y:S01]  /*3100*/  FSEL R50, R112, -INF , P3 ;  /* 0xff80000070327808 */ /* 0x004fe20001800000 */
[----:B------:R-:W-:Y:S01]  /*3110*/  FMUL.FTZ R112, R0, R39 ;  /* 0x0000002700707220 */ /* 0x000fe20000410000 */
[----:B------:R-:W-:-:S05]  /*3120*/  ISETP.GT.AND P3, PT, R5, 0x70, PT ;  /* 0x000000700500780c */ /* 0x000fca0003f64270 */
[----:B------:R-:W2:Y:S01]  /*3130*/  MUFU.TANH R117, R117 ;  /* 0x0000007500757308 */ /* 0x000ea20000002400 */
[----:B---3--:R-:W-:Y:S02]  /*3140*/  FMNMX.FTZ R58, R116, R57, !PT ;  /* 0x00000039743a7209 */ /* 0x008fe40007810000 */
[----:B-1----:R-:W-:Y:S02]  /*3150*/  FSEL R94, R94, -INF , P2 ;  /* 0xff8000005e5e7808 */ /* 0x002fe40001000000 */
[----:B------:R-:W-:-:S03]  /*3160*/  FMNMX.FTZ R74, R115, R58, !PT ;  /* 0x0000003a734a7209 */ /* 0x000fc60007810000 */
[----:B------:R-:W1:Y:S08]  /*3170*/  MUFU.TANH R98, R98 ;  /* 0x0000006200627308 */ /* 0x000e700000002400 */
[----:B------:R-:W3:Y:S01]  /*3180*/  MUFU.TANH R88, R88 ;  /* 0x0000005800587308 */ /* 0x000ee20000002400 */
[----:B--2---:R-:W-:Y:S02]  /*3190*/  FSEL R51, R117, -INF , P4 ;  /* 0xff80000075337808 */ /* 0x004fe40002000000 */
[----:B------:R-:W-:-:S05]  /*31a0*/  ISETP.GT.AND P4, PT, R5, 0x71, PT ;  /* 0x000000710500780c */ /* 0x000fca0003f84270 */
[----:B------:R-:W2:Y:S01]  /*31b0*/  MUFU.TANH R97, R97 ;  /* 0x0000006100617308 */ /* 0x000ea20000002400 */
[----:B-1----:R-:W-:-:S07]  /*31c0*/  FSEL R98, R98, -INF , P3 ;  /* 0xff80000062627808 */ /* 0x002fce0001800000 */
[----:B------:R1:W-:Y:S01]  /*31d0*/  MUFU.TANH R105, R59 ;  /* 0x0000003b00697308 */ /* 0x0003e20000002400 */
[----:B---3--:R-:W-:Y:S02]  /*31e0*/  FSEL R52, R88, -INF , P5 ;  /* 0xff80000058347808 */ /* 0x008fe40002800000 */
[----:B------:R-:W-:-:S05]  /*31f0*/  ISETP.GT.AND P5, PT, R5, 0x78, PT ;  /* 0x000000780500780c */ /* 0x000fca0003fa4270 */
[----:B------:R-:W3:Y:S01]  /*3200*/  MUFU.TANH R100, R100 ;  /* 0x0000006400647308 */ /* 0x000ee20000002400 */
[----:B-1----:R-:W-:Y:S02]  /*3210*/  FMNMX.FTZ R59, R89, R74, !PT ;  /* 0x0000004a593b7209 */ /* 0x002fe40007810000 */
[----:B--2---:R-:W-:Y:S02]  /*3220*/  FSEL R97, R97, -INF , P4 ;  /* 0xff80000061617808 */ /* 0x004fe40002000000 */
[----:B------:R-:W-:-:S03]  /*3230*/  FMNMX.FTZ R74, R90, R59, !PT ;  /* 0x0000003b5a4a7209 */ /* 0x000fc60007810000 */
[----:B------:R-:W1:Y:S01]  /*3240*/  MUFU.TANH R101, R101 ;  /* 0x0000006500657308 */ /* 0x000e620000002400 */
[----:B------:R-:W-:Y:S01]  /*3250*/  FMNMX.FTZ R73, R93, R74, !PT ;  /* 0x0000004a5d497209 */ /* 0x000fe20007810000 */
[----:B------:R-:W-:-:S03]  /*3260*/  FMUL.FTZ R74, R0, R24 ;  /* 0x00000018004a7220 */ /* 0x000fc60000410000 */
[----:B------:R-:W-:-:S03]  /*3270*/  FMNMX.FTZ R73, R94, R73, !PT ;  /* 0x000000495e497209 */ /* 0x000fc60007810000 */
[----:B------:R-:W2:Y:S01]  /*3280*/  MUFU.TANH R92, R92 ;  /* 0x0000005c005c7308 */ /* 0x000ea20000002400 */
[----:B------:R-:W-:Y:S02]  /*3290*/  FMNMX.FTZ R88, R98, R73, !PT ;  /* 0x0000004962587209 */ /* 0x000fe40007810000 */
[----:B---3--:R-:W-:Y:S02]  /*32a0*/  FSEL R57, R100, -INF , P5 ;  /* 0xff80000064397808 */ /* 0x008fe40002800000 */
[----:B------:R-:W-:-:S03]  /*32b0*/  FMNMX.FTZ R88, R97, R88, !PT ;  /* 0x0000005861587209 */ /* 0x000fc60007810000 */
[----:B------:R-:W3:Y:S01]  /*32c0*/  MUFU.TANH R91, R91 ;  /* 0x0000005b005b7308 */ /* 0x000ee20000002400 */
[----:B-1----:R-:W-:Y:S02]  /*32d0*/  FSEL R101, R101, -INF , P5 ;  /* 0xff80000065657808 */ /* 0x002fe40002800000 */
[----:B------:R-:W-:-:S05]  /*32e0*/  ISETP.GT.AND P5, PT, R5, 0x89, PT ;  /* 0x000000890500780c */ /* 0x000fca0003fa4270 */
[----:B------:R-:W1:Y:S01]  /*32f0*/  MUFU.TANH R61, R61 ;  /* 0x0000003d003d7308 */ /* 0x000e620000002400 */
[----:B--2---:R-:W-:Y:S02]  /*3300*/  FSEL R53, R92, -INF , P1 ;  /* 0xff8000005c357808 */ /* 0x004fe40000800000 */
[----:B------:R-:W-:-:S05]  /*3310*/  ISETP.GT.AND P1, PT, R5, 0x79, PT ;  /* 0x000000790500780c */ /* 0x000fca0003f24270 */
[----:B------:R-:W2:Y:S01]  /*3320*/  MUFU.TANH R102, R102 ;  /* 0x0000006600667308 */ /* 0x000ea20000002400 */
[----:B---3--:R-:W-:Y:S02]  /*3330*/  FSEL R54, R91, -INF , P2 ;  /* 0xff8000005b367808 */ /* 0x008fe40001000000 */
[----:B------:R-:W-:-:S05]  /*3340*/  ISETP.GT.AND P2, PT, R5, 0x80, PT ;  /* 0x000000800500780c */ /* 0x000fca0003f44270 */
[----:B------:R-:W3:Y:S01]  /*3350*/  MUFU.TANH R95, R95 ;  /* 0x0000005f005f7308 */ /* 0x000ee20000002400 */
[----:B-1----:R-:W-:Y:S02]  /*3360*/  FSEL R25, R61, -INF , P5 ;  /* 0xff8000003d197808 */ /* 0x002fe40002800000 */
[----:B------:R-:W-:-:S05]  /*3370*/  FMNMX.FTZ R61, R101, R88, !PT ;  /* 0x00000058653d7209 */ /* 0x000fca0007810000 */
[----:B------:R-:W1:Y:S01]  /*3380*/  MUFU.TANH R127, R127 ;  /* 0x0000007f007f7308 */ /* 0x000e620000002400 */
[----:B--2---:R-:W-:-:S04]  /*3390*/  FSEL R102, R102, -INF , P1 ;  /* 0xff80000066667808 */ /* 0x004fc80000800000 */
[----:B------:R-:W-:-:S03]  /*33a0*/  FMNMX.FTZ R88, R102, R61, !PT ;  /* 0x0000003d66587209 */ /* 0x000fc60007810000 */
[----:B------:R-:W2:Y:S01]  /*33b0*/  MUFU.TANH R96, R96 ;  /* 0x0000006000607308 */ /* 0x000ea20000002400 */
[----:B---3--:R-:W-:Y:S02]  /*33c0*/  FSEL R55, R95, -INF , P3 ;  /* 0xff8000005f377808 */ /* 0x008fe40001800000 */
[----:B------:R-:W-:-:S05]  /*33d0*/  ISETP.GT.AND P3, PT, R5, 0x81, PT ;  /* 0x000000810500780c */ /* 0x000fca0003f64270 */
[----:B------:R-:W3:Y:S01]  /*33e0*/  MUFU.TANH R99, R99 ;  /* 0x0000006300637308 */ /* 0x000ee20000002400 */
[----:B-1----:R-:W-:-:S04]  /*33f0*/  FSEL R127, R127, -INF , P2 ;  /* 0xff8000007f7f7808 */ /* 0x002fc80001000000 */
[----:B------:R-:W-:-:S03]  /*3400*/  FMNMX.FTZ R88, R127, R88, !PT ;  /* 0x000000587f587209 */ /* 0x000fc60007810000 */
[----:B------:R-:W1:Y:S01]  /*3410*/  MUFU.TANH R119, R119 ;  /* 0x0000007700777308 */ /* 0x000e620000002400 */
[----:B--2---:R-:W-:Y:S02]  /*3420*/  FSEL R56, R96, -INF , P4 ;  /* 0xff80000060387808 */ /* 0x004fe40002000000 */
[----:B------:R-:W-:-:S05]  /*3430*/  ISETP.GT.AND P4, PT, R5, 0x88, PT ;  /* 0x000000880500780c */ /* 0x000fca0003f84270 */
        /* <DEDUP_REMOVED lines=10> */
[----:B---3--:R-:W-:Y:S01]  /*34e0*/  FSEL R73, R62, -INF , P5 ;  /* 0xff8000003e497808 */ /* 0x008fe20002800000 */
[----:B------:R-:W-:Y:S01]  /*34f0*/  FMUL.FTZ R62, R0, R26 ;  /* 0x0000001a003e7220 */ /* 0x000fe20000410000 */
[----:B------:R-:W-:-:S05]  /*3500*/  ISETP.GT.AND P5, PT, R5, 0xa0, PT ;  /* 0x000000a00500780c */ /* 0x000fca0003fa4270 */
[----:B------:R-:W3:Y:S01]  /*3510*/  MUFU.TANH R64, R64 ;  /* 0x0000004000407308 */ /* 0x000ee20000002400 */
[----:B-1----:R-:W-:-:S07]  /*3520*/  FSEL R128, R128, -INF , P4 ;  /* 0xff80000080807808 */ /* 0x002fce0002000000 */
[----:B------:R-:W1:Y:S01]  /*3530*/  MUFU.TANH R103, R103 ;  /* 0x0000006700677308 */ /* 0x000e620000002400 */
[----:B--2---:R-:W-:Y:S01]  /*3540*/  FSEL R26, R63, -INF , P1 ;  /* 0xff8000003f1a7808 */ /* 0x004fe20000800000 */
[----:B------:R-:W-:-:S06]  /*3550*/  FMUL.FTZ R63, R0, R27 ;  /* 0x0000001b003f7220 */ /* 0x000fcc0000410000 */
[----:B------:R-:W2:Y:S01]  /*3560*/  MUFU.TANH R60, R60 ;  /* 0x0000003c003c7308 */ /* 0x000ea20000002400 */
[----:B---3--:R-:W-:Y:S02]  /*3570*/  FSEL R27, R64, -INF , P2 ;  /* 0xff800000401b7808 */ /* 0x008fe40001000000 */
[----:B------:R-:W-:Y:S02]  /*3580*/  FMNMX.FTZ R64, R128, R81, !PT ;  /* 0x0000005180407209 */ /* 0x000fe40007810000 */
[----:B------:R-:W-:-:S03]  /*3590*/  FSEL R81, R78, -INF , P5 ;  /* 0xff8000004e517808 */ /* 0x000fc60002800000 */
[----:B------:R-:W3:Y:S01]  /*35a0*/  MUFU.TANH R131, R131 ;  /* 0x0000008300837308 */ /* 0x000ee20000002400 */
[----:B-1----:R-:W-:Y:S02]  /*35b0*/  FSEL R24, R103, -INF , P3 ;  /* 0xff80000067187808 */ /* 0x002fe40001800000 */
[----:B------:R-:W-:-:S05]  /*35c0*/  ISETP.GT.AND P3, PT, R5, 0x98, PT ;  /* 0x000000980500780c */ /* 0x000fca0003f64270 */
[----:B------:R-:W1:Y:S01]  /*35d0*/  MUFU.TANH R132, R132 ;  /* 0x0000008400847308 */ /* 0x000e620000002400 */
[----:B--2---:R-:W-:Y:S02]  /*35e0*/  FSEL R60, R60, -INF , P4 ;  /* 0xff8000003c3c7808 */ /* 0x004fe40002000000 */
[----:B------:R-:W-:-:S05]  /*35f0*/  ISETP.GT.AND P4, PT, R5, 0x99, PT ;  /* 0x000000990500780c */ /* 0x000fca0003f84270 */
[----:B------:R2:W-:Y:S01]  /*3600*/  MUFU.TANH R99, R77 ;  /* 0x0000004d00637308 */ /* 0x0005e20000002400 */
[----:B---3--:R-:W-:-:S07]  /*3610*/  FSEL R131, R131, -INF , P3 ;  /* 0xff80000083837808 */ /* 0x008fce0001800000 */
[----:B------:R3:W-:Y:S01]  /*3620*/  MUFU.TANH R96, R74 ;  /* 0x0000004a00607308 */ /* 0x0007e20000002400 */
[----:B--2---:R-:W-:Y:S02]  /*3630*/  FSEL R77, R71, -INF , P2 ;  /* 0xff800000474d7808 */ /* 0x004fe40001000000 */
[----:B------:R-:W-:Y:S01]  /*3640*/  FMNMX.FTZ R71, R73, R64, !PT ;  /* 0x0000004049477209 */ /* 0x000fe20007810000 */
[----:B------:R-:W-:Y:S01]  /*3650*/  FMUL.FTZ R64, R0, R28 ;  /* 0x0000001c00407220 */ /* 0x000fe20000410000 */
[----:B-1----:R-:W-:Y:S02]  /*3660*/  FSEL R132, R132, -INF , P4 ;  /* 0xff80000084847808 */ /* 0x002fe40002000000 */
[C---:B------:R-:W-:Y:S01]  /*3670*/  ISETP.GT.AND P2, PT, R5.reuse, 0xa8, PT ;  /* 0x000000a80500780c */ /* 0x040fe20003f44270 */
[----:B------:R1:W-:Y:S01]  /*3680*/  MUFU.TANH R100, R62 ;  /* 0x0000003e00647308 */ /* 0x0003e20000002400 */
[----:B---3--:R-:W-:Y:S01]  /*3690*/  FSEL R74, R70, -INF , P1 ;  /* 0xff800000464a7808 */ /* 0x008fe20000800000 */
[----:B------:R-:W-:Y:S01]  /*36a0*/  FMUL.FTZ R70, R0, R30 ;  /* 0x0000001e00467220 */ /* 0x000fe20000410000 */
[----:B------:R-:W-:-:S04]  /*36b0*/  ISETP.GT.AND P1, PT, R5, 0xa1, PT ;  /* 0x000000a10500780c */ /* 0x000fc80003f24270 */
[----:B------:R-:W-:Y:S01]  /*36c0*/  FSEL R82, R82, -INF , P1 ;  /* 0xff80000052527808 */ /* 0x000fe20000800000 */
[----:B------:R-:W2:Y:S01]  /*36d0*/  MUFU.TANH R130, R130 ;  /* 0x0000008200827308 */ /* 0x000ea20000002400 */
[----:B-1----:R-:W-:-:S04]  /*36e0*/  FMNMX.FTZ R62, R74, R71, !PT ;  /* 0x000000474a3e7209 */ /* 0x002fc80007810000 */
[----:B------:R-:W-:-:S03]  /*36f0*/  FMNMX.FTZ R62, R77, R62, !PT ;  /* 0x0000003e4d3e7209 */ /* 0x000fc60007810000 */
        /* <DEDUP_REMOVED lines=8> */
[----:B------:R-:W-:-:S03]  /*3780*/  ISETP.GT.AND P4, PT, R5, 0xb0, PT ;  /* 0x000000b00500780c */ /* 0x000fc60003f84270 */
[----:B------:R-:W1:Y:S08]  /*3790*/  MUFU.TANH R137, R137 ;  /* 0x0000008900897308 */ /* 0x000e700000002400 */
[----:B------:R3:W-:Y:S01]  /*37a0*/  MUFU.TANH R71, R64 ;  /* 0x0000004000477308 */ /* 0x0007e20000002400 */
[----:B--2---:R-:W-:Y:S01]  /*37b0*/  FSEL R30, R133, -INF , P5 ;  /* 0xff800000851e7808 */ /* 0x004fe20002800000 */
[----:B------:R-:W-:Y:S01]  /*37c0*/  FMUL.FTZ R133, R0, R36 ;  /* 0x0000002400857220 */ /* 0x000fe20000410000 */
[----:B------:R-:W-:-:S05]  /*37d0*/  ISETP.GT.AND P5, PT, R5, 0xb1, PT ;  /* 0x000000b10500780c */ /* 0x000fca0003fa4270 */
[----:B------:R-:W2:Y:S01]  /*37e0*/  MUFU.TANH R134, R134 ;  /* 0x0000008600867308 */ /* 0x000ea20000002400 */
[----:B---3--:R-:W-:Y:S02]  /*37f0*/  FMNMX.FTZ R64, R132, R63, !PT ;  /* 0x0000003f84407209 */ /* 0x008fe40007810000 */
[----:B------:R-:W-:Y:S02]  /*3800*/  FSEL R63, R85, -INF , P2 ;  /* 0xff800000553f7808 */ /* 0x000fe40001000000 */
[----:B------:R-:W-:Y:S02]  /*3810*/  FMNMX.FTZ R91, R81, R64, !PT ;  /* 0x00000040515b7209 */ /* 0x000fe40007810000 */
[----:B------:R-:W-:Y:S01]  /*3820*/  FSEL R85, R104, -INF , P2 ;  /* 0xff80000068557808 */ /* 0x000fe20001000000 */
[----:B------:R-:W3:Y:S01]  /*3830*/  MUFU.TANH R138, R138 ;  /* 0x0000008a008a7308 */ /* 0x000ee20000002400 */
[----:B------:R-:W-:Y:S01]  /*3840*/  FMNMX.FTZ R78, R82, R91, !PT ;  /* 0x0000005b524e7209 */ /* 0x000fe20007810000 */
[----:B------:R-:W-:Y:S01]  /*3850*/  FMUL.FTZ R104, R0, R35 ;  /* 0x0000002300687220 */ /* 0x000fe20000410000 */
[----:B------:R-:W-:-:S02]  /*3860*/  FSEL R64, R86, -INF , P3 ;  /* 0xff80000056407808 */ /* 0x000fc40001800000 */
[----:B------:R-:W-:Y:S02]  /*3870*/  FSEL R86, R105, -INF , P3 ;  /* 0xff80000069567808 */ /* 0x000fe40001800000 */
[----:B------:R-:W-:Y:S01]  /*3880*/  FMNMX.FTZ R91, R85, R78, !PT ;  /* 0x0000004e555b7209 */ /* 0x000fe20007810000 */
[----:B------:R-:W4:Y:S01]  /*3890*/  MUFU.TANH R92, R141 ;  /* 0x0000008d005c7308 */ /* 0x000f220000002400 */
[----:B-1----:R-:W-:Y:S01]  /*38a0*/  FSEL R88, R137, -INF , P4 ;  /* 0xff80000089587808 */ /* 0x002fe20002000000 */
[----:B------:R-:W-:Y:S01]  /*38b0*/  FMUL.FTZ R78, R0, R34 ;  /* 0x00000022004e7220 */ /* 0x000fe20000410000 */
[----:B------:R-:W-:Y:S02]  /*38c0*/  FMNMX.FTZ R105, R86, R91, !PT ;  /* 0x0000005b56697209 */ /* 0x000fe40007810000 */
[----:B--2---:R-:W-:Y:S01]  /*38d0*/  FSEL R62, R134, -INF , P1 ;  /* 0xff800000863e7808 */ /* 0x004fe20000800000 */
[----:B------:R-:W-:Y:S01]  /*38e0*/  FMUL.FTZ R134, R0, R32 ;  /* 0x0000002000867220 */ /* 0x000fe20000410000 */
[----:B------:R-:W-:Y:S01]  /*38f0*/  ISETP.GT.AND P1, PT, R5, 0xb8, PT ;  /* 0x000000b80500780c */ /* 0x000fe20003f24270 */
[----:B------:R-:W1:Y:S01]  /*3900*/  MUFU.TANH R95, R142 ;  /* 0x0000008e005f7308 */ /* 0x000e620000002400 */
[----:B---3--:R-:W-:-:S02]  /*3910*/  FSEL R91, R138, -INF , P5 ;  /* 0xff8000008a5b7808 */ /* 0x008fc40002800000 */
[----:B------:R-:W-:Y:S01]  /*3920*/  FMNMX.FTZ R106, R88, R105, !PT ;  /* 0x00000069586a7209 */ /* 0x000fe20007810000 */
[----:B------:R-:W-:Y:S01]  /*3930*/  FMUL.FTZ R105, R0, R38 ;  /* 0x0000002600697220 */ /* 0x000fe20000410000 */
[----:B------:R-:W-:Y:S02]  /*3940*/  ISETP.GT.AND P2, PT, R5, 0xb9, PT ;  /* 0x000000b90500780c */ /* 0x000fe40003f44270 */
[----:B------:R-:W-:Y:S01]  /*3950*/  FMNMX.FTZ R35, R91, R106, !PT ;  /* 0x0000006a5b237209 */ /* 0x000fe20007810000 */
[----:B------:R-:W2:Y:S01]  /*3960*/  MUFU.TANH R135, R135 ;  /* 0x0000008700877308 */ /* 0x000ea20000002400 */
[----:B----4-:R-:W-:Y:S02]  /*3970*/  FSEL R92, R92, -INF , P1 ;  /* 0xff8000005c5c7808 */ /* 0x010fe40000800000 */
[----:B------:R-:W-:Y:S02]  /*3980*/  ISETP.GT.AND P3, PT, R5, 0xc0, PT ;  /* 0x000000c00500780c */ /* 0x000fe40003f64270 */
[----:B------:R-:W-:-:S02]  /*3990*/  FMNMX.FTZ R106, R92, R35, !PT ;  /* 0x000000235c6a7209 */ /* 0x000fc40007810000 */
[----:B------:R-:W-:Y:S01]  /*39a0*/  FSEL R100, R100, -INF , P3 ;  /* 0xff80000064647808 */ /* 0x000fe20001800000 */
[----:B------:R-:W-:Y:S01]  /*39b0*/  MUFU.TANH R136, R136 ;  /* 0x0000008800887308 */ /* 0x000fe20000002400 */
[----:B-1----:R-:W-:-:S04]  /*39c0*/  FSEL R95, R95, -INF , P2 ;  /* 0xff8000005f5f7808 */ /* 0x002fc80001000000 */
[----:B------:R-:W-:-:S03]  /*39d0*/  FMNMX.FTZ R109, R95, R106, !PT ;  /* 0x0000006a5f6d7209 */ /* 0x000fc60007810000 */
[----:B------:R-:W1:Y:S01]  /*39e0*/  MUFU.TANH R139, R139 ;  /* 0x0000008b008b7308 */ /* 0x000e620000002400 */
[----:B--2---:R-:W-:Y:S02]  /*39f0*/  FSEL R34, R135, -INF , P4 ;  /* 0xff80000087227808 */ /* 0x004fe40002000000 */
[----:B------:R-:W-:Y:S02]  /*3a00*/  ISETP.GT.AND P4, PT, R5, 0xc1, PT ;  /* 0x000000c10500780c */ /* 0x000fe40003f84270 */
[----:B------:R-:W-:Y:S02]  /*3a10*/  FMNMX.FTZ R118, R100, R109, !PT ;  /* 0x0000006d64767209 */ /* 0x000fe40007810000 */
[----:B------:R-:W-:Y:S01]  /*3a20*/  FSEL R103, R103, -INF , P4 ;  /* 0xff80000067677808 */ /* 0x000fe20002000000 */
[----:B------:R-:W-:Y:S03]  /*3a30*/  MUFU.TANH R70, R70 ;  /* 0x0000004600467308 */ /* 0x000fe60000002400 */
[----:B------:R-:W-:Y:S01]  /*3a40*/  FMNMX.FTZ R39, R103, R118, !PT ;  /* 0x0000007667277209 */ /* 0x000fe20007810000 */
[----:B------:R-:W-:-:S04]  /*3a50*/  FMUL.FTZ R118, R0, R29 ;  /* 0x0000001d00767220 */ /* 0x000fc80000410000 */
[----:B------:R-:W2:Y:S01]  /*3a60*/  MUFU.TANH R140, R140 ;  /* 0x0000008c008c7308 */ /* 0x000ea20000002400 */
[----:B-1----:R-:W-:Y:S02]  /*3a70*/  FSEL R35, R139, -INF , P1 ;  /* 0xff8000008b237808 */ /* 0x002fe40000800000 */
[----:B------:R-:W-:-:S05]  /*3a80*/  ISETP.GT.AND P1, PT, R5, 0xc9, PT ;  /* 0x000000c90500780c */ /* 0x000fca0003f24270 */
[----:B------:R1:W3:Y:S08]  /*3a90*/  MUFU.TANH R108, R31 ;  /* 0x0000001f006c7308 */ /* 0x0002f00000002400 */
[----:B------:R-:W4:Y:S01]  /*3aa0*/  MUFU.TANH R78, R78 ;  /* 0x0000004e004e7308 */ /* 0x000f220000002400 */
[----:B-1----:R-:W-:Y:S02]  /*3ab0*/  FSEL R31, R136, -INF , P5 ;  /* 0xff800000881f7808 */ /* 0x002fe40002800000 */
[----:B------:R-:W-:-:S02]  /*3ac0*/  ISETP.GT.AND P5, PT, R5, 0xc8, PT ;  /* 0x000000c80500780c */ /* 0x000fc40003fa4270 */
[----:B--2---:R-:W-:Y:S02]  /*3ad0*/  FSEL R38, R140, -INF , P2 ;  /* 0xff8000008c267808 */ /* 0x004fe40001000000 */
[----:B------:R-:W-:Y:S01]  /*3ae0*/  FSEL R106, R70, -INF , P5 ;  /* 0xff800000466a7808 */ /* 0x000fe20002800000 */
[----:B------:R-:W1:Y:S01]  /*3af0*/  MUFU.TANH R104, R104 ;  /* 0x0000006800687308 */ /* 0x000e620000002400 */
[----:B------:R-:W-:Y:S02]  /*3b00*/  ISETP.GT.AND P2, PT, R5, 0xd0, PT ;  /* 0x000000d00500780c */ /* 0x000fe40003f44270 */
[----:B---3--:R-:W-:Y:S02]  /*3b10*/  FSEL R108, R108, -INF , P1 ;  /* 0xff8000006c6c7808 */ /* 0x008fe40000800000 */
[----:B------:R-:W-:Y:S02]  /*3b20*/  FMNMX.FTZ R109, R106, R39, !PT ;  /* 0x000000276a6d7209 */ /* 0x000fe40007810000 */
[----:B------:R-:W-:Y:S01]  /*3b30*/  FSEL R39, R96, -INF , P3 ;  /* 0xff80000060277808 */ /* 0x000fe20001800000 */
[----:B------:R-:W2:Y:S01]  /*3b40*/  MUFU.TANH R105, R105 ;  /* 0x0000006900697308 */ /* 0x000ea20000002400 */
[----:B----4-:R-:W-:-:S02]  /*3b50*/  FSEL R111, R78, -INF , P2 ;  /* 0xff8000004e6f7808 */ /* 0x010fc40001000000 */
[----:B------:R-:W-:Y:S02]  /*3b60*/  ISETP.GT.AND P3, PT, R5, 0xd1, PT ;  /* 0x000000d10500780c */ /* 0x000fe40003f64270 */
[----:B------:R-:W-:Y:S02]  /*3b70*/  FMNMX.FTZ R78, R108, R109, !PT ;  /* 0x0000006d6c4e7209 */ /* 0x000fe40007810000 */
[----:B------:R-:W-:Y:S01]  /*3b80*/  FSEL R70, R99, -INF , P4 ;  /* 0xff80000063467808 */ /* 0x000fe20002000000 */
[----:B------:R-:W3:Y:S01]  /*3b90*/  MUFU.TANH R112, R112 ;  /* 0x0000007000707308 */ /* 0x000ee20000002400 */
[----:B------:R-:W-:Y:S02]  /*3ba0*/  ISETP.GT.AND P4, PT, R5, 0xd8, PT ;  /* 0x000000d80500780c */ /* 0x000fe40003f84270 */
[----:B-1----:R-:W-:Y:S02]  /*3bb0*/  FSEL R109, R104, -INF , P3 ;  /* 0xff800000686d7808 */ /* 0x002fe40001800000 */
[----:B------:R-:W-:-:S02]  /*3bc0*/  FMNMX.FTZ R78, R111, R78, !PT ;  /* 0x0000004e6f4e7209 */ /* 0x000fc40007810000 */
[----:B------:R-:W-:Y:S01]  /*3bd0*/  FSEL R71, R71, -INF , P5 ;  /* 0xff80000047477808 */ /* 0x000fe20002800000 */
[----:B------:R-:W-:Y:S01]  /*3be0*/  MUFU.TANH R118, R118 ;  /* 0x0000007600767308 */ /* 0x000fe20000002400 */
[----:B------:R-:W-:Y:S02]  /*3bf0*/  ISETP.GT.AND P5, PT, R5, 0xd9, PT ;  /* 0x000000d90500780c */ /* 0x000fe40003fa4270 */
[----:B--2---:R-:W-:Y:S02]  /*3c00*/  FSEL R129, R105, -INF , P4 ;  /* 0xff80000069817808 */ /* 0x004fe40002000000 */
[----:B------:R-:W-:-:S03]  /*3c10*/  FMNMX.FTZ R78, R109, R78, !PT ;  /* 0x0000004e6d4e7209 */ /* 0x000fc60007810000 */
[----:B------:R-:W-:Y:S01]  /*3c20*/  MUFU.TANH R134, R134 ;  /* 0x0000008600867308 */ /* 0x000fe20000002400 */
[----:B---3--:R-:W-:Y:S02]  /*3c30*/  FSEL R117, R112, -INF , P5 ;  /* 0xff80000070757808 */ /* 0x008fe40002800000 */
[----:B------:R-:W-:Y:S02]  /*3c40*/  FMNMX.FTZ R78, R129, R78, !PT ;  /* 0x0000004e814e7209 */ /* 0x000fe40007810000 */
[----:B------:R-:W-:Y:S02]  /*3c50*/  MOV R112, UR10 ;  /* 0x0000000a00707c02 */ /* 0x000fe40008000f00 */
[----:B------:R-:W-:Y:S01]  /*3c60*/  FMNMX.FTZ R78, R117, R78, !PT ;  /* 0x0000004e754e7209 */ /* 0x000fe20007810000 */
[----:B------:R-:W-:Y:S04]  /*3c70*/  MUFU.TANH R122, R122 ;  /* 0x0000007a007a7308 */ /* 0x000fe80000002400 */
[----:B------:R-:W1:Y:S04]  /*3c80*/  SHFL.BFLY PT, R5, R78, 0x2, 0x1f ;  /* 0x0c401f004e057f89 */ /* 0x000e6800000e0000 */
[----:B------:R-:W-:Y:S08]  /*3c90*/  MUFU.TANH R133, R133 ;  /* 0x0000008500857308 */ /* 0x000ff00000002400 */
[----:B------:R-:W-:Y:S01]  /*3ca0*/  MUFU.TANH R130, R130 ;  /* 0x0000008200827308 */ /* 0x000fe20000002400 */
[----:B-1----:R-:W-:-:S05]  /*3cb0*/  FMNMX.FTZ R5, R78, R5, !PT ;  /* 0x000000054e057209 */ /* 0x002fca0007810000 */
[----:B------:R-:W1:Y:S02]  /*3cc0*/  SHFL.BFLY PT, R96, R5, 0x1, 0x1f ;  /* 0x0c201f0005607f89 */ /* 0x000e6400000e0000 */
[----:B-1----:R-:W-:-:S04]  /*3cd0*/  FMNMX.FTZ R99, R5, R96, !PT ;  /* 0x0000006005637209 */ /* 0x002fc80007810000 */
[C---:B------:R-:W-:Y:S01]  /*3ce0*/  FSETP.NEU.FTZ.AND P6, PT, R99.reuse, -INF , PT ;  /* 0xff8000006300780b */ /* 0x040fe20003fdd000 */
[----:B------:R-:W-:-:S05]  /*3cf0*/  FFMA.FTZ R112, R99, R112, -8 ;  /* 0xc100000063707423 */ /* 0x000fca0000010070 */
[----:B------:R-:W-:Y:S02]  /*3d00*/  FSEL R112, R112, RZ, P6 ;  /* 0x000000ff70707208 */ /* 0x000fe40003000000 */
[----:B------:R-:W-:-:S03]  /*3d10*/  LOP3.LUT P6, RZ, R152, 0x7f, RZ, 0xc0, !PT ;  /* 0x0000007f98ff7812 */ /* 0x000fc600078cc0ff */
[--C-:B------:R-:W-:Y:S01]  /*3d20*/  FFMA.FTZ R5, R65, UR10, -R112.reuse ;  /* 0x0000000a41057c23 */ /* 0x100fe20008010870 */
[----:B------:R-:W-:-:S01]  /*3d30*/  FFMA.FTZ R65, R79, UR10, -R112 ;  /* 0x0000000a4f417c23 */ /* 0x000fc20008010870 */
[----:B------:R-:W-:Y:S01]  /*3d40*/  FMNMX.FTZ R79, R4, R7, !PT ;  /* 0x00000007044f7209 */ /* 0x000fe20007810000 */
[----:B------:R-:W-:-:S01]  /*3d50*/  FFMA.FTZ R78, R84, UR10, -R112 ;  /* 0x0000000a544e7c23 */ /* 0x000fc20008010870 */
        /* <DEDUP_REMOVED lines=20> */
[----:B------:R1:W-:Y:S01]  /*3ea0*/  MUFU.EX2 R84, R107 ;  /* 0x0000006b00547308 */ /* 0x0003e20000000800 */
        /* <DEDUP_REMOVED lines=29> */
[----:B-1----:R-:W-:Y:S01]  /*4080*/  FMNMX.FTZ R107, R41, R110, !PT ;  /* 0x0000006e296b7209 */ /* 0x002fe20007810000 */
        /* <DEDUP_REMOVED lines=8> */
[----:B------:R-:W-:Y:S01]  /*4110*/  MUFU.EX2 R5, R5 ;  /* 0x0000000500057308 */ /* 0x000fe20000000800 */
[----:B------:R-:W-:-:S02]  /*4120*/  @!P6 VIADD R3, R3, 0x2e840 ;  /* 0x0002e8400303e836 */ /* 0x000fc40000000000 */
[----:B------:R-:W-:-:S03]  /*4130*/  FMNMX.FTZ R110, R44, R113, !PT ;  /* 0x000000712c6e7209 */ /* 0x000fc60007810000 */
[----:B------:R-:W-:Y:S02]  /*4140*/  @!P6 PRMT R3, RZ, 0x654, R3 ;  /* 0x00000654ff03e816 */ /* 0x000fe40000000003 */
[----:B------:R-:W-:Y:S01]  /*4150*/  FMNMX.FTZ R113, R45, R110, !PT ;  /* 0x0000006e2d717209 */ /* 0x000fe20007810000 */
[----:B------:R-:W-:Y:S01]  /*4160*/  MUFU.EX2 R32, R32 ;  /* 0x0000002000207308 */ /* 0x000fe20000000800 */
[----:B------:R1:W-:Y:S02]  /*4170*/  @!P6 SYNCS.ARRIVE.TRANS64.RED.A1T0 RZ, [R3+URZ], RZ ;  /* 0x000000ff03ffe9a7 */ /* 0x0003e4000810043f */
[----:B--2---:R-:W-:-:S04]  /*4180*/  FMNMX.FTZ R114, R46, R113, !PT ;  /* 0x000000712e727209 */ /* 0x004fc80007810000 */
[----:B------:R-:W-:Y:S01]  /*4190*/  FMNMX.FTZ R113, R47, R114, !PT ;  /* 0x000000722f717209 */ /* 0x000fe20007810000 */
[----:B------:R2:W-:Y:S03]  /*41a0*/  MUFU.EX2 R110, R115 ;  /* 0x00000073006e7308 */ /* 0x0005e60000000800 */
[----:B------:R-:W-:-:S04]  /*41b0*/  FMNMX.FTZ R114, R48, R113, !PT ;  /* 0x0000007130727209 */ /* 0x000fc80007810000 */
[----:B------:R-:W-:Y:S01]  /*41c0*/  FMNMX.FTZ R113, R49, R114, !PT ;  /* 0x0000007231717209 */ /* 0x000fe20007810000 */
[----:B------:R-:W-:Y:S03]  /*41d0*/  MUFU.EX2 R29, R29 ;  /* 0x0000001d001d7308 */ /* 0x000fe60000000800 */
[----:B------:R-:W-:Y:S01]  /*41e0*/  FMNMX.FTZ R114, R50, R113, !PT ;  /* 0x0000007132727209 */ /* 0x000fe20007810000 */
[----:B------:R-:W-:-:S03]  /*41f0*/  FFMA.FTZ R113, R93, UR10, -R112 ;  /* 0x0000000a5d717c23 */ /* 0x000fc60008010870 */
[----:B------:R-:W-:Y:S01]  /*4200*/  FMNMX.FTZ R93, R51, R114, !PT ;  /* 0x00000072335d7209 */ /* 0x000fe20007810000 */
[----:B------:R-:W3:Y:S03]  /*4210*/  MUFU.EX2 R66, R66 ;  /* 0x0000004200427308 */ /* 0x000ee60000000800 */
[----:B------:R-:W-:-:S04]  /*4220*/  FMNMX.FTZ R114, R52, R93, !PT ;  /* 0x0000005d34727209 */ /* 0x000fc80007810000 */
[----:B------:R-:W-:Y:S01]  /*4230*/  FMNMX.FTZ R93, R53, R114, !PT ;  /* 0x00000072355d7209 */ /* 0x000fe20007810000 */
[----:B------:R-:W-:Y:S03]  /*4240*/  MUFU.EX2 R33, R33 ;  /* 0x0000002100217308 */ /* 0x000fe60000000800 */
[----:B------:R-:W-:Y:S01]  /*4250*/  FMNMX.FTZ R94, R54, R93, !PT ;  /* 0x0000005d365e7209 */ /* 0x000fe20007810000 */
[----:B------:R-:W-:-:S03]  /*4260*/  FFMA.FTZ R93, R98, UR10, -R112 ;  /* 0x0000000a625d7c23 */ /* 0x000fc60008010870 */
[----:B--2---:R-:W-:Y:S01]  /*4270*/  FMNMX.FTZ R115, R55, R94, !PT ;  /* 0x0000005e37737209 */ /* 0x004fe20007810000 */
[----:B------:R-:W-:Y:S01]  /*4280*/  MUFU.EX2 R114, R116 ;  /* 0x0000007400727308 */ /* 0x000fe20000000800 */
[----:B---3--:R-:W-:Y:S02]  /*4290*/  F2FP.SATFINITE.E4M3.F32.PACK_AB_MERGE_C R201, R66, R29, RZ ;  /* 0x0000001d42c9723e */ /* 0x008fe400048070ff */
[----:B------:R-:W-:Y:S01]  /*42a0*/  FMNMX.FTZ R94, R56, R115, !PT ;  /* 0x00000073385e7209 */ /* 0x000fe20007810000 */
[----:B------:R-:W-:-:S01]  /*42b0*/  FFMA.FTZ R115, R97, UR10, -R112 ;  /* 0x0000000a61737c23 */ /* 0x000fc20008010870 */
[----:B------:R-:W-:Y:S02]  /*42c0*/  F2FP.SATFINITE.E4M3.F32.PACK_AB_MERGE_C R201, R32, R5, R201 ;  /* 0x0000000520c9723e */ /* 0x000fe400048070c9 */
[----:B------:R-:W-:Y:S01]  /*42d0*/  FMNMX.FTZ R97, R57, R94, !PT ;  /* 0x0000005e39617209 */ /* 0x000fe20007810000 */
[----:B------:R-:W-:Y:S03]  /*42e0*/  MUFU.EX2 R36, R36 ;  /* 0x0000002400247308 */ /* 0x000fe60000000800 */
[----:B------:R-:W-:-:S04]  /*42f0*/  FMNMX.FTZ R98, R58, R97, !PT ;  /* 0x000000613a627209 */ /* 0x000fc80007810000 */
[----:B------:R-:W-:Y:S01]  /*4300*/  FMNMX.FTZ R97, R59, R98, !PT ;  /* 0x000000623b617209 */ /* 0x000fe20007810000 */
[----:B------:R2:W-:Y:S03]  /*4310*/  MUFU.EX2 R94, R115 ;  /* 0x00000073005e7308 */ /* 0x0005e60000000800 */
[----:B------:R-:W-:-:S04]  /*4320*/  FMNMX.FTZ R97, R24, R97, !PT ;  /* 0x0000006118617209 */ /* 0x000fc80007810000 */
[----:B------:R-:W-:Y:S01]  /*4330*/  FMNMX.FTZ R102, R60, R97, !PT ;  /* 0x000000613c667209 */ /* 0x000fe20007810000 */
[----:B------:R-:W-:Y:S03]  /*4340*/  MUFU.EX2 R98, R120 ;  /* 0x0000007800627308 */ /* 0x000fe60000000800 */
[----:B------:R-:W-:-:S04]  /*4350*/  FMNMX.FTZ R97, R25, R102, !PT ;  /* 0x0000006619617209 */ /* 0x000fc80007810000 */
[----:B------:R-:W-:Y:S01]  /*4360*/  FMNMX.FTZ R102, R26, R97, !PT ;  /* 0x000000611a667209 */ /* 0x000fe20007810000 */
[----:B------:R-:W-:Y:S03]  /*4370*/  MUFU.EX2 R37, R37 ;  /* 0x0000002500257308 */ /* 0x000fe60000000800 */
[----:B------:R-:W-:-:S04]  /*4380*/  FMNMX.FTZ R102, R27, R102, !PT ;  /* 0x000000661b667209 */ /* 0x000fc80007810000 */
[----:B--2---:R-:W-:Y:S01]  /*4390*/  FMNMX.FTZ R115, R61, R102, !PT ;  /* 0x000000663d737209 */ /* 0x004fe20007810000 */
[----:B------:R-:W-:Y:S03]  /*43a0*/  MUFU.EX2 R97, R127 ;  /* 0x0000007f00617308 */ /* 0x000fe60000000800 */
[----:B------:R-:W-:-:S04]  /*43b0*/  FMNMX.FTZ R115, R28, R115, !PT ;  /* 0x000000731c737209 */ /* 0x000fc80007810000 */
[----:B------:R-:W-:Y:S01]  /*43c0*/  FMNMX.FTZ R119, R30, R115, !PT ;  /* 0x000000731e777209 */ /* 0x000fe20007810000 */
[----:B------:R2:W-:Y:S03]  /*43d0*/  MUFU.EX2 R102, R121 ;  /* 0x0000007900667308 */ /* 0x0005e60000000800 */
[----:B------:R-:W-:Y:S01]  /*43e0*/  FMNMX.FTZ R116, R62, R119, !PT ;  /* 0x000000773e747209 */ /* 0x000fe20007810000 */
[----:B------:R-:W-:-:S03]  /*43f0*/  FFMA.FTZ R119, R73, UR10, -R112 ;  /* 0x0000000a49777c23 */ /* 0x000fc60008010870 */
[----:B------:R-:W-:Y:S01]  /*4400*/  FMNMX.FTZ R73, R63, R116, !PT ;  /* 0x000000743f497209 */ /* 0x000fe20007810000 */
[----:B------:R-:W3:Y:S01]  /*4410*/  MUFU.EX2 R72, R72 ;  /* 0x0000004800487308 */ /* 0x000ee20000000800 */
[----:B--2---:R-:W-:-:S02]  /*4420*/  FFMA.FTZ R121, R77, UR10, -R112 ;  /* 0x0000000a4d797c23 */ /* 0x004fc40008010870 */
[----:B------:R-:W-:-:S04]  /*4430*/  FMNMX.FTZ R73, R64, R73, !PT ;  /* 0x0000004940497209 */ /* 0x000fc80007810000 */
[----:B------:R-:W-:Y:S01]  /*4440*/  FMNMX.FTZ R74, R34, R73, !PT ;  /* 0x00000049224a7209 */ /* 0x000fe20007810000 */
[----:B------:R2:W-:Y:S03]  /*4450*/  MUFU.EX2 R116, R119 ;  /* 0x0000007700747308 */ /* 0x0005e60000000800 */
[----:B------:R-:W-:-:S04]  /*4460*/  FMNMX.FTZ R74, R31, R74, !PT ;  /* 0x0000004a1f4a7209 */ /* 0x000fc80007810000 */
[----:B------:R-:W-:Y:S01]  /*4470*/  FMNMX.FTZ R77, R35, R74, !PT ;  /* 0x0000004a234d7209 */ /* 0x000fe20007810000 */
[----:B------:R4:W-:Y:S01]  /*4480*/  MUFU.EX2 R73, R123 ;  /* 0x0000007b00497308 */ /* 0x0009e20000000800 */
[----:B---3--:R-:W-:Y:S02]  /*4490*/  F2FP.SATFINITE.E4M3.F32.PACK_AB_MERGE_C R203, R72, R37, RZ ;  /* 0x0000002548cb723e */ /* 0x008fe400048070ff */
[----:B------:R-:W-:Y:S01]  /*44a0*/  FMNMX.FTZ R120, R38, R77, !PT ;  /* 0x0000004d26787209 */ /* 0x000fe20007810000 */
[----:B------:R-:W-:-:S01]  /*44b0*/  FFMA.FTZ R77, R131, UR10, -R112 ;  /* 0x0000000a834d7c23 */ /* 0x000fc20008010870 */
[----:B------:R-:W-:Y:S02]  /*44c0*/  F2FP.SATFINITE.E4M3.F32.PACK_AB_MERGE_C R203, R36, R33, R203 ;  /* 0x0000002124cb723e */ /* 0x000fe400048070cb */
[----:B--2---:R-:W-:Y:S01]  /*44d0*/  FMNMX.FTZ R119, R39, R120, !PT ;  /* 0x0000007827777209 */ /* 0x004fe20007810000 */
[----:B------:R2:W-:Y:S03]  /*44e0*/  MUFU.EX2 R74, R121 ;  /* 0x00000079004a7308 */ /* 0x0005e60000000800 */
[----:B------:R-:W-:-:S02]  /*44f0*/  FMNMX.FTZ R120, R70, R119, !PT ;  /* 0x0000007746787209 */ /* 0x000fc40007810000 */
[----:B------:R-:W-:Y:S01]  /*4500*/  FSEL R119, R118, -INF , P1 ;  /* 0xff80000076777808 */ /* 0x000fe20000800000 */
[----:B------:R-:W-:-:S01]  /*4510*/  FFMA.FTZ R118, R132, UR10, -R112 ;  /* 0x0000000a84767c23 */ /* 0x000fc20008010870 */
[----:B------:R-:W-:Y:S01]  /*4520*/  FMNMX.FTZ R124, R71, R120, !PT ;  /* 0x00000078477c7209 */ /* 0x000fe20007810000 */
[----:B------:R-:W-:Y:S01]  /*4530*/  MUFU.EX2 R65, R65 ;  /* 0x0000004100417308 */ /* 0x000fe20000000800 */
[----:B------:R-:W-:Y:S02]  /*4540*/  FSEL R120, R134, -INF , P2 ;  /* 0xff80000086787808 */ /* 0x000fe40001000000 */
[----:B----4-:R-:W-:Y:S02]  /*4550*/  FMNMX.FTZ R123, R119, R124, !PT ;  /* 0x0000007c777b7209 */ /* 0x010fe40007810000 */
[----:B--2---:R-:W-:Y:S02]  /*4560*/  FSEL R121, R122, -INF , P3 ;  /* 0xff8000007a797808 */ /* 0x004fe40001800000 */
[----:B------:R-:W-:Y:S01]  /*4570*/  FMNMX.FTZ R124, R120, R123, !PT ;  /* 0x0000007b787c7209 */ /* 0x000fe20007810000 */
[----:B------:R-:W-:Y:S01]  /*4580*/  MUFU.EX2 R68, R68 ;  /* 0x0000004400447308 */ /* 0x000fe20000000800 */
[----:B------:R-:W-:-:S02]  /*4590*/  FSEL R122, R133, -INF , P4 ;  /* 0xff800000857a7808 */ /* 0x000fc40002000000 */
[----:B------:R-:W-:Y:S02]  /*45a0*/  FMNMX.FTZ R125, R121, R124, !PT ;  /* 0x0000007c797d7209 */ /* 0x000fe40007810000 */
[----:B------:R-:W-:Y:S02]  /*45b0*/  FSEL R123, R130, -INF , P5 ;  /* 0xff800000827b7808 */ /* 0x000fe40002800000 */
[----:B------:R-:W-:Y:S01]  /*45c0*/  FMNMX.FTZ R124, R122, R125, !PT ;  /* 0x0000007d7a7c7209 */ /* 0x000fe20007810000 */
[----:B------:R-:W-:Y:S03]  /*45d0*/  MUFU.EX2 R69, R69 ;  /* 0x0000004500457308 */ /* 0x000fe60000000800 */
[----:B------:R-:W-:-:S05]  /*45e0*/  FMNMX.FTZ R124, R123, R124, !PT ;  /* 0x0000007c7b7c7209 */ /* 0x000fca0007810000 */
[----:B------:R-:W2:Y:S01]  /*45f0*/  SHFL.BFLY PT, R125, R124, 0x2, 0x1f ;  /* 0x0c401f007c7d7f89 */ /* 0x000ea200000e0000 */
[----:B------:R-:W3:Y:S08]  /*4600*/  MUFU.EX2 R78, R78 ;  /* 0x0000004e004e7308 */ /* 0x000ef00000000800 */
[----:B------:R-:W-:Y:S08]  /*4610*/  MUFU.EX2 R67, R67 ;  /* 0x0000004300437308 */ /* 0x000ff00000000800 */
[----:B------:R-:W-:Y:S01]  /*4620*/  MUFU.EX2 R76, R76 ;  /* 0x0000004c004c7308 */ /* 0x000fe20000000800 */
[----:B---3--:R-:W-:-:S04]  /*4630*/  F2FP.SATFINITE.E4M3.F32.PACK_AB_MERGE_C R205, R78, R69, RZ ;  /* 0x000000454ecd723e */ /* 0x008fc800048070ff */
[----:B------:R-:W-:Y:S02]  /*4640*/  F2FP.SATFINITE.E4M3.F32.PACK_AB_MERGE_C R205, R68, R65, R205 ;  /* 0x0000004144cd723e */ /* 0x000fe400048070cd */
[----:B--2---:R-:W-:Y:S01]  /*4650*/  FMNMX.FTZ R126, R124, R125, !PT ;  /* 0x0000007d7c7e7209 */ /* 0x004fe20007810000 */
[--C-:B------:R-:W-:Y:S01]  /*4660*/  FFMA.FTZ R125, R108, UR10, -R112.reuse ;  /* 0x0000000a6c7d7c23 */ /* 0x100fe20008010870 */
[----:B------:R-:W-:-:S01]  /*4670*/  FFMA.FTZ R108, R111, UR10, -R112 ;  /* 0x0000000a6f6c7c23 */ /* 0x000fc20008010870 */
[--C-:B------:R-:W-:Y:S01]  /*4680*/  FFMA.FTZ R111, R129, UR10, -R112.reuse ;  /* 0x0000000a816f7c23 */ /* 0x100fe20008010870 */
[----:B------:R-:W-:-:S01]  /*4690*/  FFMA.FTZ R112, R117, UR10, -R112 ;  /* 0x0000000a75707c23 */ /* 0x000fc20008010870 */
[----:B------:R-:W2:Y:S01]  /*46a0*/  SHFL.BFLY PT, R127, R126, 0x1, 0x1f ;  /* 0x0c201f007e7f7f89 */ /* 0x000ea200000e0000 */
[----:B------:R-:W-:Y:S08]  /*46b0*/  MUFU.EX2 R75, R75 ;  /* 0x0000004b004b7308 */ /* 0x000ff00000000800 */
[----:B------:R-:W3:Y:S08]  /*46c0*/  MUFU.EX2 R80, R80 ;  /* 0x0000005000507308 */ /* 0x000ef00000000800 */
[----:B------:R-:W-:Y:S01]  /*46d0*/  MUFU.EX2 R79, R79 ;  /* 0x0000004f004f7308 */ /* 0x000fe20000000800 */
[----:B--2---:R-:W-:Y:S01]  /*46e0*/  FMNMX.FTZ R190, R126, R127, !PT ;  /* 0x0000007f7ebe7209 */ /* 0x004fe20007810000 */
[----:B------:R-:W-:-:S06]  /*46f0*/  IMAD.U32 R127, RZ, RZ, UR10 ;  /* 0x0000000aff7f7e24 */ /* 0x000fcc000f8e00ff */
[----:B------:R-:W-:Y:S01]  /*4700*/  MUFU.EX2 R83, R83 ;  /* 0x0000005300537308 */ /* 0x000fe20000000800 */
[----:B---3--:R-:W-:Y:S01]  /*4710*/  F2FP.SATFINITE.E4M3.F32.PACK_AB_MERGE_C R207, R80, R75, RZ ;  /* 0x0000004b50cf723e */ /* 0x008fe200048070ff */
[C---:B------:R-:W-:Y:S01]  /*4720*/  FFMA.FTZ R124, R190.reuse, R127, -8 ;  /* 0xc1000000be7c7423 */ /* 0x040fe2000001007f */
[----:B------:R-:W-:Y:S02]  /*4730*/  FSETP.NEU.FTZ.AND P1, PT, R190, -INF , PT ;  /* 0xff800000be00780b */ /* 0x000fe40003f3d000 */
[----:B------:R-:W-:Y:S02]  /*4740*/  F2FP.SATFINITE.E4M3.F32.PACK_AB_MERGE_C R207, R76, R67, R207 ;  /* 0x000000434ccf723e */ /* 0x000fe400048070cf */
[----:B------:R-:W-:Y:S01]  /*4750*/  FSEL R117, R124, RZ, P1 ;  /* 0x000000ff7c757208 */ /* 0x000fe20000800000 */
[----:B------:R-:W-:Y:S01]  /*4760*/  MUFU.EX2 R104, R104 ;  /* 0x0000006800687308 */ /* 0x000fe20000000800 */
[----:B------:R-:W-:-:S03]  /*4770*/  PLOP3.LUT P1, PT, PT, PT, UP0, 0x80, 0x0 ;  /* 0x000000000000781c */ /* 0x000fc60003f2f008 */
[--C-:B------:R-:W-:Y:S01]  /*4780*/  FFMA.FTZ R4, R4, UR10, -R117.reuse ;  /* 0x0000000a04047c23 */ /* 0x100fe20008010875 */
[----:B------:R-:W-:-:S01]  /*4790*/  FFMA.FTZ R7, R7, UR10, -R117 ;  /* 0x0000000a07077c23 */ /* 0x000fc20008010875 */
[--C-:B------:R-:W-:Y:S01]  /*47a0*/  FFMA.FTZ R124, R6, UR10, -R117.reuse ;  /* 0x0000000a067c7c23 */ /* 0x100fe20008010875 */
[----:B------:R-:W-:-:S01]  /*47b0*/  FFMA.FTZ R127, R8, UR10, -R117 ;  /* 0x0000000a087f7c23 */ /* 0x000fc20008010875 */
[--C-:B------:R-:W-:Y:S01]  /*47c0*/  FFMA.FTZ R6, R9, UR10, -R117.reuse ;  /* 0x0000000a09067c23 */ /* 0x100fe20008010875 */
[----:B------:R-:W-:-:S01]  /*47d0*/  FFMA.FTZ R9, R10, UR10, -R117 ;  /* 0x0000000a0a097c23 */ /* 0x000fc20008010875 */
[----:B------:R-:W-:Y:S01]  /*47e0*/  MUFU.EX2 R4, R4 ;  /* 0x0000000400047308 */ /* 0x000fe20000000800 */
[----:B------:R-:W-:-:S01]  /*47f0*/  FFMA.FTZ R8, R13, UR10, -R117 ;  /* 0x0000000a0d087c23 */ /* 0x000fc20008010875 */
[--C-:B------:R-:W-:Y:S01]  /*4800*/  FFMA.FTZ R13, R40, UR10, -R117.reuse ;  /* 0x0000000a280d7c23 */ /* 0x100fe20008010875 */
[----:B------:R-:W-:-:S01]  /*4810*/  FFMA.FTZ R40, R41, UR10, -R117 ;  /* 0x0000000a29287c23 */ /* 0x000fc20008010875 */
[--C-:B------:R-:W-:Y:S01]  /*4820*/  FFMA.FTZ R41, R42, UR10, -R117.reuse ;  /* 0x0000000a2a297c23 */ /* 0x100fe20008010875 */
[----:B------:R-:W-:-:S01]  /*4830*/  FFMA.FTZ R126, R11, UR10, -R117 ;  /* 0x0000000a0b7e7c23 */ /* 0x000fc20008010875 */
[--C-:B------:R-:W-:Y:S01]  /*4840*/  FFMA.FTZ R131, R20, UR10, -R117.reuse ;  /* 0x0000000a14837c23 */ /* 0x100fe20008010875 */
[----:B------:R-:W-:-:S01]  /*4850*/  FFMA.FTZ R42, R51, UR10, -R117 ;  /* 0x0000000a332a7c23 */ /* 0x000fc20008010875 */
[----:B------:R-:W2:Y:S01]  /*4860*/  MUFU.EX2 R7, R7 ;  /* 0x0000000700077308 */ /* 0x000ea20000000800 */
[----:B------:R-:W-:-:S01]  /*4870*/  FFMA.FTZ R11, R14, UR10, -R117 ;  /* 0x0000000a0e0b7c23 */ /* 0x000fc20008010875 */
[--C-:B------:R-:W-:Y:S01]  /*4880*/  FFMA.FTZ R20, R47, UR10, -R117.reuse ;  /* 0x0000000a2f147c23 */ /* 0x100fe20008010875 */
[----:B------:R-:W-:-:S01]  /*4890*/  FFMA.FTZ R51, R54, UR10, -R117 ;  /* 0x0000000a36337c23 */ /* 0x000fc20008010875 */
[--C-:B------:R-:W-:Y:S01]  /*48a0*/  FFMA.FTZ R14, R15, UR10, -R117.reuse ;  /* 0x0000000a0f0e7c23 */ /* 0x100fe20008010875 */
[----:B------:R-:W-:-:S01]  /*48b0*/  FFMA.FTZ R47, R49, UR10, -R117 ;  /* 0x0000000a312f7c23 */ /* 0x000fc20008010875 */
[----:B------:R-:W-:Y:S01]  /*48c0*/  FADD.FTZ R54, R5, R32 ;  /* 0x0000002005367221 */ /* 0x000fe20000010000 */
[----:B------:R-:W-:-:S01]  /*48d0*/  FFMA.FTZ R15, R44, UR10, -R117 ;  /* 0x0000000a2c0f7c23 */ /* 0x000fc20008010875 */
[----:B------:R-:W3:Y:S01]  /*48e0*/  MUFU.EX2 R124, R124 ;  /* 0x0000007c007c7308 */ /* 0x000ee20000000800 */
[----:B------:R-:W-:-:S01]  /*48f0*/  FFMA.FTZ R129, R12, UR10, -R117 ;  /* 0x0000000a0c817c23 */ /* 0x000fc20008010875 */
[--C-:B------:R-:W-:Y:S01]  /*4900*/  FFMA.FTZ R44, R45, UR10, -R117.reuse ;  /* 0x0000000a2d2c7c23 */ /* 0x100fe20008010875 */
[----:B------:R-:W-:-:S01]  /*4910*/  FFMA.FTZ R45, R55, UR10, -R117 ;  /* 0x0000000a372d7c23 */ /* 0x000fc20008010875 */
[----:B------:R-:W-:Y:S01]  /*4920*/  FADD.FTZ R55, R29, R54 ;  /* 0x000000361d377221 */ /* 0x000fe20000010000 */
[----:B------:R-:W-:-:S01]  /*4930*/  FFMA.FTZ R133, R46, UR10, -R117 ;  /* 0x0000000a2e857c23 */ /* 0x000fc20008010875 */
[--C-:B------:R-:W-:Y:S01]  /*4940*/  FFMA.FTZ R46, R56, UR10, -R117.reuse ;  /* 0x0000000a382e7c23 */ /* 0x100fe20008010875 */
[----:B------:R-:W-:-:S01]  /*4950*/  FFMA.FTZ R12, R43, UR10, -R117 ;  /* 0x0000000a2b0c7c23 */ /* 0x000fc20008010875 */
[----:B------:R-:W4:Y:S01]  /*4960*/  MUFU.EX2 R127, R127 ;  /* 0x0000007f007f7308 */ /* 0x000f220000000800 */
[----:B--2---:R-:W-:-:S01]  /*4970*/  FADD.FTZ R49, R4, R7 ;  /* 0x0000000704317221 */ /* 0x004fc20000010000 */
[----:B------:R-:W-:Y:S01]  /*4980*/  FADD.FTZ R56, R66, R55 ;  /* 0x0000003742387221 */ /* 0x000fe20000010000 */
[----:B------:R-:W-:-:S01]  /*4990*/  FFMA.FTZ R43, R52, UR10, -R117 ;  /* 0x0000000a342b7c23 */ /* 0x000fc20008010875 */
[--C-:B------:R-:W-:Y:S01]  /*49a0*/  FFMA.FTZ R52, R57, UR10, -R117.reuse ;  /* 0x0000000a39347c23 */ /* 0x100fe20008010875 */
[----:B------:R-:W-:-:S01]  /*49b0*/  FFMA.FTZ R10, R21, UR10, -R117 ;  /* 0x0000000a150a7c23 */ /* 0x000fc20008010875 */
[----:B------:R-:W-:Y:S01]  /*49c0*/  FADD.FTZ R57, R33, R56 ;  /* 0x0000003821397221 */ /* 0x000fe20000010000 */
[----:B------:R-:W-:-:S01]  /*49d0*/  FFMA.FTZ R21, R48, UR10, -R117 ;  /* 0x0000000a30157c23 */ /* 0x000fc20008010875 */
[----:B------:R-:W2:Y:S01]  /*49e0*/  MUFU.EX2 R6, R6 ;  /* 0x0000000600067308 */ /* 0x000ea20000000800 */
[----:B---3--:R-:W-:-:S01]  /*49f0*/  FADD.FTZ R54, R124, R49 ;  /* 0x000000317c367221 */ /* 0x008fc20000010000 */
[----:B------:R-:W-:Y:S01]  /*4a00*/  FADD.FTZ R56, R36, R57 ;  /* 0x0000003924387221 */ /* 0x000fe20000010000 */
[----:B------:R-:W-:-:S01]  /*4a10*/  FFMA.FTZ R48, R50, UR10, -R117 ;  /* 0x0000000a32307c23 */ /* 0x000fc20008010875 */
[--C-:B------:R-:W-:Y:S01]  /*4a20*/  FFMA.FTZ R50, R53, UR10, -R117.reuse ;  /* 0x0000000a35327c23 */ /* 0x100fe20008010875 */
[----:B------:R-:W-:-:S01]  /*4a30*/  FFMA.FTZ R53, R58, UR10, -R117 ;  /* 0x0000000a3a357c23 */ /* 0x000fc20008010875 */
[----:B------:R-:W-:Y:S01]  /*4a40*/  FADD.FTZ R57, R37, R56 ;  /* 0x0000003825397221 */ /* 0x000fe20000010000 */
[----:B------:R-:W-:-:S01]  /*4a50*/  FFMA.FTZ R49, R59, UR10, -R117 ;  /* 0x0000000a3b317c23 */ /* 0x000fc20008010875 */
[----:B------:R-:W3:Y:S01]  /*4a60*/  MUFU.EX2 R9, R9 ;  /* 0x0000000900097308 */ /* 0x000ee20000000800 */
[----:B----4-:R-:W-:-:S01]  /*4a70*/  FADD.FTZ R55, R127, R54 ;  /* 0x000000367f377221 */ /* 0x010fc20000010000 */
[----:B------:R-:W-:Y:S01]  /*4a80*/  FADD.FTZ R58, R72, R57 ;  /* 0x00000039483a7221 */ /* 0x000fe20000010000 */
[----:B------:R-:W-:-:S01]  /*4a90*/  FFMA.FTZ R25, R25, UR10, -R117 ;  /* 0x0000000a19197c23 */ /* 0x000fc20008010875 */
[--C-:B-1----:R-:W-:Y:S01]  /*4aa0*/  FFMA.FTZ R3, R26, UR10, -R117.reuse ;  /* 0x0000000a1a037c23 */ /* 0x102fe20008010875 */
[----:B------:R-:W-:-:S01]  /*4ab0*/  FFMA.FTZ R26, R27, UR10, -R117 ;  /* 0x0000000a1b1a7c23 */ /* 0x000fc20008010875 */
[----:B------:R-:W-:Y:S01]  /*4ac0*/  FADD.FTZ R57, R65, R58 ;  /* 0x0000003a41397221 */ /* 0x000fe20000010000 */
[----:B------:R-:W-:-:S01]  /*4ad0*/  FFMA.FTZ R28, R28, UR10, -R117 ;  /* 0x0000000a1c1c7c23 */ /* 0x000fc20008010875 */
[----:B------:R-:W1:Y:S01]  /*4ae0*/  MUFU.EX2 R126, R126 ;  /* 0x0000007e007e7308 */ /* 0x000e620000000800 */
        /* <DEDUP_REMOVED lines=9> */
[--C-:B------:R-:W-:Y:S01]  /*4b80*/  FFMA.FTZ R54, R60, UR10, -R117.reuse ;  /* 0x0000000a3c367c23 */ /* 0x100fe20008010875 */
[----:B------:R-:W-:-:S01]  /*4b90*/  FFMA.FTZ R64, R64, UR10, -R117 ;  /* 0x0000000a40407c23 */ /* 0x000fc20008010875 */
[--C-:B------:R-:W-:Y:S01]  /*4ba0*/  FFMA.FTZ R34, R34, UR10, -R117.reuse ;  /* 0x0000000a22227c23 */ /* 0x100fe20008010875 */
[----:B------:R-:W-:-:S01]  /*4bb0*/  FFMA.FTZ R31, R31, UR10, -R117 ;  /* 0x0000000a1f1f7c23 */ /* 0x000fc20008010875 */
[--C-:B------:R-:W-:Y:S01]  /*4bc0*/  FFMA.FTZ R35, R35, UR10, -R117.reuse ;  /* 0x0000000a23237c23 */ /* 0x100fe20008010875 */
[----:B------:R-:W-:-:S01]  /*4bd0*/  FFMA.FTZ R38, R38, UR10, -R117 ;  /* 0x0000000a26267c23 */ /* 0x000fc20008010875 */
[----:B------:R-:W3:Y:S01]  /*4be0*/  MUFU.EX2 R8, R8 ;  /* 0x0000000800087308 */ /* 0x000ee20000000800 */
[----:B-1----:R-:W-:-:S01]  /*4bf0*/  FADD.FTZ R56, R126, R55 ;  /* 0x000000377e387221 */ /* 0x002fc20000010000 */
[--C-:B------:R-:W-:Y:S01]  /*4c00*/  FFMA.FTZ R39, R39, UR10, -R117.reuse ;  /* 0x0000000a27277c23 */ /* 0x100fe20008010875 */
[----:B------:R-:W-:Y:S01]  /*4c10*/  F2FP.SATFINITE.E4M3.F32.PACK_AB_MERGE_C R124, R127, R124, RZ ;  /* 0x0000007c7f7c723e */ /* 0x000fe200048070ff */
[--C-:B------:R-:W-:Y:S01]  /*4c20*/  FFMA.FTZ R70, R70, UR10, -R117.reuse ;  /* 0x0000000a46467c23 */ /* 0x100fe20008010875 */
[----:B------:R-:W-:-:S01]  /*4c30*/  FFMA.FTZ R71, R71, UR10, -R117 ;  /* 0x0000000a47477c23 */ /* 0x000fc20008010875 */
[----:B------:R-:W-:Y:S01]  /*4c40*/  FFMA.FTZ R119, R119, UR10, -R117 ;  /* 0x0000000a77777c23 */ /* 0x000fe20008010875 */
[----:B------:R-:W-:Y:S01]  /*4c50*/  F2FP.SATFINITE.E4M3.F32.PACK_AB_MERGE_C R200, R7, R4, R124 ;  /* 0x0000000407c8723e */ /* 0x000fe2000480707c */
[----:B------:R-:W1:Y:S01]  /*4c60*/  MUFU.EX2 R11, R11 ;  /* 0x0000000b000b7308 */ /* 0x000e620000000800 */
[----:B--2---:R-:W-:-:S01]  /*4c70*/  FADD.FTZ R55, R129, R56 ;  /* 0x0000003881377221 */ /* 0x004fc20000010000 */
[--C-:B------:R-:W-:Y:S01]  /*4c80*/  FFMA.FTZ R120, R120, UR10, -R117.reuse ;  /* 0x0000000a78787c23 */ /* 0x100fe20008010875 */
[----:B------:R-:W-:Y:S01]  /*4c90*/  F2FP.SATFINITE.E4M3.F32.PACK_AB_MERGE_C R126, R129, R126, RZ ;  /* 0x0000007e817e723e */ /* 0x000fe200048070ff */
[--C-:B------:R-:W-:Y:S01]  /*4ca0*/  FFMA.FTZ R121, R121, UR10, -R117.reuse ;  /* 0x0000000a79797c23 */ /* 0x100fe20008010875 */
[----:B------:R-:W-:-:S01]  /*4cb0*/  FFMA.FTZ R122, R122, UR10, -R117 ;  /* 0x0000000a7a7a7c23 */ /* 0x000fc20008010875 */
[----:B------:R-:W-:Y:S01]  /*4cc0*/  F2FP.SATFINITE.E4M3.F32.PACK_AB_MERGE_C R209, R104, R83, RZ ;  /* 0x0000005368d1723e */ /* 0x000fe200048070ff */
[----:B------:R-:W-:Y:S01]  /*4cd0*/  IMAD.MOV.U32 R72, RZ, RZ, R87 ;  /* 0x000000ffff487224 */ /* 0x000fe200078e0057 */
[----:B------:R-:W2:Y:S01]  /*4ce0*/  MUFU.EX2 R14, R14 ;  /* 0x0000000e000e7308 */ /* 0x000ea20000000800 */
[----:B---3--:R-:W-:-:S01]  /*4cf0*/  FADD.FTZ R56, R8, R55 ;  /* 0x0000003708387221 */ /* 0x008fc20000010000 */
[----:B------:R-:W-:Y:S01]  /*4d00*/  F2FP.SATFINITE.E4M3.F32.PACK_AB_MERGE_C R202, R9, R6, R126 ;  /* 0x0000000609ca723e */ /* 0x000fe2000480707e */
[----:B------:R-:W-:Y:S01]  /*4d10*/  IMAD.MOV.U32 R69, RZ, RZ, R87 ;  /* 0x000000ffff457224 */ /* 0x000fe200078e0057 */
[----:B------:R-:W-:Y:S01]  /*4d20*/  F2FP.SATFINITE.E4M3.F32.PACK_AB_MERGE_C R209, R84, R79, R209 ;  /* 0x0000004f54d1723e */ /* 0x000fe200048070d1 */
[--C-:B------:R-:W-:Y:S01]  /*4d30*/  IMAD.MOV.U32 R68, RZ, RZ, R87.reuse ;  /* 0x000000ffff447224 */ /* 0x100fe200078e0057 */
[----:B------:R-:W-:Y:S01]  /*4d40*/  MOV R65, R87 ;  /* 0x0000005700417202 */ /* 0x000fe20000000f00 */
[----:B------:R-:W-:Y:S01]  /*4d50*/  IMAD.MOV.U32 R66, RZ, RZ, R87 ;  /* 0x000000ffff427224 */ /* 0x000fe200078e0057 */
[----:B------:R-:W3:Y:S01]  /*4d60*/  MUFU.EX2 R131, R131 ;  /* 0x0000008300837308 */ /* 0x000ee20000000800 */
[----:B-1----:R-:W-:-:S01]  /*4d70*/  FADD.FTZ R55, R11, R56 ;  /* 0x000000380b377221 */ /* 0x002fc20000010000 */
[--C-:B------:R-:W-:Y:S01]  /*4d80*/  IMAD.MOV.U32 R60, RZ, RZ, R87.reuse ;  /* 0x000000ffff3c7224 */ /* 0x100fe200078e0057 */
[----:B------:R-:W-:Y:S01]  /*4d90*/  MOV R33, R87 ;  /* 0x0000005700217202 */ /* 0x000fe20000000f00 */
[----:B------:R-:W-:-:S04]  /*4da0*/  IMAD.MOV.U32 R36, RZ, RZ, R87 ;  /* 0x000000ffff247224 */ /* 0x000fc800078e0057 */
[----:B------:R-:W1:Y:S01]  /*4db0*/  MUFU.EX2 R10, R10 ;  /* 0x0000000a000a7308 */ /* 0x000e620000000800 */
[----:B--2---:R-:W-:-:S01]  /*4dc0*/  FADD.FTZ R56, R14, R55 ;  /* 0x000000370e387221 */ /* 0x004fc20000010000 */
[----:B------:R-:W-:Y:S01]  /*4dd0*/  FFMA.FTZ R55, R30, UR10, -R117 ;  /* 0x0000000a1e377c23 */ /* 0x000fe20008010875 */
[----:B------:R-:W-:-:S01]  /*4de0*/  FADD.FTZ R30, R78, R57 ;  /* 0x000000394e1e7221 */ /* 0x000fc20000010000 */
[----:B------:R-:W-:Y:S01]  /*4df0*/  FFMA.FTZ R117, R123, UR10, -R117 ;  /* 0x0000000a7b757c23 */ /* 0x000fe20008010875 */
[----:B------:R-:W-:Y:S02]  /*4e00*/  IMAD.MOV.U32 R78, RZ, RZ, R87 ;  /* 0x000000ffff4e7224 */ /* 0x000fe400078e0057 */
[----:B------:R-:W-:Y:S01]  /*4e10*/  FADD.FTZ R59, R67, R30 ;  /* 0x0000001e433b7221 */ /* 0x000fe20000010000 */
[----:B------:R-:W2:Y:S01]  /*4e20*/  MUFU.EX2 R13, R13 ;  /* 0x0000000d000d7308 */ /* 0x000ea20000000800 */
[----:B---3--:R-:W-:-:S01]  /*4e30*/  FADD.FTZ R57, R131, R56 ;  /* 0x0000003883397221 */ /* 0x008fc20000010000 */
[----:B------:R-:W-:Y:S01]  /*4e40*/  F2FP.SATFINITE.E4M3.F32.PACK_AB_MERGE_C R131, R131, R14, RZ ;  /* 0x0000000e8383723e */ /* 0x000fe200048070ff */
[----:B------:R-:W-:-:S01]  /*4e50*/  FADD.FTZ R56, R76, R59 ;  /* 0x0000003b4c387221 */ /* 0x000fc20000010000 */
[----:B------:R-:W-:-:S02]  /*4e60*/  IMAD.MOV.U32 R76, RZ, RZ, R87 ;  /* 0x000000ffff4c7224 */ /* 0x000fc400078e0057 */
[----:B------:R-:W-:Y:S01]  /*4e70*/  F2FP.SATFINITE.E4M3.F32.PACK_AB_MERGE_C R204, R11, R8, R131 ;  /* 0x000000080bcc723e */ /* 0x000fe20004807083 */
[----:B------:R-:W-:Y:S01]  /*4e80*/  IMAD.MOV.U32 R67, RZ, RZ, R87 ;  /* 0x000000ffff437224 */ /* 0x000fe200078e0057 */
[----:B------:R-:W3:Y:S01]  /*4e90*/  MUFU.EX2 R40, R40 ;  /* 0x0000002800287308 */ /* 0x000ee20000000800 */
[----:B-1----:R-:W-:-:S01]  /*4ea0*/  FADD.FTZ R30, R10, R57 ;  /* 0x000000390a1e7221 */ /* 0x002fc20000010000 */
[----:B------:R-:W-:Y:S01]  /*4eb0*/  FADD.FTZ R57, R75, R56 ;  /* 0x000000384b397221 */ /* 0x000fe20000010000 */
[----:B------:R-:W-:-:S03]  /*4ec0*/  IMAD.MOV.U32 R75, RZ, RZ, R87 ;  /* 0x000000ffff4b7224 */ /* 0x000fc600078e0057 */
[----:B------:R-:W-:Y:S01]  /*4ed0*/  FADD.FTZ R56, R80, R57 ;  /* 0x0000003950387221 */ /* 0x000fe20000010000 */
[----:B------:R-:W-:Y:S01]  /*4ee0*/  IMAD.MOV.U32 R80, RZ, RZ, R87 ;  /* 0x000000ffff507224 */ /* 0x000fe200078e0057 */
[----:B------:R-:W1:Y:S02]  /*4ef0*/  MUFU.EX2 R41, R41 ;  /* 0x0000002900297308 */ /* 0x000e640000000800 */
[----:B------:R-:W-:-:S01]  /*4f00*/  FADD.FTZ R57, R79, R56 ;  /* 0x000000384f397221 */ /* 0x000fc20000010000 */
[----:B------:R-:W-:-:S03]  /*4f10*/  IMAD.MOV.U32 R79, RZ, RZ, R87 ;  /* 0x000000ffff4f7224 */ /* 0x000fc600078e0057 */
[----:B------:R-:W-:Y:S01]  /*4f20*/  FADD.FTZ R56, R84, R57 ;  /* 0x0000003954387221 */ /* 0x000fe20000010000 */
[----:B------:R-:W-:Y:S01]  /*4f30*/  IMAD.MOV.U32 R84, RZ, RZ, R87 ;  /* 0x000000ffff547224 */ /* 0x000fe200078e0057 */
[----:B------:R-:W4:Y:S02]  /*4f40*/  MUFU.EX2 R12, R12 ;  /* 0x0000000c000c7308 */ /* 0x000f240000000800 */
[----:B------:R-:W-:-:S01]  /*4f50*/  FADD.FTZ R57, R83, R56 ;  /* 0x0000003853397221 */ /* 0x000fc20000010000 */
[----:B------:R-:W-:-:S03]  /*4f60*/  IMAD.MOV.U32 R83, RZ, RZ, R87 ;  /* 0x000000ffff537224 */ /* 0x000fc600078e0057 */
[----:B------:R-:W-:Y:S02]  /*4f70*/  FADD.FTZ R59, R104, R57 ;  /* 0x00000039683b7221 */ /* 0x000fe40000010000 */
[----:B------:R-:W5:Y:S08]  /*4f80*/  MUFU.EX2 R15, R15 ;  /* 0x0000000f000f7308 */ /* 0x000f700000000800 */
[----:B------:R2:W-:Y:S08]  /*4f90*/  MUFU.EX2 R27, R25 ;  /* 0x00000019001b7308 */ /* 0x0005f00000000800 */
[----:B------:R-:W5:Y:S01]  /*4fa0*/  MUFU.EX2 R44, R44 ;  /* 0x0000002c002c7308 */ /* 0x000f620000000800 */
[----:B--2---:R-:W-:-:S04]  /*4fb0*/  FADD.FTZ R25, R13, R30 ;  /* 0x0000001e0d197221 */ /* 0x004fc80000010000 */
[----:B---3--:R-:W-:-:S03]  /*4fc0*/  FADD.FTZ R30, R40, R25 ;  /* 0x00000019281e7221 */ /* 0x008fc60000010000 */
[----:B------:R-:W2:Y:S01]  /*4fd0*/  MUFU.EX2 R133, R133 ;  /* 0x0000008500857308 */ /* 0x000ea20000000800 */
[----:B-1----:R-:W-:-:S01]  /*4fe0*/  FADD.FTZ R25, R41, R30 ;  /* 0x0000001e29197221 */ /* 0x002fc20000010000 */
[----:B------:R-:W-:-:S03]  /*4ff0*/  F2FP.SATFINITE.E4M3.F32.PACK_AB_MERGE_C R41, R41, R40, RZ ;  /* 0x000000282929723e */ /* 0x000fc600048070ff */
[----:B----4-:R-:W-:Y:S01]  /*5000*/  FADD.FTZ R30, R12, R25 ;  /* 0x000000190c1e7221 */ /* 0x010fe20000010000 */
[----:B------:R-:W-:Y:S02]  /*5010*/  F2FP.SATFINITE.E4M3.F32.PACK_AB_MERGE_C R206, R13, R10, R41 ;  /* 0x0000000a0dce723e */ /* 0x000fe40004807029 */
[----:B------:R-:W-:Y:S01]  /*5020*/  MUFU.EX2 R20, R20 ;  /* 0x0000001400147308 */ /* 0x000fe20000000800 */
[----:B-----5:R-:W-:-:S01]  /*5030*/  FADD.FTZ R25, R15, R30 ;  /* 0x0000001e0f197221 */ /* 0x020fc20000010000 */
[----:B------:R-:W-:-:S03]  /*5040*/  MOV R41, R87 ;  /* 0x0000005700297202 */ /* 0x000fc60000000f00 */
[----:B------:R-:W-:-:S03]  /*5050*/  FADD.FTZ R56, R44, R25 ;  /* 0x000000192c387221 */ /* 0x000fc60000010000 */
[----:B------:R-:W1:Y:S01]  /*5060*/  MUFU.EX2 R105, R105 ;  /* 0x0000006900697308 */ /* 0x000e620000000800 */
[----:B--2---:R-:W-:-:S01]  /*5070*/  FADD.FTZ R57, R133, R56 ;  /* 0x0000003885397221 */ /* 0x004fc20000010000 */
[----:B------:R-:W-:Y:S01]  /*5080*/  FADD.FTZ R56, R96, R59 ;  /* 0x0000003b60387221 */ /* 0x000fe20000010000 */
[----:B------:R-:W-:Y:S01]  /*5090*/  F2FP.SATFINITE.E4M3.F32.PACK_AB_MERGE_C R44, R133, R44, RZ ;  /* 0x0000002c852c723e */ /* 0x000fe200048070ff */
[----:B------:R-:W-:-:S03]  /*50a0*/  IMAD.MOV.U32 R59, RZ, RZ, R87 ;  /* 0x000000ffff3b7224 */ /* 0x000fc600078e0057 */
[----:B------:R-:W-:Y:S01]  /*50b0*/  F2FP.SATFINITE.E4M3.F32.PACK_AB_MERGE_C R208, R15, R12, R44 ;  /* 0x0000000c0fd0723e */ /* 0x000fe2000480702c */
[----:B------:R-:W-:Y:S01]  /*50c0*/  MUFU.EX2 R21, R21 ;  /* 0x0000001500157308 */ /* 0x000fe20000000800 */
[----:B------:R-:W-:-:S07]  /*50d0*/  IMAD.MOV.U32 R44, RZ, RZ, R87 ;  /* 0x000000ffff2c7224 */ /* 0x000fce00078e0057 */
[----:B------:R-:W2:Y:S01]  /*50e0*/  MUFU.EX2 R107, R107 ;  /* 0x0000006b006b7308 */ /* 0x000ea20000000800 */
[----:B-1----:R-:W-:-:S07]  /*50f0*/  FADD.FTZ R58, R105, R56 ;  /* 0x00000038693a7221 */ /* 0x002fce0000010000 */
[----:B------:R-:W1:Y:S08]  /*5100*/  MUFU.EX2 R47, R47 ;  /* 0x0000002f002f7308 */ /* 0x000e700000000800 */
[----:B------:R-:W3:Y:S01]  /*5110*/  MUFU.EX2 R48, R48 ;  /* 0x0000003000307308 */ /* 0x000ee20000000800 */
[----:B--2---:R-:W-:-:S04]  /*5120*/  F2FP.SATFINITE.E4M3.F32.PACK_AB_MERGE_C R211, R110, R107, RZ ;  /* 0x0000006b6ed3723e */ /* 0x004fc800048070ff */
[----:B------:R-:W-:-:S03]  /*5130*/  F2FP.SATFINITE.E4M3.F32.PACK_AB_MERGE_C R211, R105, R96, R211 ;  /* 0x0000006069d3723e */ /* 0x000fc600048070d3 */
[----:B------:R-:W2:Y:S08]  /*5140*/  MUFU.EX2 R89, R89 ;  /* 0x0000005900597308 */ /* 0x000eb00000000800 */
[----:B------:R-:W4:Y:S08]  /*5150*/  MUFU.EX2 R42, R42 ;  /* 0x0000002a002a7308 */ /* 0x000f300000000800 */
[----:B------:R5:W-:Y:S08]  /*5160*/  MUFU.EX2 R30, R28 ;  /* 0x0000001c001e7308 */ /* 0x000bf00000000800 */
[----:B------:R-:W4:Y:S01]  /*5170*/  MUFU.EX2 R90, R90 ;  /* 0x0000005a005a7308 */ /* 0x000f220000000800 */
[----:B-----5:R-:W-:-:S01]  /*5180*/  FADD.FTZ R28, R20, R57 ;  /* 0x00000039141c7221 */ /* 0x020fc20000010000 */
[----:B------:R-:W-:-:S03]  /*5190*/  FADD.FTZ R57, R107, R58 ;  /* 0x0000003a6b397221 */ /* 0x000fc60000010000 */
[----:B------:R-:W-:-:S03]  /*51a0*/  FADD.FTZ R56, R21, R28 ;  /* 0x0000001c15387221 */ /* 0x000fc60000010000 */
[----:B------:R-:W5:Y:S01]  /*51b0*/  MUFU.EX2 R43, R43 ;  /* 0x0000002b002b7308 */ /* 0x000f620000000800 */
[----:B-1----:R-:W-:-:S01]  /*51c0*/  FADD.FTZ R29, R47, R56 ;  /* 0x000000382f1d7221 */ /* 0x002fc20000010000 */
[----:B------:R-:W-:Y:S01]  /*51d0*/  FADD.FTZ R56, R110, R57 ;  /* 0x000000396e387221 */ /* 0x000fe20000010000 */
[C---:B---3--:R-:W-:Y:S02]  /*51e0*/  F2FP.SATFINITE.E4M3.F32.PACK_AB_MERGE_C R47, R48.reuse, R47, RZ ;  /* 0x0000002f302f723e */ /* 0x048fe400048070ff */
[----:B------:R-:W-:Y:S01]  /*51f0*/  FADD.FTZ R29, R48, R29 ;  /* 0x0000001d301d7221 */ /* 0x000fe20000010000 */
[----:B--2---:R-:W-:-:S01]  /*5200*/  FADD.FTZ R37, R89, R56 ;  /* 0x0000003859257221 */ /* 0x004fc20000010000 */
[----:B------:R-:W-:Y:S01]  /*5210*/  F2FP.SATFINITE.E4M3.F32.PACK_AB_MERGE_C R210, R21, R20, R47 ;  /* 0x0000001415d2723e */ /* 0x000fe2000480702f */
[----:B------:R-:W1:Y:S01]  /*5220*/  MUFU.EX2 R113, R113 ;  /* 0x0000007100717308 */ /* 0x000e620000000800 */
[----:B----4-:R-:W-:-:S01]  /*5230*/  FADD.FTZ R56, R42, R29 ;  /* 0x0000001d2a387221 */ /* 0x010fc20000010000 */
[----:B------:R-:W-:Y:S01]  /*5240*/  FADD.FTZ R58, R90, R37 ;  /* 0x000000255a3a7221 */ /* 0x000fe20000010000 */
[----:B------:R-:W-:Y:S01]  /*5250*/  MOV R57, R87 ;  /* 0x0000005700397202 */ /* 0x000fe20000000f00 */
[----:B------:R-:W-:-:S02]  /*5260*/  IMAD.MOV.U32 R48, RZ, RZ, R87 ;  /* 0x000000ffff307224 */ /* 0x000fc400078e0057 */
[----:B------:R-:W-:Y:S02]  /*5270*/  IMAD.MOV.U32 R47, RZ, RZ, R87 ;  /* 0x000000ffff2f7224 */ /* 0x000fe400078e0057 */
[----:B------:R-:W2:Y:S01]  /*5280*/  MUFU.EX2 R50, R50 ;  /* 0x0000003200327308 */ /* 0x000ea20000000800 */
[----:B-----5:R-:W-:-:S07]  /*5290*/  FADD.FTZ R29, R43, R56 ;  /* 0x000000382b1d7221 */ /* 0x020fce0000010000 */
[----:B------:R-:W3:Y:S01]  /*52a0*/  MUFU.EX2 R51, R51 ;  /* 0x0000003300337308 */ /* 0x000ee20000000800 */
[----:B-1----:R-:W-:-:S01]  /*52b0*/  FADD.FTZ R37, R113, R58 ;  /* 0x0000003a71257221 */ /* 0x002fc20000010000 */
[C---:B------:R-:W-:Y:S01]  /*52c0*/  F2FP.SATFINITE.E4M3.F32.PACK_AB_MERGE_C R213, R114.reuse, R113, RZ ;  /* 0x0000007172d5723e */ /* 0x040fe200048070ff */
[----:B------:R-:W-:Y:S02]  /*52d0*/  IMAD.MOV.U32 R58, RZ, RZ, R87 ;  /* 0x000000ffff3a7224 */ /* 0x000fe400078e0057 */
[----:B------:R-:W-:Y:S01]  /*52e0*/  FADD.FTZ R114, R114, R37 ;  /* 0x0000002572727221 */ /* 0x000fe20000010000 */
[----:B------:R-:W-:Y:S02]  /*52f0*/  F2FP.SATFINITE.E4M3.F32.PACK_AB_MERGE_C R213, R90, R89, R213 ;  /* 0x000000595ad5723e */ /* 0x000fe400048070d5 */
[----:B------:R-:W1:Y:S01]  /*5300*/  MUFU.EX2 R93, R93 ;  /* 0x0000005d005d7308 */ /* 0x000e620000000800 */
[----:B--2---:R-:W-:-:S07]  /*5310*/  FADD.FTZ R56, R50, R29 ;  /* 0x0000001d32387221 */ /* 0x004fce0000010000 */
[----:B------:R-:W2:Y:S01]  /*5320*/  MUFU.EX2 R45, R45 ;  /* 0x0000002d002d7308 */ /* 0x000ea20000000800 */
[----:B---3--:R-:W-:-:S01]  /*5330*/  FADD.FTZ R56, R51, R56 ;  /* 0x0000003833387221 */ /* 0x008fc20000010000 */
[----:B------:R-:W-:Y:S01]  /*5340*/  F2FP.SATFINITE.E4M3.F32.PACK_AB_MERGE_C R50, R51, R50, RZ ;  /* 0x000000323332723e */ /* 0x000fe200048070ff */
[----:B------:R-:W-:-:S03]  /*5350*/  IMAD.MOV.U32 R51, RZ, RZ, R87 ;  /* 0x000000ffff337224 */ /* 0x000fc600078e0057 */
[----:B------:R-:W-:Y:S01]  /*5360*/  F2FP.SATFINITE.E4M3.F32.PACK_AB_MERGE_C R212, R43, R42, R50 ;  /* 0x0000002a2bd4723e */ /* 0x000fe20004807032 */
[----:B------:R-:W-:Y:S01]  /*5370*/  IMAD.MOV.U32 R50, RZ, RZ, R87 ;  /* 0x000000ffff327224 */ /* 0x000fe200078e0057 */
[----:B------:R-:W3:Y:S01]  /*5380*/  MUFU.EX2 R46, R46 ;  /* 0x0000002e002e7308 */ /* 0x000ee20000000800 */
[----:B-1----:R-:W-:-:S01]  /*5390*/  FADD.FTZ R37, R93, R114 ;  /* 0x000000725d257221 */ /* 0x002fc20000010000 */
[--C-:B------:R-:W-:Y:S02]  /*53a0*/  IMAD.MOV.U32 R43, RZ, RZ, R87.reuse ;  /* 0x000000ffff2b7224 */ /* 0x100fe400078e0057 */
[----:B------:R-:W-:Y:S02]  /*53b0*/  IMAD.MOV.U32 R42, RZ, RZ, R87 ;  /* 0x000000ffff2a7224 */ /* 0x000fe400078e0057 */
[----:B------:R-:W-:Y:S02]  /*53c0*/  FADD.FTZ R37, R94, R37 ;  /* 0x000000255e257221 */ /* 0x000fe40000010000 */
[----:B------:R-:W1:Y:S01]  /*53d0*/  MUFU.EX2 R52, R52 ;  /* 0x0000003400347308 */ /* 0x000e620000000800 */
[----:B--2---:R-:W-:-:S01]  /*53e0*/  FADD.FTZ R29, R45, R56 ;  /* 0x000000382d1d7221 */ /* 0x004fc20000010000 */
[----:B------:R-:W-:Y:S01]  /*53f0*/  FADD.FTZ R40, R98, R37 ;  /* 0x0000002562287221 */ /* 0x000fe20000010000 */
[----:B------:R-:W-:-:S02]  /*5400*/  IMAD.MOV.U32 R56, RZ, RZ, R87 ;  /* 0x000000ffff387224 */ /* 0x000fc400078e0057 */
[----:B------:R-:W-:-:S03]  /*5410*/  IMAD.MOV.U32 R37, RZ, RZ, R87 ;  /* 0x000000ffff257224 */ /* 0x000fc600078e0057 */
[----:B------:R-:W2:Y:S01]  /*5420*/  MUFU.EX2 R101, R101 ;  /* 0x0000006500657308 */ /* 0x000ea20000000800 */
[----:B---3--:R-:W-:-:S07]  /*5430*/  FADD.FTZ R29, R46, R29 ;  /* 0x0000001d2e1d7221 */ /* 0x008fce0000010000 */
[----:B------:R-:W3:Y:S01]  /*5440*/  MUFU.EX2 R53, R53 ;  /* 0x0000003500357308 */ /* 0x000ee20000000800 */
[----:B-1----:R-:W-:-:S07]  /*5450*/  FADD.FTZ R14, R52, R29 ;  /* 0x0000001d340e7221 */ /* 0x002fce0000010000 */
[----:B------:R-:W1:Y:S01]  /*5460*/  MUFU.EX2 R49, R49 ;  /* 0x0000003100317308 */ /* 0x000e620000000800 */
[----:B--2---:R-:W-:-:S01]  /*5470*/  FADD.FTZ R40, R101, R40 ;  /* 0x0000002865287221 */ /* 0x004fc20000010000 */
[----:B------:R-:W-:-:S03]  /*5480*/  F2FP.SATFINITE.E4M3.F32.PACK_AB_MERGE_C R98, R101, R98, RZ ;  /* 0x000000626562723e */ /* 0x000fc600048070ff */
[----:B------:R-:W-:Y:S01]  /*5490*/  FADD.FTZ R29, R97, R40 ;  /* 0x00000028611d7221 */ /* 0x000fe20000010000 */
[----:B------:R-:W-:Y:S01]  /*54a0*/  F2FP.SATFINITE.E4M3.F32.PACK_AB_MERGE_C R215, R94, R93, R98 ;  /* 0x0000005d5ed7723e */ /* 0x000fe20004807062 */
[----:B------:R-:W-:Y:S01]  /*54b0*/  IMAD.MOV.U32 R40, RZ, RZ, R87 ;  /* 0x000000ffff287224 */ /* 0x000fe200078e0057 */
        /* <DEDUP_REMOVED lines=8> */
[----:B------:R-:W-:Y:S01]  /*5540*/  FADD.FTZ R14, R102, R29 ;  /* 0x0000001d660e7221 */ /* 0x000fe20000010000 */
[--C-:B------:R-:W-:Y:S02]  /*5550*/  IMAD.MOV.U32 R46, RZ, RZ, R87.reuse ;  /* 0x000000ffff2e7224 */ /* 0x100fe400078e0057 */
[----:B------:R-:W-:-:S03]  /*5560*/  IMAD.MOV.U32 R45, RZ, RZ, R87 ;  /* 0x000000ffff2d7224 */ /* 0x000fc600078e0057 */
[----:B------:R-:W1:Y:S01]  /*5570*/  MUFU.EX2 R54, R54 ;  /* 0x0000003600367308 */ /* 0x000e620000000800 */
[----:B--2---:R-:W-:-:S07]  /*5580*/  FADD.FTZ R5, R24, R5 ;  /* 0x0000000518057221 */ /* 0x004fce0000010000 */
[----:B------:R-:W2:Y:S01]  /*5590*/  MUFU.EX2 R3, R3 ;  /* 0x0000000300037308 */ /* 0x000ea20000000800 */
[----:B---3--:R-:W-:-:S01]  /*55a0*/  FADD.FTZ R29, R115, R14 ;  /* 0x0000000e731d7221 */ /* 0x008fc20000010000 */
[----:B------:R-:W-:-:S03]  /*55b0*/  F2FP.SATFINITE.E4M3.F32.PACK_AB_MERGE_C R115, R116, R115, RZ ;  /* 0x000000737473723e */ /* 0x000fc600048070ff */
[----:B------:R-:W-:Y:S01]  /*55c0*/  FADD.FTZ R116, R116, R29 ;  /* 0x0000001d74747221 */ /* 0x000fe20000010000 */
[----:B------:R-:W-:Y:S01]  /*55d0*/  F2FP.SATFINITE.E4M3.F32.PACK_AB_MERGE_C R217, R102, R97, R115 ;  /* 0x0000006166d9723e */ /* 0x000fe20004807073 */
[----:B------:R-:W-:Y:S01]  /*55e0*/  IMAD.MOV.U32 R29, RZ, RZ, R87 ;  /* 0x000000ffff1d7224 */ /* 0x000fe200078e0057 */
[----:B------:R-:W3:Y:S01]  /*55f0*/  MUFU.EX2 R26, R26 ;  /* 0x0000001a001a7308 */ /* 0x000ee20000000800 */
[----:B-1----:R-:W-:-:S01]  /*5600*/  FADD.FTZ R14, R54, R5 ;  /* 0x00000005360e7221 */ /* 0x002fc20000010000 */
[----:B------:R-:W-:-:S03]  /*5610*/  F2FP.SATFINITE.E4M3.F32.PACK_AB_MERGE_C R54, R27, R54, RZ ;  /* 0x000000361b36723e */ /* 0x000fc600048070ff */
[----:B------:R-:W-:Y:S01]  /*5620*/  FADD.FTZ R14, R27, R14 ;  /* 0x0000000e1b0e7221 */ /* 0x000fe20000010000 */
[----:B------:R-:W-:-:S01]  /*5630*/  FADD.FTZ R27, R73, R116 ;  /* 0x00000074491b7221 */ /* 0x000fc20000010000 */
[----:B------:R-:W-:Y:S01]  /*5640*/  F2FP.SATFINITE.E4M3.F32.PACK_AB_MERGE_C R216, R24, R49, R54 ;  /* 0x0000003118d8723e */ /* 0x000fe20004807036 */
[----:B------:R-:W1:Y:S01]  /*5650*/  MUFU.EX2 R77, R77 ;  /* 0x0000004d004d7308 */ /* 0x000e620000000800 */
[----:B--2---:R-:W-:-:S01]  /*5660*/  FADD.FTZ R5, R3, R14 ;  /* 0x0000000e03057221 */ /* 0x004fc20000010000 */
[----:B------:R-:W-:Y:S01]  /*5670*/  FADD.FTZ R32, R74, R27 ;  /* 0x0000001b4a207221 */ /* 0x000fe20000010000 */
[--C-:B------:R-:W-:Y:S01]  /*5680*/  IMAD.MOV.U32 R54, RZ, RZ, R87.reuse ;  /* 0x000000ffff367224 */ /* 0x100fe200078e0057 */
[----:B------:R-:W-:Y:S01]  /*5690*/  MOV R49, R87 ;  /* 0x0000005700317202 */ /* 0x000fe20000000f00 */
        /* <DEDUP_REMOVED lines=11> */
[----:B------:R2:W4:Y:S01]  /*5750*/  MUFU.EX2 R25, R55 ;  /* 0x0000003700197308 */ /* 0x0005220000000800 */
[C---:B---3--:R-:W-:Y:S01]  /*5760*/  F2FP.SATFINITE.E4M3.F32.PACK_AB_MERGE_C R77, R118.reuse, R77, RZ ;  /* 0x0000004d764d723e */ /* 0x048fe200048070ff */
[----:B------:R-:W-:Y:S01]  /*5770*/  FADD.FTZ R118, R118, R27 ;  /* 0x0000001b76767221 */ /* 0x000fe20000010000 */
[----:B------:R-:W-:Y:S02]  /*5780*/  MOV R26, R87 ;  /* 0x00000057001a7202 */ /* 0x000fe40000000f00 */
[----:B------:R-:W-:Y:S01]  /*5790*/  F2FP.SATFINITE.E4M3.F32.PACK_AB_MERGE_C R219, R74, R73, R77 ;  /* 0x000000494adb723e */ /* 0x000fe2000480704d */
[----:B------:R-:W-:Y:S01]  /*57a0*/  IMAD.MOV.U32 R77, RZ, RZ, R87 ;  /* 0x000000ffff4d7224 */ /* 0x000fe200078e0057 */
[----:B------:R-:W-:Y:S01]  /*57b0*/  MOV R73, R87 ;  /* 0x0000005700497202 */ /* 0x000fe20000000f00 */
[----:B------:R-:W3:Y:S01]  /*57c0*/  MUFU.EX2 R82, R82 ;  /* 0x0000005200527308 */ /* 0x000ee20000000800 */
[----:B-1----:R-:W-:-:S01]  /*57d0*/  FADD.FTZ R27, R81, R118 ;  /* 0x00000076511b7221 */ /* 0x002fc20000010000 */
[----:B------:R-:W-:-:S02]  /*57e0*/  IMAD.MOV.U32 R74, RZ, RZ, R87 ;  /* 0x000000ffff4a7224 */ /* 0x000fc400078e0057 */
[----:B--2---:R-:W-:-:S04]  /*57f0*/  IMAD.MOV.U32 R55, RZ, RZ, R87 ;  /* 0x000000ffff377224 */ /* 0x004fc800078e0057 */
[----:B------:R1:W2:Y:S01]  /*5800*/  MUFU.EX2 R28, R62 ;  /* 0x0000003e001c7308 */ /* 0x0002a20000000800 */
[----:B----4-:R-:W-:-:S07]  /*5810*/  FADD.FTZ R5, R25, R30 ;  /* 0x0000001e19057221 */ /* 0x010fce0000010000 */
[----:B------:R-:W-:Y:S01]  /*5820*/  MUFU.EX2 R85, R85 ;  /* 0x0000005500557308 */ /* 0x000fe20000000800 */
[----:B---3--:R-:W-:-:S01]  /*5830*/  FADD.FTZ R32, R82, R27 ;  /* 0x0000001b52207221 */ /* 0x008fc20000010000 */
[----:B-1----:R-:W-:-:S06]  /*5840*/  IMAD.MOV.U32 R62, RZ, RZ, R87 ;  /* 0x000000ffff3e7224 */ /* 0x002fcc00078e0057 */
[----:B------:R-:W1:Y:S01]  /*5850*/  MUFU.EX2 R86, R86 ;  /* 0x0000005600567308 */ /* 0x000e620000000800 */
[----:B--2---:R-:W-:-:S07]  /*5860*/  FADD.FTZ R30, R28, R5 ;  /* 0x000000051c1e7221 */ /* 0x004fce0000010000 */
[----:B------:R-:W2:Y:S08]  /*5870*/  MUFU.EX2 R63, R63 ;  /* 0x0000003f003f7308 */ /* 0x000eb00000000800 */
[----:B------:R-:W3:Y:S01]  /*5880*/  MUFU.EX2 R64, R64 ;  /* 0x0000004000407308 */ /* 0x000ee20000000800 */
[----:B-1----:R-:W-:Y:S01]  /*5890*/  F2FP.SATFINITE.E4M3.F32.PACK_AB_MERGE_C R27, R86, R85, RZ ;  /* 0x00000055561b723e */ /* 0x002fe200048070ff */
[----:B------:R-:W-:Y:S01]  /*58a0*/  FADD.FTZ R85, R85, R32 ;  /* 0x0000002055557221 */ /* 0x000fe20000010000 */
[----:B------:R-:W-:-:S02]  /*58b0*/  IMAD.MOV.U32 R32, RZ, RZ, R87 ;  /* 0x000000ffff207224 */ /* 0x000fc400078e0057 */
[----:B------:R-:W-:Y:S01]  /*58c0*/  F2FP.SATFINITE.E4M3.F32.PACK_AB_MERGE_C R221, R82, R81, R27 ;  /* 0x0000005152dd723e */ /* 0x000fe2000480701b */
[----:B------:R-:W-:-:S01]  /*58d0*/  FADD.FTZ R85, R86, R85 ;  /* 0x0000005556557221 */ /* 0x000fc20000010000 */
[----:B------:R-:W-:Y:S01]  /*58e0*/  IMAD.MOV.U32 R86, RZ, RZ, R87 ;  /* 0x000000ffff567224 */ /* 0x000fe200078e0057 */
[----:B------:R-:W-:Y:S01]  /*58f0*/  MUFU.EX2 R92, R92 ;  /* 0x0000005c005c7308 */ /* 0x000fe20000000800 */
[----:B--2---:R-:W-:-:S01]  /*5900*/  FADD.FTZ R5, R63, R30 ;  /* 0x0000001e3f057221 */ /* 0x004fc20000010000 */
[--C-:B------:R-:W-:Y:S01]  /*5910*/  IMAD.MOV.U32 R82, RZ, RZ, R87.reuse ;  /* 0x000000ffff527224 */ /* 0x100fe200078e0057 */
[----:B------:R-:W-:Y:S01]  /*5920*/  MOV R81, R87 ;  /* 0x0000005700517202 */ /* 0x000fe20000000f00 */
[----:B------:R-:W-:-:S04]  /*5930*/  IMAD.MOV.U32 R27, RZ, RZ, R87 ;  /* 0x000000ffff1b7224 */ /* 0x000fc800078e0057 */
[----:B------:R-:W1:Y:S01]  /*5940*/  MUFU.EX2 R95, R95 ;  /* 0x0000005f005f7308 */ /* 0x000e620000000800 */
[----:B---3--:R-:W-:-:S01]  /*5950*/  FADD.FTZ R5, R64, R5 ;  /* 0x0000000540057221 */ /* 0x008fc20000010000 */
[----:B------:R-:W-:Y:S01]  /*5960*/  F2FP.SATFINITE.E4M3.F32.PACK_AB_MERGE_C R63, R64, R63, RZ ;  /* 0x0000003f403f723e */ /* 0x000fe200048070ff */
[----:B------:R-:W-:-:S03]  /*5970*/  IMAD.MOV.U32 R64, RZ, RZ, R87 ;  /* 0x000000ffff407224 */ /* 0x000fc600078e0057 */
[----:B------:R-:W-:Y:S01]  /*5980*/  F2FP.SATFINITE.E4M3.F32.PACK_AB_MERGE_C R220, R28, R25, R63 ;  /* 0x000000191cdc723e */ /* 0x000fe2000480703f */
[--C-:B------:R-:W-:Y:S01]  /*5990*/  IMAD.MOV.U32 R63, RZ, RZ, R87.reuse ;  /* 0x000000ffff3f7224 */ /* 0x100fe200078e0057 */
[----:B------:R-:W2:Y:S01]  /*59a0*/  MUFU.EX2 R88, R88 ;  /* 0x0000005800587308 */ /* 0x000ea20000000800 */
[--C-:B------:R-:W-:Y:S02]  /*59b0*/  IMAD.MOV.U32 R28, RZ, RZ, R87.reuse ;  /* 0x000000ffff1c7224 */ /* 0x100fe400078e0057 */
[----:B------:R-:W-:-:S05]  /*59c0*/  IMAD.MOV.U32 R25, RZ, RZ, R87 ;  /* 0x000000ffff197224 */ /* 0x000fca00078e0057 */
[----:B------:R-:W3:Y:S01]  /*59d0*/  MUFU.EX2 R34, R34 ;  /* 0x0000002200227308 */ /* 0x000ee20000000800 */
[----:B-1----:R-:W-:-:S07]  /*59e0*/  F2FP.SATFINITE.E4M3.F32.PACK_AB_MERGE_C R7, R95, R92, RZ ;  /* 0x0000005c5f07723e */ /* 0x002fce00048070ff */
[----:B------:R-:W1:Y:S01]  /*59f0*/  MUFU.EX2 R91, R91 ;  /* 0x0000005b005b7308 */ /* 0x000e620000000800 */
[----:B--2---:R-:W-:-:S01]  /*5a00*/  FADD.FTZ R30, R88, R85 ;  /* 0x00000055581e7221 */ /* 0x004fc20000010000 */
[----:B------:R-:W-:-:S06]  /*5a10*/  IMAD.MOV.U32 R85, RZ, RZ, R87 ;  /* 0x000000ffff557224 */ /* 0x000fcc00078e0057 */
[----:B------:R-:W2:Y:S01]  /*5a20*/  MUFU.EX2 R31, R31 ;  /* 0x0000001f001f7308 */ /* 0x000ea20000000800 */
[----:B---3--:R-:W-:-:S07]  /*5a30*/  FADD.FTZ R4, R34, R5 ;  /* 0x0000000522047221 */ /* 0x008fce0000010000 */
[----:B------:R-:W3:Y:S01]  /*5a40*/  MUFU.EX2 R35, R35 ;  /* 0x0000002300237308 */ /* 0x000ee20000000800 */
[C---:B-1----:R-:W-:Y:S01]  /*5a50*/  F2FP.SATFINITE.E4M3.F32.PACK_AB_MERGE_C R223, R91.reuse, R88, R7 ;  /* 0x000000585bdf723e */ /* 0x042fe20004807007 */
[----:B------:R-:W-:Y:S01]  /*5a60*/  FADD.FTZ R91, R91, R30 ;  /* 0x0000001e5b5b7221 */ /* 0x000fe20000010000 */
[----:B------:R-:W-:-:S03]  /*5a70*/  IMAD.MOV.U32 R30, RZ, RZ, R87 ;  /* 0x000000ffff1e7224 */ /* 0x000fc600078e0057 */
[----:B------:R-:W-:Y:S02]  /*5a80*/  FADD.FTZ R92, R92, R91 ;  /* 0x0000005b5c5c7221 */ /* 0x000fe40000010000 */
[----:B------:R-:W1:Y:S01]  /*5a90*/  MUFU.EX2 R38, R38 ;  /* 0x0000002600267308 */ /* 0x000e620000000800 */
[----:B--2---:R-:W-:-:S01]  /*5aa0*/  FADD.FTZ R4, R31, R4 ;  /* 0x000000041f047221 */ /* 0x004fc20000010000 */
[----:B------:R-:W-:-:S06]  /*5ab0*/  FADD.FTZ R95, R95, R92 ;  /* 0x0000005c5f5f7221 */ /* 0x000fcc0000010000 */
[----:B------:R-:W-:Y:S01]  /*5ac0*/  MUFU.EX2 R106, R106 ;  /* 0x0000006a006a7308 */ /* 0x000fe20000000800 */
[----:B---3--:R-:W-:-:S07]  /*5ad0*/  FADD.FTZ R5, R35, R4 ;  /* 0x0000000423057221 */ /* 0x008fce0000010000 */
[----:B------:R-:W2:Y:S01]  /*5ae0*/  MUFU.EX2 R125, R125 ;  /* 0x0000007d007d7308 */ /* 0x000ea20000000800 */
[C---:B-1----:R-:W-:Y:S01]  /*5af0*/  F2FP.SATFINITE.E4M3.F32.PACK_AB_MERGE_C R35, R38.reuse, R35, RZ ;  /* 0x000000232623723e */ /* 0x042fe200048070ff */
[----:B------:R-:W-:-:S03]  /*5b00*/  FADD.FTZ R38, R38, R5 ;  /* 0x0000000526267221 */ /* 0x000fc60000010000 */
[----:B------:R-:W-:Y:S01]  /*5b10*/  F2FP.SATFINITE.E4M3.F32.PACK_AB_MERGE_C R222, R31, R34, R35 ;  /* 0x000000221fde723e */ /* 0x000fe20004807023 */
[--C-:B------:R-:W-:Y:S02]  /*5b20*/  IMAD.MOV.U32 R35, RZ, RZ, R87.reuse ;  /* 0x000000ffff237224 */ /* 0x100fe400078e0057 */
[----:B------:R-:W1:Y:S01]  /*5b30*/  MUFU.EX2 R100, R100 ;  /* 0x0000006400647308 */ /* 0x000e620000000800 */
[--C-:B------:R-:W-:Y:S02]  /*5b40*/  IMAD.MOV.U32 R34, RZ, RZ, R87.reuse ;  /* 0x000000ffff227224 */ /* 0x100fe400078e0057 */
[----:B------:R-:W-:-:S05]  /*5b50*/  IMAD.MOV.U32 R31, RZ, RZ, R87 ;  /* 0x000000ffff1f7224 */ /* 0x000fca00078e0057 */
[----:B------:R-:W3:Y:S01]  /*5b60*/  MUFU.EX2 R39, R39 ;  /* 0x0000002700277308 */ /* 0x000ee20000000800 */
[----:B--2---:R-:W-:-:S07]  /*5b70*/  F2FP.SATFINITE.E4M3.F32.PACK_AB_MERGE_C R6, R125, R106, RZ ;  /* 0x0000006a7d06723e */ /* 0x004fce00048070ff */
[----:B------:R-:W2:Y:S01]  /*5b80*/  MUFU.EX2 R103, R103 ;  /* 0x0000006700677308 */ /* 0x000ea20000000800 */
[----:B-1----:R-:W-:-:S07]  /*5b90*/  FADD.FTZ R4, R100, R95 ;  /* 0x0000005f64047221 */ /* 0x002fce0000010000 */
[----:B------:R-:W1:Y:S01]  /*5ba0*/  MUFU.EX2 R70, R70 ;  /* 0x0000004600467308 */ /* 0x000e620000000800 */
[----:B---3--:R-:W-:-:S01]  /*5bb0*/  FADD.FTZ R5, R39, R38 ;  /* 0x0000002627057221 */ /* 0x008fc20000010000 */
[----:B------:R-:W-:-:S06]  /*5bc0*/  IMAD.MOV.U32 R38, RZ, RZ, R87 ;  /* 0x000000ffff267224 */ /* 0x000fcc00078e0057 */
[----:B------:R-:W3:Y:S01]  /*5bd0*/  MUFU.EX2 R71, R71 ;  /* 0x0000004700477308 */ /* 0x000ee20000000800 */
[C---:B--2---:R-:W-:Y:S01]  /*5be0*/  F2FP.SATFINITE.E4M3.F32.PACK_AB_MERGE_C R225, R103.reuse, R100, R6 ;  /* 0x0000006467e1723e */ /* 0x044fe20004807006 */
[----:B------:R-:W-:-:S04]  /*5bf0*/  FADD.FTZ R103, R103, R4 ;  /* 0x0000000467677221 */ /* 0x000fc80000010000 */
[----:B------:R-:W-:Y:S02]  /*5c00*/  FADD.FTZ R106, R106, R103 ;  /* 0x000000676a6a7221 */ /* 0x000fe40000010000 */
[----:B------:R-:W2:Y:S01]  /*5c10*/  MUFU.EX2 R14, R119 ;  /* 0x00000077000e7308 */ /* 0x000ea20000000800 */
[----:B-1----:R-:W-:-:S01]  /*5c20*/  FADD.FTZ R4, R70, R5 ;  /* 0x0000000546047221 */ /* 0x002fc20000010000 */
[----:B------:R-:W-:-:S06]  /*5c30*/  FADD.FTZ R125, R125, R106 ;  /* 0x0000006a7d7d7221 */ /* 0x000fcc0000010000 */
[----:B------:R-:W-:Y:S01]  /*5c40*/  MUFU.EX2 R111, R111 ;  /* 0x0000006f006f7308 */ /* 0x000fe20000000800 */
[----:B---3--:R-:W-:-:S07]  /*5c50*/  FADD.FTZ R5, R71, R4 ;  /* 0x0000000447057221 */ /* 0x008fce0000010000 */
[----:B------:R-:W1:Y:S01]  /*5c60*/  MUFU.EX2 R112, R112 ;  /* 0x0000007000707308 */ /* 0x000e620000000800 */
[----:B--2---:R-:W-:-:S01]  /*5c70*/  FADD.FTZ R5, R14, R5 ;  /* 0x000000050e057221 */ /* 0x004fc20000010000 */
[----:B------:R-:W-:-:S04]  /*5c80*/  F2FP.SATFINITE.E4M3.F32.PACK_AB_MERGE_C R71, R14, R71, RZ ;  /* 0x000000470e47723e */ /* 0x000fc800048070ff */
        /* <DEDUP_REMOVED lines=8> */
[----:B--2---:R-:W-:-:S07]  /*5d10*/  FADD.FTZ R6, R108, R125 ;  /* 0x0000007d6c067221 */ /* 0x004fce0000010000 */
[----:B------:R-:W2:Y:S01]  /*5d20*/  MUFU.EX2 R121, R121 ;  /* 0x0000007900797308 */ /* 0x000ea20000000800 */
[----:B---3--:R-:W-:-:S07]  /*5d30*/  FADD.FTZ R4, R120, R5 ;  /* 0x0000000578047221 */ /* 0x008fce0000010000 */
[----:B------:R-:W-:Y:S01]  /*5d40*/  MUFU.EX2 R122, R122 ;  /* 0x0000007a007a7308 */ /* 0x000fe20000000800 */
[C---:B-1----:R-:W-:Y:S01]  /*5d50*/  F2FP.SATFINITE.E4M3.F32.PACK_AB_MERGE_C R227, R109.reuse, R108, R3 ;  /* 0x0000006c6de3723e */ /* 0x042fe20004807003 */
[----:B------:R-:W-:-:S04]  /*5d60*/  FADD.FTZ R6, R109, R6 ;  /* 0x000000066d067221 */ /* 0x000fc80000010000 */
[----:B------:R-:W-:Y:S02]  /*5d70*/  FADD.FTZ R111, R111, R6 ;  /* 0x000000066f6f7221 */ /* 0x000fe40000010000 */
[----:B------:R-:W1:Y:S01]  /*5d80*/  MUFU.EX2 R117, R117 ;  /* 0x0000007500757308 */ /* 0x000e620000000800 */
[----:B--2---:R-:W-:-:S01]  /*5d90*/  FADD.FTZ R3, R121, R4 ;  /* 0x0000000479037221 */ /* 0x004fc20000010000 */
[----:B-1----:R-:W-:-:S03]  /*5da0*/  F2FP.SATFINITE.E4M3.F32.PACK_AB_MERGE_C R4, R117, R122, RZ ;  /* 0x0000007a7504723e */ /* 0x002fc600048070ff */
[----:B------:R-:W-:Y:S01]  /*5db0*/  FADD.FTZ R122, R122, R3 ;  /* 0x000000037a7a7221 */ /* 0x000fe20000010000 */
[----:B------:R-:W-:Y:S01]  /*5dc0*/  F2FP.SATFINITE.E4M3.F32.PACK_AB_MERGE_C R226, R121, R120, R4 ;  /* 0x0000007879e2723e */ /* 0x000fe20004807004 */
[----:B------:R-:W-:Y:S02]  /*5dd0*/  FADD.FTZ R4, R112, R111 ;  /* 0x0000006f70047221 */ /* 0x000fe40000010000 */
[----:B------:R-:W-:-:S01]  /*5de0*/  FADD.FTZ R5, R117, R122 ;  /* 0x0000007a75057221 */ /* 0x000fc20000010000 */
[----:B------:R-:W-:Y:S06]  /*5df0*/  @!P1 BRA `(.L_x_15) ;  /* 0x00000044009c9947 */ /* 0x000fec0003800000 */
[----:B------:R-:W-:Y:S01]  /*5e00*/  IMAD.MOV.U32 R6, RZ, RZ, R99 ;  /* 0x000000ffff067224 */ /* 0x000fe200078e0063 */
[----:B------:R-:W-:Y:S01]  /*5e10*/  CS2R R86, SRZ ;  /* 0x0000000000567805 */ /* 0x000fe2000001ff00 */
[----:B------:R-:W-:Y:S01]  /*5e20*/  IMAD.MOV.U32 R3, RZ, RZ, R190 ;  /* 0x000000ffff037224 */ /* 0x000fe200078e00be */
[----:B------:R-:W-:Y:S02]  /*5e30*/  CS2R R84, SRZ ;  /* 0x0000000000547805 */ /* 0x000fe4000001ff00 */
[----:B------:R-:W-:Y:S02]  /*5e40*/  CS2R R82, SRZ ;  /* 0x0000000000527805 */ /* 0x000fe4000001ff00 */
[----:B------:R-:W-:Y:S02]  /*5e50*/  CS2R R80, SRZ ;  /* 0x0000000000507805 */ /* 0x000fe4000001ff00 */
[----:B------:R-:W-:Y:S02]  /*5e60*/  CS2R R78, SRZ ;  /* 0x00000000004e7805 */ /* 0x000fe4000001ff00 */
[----:B------:R-:W-:-:S02]  /*5e70*/  CS2R R76, SRZ ;  /* 0x00000000004c7805 */ /* 0x000fc4000001ff00 */
[----:B------:R-:W-:Y:S02]  /*5e80*/  CS2R R74, SRZ ;  /* 0x00000000004a7805 */ /* 0x000fe4000001ff00 */
        /* <DEDUP_REMOVED lines=24> */
[----:B------:R-:W-:Y:S01]  /*6010*/  CS2R R24, SRZ ;  /* 0x0000000000187805 */ /* 0x000fe2000001ff00 */
[----:B------:R-:W-:Y:S01]  /*6020*/  UMOV UR55, UR49 ;  /* 0x0000003100377c82 */ /* 0x000fe20008000000 */
[----:B------:R-:W-:Y:S01]  /*6030*/  UIADD3 UR45, UR45, -0x2, URZ ;  /* 0xfffffffe2d2d7890 */ /* 0x000fe2000fffe03f */
[----:B------:R-:W-:Y:S01]  /*6040*/  UMOV UR56, UR36 ;  /* 0x0000002400387c82 */ /* 0x000fe20008000000 */
[----:B------:R-:W-:-:S10]  /*6050*/  ULDC UR49, c[0x0][0x988] ;  /* 0x0002620000317ab9 */ /* 0x000fd40000000800 */
.L_x_25:
[----:B------:R-:W-:Y:S01]  /*6060*/  ISETP.NE.AND P2, PT, RZ, UR40, PT ;  /* 0x00000028ff007c0c */ /* 0x000fe2000bf45270 */
[----:B------:R-:W-:-:S04]  /*6070*/  UISETP.NE.AND UP0, UPT, UR55, 0x1, UPT ;  /* 0x000000013700788c */ /* 0x000fc8000bf05270 */
[----:B------:R-:W-:-:S04]  /*6080*/  USEL UR36, URZ, 0x1, UP0 ;  /* 0x000000013f247887 */ /* 0x000fc80008000000 */
[----:B------:R-:W-:-:S04]  /*6090*/  ULOP3.LUT UR36, UR56, UR36, URZ, 0x3c, !UPT ;  /* 0x0000002438247292 */ /* 0x000fc8000f8e3c3f */
[----:B------:R-:W-:Y:S08]  /*60a0*/  @P2 BRA `(.L_x_16) ;  /* 0x0000000000382947 */ /* 0x000ff00003800000 */
[----:B------:R-:W-:Y:S05]  /*60b0*/  @!P0 BRA `(.L_x_17) ;  /* 0x0000000000048947 */ /* 0x000fea0003800000 */
[----:B------:R-:W-:Y:S01]  /*60c0*/  BPT.TRAP 0x1 ;  /* 0x000000040000795c */ /* 0x000fe20000300000 */
.L_x_17:
[----:B------:R-:W-:Y:S01]  /*60d0*/  UIADD3 UR6, UR55, 0x1, URZ ;  /* 0x0000000137067890 */ /* 0x000fe2000fffe03f */
[----:B------:R-:W-:-:S03]  /*60e0*/  IMAD.U32 R7, RZ, RZ, UR36 ;  /* 0x00000024ff077e24 */ /* 0x000fc6000f8e00ff */
[----:B------:R-:W-:Y:S02]  /*60f0*/  UISETP.NE.AND UP0, UPT, UR6, 0x2, UPT ;  /* 0x000000020600788c */ /* 0x000fe4000bf05270 */
[----:B------:R-:W-:Y:S02]  /*6100*/  SHF.L.U32 R7, R7, 0x1f, RZ ;  /* 0x0000001f07077819 */ /* 0x000fe400000006ff */
[----:B------:R-:W-:-:S04]  /*6110*/  USEL UR6, UR6, URZ, UP0 ;  /* 0x0000003f06067287 */ /* 0x000fc80008000000 */
[----:B------:R-:W-:-:S09]  /*6120*/  ULEA UR6, UR6, UR38, 0x3 ;  /* 0x0000002606067291 */ /* 0x000fd2000f8e183f */
[----:B------:R1:W2:Y:S01]  /*6130*/  SYNCS.PHASECHK.TRANS64.TRYWAIT P1, [UR6+0x2e830], R7 ;  /* 0x02e83007ff0075a7 */ /* 0x0002a20008020146 */
[----:B------:R-:W-:Y:S05]  /*6140*/  @!P0 BRA `(.L_x_18) ;  /* 0x0000000000048947 */ /* 0x000fea0003800000 */
[----:B------:R-:W-:Y:S01]  /*6150*/  BPT.TRAP 0x1 ;  /* 0x000000040000795c */ /* 0x000fe20000300000 */
.L_x_18:
[----:B--2---:R-:W-:Y:S05]  /*6160*/  @P1 BRA `(.L_x_16) ;  /* 0x0000000000081947 */ /* 0x004fea0003800000 */
[----:B------:R-:W2:Y:S02]  /*6170*/  SYNCS.PHASECHK.TRANS64.TRYWAIT P1, [UR6+0x2e830], R7 ;  /* 0x02e83007ff0075a7 */ /* 0x000ea40008020146 */
[----:B--2---:R-:W-:Y:S05]  /*6180*/  @!P1 BRA `(.L_x_19) ;  /* 0x0000008c00909947 */ /* 0x004fea0003800000 */
.L_x_16:
[----:B-12---:R-:W-:Y:S01]  /*6190*/  VIADD R7, R19, 0x8 ;  /* 0x0000000813077836 */ /* 0x006fe20000000000 */
[----:B------:R-:W-:Y:S01]  /*61a0*/  R2UR UR57, R2 ;  /* 0x00000000023972ca */ /* 0x000fe200000e0000 */
[----:B------:R-:W-:Y:S01]  /*61b0*/  UIADD3 UR54, UR55, 0x1, URZ ;  /* 0x0000000137367890 */ /* 0x000fe2000fffe03f */
[----:B------:R-:W-:Y:S02]  /*61c0*/  UMOV UR19, 0x40000040 ;  /* 0x4000004000137882 */ /* 0x000fe40000000000 */
[----:B------:R1:W-:Y:S01]  /*61d0*/  BAR.SYNC.DEFER_BLOCKING R7, 0x100 ;  /* 0x000400070000751d */ /* 0x0003e20000010000 */
[----:B------:R-:W-:-:S04]  /*61e0*/  UISETP.NE.AND UP0, UPT, UR54, 0x2, UPT ;  /* 0x000000023600788c */ /* 0x000fc8000bf05270 */
[----:B------:R-:W-:Y:S01]  /*61f0*/  USEL UR54, UR54, URZ, UP0 ;  /* 0x0000003f36367287 */ /* 0x000fe20008000000 */
[----:B------:R-:W-:Y:S01]  /*6200*/  UMOV UR20, UR16 ;  /* 0x0000001000147c82 */ /* 0x000fe20008000000 */
[----:B------:R-:W-:Y:S02]  /*6210*/  UMOV UR21, UR17 ;  /* 0x0000001100157c82 */ /* 0x000fe40008000000 */
[----:B------:R-:W-:Y:S01]  /*6220*/  UIMAD UR57, UR54, 0x700, UR57 ;  /* 0x00000700363978a4 */ /* 0x000fe2000f8e0239 */
[----:B------:R-:W-:Y:S01]  /*6230*/  UMOV UR23, 0x40000040 ;  /* 0x4000004000177882 */ /* 0x000fe20000000000 */
[----:B------:R-:W-:Y:S02]  /*6240*/  UMOV UR24, UR16 ;  /* 0x0000001000187c82 */ /* 0x000fe40008000000 */
[----:B------:R-:W-:Y:S02]  /*6250*/  UIADD3 UR22, UR57, 0x100, URZ ;  /* 0x0000010039167890 */ /* 0x000fe4000fffe03f */
[----:B------:R-:W-:-:S02]  /*6260*/  UIADD3 UR26, UR57, 0x200, URZ ;  /* 0x00000200391a7890 */ /* 0x000fc4000fffe03f */
[----:B------:R-:W-:Y:S01]  /*6270*/  UMOV UR18, UR57 ;  /* 0x0000003900127c82 */ /* 0x000fe20008000000 */
[----:B------:R-:W-:Y:S01]  /*6280*/  UMOV UR25, UR17 ;  /* 0x0000001100197c82 */ /* 0x000fe20008000000 */
[----:B------:R-:W-:Y:S01]  /*6290*/  UMOV UR27, 0x40000040 ;  /* 0x40000040001b7882 */ /* 0x000fe20000000000 */
[----:B------:R-:W-:Y:S01]  /*62a0*/  UIADD3 UR30, UR57, 0x300, URZ ;  /* 0x00000300391e7890 */ /* 0x000fe2000fffe03f */
[----:B------:R-:W-:Y:S01]  /*62b0*/  UMOV UR28, UR16 ;  /* 0x00000010001c7c82 */ /* 0x000fe20008000000 */
[----:B------:R-:W-:Y:S01]  /*62c0*/  UMOV UR29, UR17 ;  /* 0x00000011001d7c82 */ /* 0x000fe20008000000 */
[----:B------:R-:W-:Y:S01]  /*62d0*/  WARPGROUP.ARRIVE ;  /* 0x00000000000079c5 */ /* 0x000fe20000000000 */
[----:B------:R-:W-:Y:S01]  /*62e0*/  UMOV UR31, 0x40000040 ;  /* 0x40000040001f7882 */ /* 0x000fe20000000000 */
[----:B------:R-:W-:Y:S01]  /*62f0*/  UIADD3 UR34, UR57, 0x400, URZ ;  /* 0x0000040039227890 */ /* 0x000fe2000fffe03f */
[----:B------:R-:W-:Y:S01]  /*6300*/  UMOV UR32, UR16 ;  /* 0x0000001000207c82 */ /* 0x000fe20008000000 */
[----:B------:R-:W-:-:S02]  /*6310*/  UMOV UR33, UR17 ;  /* 0x0000001100217c82 */ /* 0x000fc40008000000 */
[----:B------:R-:W-:Y:S01]  /*6320*/  QGMMA.64x32x32.F32.E4M3.E4M3 R184, gdesc[UR16], RZ, !UPT, gsb0 ;  /* 0x0060000010b879f3 */ /* 0x000fe2000c0008ff */
[----:B------:R-:W-:Y:S01]  /*6330*/  UMOV UR35, 0x40000040 ;  /* 0x4000004000237882 */ /* 0x000fe20000000000 */
[----:B------:R-:W-:Y:S01]  /*6340*/  UIADD3 UR18, UR57, 0x500, URZ ;  /* 0x0000050039127890 */ /* 0x000fe2000fffe03f */
[----:B------:R-:W-:Y:S01]  /*6350*/  UMOV UR19, 0x40000040 ;  /* 0x4000004000137882 */ /* 0x000fe20000000000 */
[----:B------:R-:W-:Y:S01]  /*6360*/  UIADD3 UR6, UR57, 0x600, URZ ;  /* 0x0000060039067890 */ /* 0x000fe2000fffe03f */
[----:B------:R-:W-:Y:S01]  /*6370*/  UMOV UR7, 0x40000040 ;  /* 0x4000004000077882 */ /* 0x000fe20000000000 */
[----:B------:R-:W-:Y:S01]  /*6380*/  UIADD3 UR10, UR57, 0x602, URZ ;  /* 0x00000602390a7890 */ /* 0x000fe2000fffe03f */
[----:B------:R-:W-:Y:S01]  /*6390*/  UMOV UR11, 0x40000040 ;  /* 0x40000040000b7882 */ /* 0x000fe20000000000 */
[----:B------:R-:W-:Y:S01]  /*63a0*/  UIADD3 UR14, UR57, 0x6, URZ ;  /* 0x00000006390e7890 */ /* 0x000fe2000fffe03f */
[----:B------:R-:W-:Y:S01]  /*63b0*/  UMOV UR15, 0x40000040 ;  /* 0x40000040000f7882 */ /* 0x000fe20000000000 */
[----:B------:R-:W-:-:S02]  /*63c0*/  WARPGROUP.DEPBAR.LE gsb0, 0x0 ;  /* 0x00008000000079c5 */ /* 0x000fc40000010000 */
[----:B------:R-:W-:-:S06]  /*63d0*/  WARPGROUP.ARRIVE ;  /* 0x00000000000079c5 */ /* 0x000fcc0000000000 */
[----:B------:R-:W-:Y:S01]  /*63e0*/  QGMMA.64x32x32.F32.E4M3.E4M3 R168, gdesc[UR20], RZ, !UPT, gsb0 ;  /* 0x0060000014a879f3 */ /* 0x000fe2000c0008ff */
[----:B------:R-:W-:Y:S01]  /*63f0*/  UIADD3 UR22, UR57, 0x102, URZ ;  /* 0x0000010239167890 */ /* 0x000fe2000fffe03f */
[----:B------:R-:W-:Y:S01]  /*6400*/  UMOV UR20, UR4 ;  /* 0x0000000400147c82 */ /* 0x000fe20008000000 */
[----:B------:R-:W-:Y:S01]  /*6410*/  UMOV UR21, UR5 ;  /* 0x0000000500157c82 */ /* 0x000fe20008000000 */
[----:B------:R-:W-:Y:S01]  /*6420*/  UMOV UR23, 0x40000040 ;  /* 0x4000004000177882 */ /* 0x000fe20000000000 */
[----:B------:R-:W-:Y:S02]  /*6430*/  WARPGROUP.DEPBAR.LE gsb0, 0x0 ;  /* 0x00008000000079c5 */ /* 0x000fe40000010000 */
        /* <DEDUP_REMOVED lines=37> */
[----:B------:R-:W-:Y:S01]  /*6690*/  UIADD3 UR22, UR57, 0x104, URZ ;  /* 0x0000010439167890 */ /* 0x000fe2000fffe03f */
[----:B------:R-:W-:Y:S01]  /*66a0*/  UMOV UR20, UR8 ;  /* 0x0000000800147c82 */ /* 0x000fe20008000000 */
[----:B------:R-:W-:Y:S01]  /*66b0*/  UMOV UR21, UR9 ;  /* 0x0000000900157c82 */ /* 0x000fe20008000000 */
        /* <DEDUP_REMOVED lines=31> */
[----:B------:R-:W-:Y:S02]  /*68b0*/  UIADD3 UR6, UR57, 0x604, URZ ;  /* 0x0000060439067890 */ /* 0x000fe4000fffe03f */
        /* <DEDUP_REMOVED lines=40> */
[----:B------:R-:W-:Y:S03]  /*6b40*/  QGMMA.64x32x32.F32.E4M3.E4M3 R88, gdesc[UR8], R88, gsb0 ;  /* 0x00600000085879f3 */ /* 0x000fe60008000858 */
[----:B------:R-:W-:Y:S02]  /*6b50*/  WARPGROUP.DEPBAR.LE gsb0, 0x0 ;  /* 0x00008000000079c5 */ /* 0x000fe40000010000 */
[----:B------:R-:W-:-:S06]  /*6b60*/  WARPGROUP.ARRIVE ;  /* 0x00000000000079c5 */ /* 0x000fcc0000000000 */
[----:B------:R-:W-:Y:S01]  /*6b70*/  QGMMA.64x32x32.F32.E4M3.E4M3 R184, gdesc[UR12], R184, gsb0 ;  /* 0x006000000cb879f3 */ /* 0x000fe200080008b8 */
[----:B------:R-:W-:Y:S01]  /*6b80*/  UIADD3 UR14, UR57, 0x506, URZ ;  /* 0x00000506390e7890 */ /* 0x000fe2000fffe03f */
[----:B------:R-:W-:Y:S01]  /*6b90*/  UMOV UR15, 0x40000040 ;  /* 0x40000040000f7882 */ /* 0x000fe20000000000 */
[----:B------:R-:W-:Y:S01]  /*6ba0*/  UIADD3 UR57, UR57, 0x606, URZ ;  /* 0x0000060639397890 */ /* 0x000fe2000fffe03f */
[----:B------:R-:W-:Y:S02]  /*6bb0*/  WARPGROUP.DEPBAR.LE gsb0, 0x0 ;  /* 0x00008000000079c5 */ /* 0x000fe40000010000 */
[----:B------:R-:W-:-:S06]  /*6bc0*/  WARPGROUP.ARRIVE ;  /* 0x00000000000079c5 */ /* 0x000fcc0000000000 */
[----:B------:R-:W-:Y:S03]  /*6bd0*/  QGMMA.64x32x32.F32.E4M3.E4M3 R168, gdesc[UR20], R168, gsb0 ;  /* 0x0060000014a879f3 */ /* 0x000fe600080008a8 */
        /* <DEDUP_REMOVED lines=18> */
[----:B-1----:R-:W-:Y:S05]  /*6d00*/  @P2 BRA `(.L_x_20) ;  /* 0x00000000002c2947 */ /* 0x002fea0003800000 */
[----:B------:R-:W-:Y:S05]  /*6d10*/  @!P0 BRA `(.L_x_21) ;  /* 0x0000000000048947 */ /* 0x000fea0003800000 */
[----:B------:R-:W-:Y:S01]  /*6d20*/  BPT.TRAP 0x1 ;  /* 0x000000040000795c */ /* 0x000fe20000300000 */
.L_x_21:
[----:B------:R-:W-:Y:S01]  /*6d30*/  ULEA UR6, UR55, UR38, 0x3 ;  /* 0x0000002637067291 */ /* 0x000fe2000f8e183f */
[----:B------:R-:W-:-:S04]  /*6d40*/  MOV R7, UR56 ;  /* 0x0000003800077c02 */ /* 0x000fc80008000f00 */
[----:B------:R-:W-:-:S04]  /*6d50*/  SHF.L.U32 R7, R7, 0x1f, RZ ;  /* 0x0000001f07077819 */ /* 0x000fc800000006ff */
[----:B------:R1:W2:Y:S01]  /*6d60*/  SYNCS.PHASECHK.TRANS64.TRYWAIT P1, [UR6+0x2e850], R7 ;  /* 0x02e85007ff0075a7 */ /* 0x0002a20008020146 */
[----:B------:R-:W-:Y:S05]  /*6d70*/  @!P0 BRA `(.L_x_22) ;  /* 0x0000000000048947 */ /* 0x000fea0003800000 */
[----:B------:R-:W-:Y:S01]  /*6d80*/  BPT.TRAP 0x1 ;  /* 0x000000040000795c */ /* 0x000fe20000300000 */
.L_x_22:
[----:B--2---:R-:W-:Y:S05]  /*6d90*/  @P1 BRA `(.L_x_20) ;  /* 0x0000000000081947 */ /* 0x004fea0003800000 */
[----:B------:R-:W2:Y:S02]  /*6da0*/  SYNCS.PHASECHK.TRANS64.TRYWAIT P1, [UR6+0x2e850], R7 ;  /* 0x02e85007ff0075a7 */ /* 0x000ea40008020146 */
[----:B--2---:R-:W-:Y:S05]  /*6db0*/  @!P1 BRA `(.L_x_23) ;  /* 0x00000080009c9947 */ /* 0x004fea0003800000 */
.L_x_20:
[----:B------:R-:W-:Y:S01]  /*6dc0*/  UIADD3 UR6, UR38, 0x400, URZ ;  /* 0x0000040026067890 */ /* 0x000fe2000fffe03f */
[----:B------:R-:W-:Y:S01]  /*6dd0*/  WARPGROUP.ARRIVE ;  /* 0x00000000000079c5 */ /* 0x000fe20000000000 */
[----:B------:R-:W-:Y:S01]  /*6de0*/  UMOV UR7, 0xc0000010 ;  /* 0xc000001000077882 */ /* 0x000fe20000000000 */
[C---:B--2---:R-:W-:Y:S01]  /*6df0*/  FMUL.FTZ R8, R0.reuse, R184 ;  /* 0x000000b800087220 */ /* 0x044fe20000410000 */
[----:B------:R-:W-:Y:S01]  /*6e00*/  USHF.R.U32.HI UR6, URZ, 0x4, UR6 ;  /* 0x000000043f067899 */ /* 0x000fe20008011606 */
[C---:B------:R-:W-:Y:S01]  /*6e10*/  FMUL.FTZ R9, R0.reuse, R186 ;  /* 0x000000ba00097220 */ /* 0x040fe20000410000 */
[C---:B-1----:R-:W-:Y:S01]  /*6e20*/  FMUL.FTZ R7, R0.reuse, R185 ;  /* 0x000000b900077220 */ /* 0x042fe20000410000 */
[C---:B------:R-:W-:Y:S01]  /*6e30*/  FMUL.FTZ R10, R0.reuse, R187 ;  /* 0x000000bb000a7220 */ /* 0x040fe20000410000 */
[----:B------:R-:W-:Y:S01]  /*6e40*/  ULOP3.LUT UR6, UR6, 0x3fff, URZ, 0xc0, !UPT ;  /* 0x00003fff06067892 */ /* 0x000fe2000f8ec03f */
[----:B------:R-:W1:Y:S01]  /*6e50*/  MUFU.TANH R8, R8 ;  /* 0x0000000800087308 */ /* 0x000e620000002400 */
[C---:B------:R-:W-:Y:S01]  /*6e60*/  FMUL.FTZ R11, R0.reuse, R188 ;  /* 0x000000bc000b7220 */ /* 0x040fe20000410000 */
[C---:B------:R-:W-:Y:S01]  /*6e70*/  FMUL.FTZ R12, R0.reuse, R189 ;  /* 0x000000bd000c7220 */ /* 0x040fe20000410000 */
[----:B------:R-:W-:Y:S01]  /*6e80*/  ULOP3.LUT UR6, UR6, 0x10000, URZ, 0xfc, !UPT ;  /* 0x0001000006067892 */ /* 0x000fe2000f8efc3f */
[C---:B------:R-:W-:Y:S01]  /*6e90*/  FMUL.FTZ R13, R0.reuse, R190 ;  /* 0x000000be000d7220 */ /* 0x040fe20000410000 */
[C---:B------:R-:W-:Y:S01]  /*6ea0*/  FMUL.FTZ R15, R0.reuse, R192 ;  /* 0x000000c0000f7220 */ /* 0x040fe20000410000 */
[C---:B------:R-:W-:Y:S01]  /*6eb0*/  FMUL.FTZ R14, R0.reuse, R191 ;  /* 0x000000bf000e7220 */ /* 0x040fe20000410000 */
[----:B------:R-:W-:Y:S01]  /*6ec0*/  UIMAD UR11, UR55, 0x700, UR6 ;  /* 0x00000700370b78a4 */ /* 0x000fe2000f8e0206 */
[----:B------:R-:W2:Y:S01]  /*6ed0*/  MUFU.TANH R9, R9 ;  /* 0x0000000900097308 */ /* 0x000ea20000002400 */
[C---:B------:R-:W-:Y:S01]  /*6ee0*/  FMUL.FTZ R20, R0.reuse, R193 ;  /* 0x000000c100147220 */ /* 0x040fe20000410000 */
[C---:B------:R-:W-:Y:S01]  /*6ef0*/  FMUL.FTZ R21, R0.reuse, R194 ;  /* 0x000000c200157220 */ /* 0x040fe20000410000 */
[C---:B------:R-:W-:Y:S01]  /*6f00*/  FMUL.FTZ R185, R0.reuse, R196 ;  /* 0x000000c400b97220 */ /* 0x040fe20000410000 */
[C---:B------:R-:W-:Y:S01]  /*6f10*/  FMUL.FTZ R184, R0.reuse, R195 ;  /* 0x000000c300b87220 */ /* 0x040fe20000410000 */
[C---:B------:R-:W-:Y:S01]  /*6f20*/  FMUL.FTZ R186, R0.reuse, R197 ;  /* 0x000000c500ba7220 */ /* 0x040fe20000410000 */
[----:B------:R-:W-:Y:S01]  /*6f30*/  UMOV UR6, UR11 ;  /* 0x0000000b00067c82 */ /* 0x000fe20008000000 */
[----:B------:R-:W-:Y:S01]  /*6f40*/  FMUL.FTZ R187, R0, R198 ;  /* 0x000000c600bb7220 */ /* 0x000fe20000410000 */
[----:B------:R-:W-:Y:S01]  /*6f50*/  QGMMA.64x128x32.F32.E4M3.E4M3 R24, R200, gdesc[UR4], R24, gsb0 ;  /* 0x01e00004c8187df3 */ /* 0x000fe20008000818 */
[----:B------:R-:W-:Y:S01]  /*6f60*/  UIADD3 UR6, UR11, 0x100, URZ ;  /* 0x000001000b067890 */ /* 0x000fe2000fffe03f */
[----:B------:R-:W3:Y:S01]  /*6f70*/  MUFU.TANH R7, R7 ;  /* 0x0000000700077308 */ /* 0x000ee20000002400 */
[----:B------:R-:W-:Y:S01]  /*6f80*/  UMOV UR7, 0xc0000010 ;  /* 0xc000001000077882 */ /* 0x000fe20000000000 */
[----:B-1----:R-:W-:Y:S01]  /*6f90*/  FMNMX.FTZ R190, R8, R3, !PT ;  /* 0x0000000308be7209 */ /* 0x002fe20007810000 */
[C---:B------:R-:W-:Y:S01]  /*6fa0*/  FMUL.FTZ R168, R0.reuse, R168 ;  /* 0x000000a800a87220 */ /* 0x040fe20000410000 */
[C---:B------:R-:W-:Y:S01]  /*6fb0*/  FMUL.FTZ R188, R0.reuse, R199 ;  /* 0x000000c700bc7220 */ /* 0x040fe20000410000 */
[C---:B------:R-:W-:Y:S01]  /*6fc0*/  FMUL.FTZ R169, R0.reuse, R169 ;  /* 0x000000a900a97220 */ /* 0x040fe20000410000 */
[C---:B------:R-:W-:Y:S01]  /*6fd0*/  FMUL.FTZ R170, R0.reuse, R170 ;  /* 0x000000aa00aa7220 */ /* 0x040fe20000410000 */
[----:B--2---:R-:W-:Y:S01]  /*6fe0*/  FMNMX.FTZ R189, R9, R6, !PT ;  /* 0x0000000609bd7209 */ /* 0x004fe20007810000 */
[----:B------:R-:W1:Y:S01]  /*6ff0*/  MUFU.TANH R10, R10 ;  /* 0x0000000a000a7308 */ /* 0x000e620000002400 */
[C---:B------:R-:W-:Y:S01]  /*7000*/  FMUL.FTZ R172, R0.reuse, R172 ;  /* 0x000000ac00ac7220 */ /* 0x040fe20000410000 */
[C---:B------:R-:W-:Y:S01]  /*7010*/  FMUL.FTZ R171, R0.reuse, R171 ;  /* 0x000000ab00ab7220 */ /* 0x040fe20000410000 */
[C---:B------:R-:W-:Y:S01]  /*7020*/  FMUL.FTZ R173, R0.reuse, R173 ;  /* 0x000000ad00ad7220 */ /* 0x040fe20000410000 */
[C---:B------:R-:W-:Y:S01]  /*7030*/  FMUL.FTZ R174, R0.reuse, R174 ;  /* 0x000000ae00ae7220 */ /* 0x040fe20000410000 */
[C---:B------:R-:W-:Y:S01]  /*7040*/  FMUL.FTZ R176, R0.reuse, R176 ;  /* 0x000000b000b07220 */ /* 0x040fe20000410000 */
[C---:B------:R-:W-:Y:S01]  /*7050*/  FMUL.FTZ R175, R0.reuse, R175 ;  /* 0x000000af00af7220 */ /* 0x040fe20000410000 */
[C---:B------:R-:W-:Y:S01]  /*7060*/  FMUL.FTZ R177, R0.reuse, R177 ;  /* 0x000000b100b17220 */ /* 0x040fe20000410000 */
[----:B------:R-:W2:Y:S01]  /*7070*/  MUFU.TANH R11, R11 ;  /* 0x0000000b000b7308 */ /* 0x000ea20000002400 */
[----:B---3--:R-:W-:Y:S01]  /*7080*/  FMNMX.FTZ R190, R7, R190, !PT ;  /* 0x000000be07be7209 */ /* 0x008fe20007810000 */
[C---:B------:R-:W-:Y:S01]  /*7090*/  FMUL.FTZ R178, R0.reuse, R178 ;  /* 0x000000b200b27220 */ /* 0x040fe20000410000 */
[C---:B------:R-:W-:Y:S01]  /*70a0*/  FMUL.FTZ R180, R0.reuse, R180 ;  /* 0x000000b400b47220 */ /* 0x040fe20000410000 */
[C---:B------:R-:W-:Y:S01]  /*70b0*/  FMUL.FTZ R179, R0.reuse, R179 ;  /* 0x000000b300b37220 */ /* 0x040fe20000410000 */
[C---:B------:R-:W-:Y:S01]  /*70c0*/  FMUL.FTZ R181, R0.reuse, R181 ;  /* 0x000000b500b57220 */ /* 0x040fe20000410000 */
[C---:B------:R-:W-:Y:S01]  /*70d0*/  FMUL.FTZ R182, R0.reuse, R182 ;  /* 0x000000b600b67220 */ /* 0x040fe20000410000 */
[----:B------:R-:W-:Y:S01]  /*70e0*/  FMUL.FTZ R152, R0, R152 ;  /* 0x0000009800987220 */ /* 0x000fe20000410000 */
[----:B------:R-:W3:Y:S01]  /*70f0*/  MUFU.TANH R12, R12 ;  /* 0x0000000c000c7308 */ /* 0x000ee20000002400 */
[----:B-1----:R-:W-:Y:S01]  /*7100*/  FMNMX.FTZ R192, R10, R189, !PT ;  /* 0x000000bd0ac07209 */ /* 0x002fe20007810000 */
[C---:B------:R-:W-:Y:S01]  /*7110*/  FMUL.FTZ R183, R0.reuse, R183 ;  /* 0x000000b700b77220 */ /* 0x040fe20000410000 */
[C---:B------:R-:W-:Y:S01]  /*7120*/  FMUL.FTZ R153, R0.reuse, R153 ;  /* 0x0000009900997220 */ /* 0x040fe20000410000 */
[C---:B------:R-:W-:Y:S01]  /*7130*/  FMUL.FTZ R154, R0.reuse, R154 ;  /* 0x0000009a009a7220 */ /* 0x040fe20000410000 */
[C---:B------:R-:W-:Y:S01]  /*7140*/  FMUL.FTZ R156, R0.reuse, R156 ;  /* 0x0000009c009c7220 */ /* 0x040fe20000410000 */
[C---:B------:R-:W-:Y:S01]  /*7150*/  FMUL.FTZ R155, R0.reuse, R155 ;  /* 0x0000009b009b7220 */ /* 0x040fe20000410000 */
[C---:B------:R-:W-:Y:S01]  /*7160*/  FMUL.FTZ R157, R0.reuse, R157 ;  /* 0x0000009d009d7220 */ /* 0x040fe20000410000 */
[----:B------:R-:W1:Y:S01]  /*7170*/  MUFU.TANH R13, R13 ;  /* 0x0000000d000d7308 */ /* 0x000e620000002400 */
[----:B--2---:R-:W-:Y:S01]  /*7180*/  FMNMX.FTZ R189, R11, R190, !PT ;  /* 0x000000be0bbd7209 */ /* 0x004fe20007810000 */
[C---:B------:R-:W-:Y:S01]  /*7190*/  FMUL.FTZ R158, R0.reuse, R158 ;  /* 0x0000009e009e7220 */ /* 0x040fe20000410000 */
[C---:B------:R-:W-:Y:S01]  /*71a0*/  FMUL.FTZ R160, R0.reuse, R160 ;  /* 0x000000a000a07220 */ /* 0x040fe20000410000 */
[C---:B------:R-:W-:Y:S01]  /*71b0*/  FMUL.FTZ R159, R0.reuse, R159 ;  /* 0x0000009f009f7220 */ /* 0x040fe20000410000 */
[C---:B------:R-:W-:Y:S01]  /*71c0*/  FMUL.FTZ R161, R0.reuse, R161 ;  /* 0x000000a100a17220 */ /* 0x040fe20000410000 */
[C---:B------:R-:W-:Y:S01]  /*71d0*/  FMUL.FTZ R162, R0.reuse, R162 ;  /* 0x000000a200a27220 */ /* 0x040fe20000410000 */
[----:B------:R-:W-:Y:S01]  /*71e0*/  FMUL.FTZ R164, R0, R164 ;  /* 0x000000a400a47220 */ /* 0x000fe20000410000 */
[----:B------:R-:W2:Y:S01]  /*71f0*/  MUFU.TANH R15, R15 ;  /* 0x0000000f000f7308 */ /* 0x000ea20000002400 */
[----:B---3--:R-:W-:Y:S01]  /*7200*/  FMNMX.FTZ R190, R12, R189, !PT ;  /* 0x000000bd0cbe7209 */ /* 0x008fe20007810000 */
[C---:B------:R-:W-:Y:S01]  /*7210*/  FMUL.FTZ R163, R0.reuse, R163 ;  /* 0x000000a300a37220 */ /* 0x040fe20000410000 */
[C---:B------:R-:W-:Y:S01]  /*7220*/  FMUL.FTZ R165, R0.reuse, R165 ;  /* 0x000000a500a57220 */ /* 0x040fe20000410000 */
[C---:B------:R-:W-:Y:S01]  /*7230*/  FMUL.FTZ R166, R0.reuse, R166 ;  /* 0x000000a600a67220 */ /* 0x040fe20000410000 */
[C---:B------:R-:W-:Y:S01]  /*7240*/  FMUL.FTZ R136, R0.reuse, R136 ;  /* 0x0000008800887220 */ /* 0x040fe20000410000 */
[C---:B------:R-:W-:Y:S01]  /*7250*/  FMUL.FTZ R167, R0.reuse, R167 ;  /* 0x000000a700a77220 */ /* 0x040fe20000410000 */
[C---:B------:R-:W-:Y:S01]  /*7260*/  FMUL.FTZ R137, R0.reuse, R137 ;  /* 0x0000008900897220 */ /* 0x040fe20000410000 */
        /* <DEDUP_REMOVED lines=55> */
[----:B------:R-:W-:Y:S01]  /*75e0*/  FMUL.FTZ R116, R0, R116 ;  /* 0x0000007400747220 */ /* 0x000fe20000410000 */
        /* <DEDUP_REMOVED lines=26> */
[----:B------:R-:W-:Y:S01]  /*7790*/  FMUL.FTZ R103, R0, R103 ;  /* 0x0000006700677220 */ /* 0x000fe20000410000 */
[----:B------:R-:W-:Y:S01]  /*77a0*/  UMOV UR10, UR49 ;  /* 0x00000031000a7c82 */ /* 0x000fe20008000000 */
[----:B------:R-:W2:Y:S04]  /*77b0*/  S2R R230, SR_TID.X ;  /* 0x0000000000e67919 */ /* 0x000ea80000002100 */
[----:B------:R-:W4:Y:S01]  /*77c0*/  MUFU.TANH R172, R172 ;  /* 0x000000ac00ac7308 */ /* 0x000f220000002400 */
[----:B---3--:R-:W-:Y:S01]  /*77d0*/  FMNMX.FTZ R189, R169, R190, !PT ;  /* 0x000000bea9bd7209 */ /* 0x008fe20007810000 */
[----:B------:R-:W-:-:S02]  /*77e0*/  WARPGROUP.DEPBAR.LE gsb0, 0x0 ;  /* 0x00008000000079c5 */ /* 0x000fc40000010000 */
[----:B------:R-:W-:-:S04]  /*77f0*/  WARPGROUP.ARRIVE ;  /* 0x00000000000079c5 */ /* 0x000fc80000000000 */
[----:B------:R-:W3:Y:S01]  /*7800*/  MUFU.TANH R171, R171 ;  /* 0x000000ab00ab7308 */ /* 0x000ee20000002400 */
[----:B-1----:R-:W-:Y:S01]  /*7810*/  FMNMX.FTZ R192, R170, R191, !PT ;  /* 0x000000bfaac07209 */ /* 0x002fe20007810000 */
[----:B------:R-:W-:Y:S01]  /*7820*/  QGMMA.64x128x32.F32.E4M3.E4M3 R24, R204, gdesc[UR4], R24, gsb0 ;  /* 0x01e00004cc187df3 */ /* 0x000fe20008000818 */
[----:B------:R-:W-:Y:S01]  /*7830*/  UIADD3 UR6, UR11, 0x200, URZ ;  /* 0x000002000b067890 */ /* 0x000fe2000fffe03f */
[----:B------:R-:W-:-:S04]  /*7840*/  UMOV UR7, 0xc0000010 ;  /* 0xc000001000077882 */ /* 0x000fc80000000000 */
[----:B------:R-:W1:Y:S01]  /*7850*/  MUFU.TANH R173, R173 ;  /* 0x000000ad00ad7308 */ /* 0x000e620000002400 */
[----:B----4-:R-:W-:-:S07]  /*7860*/  FMNMX.FTZ R190, R172, R189, !PT ;  /* 0x000000bdacbe7209 */ /* 0x010fce0007810000 */
[----:B------:R-:W4:Y:S01]  /*7870*/  MUFU.TANH R174, R174 ;  /* 0x000000ae00ae7308 */ /* 0x000f220000002400 */
[----:B---3--:R-:W-:Y:S02]  /*7880*/  FMNMX.FTZ R191, R171, R192, !PT ;  /* 0x000000c0abbf7209 */ /* 0x008fe40007810000 */
[----:B--2---:R-:W-:-:S05]  /*7890*/  LOP3.LUT P1, RZ, R230, 0x7f, RZ, 0xc0, !PT ;  /* 0x0000007fe6ff7812 */ /* 0x004fca000782c0ff */
[----:B------:R-:W2:Y:S01]  /*78a0*/  MUFU.TANH R176, R176 ;  /* 0x000000b000b07308 */ /* 0x000ea20000002400 */
[----:B-1----:R-:W-:-:S07]  /*78b0*/  FMNMX.FTZ R189, R173, R190, !PT ;  /* 0x000000beadbd7209 */ /* 0x002fce0007810000 */
[----:B------:R-:W1:Y:S01]  /*78c0*/  MUFU.TANH R175, R175 ;  /* 0x000000af00af7308 */ /* 0x000e620000002400 */
[----:B----4-:R-:W-:-:S07]  /*78d0*/  FMNMX.FTZ R192, R174, R191, !PT ;  /* 0x000000bfaec07209 */ /* 0x010fce0007810000 */
[----:B------:R-:W3:Y:S01]  /*78e0*/  MUFU.TANH R177, R177 ;  /* 0x000000b100b17308 */ /* 0x000ee20000002400 */
[----:B--2---:R-:W-:-:S07]  /*78f0*/  FMNMX.FTZ R190, R176, R189, !PT ;  /* 0x000000bdb0be7209 */ /* 0x004fce0007810000 */
[----:B------:R-:W2:Y:S01]  /*7900*/  MUFU.TANH R178, R178 ;  /* 0x000000b200b27308 */ /* 0x000ea20000002400 */
[----:B-1----:R-:W-:-:S07]  /*7910*/  FMNMX.FTZ R191, R175, R192, !PT ;  /* 0x000000c0afbf7209 */ /* 0x002fce0007810000 */
[----:B------:R-:W1:Y:S01]  /*7920*/  MUFU.TANH R180, R180 ;  /* 0x000000b400b47308 */ /* 0x000e620000002400 */
[----:B---3--:R-:W-:-:S07]  /*7930*/  FMNMX.FTZ R189, R177, R190, !PT ;  /* 0x000000beb1bd7209 */ /* 0x008fce0007810000 */
        /* <DEDUP_REMOVED lines=21> */
[----:B-1----:R-:W-:Y:S01]  /*7a90*/  FMNMX.FTZ R191, R155, R192, !PT ;  /* 0x000000c09bbf7209 */ /* 0x002fe20007810000 */
[----:B------:R-:W-:Y:S02]  /*7aa0*/  WARPGROUP.DEPBAR.LE gsb0, 0x0 ;  /* 0x00008000000079c5 */ /* 0x000fe40000010000 */
[----:B------:R-:W-:-:S04]  /*7ab0*/  WARPGROUP.ARRIVE ;  /* 0x00000000000079c5 */ /* 0x000fc80000000000 */
[----:B------:R-:W1:Y:S01]  /*7ac0*/  MUFU.TANH R160, R160 ;  /* 0x000000a000a07308 */ /* 0x000e620000002400 */
[----:B---3--:R-:W-:Y:S01]  /*7ad0*/  FMNMX.FTZ R189, R157, R190, !PT ;  /* 0x000000be9dbd7209 */ /* 0x008fe20007810000 */
[----:B------:R-:W-:Y:S01]  /*7ae0*/  QGMMA.64x128x32.F32.E4M3.E4M3 R24, R208, gdesc[UR4], R24, gsb0 ;  /* 0x01e00004d0187df3 */ /* 0x000fe20008000818 */
[----:B------:R-:W-:Y:S01]  /*7af0*/  UIADD3 UR6, UR11, 0x300, URZ ;  /* 0x000003000b067890 */ /* 0x000fe2000fffe03f */
[----:B------:R-:W-:-:S04]  /*7b00*/  UMOV UR7, 0xc0000010 ;  /* 0xc000001000077882 */ /* 0x000fc80000000000 */
        /* <DEDUP_REMOVED lines=34> */
[----:B------:R-:W-:-:S06]  /*7d30*/  WARPGROUP.DEPBAR.LE gsb0, 0x0 ;  /* 0x00008000000079c5 */ /* 0x000fcc0000010000 */
[----:B------:R-:W1:Y:S01]  /*7d40*/  MUFU.TANH R145, R145 ;  /* 0x0000009100917308 */ /* 0x000e620000002400 */
[----:B------:R-:W-:Y:S01]  /*7d50*/  WARPGROUP.ARRIVE ;  /* 0x00000000000079c5 */ /* 0x000fe20000000000 */
[----:B---3--:R-:W-:-:S05]  /*7d60*/  FMNMX.FTZ R190, R144, R189, !PT ;  /* 0x000000bd90be7209 */ /* 0x008fca0007810000 */
[----:B------:R-:W-:Y:S01]  /*7d70*/  QGMMA.64x128x32.F32.E4M3.E4M3 R24, R212, gdesc[UR4], R24, gsb0 ;  /* 0x01e00004d4187df3 */ /* 0x000fe20008000818 */
[----:B------:R-:W3:Y:S01]  /*7d80*/  MUFU.TANH R146, R146 ;  /* 0x0000009200927308 */ /* 0x000ee20000002400 */
[----:B--2---:R-:W-:Y:S01]  /*7d90*/  FMNMX.FTZ R191, R143, R192, !PT ;  /* 0x000000c08fbf7209 */ /* 0x004fe20007810000 */
[----:B------:R-:W-:Y:S01]  /*7da0*/  UIADD3 UR6, UR11, 0x400, URZ ;  /* 0x000004000b067890 */ /* 0x000fe2000fffe03f */
[----:B------:R-:W-:-:S05]  /*7db0*/  UMOV UR7, 0xc0000010 ;  /* 0xc000001000077882 */ /* 0x000fca0000000000 */
        /* <DEDUP_REMOVED lines=33> */
[----:B---3--:R-:W-:Y:S01]  /*7fd0*/  FMNMX.FTZ R189, R129, R190, !PT ;  /* 0x000000be81bd7209 */ /* 0x008fe20007810000 */
[----:B------:R-:W-:Y:S02]  /*7fe0*/  WARPGROUP.DEPBAR.LE gsb0, 0x0 ;  /* 0x00008000000079c5 */ /* 0x000fe40000010000 */
[----:B------:R-:W-:-:S04]  /*7ff0*/  WARPGROUP.ARRIVE ;  /* 0x00000000000079c5 */ /* 0x000fc80000000000 */
[----:B------:R-:W3:Y:S01]  /*8000*/  MUFU.TANH R131, R131 ;  /* 0x0000008300837308 */ /* 0x000ee20000002400 */
[----:B--2---:R-:W-:Y:S01]  /*8010*/  FMNMX.FTZ R192, R130, R191, !PT ;  /* 0x000000bf82c07209 */ /* 0x004fe20007810000 */
[----:B------:R-:W-:Y:S01]  /*8020*/  QGMMA.64x128x32.F32.E4M3.E4M3 R24, R216, gdesc[UR4], R24, gsb0 ;  /* 0x01e00004d8187df3 */ /* 0x000fe20008000818 */
[----:B------:R-:W-:-:S05]  /*8030*/  UIADD3 UR6, UR11, 0x500, URZ ;  /* 0x000005000b067890 */ /* 0x000fca000fffe03f */
[----:B------:R-:W2:Y:S01]  /*8040*/  MUFU.TANH R133, R133 ;  /* 0x0000008500857308 */ /* 0x000ea20000002400 */
[----:B-1----:R-:W-:Y:S01]  /*8050*/  FMNMX.FTZ R190, R132, R189, !PT ;  /* 0x000000bd84be7209 */ /* 0x002fe20007810000 */
[----:B------:R-:W-:-:S06]  /*8060*/  UMOV UR7, 0xc0000010 ;  /* 0xc000001000077882 */ /* 0x000fcc0000000000 */
        /* <DEDUP_REMOVED lines=15> */
[----:B--2---:R-:W-:Y:S01]  /*8160*/  FMNMX.FTZ R190, R108, R189, !PT ;  /* 0x000000bd6cbe7209 */ /* 0x004fe20007810000 */
[----:B------:R-:W-:-:S06]  /*8170*/  FMUL.FTZ R189, R0, R99 ;  /* 0x0000006300bd7220 */ /* 0x000fcc0000410000 */
        /* <DEDUP_REMOVED lines=18> */
[----:B------:R-:W-:Y:S02]  /*82a0*/  WARPGROUP.DEPBAR.LE gsb0, 0x0 ;  /* 0x00008000000079c5 */ /* 0x000fe40000010000 */
[----:B------:R-:W-:-:S04]  /*82b0*/  WARPGROUP.ARRIVE ;  /* 0x00000000000079c5 */ /* 0x000fc80000000000 */
[----:B------:R-:W2:Y:S01]  /*82c0*/  MUFU.TANH R88, R88 ;  /* 0x0000005800587308 */ /* 0x000ea20000002400 */
[----:B-1----:R-:W-:Y:S01]  /*82d0*/  FMNMX.FTZ R99, R117, R190, !PT ;  /* 0x000000be75637209 */ /* 0x002fe20007810000 */
[----:B------:R-:W-:Y:S01]  /*82e0*/  QGMMA.64x128x32.F32.E4M3.E4M3 R24, R220, gdesc[UR4], R24, gsb0 ;  /* 0x01e00004dc187df3 */ /* 0x000fe20008000818 */
[----:B------:R-:W-:Y:S01]  /*82f0*/  UIADD3 UR6, UR11, 0x600, URZ ;  /* 0x000006000b067890 */ /* 0x000fe2000fffe03f */
[----:B------:R-:W-:-:S04]  /*8300*/  UMOV UR7, 0xc0000010 ;  /* 0xc000001000077882 */ /* 0x000fc80000000000 */
        /* <DEDUP_REMOVED lines=31> */
[----:B---3--:R-:W-:-:S05]  /*8500*/  FMNMX.FTZ R190, R101, R190, !PT ;  /* 0x000000be65be7209 */ /* 0x008fca0007810000 */
[----:B------:R-:W3:Y:S01]  /*8510*/  SHFL.BFLY PT, R99, R190, 0x2, 0x1f ;  /* 0x0c401f00be637f89 */ /* 0x000ee200000e0000 */
[----:B--2---:R-:W-:-:S04]  /*8520*/  FMNMX.FTZ R192, R102, R191, !PT ;  /* 0x000000bf66c07209 */ /* 0x004fc80007810000 */
[----:B-1----:R-:W-:Y:S01]  /*8530*/  FMNMX.FTZ R192, R103, R192, !PT ;  /* 0x000000c067c07209 */ /* 0x002fe20007810000 */
[----:B------:R-:W-:Y:S02]  /*8540*/  WARPGROUP.DEPBAR.LE gsb0, 0x0 ;  /* 0x00008000000079c5 */ /* 0x000fe40000010000 */
[----:B------:R-:W-:Y:S02]  /*8550*/  WARPGROUP.ARRIVE ;  /* 0x00000000000079c5 */ /* 0x000fe40000000000 */
[----:B------:R-:W1:Y:S04]  /*8560*/  SHFL.BFLY PT, R193, R192, 0x2, 0x1f ;  /* 0x0c401f00c0c17f89 */ /* 0x000e6800000e0000 */
[----:B------:R-:W-:Y:S01]  /*8570*/  QGMMA.64x128x32.F32.E4M3.E4M3 R24, R224, gdesc[UR4], R24, gsb0 ;  /* 0x01e00004e0187df3 */ /* 0x000fe20008000818 */
[----:B---3--:R-:W-:-:S05]  /*8580*/  FMNMX.FTZ R191, R190, R99, !PT ;  /* 0x00000063bebf7209 */ /* 0x008fca0007810000 */
[----:B------:R-:W2:Y:S01]  /*8590*/  SHFL.BFLY PT, R194, R191, 0x1, 0x1f ;  /* 0x0c201f00bfc27f89 */ /* 0x000ea200000e0000 */
[----:B-1----:R-:W-:-:S05]  /*85a0*/  FMNMX.FTZ R193, R192, R193, !PT ;  /* 0x000000c1c0c17209 */ /* 0x002fca0007810000 */
[----:B------:R-:W1:Y:S01]  /*85b0*/  SHFL.BFLY PT, R196, R193, 0x1, 0x1f ;  /* 0x0c201f00c1c47f89 */ /* 0x000e6200000e0000 */
[----:B--2---:R-:W-:Y:S01]  /*85c0*/  FMNMX.FTZ R190, R191, R194, !PT ;  /* 0x000000c2bfbe7209 */ /* 0x004fe20007810000 */
[----:B------:R-:W-:-:S04]  /*85d0*/  IMAD.U32 R191, RZ, RZ, UR10 ;  /* 0x0000000affbf7e24 */ /* 0x000fc8000f8e00ff */
[C---:B------:R-:W-:Y:S01]  /*85e0*/  FADD.FTZ R3, -R190.reuse, R3 ;  /* 0x00000003be037221 */ /* 0x040fe20000010100 */
[----:B------:R-:W-:-:S03]  /*85f0*/  FFMA.FTZ R191, R190, R191, -8 ;  /* 0xc1000000bebf7423 */ /* 0x000fc600000100bf */
[----:B------:R-:W-:Y:S01]  /*8600*/  FMUL.FTZ R192, R3, UR10 ;  /* 0x0000000a03c07c20 */ /* 0x000fe20008410000 */
[----:B------:R-:W-:-:S01]  /*8610*/  FFMA.FTZ R12, R12, UR10, -R191 ;  /* 0x0000000a0c0c7c23 */ /* 0x000fc200080108bf */
[--C-:B------:R-:W-:Y:S01]  /*8620*/  FFMA.FTZ R20, R20, UR10, -R191.reuse ;  /* 0x0000000a14147c23 */ /* 0x100fe200080108bf */
[----:B------:R-:W-:-:S01]  /*8630*/  FFMA.FTZ R186, R186, UR10, -R191 ;  /* 0x0000000ababa7c23 */ /* 0x000fc200080108bf */
[--C-:B------:R-:W-:Y:S01]  /*8640*/  FFMA.FTZ R168, R168, UR10, -R191.reuse ;  /* 0x0000000aa8a87c23 */ /* 0x100fe200080108bf */
[----:B------:R-:W-:-:S01]  /*8650*/  FFMA.FTZ R169, R169, UR10, -R191 ;  /* 0x0000000aa9a97c23 */ /* 0x000fc200080108bf */
[--C-:B------:R-:W-:Y:S01]  /*8660*/  FFMA.FTZ R172, R172, UR10, -R191.reuse ;  /* 0x0000000aacac7c23 */ /* 0x100fe200080108bf */
[----:B-1----:R-:W-:Y:S01]  /*8670*/  FMNMX.FTZ R99, R193, R196, !PT ;  /* 0x000000c4c1637209 */ /* 0x002fe20007810000 */
[--C-:B------:R-:W-:Y:S01]  /*8680*/  FFMA.FTZ R193, R8, UR10, -R191.reuse ;  /* 0x0000000a08c17c23 */ /* 0x100fe200080108bf */
[----:B------:R-:W-:-:S01]  /*8690*/  FFMA.FTZ R8, R7, UR10, -R191 ;  /* 0x0000000a07087c23 */ /* 0x000fc200080108bf */
[--C-:B------:R-:W-:Y:S01]  /*86a0*/  FFMA.FTZ R7, R11, UR10, -R191.reuse ;  /* 0x0000000a0b077c23 */ /* 0x100fe200080108bf */
[----:B------:R-:W-:-:S01]  /*86b0*/  FFMA.FTZ R11, R15, UR10, -R191 ;  /* 0x0000000a0f0b7c23 */ /* 0x000fc200080108bf */
[----:B------:R-:W-:Y:S01]  /*86c0*/  FADD.FTZ R3, -R99, R6 ;  /* 0x0000000663037221 */ /* 0x000fe20000010100 */
[----:B------:R-:W-:-:S01]  /*86d0*/  FFMA.FTZ R15, R185, UR10, -R191 ;  /* 0x0000000ab90f7c23 */ /* 0x000fc200080108bf */
[----:B------:R1:W-:Y:S01]  /*86e0*/  MUFU.EX2 R6, R192 ;  /* 0x000000c000067308 */ /* 0x0003e20000000800 */
[----:B------:R-:W-:-:S01]  /*86f0*/  FFMA.FTZ R173, R173, UR10, -R191 ;  /* 0x0000000aadad7c23 */ /* 0x000fc200080108bf */
[----:B------:R-:W-:Y:S01]  /*8700*/  FMUL.FTZ R3, R3, UR10 ;  /* 0x0000000a03037c20 */ /* 0x000fe20008410000 */
[----:B------:R-:W-:-:S01]  /*8710*/  FFMA.FTZ R176, R176, UR10, -R191 ;  /* 0x0000000ab0b07c23 */ /* 0x000fc200080108bf */
[--C-:B------:R-:W-:Y:S01]  /*8720*/  FFMA.FTZ R177, R177, UR10, -R191.reuse ;  /* 0x0000000ab1b17c23 */ /* 0x100fe200080108bf */
[----:B------:R-:W-:-:S01]  /*8730*/  FFMA.FTZ R180, R180, UR10, -R191 ;  /* 0x0000000ab4b47c23 */ /* 0x000fc200080108bf */
[--C-:B------:R-:W-:Y:S01]  /*8740*/  FFMA.FTZ R181, R181, UR10, -R191.reuse ;  /* 0x0000000ab5b57c23 */ /* 0x100fe200080108bf */
[----:B------:R-:W-:-:S01]  /*8750*/  FFMA.FTZ R152, R152, UR10, -R191 ;  /* 0x0000000a98987c23 */ /* 0x000fc200080108bf */
[----:B------:R-:W2:Y:S01]  /*8760*/  MUFU.EX2 R193, R193 ;  /* 0x000000c100c17308 */ /* 0x000ea20000000800 */
[----:B-1----:R-:W-:-:S02]  /*8770*/  IMAD.U32 R192, RZ, RZ, UR10 ;  /* 0x0000000affc07e24 */ /* 0x002fc4000f8e00ff */
[--C-:B------:R-:W-:Y:S01]  /*8780*/  FFMA.FTZ R153, R153, UR10, -R191.reuse ;  /* 0x0000000a99997c23 */ /* 0x100fe200080108bf */
[----:B------:R-:W-:-:S01]  /*8790*/  FFMA.FTZ R156, R156, UR10, -R191 ;  /* 0x0000000a9c9c7c23 */ /* 0x000fc200080108bf */
[----:B------:R-:W-:Y:S01]  /*87a0*/  FFMA.FTZ R157, R157, UR10, -R191 ;  /* 0x0000000a9d9d7c23 */ /* 0x000fe200080108bf */
[----:B------:R-:W-:-:S01]  /*87b0*/  FFMA.FTZ R185, R99, R192, -8 ;  /* 0xc100000063b97423 */ /* 0x000fc200000100c0 */
        /* <DEDUP_REMOVED lines=10> */
[----:B------:R-:W1:Y:S01]  /*8860*/  MUFU.EX2 R192, R192 ;  /* 0x000000c000c07308 */ /* 0x000e620000000800 */
[----:B--2---:R-:W-:-:S01]  /*8870*/  FFMA.FTZ R5, R6, R5, R193 ;  /* 0x0000000506057223 */ /* 0x004fc200000100c1 */
[----:B------:R-:W-:Y:S01]  /*8880*/  FFMA.FTZ R187, R188, UR10, -R185 ;  /* 0x0000000abcbb7c23 */ /* 0x000fe200080108b9 */
        /* <DEDUP_REMOVED lines=11> */
[--C-:B------:R-:W-:Y:S01]  /*8940*/  FFMA.FTZ R120, R120, UR10, -R191.reuse ;  /* 0x0000000a78787c23 */ /* 0x100fe200080108bf */
[----:B------:R-:W-:-:S01]  /*8950*/  FFMA.FTZ R121, R121, UR10, -R191 ;  /* 0x0000000a79797c23 */ /* 0x000fc200080108bf */
[----:B------:R-:W3:Y:S01]  /*8960*/  MUFU.EX2 R9, R9 ;  /* 0x0000000900097308 */ /* 0x000ee20000000800 */
[----:B-1----:R-:W-:-:S01]  /*8970*/  FFMA.FTZ R4, R3, R4, R192 ;  /* 0x0000000403047223 */ /* 0x002fc200000100c0 */
[--C-:B------:R-:W-:Y:S01]  /*8980*/  FFMA.FTZ R124, R124, UR10, -R191.reuse ;  /* 0x0000000a7c7c7c23 */ /* 0x100fe200080108bf */
[----:B------:R-:W-:-:S01]  /*8990*/  FFMA.FTZ R125, R125, UR10, -R191 ;  /* 0x0000000a7d7d7c23 */ /* 0x000fc200080108bf */
[--C-:B------:R-:W-:Y:S01]  /*89a0*/  FFMA.FTZ R128, R128, UR10, -R191.reuse ;  /* 0x0000000a80807c23 */ /* 0x100fe200080108bf */
[----:B------:R-:W-:-:S01]  /*89b0*/  FFMA.FTZ R129, R129, UR10, -R191 ;  /* 0x0000000a81817c23 */ /* 0x000fc200080108bf */
[--C-:B------:R-:W-:Y:S01]  /*89c0*/  FFMA.FTZ R132, R132, UR10, -R191.reuse ;  /* 0x0000000a84847c23 */ /* 0x100fe200080108bf */
[----:B------:R-:W-:-:S01]  /*89d0*/  FFMA.FTZ R133, R133, UR10, -R191 ;  /* 0x0000000a85857c23 */ /* 0x000fc200080108bf */
[----:B------:R-:W1:Y:S01]  /*89e0*/  MUFU.EX2 R7, R7 ;  /* 0x0000000700077308 */ /* 0x000e620000000800 */
[----:B--2---:R-:W-:-:S01]  /*89f0*/  FADD.FTZ R188, R8, R5 ;  /* 0x0000000508bc7221 */ /* 0x004fc20000010000 */
[--C-:B------:R-:W-:Y:S01]  /*8a00*/  FFMA.FTZ R104, R104, UR10, -R191.reuse ;  /* 0x0000000a68687c23 */ /* 0x100fe200080108bf */
[----:B------:R-:W-:-:S01]  /*8a10*/  FFMA.FTZ R105, R105, UR10, -R191 ;  /* 0x0000000a69697c23 */ /* 0x000fc200080108bf */
[--C-:B------:R-:W-:Y:S01]  /*8a20*/  FFMA.FTZ R108, R108, UR10, -R191.reuse ;  /* 0x0000000a6c6c7c23 */ /* 0x100fe200080108bf */
[----:B------:R-:W-:-:S01]  /*8a30*/  FFMA.FTZ R109, R109, UR10, -R191 ;  /* 0x0000000a6d6d7c23 */ /* 0x000fc200080108bf */
[--C-:B------:R-:W-:Y:S01]  /*8a40*/  FFMA.FTZ R112, R112, UR10, -R191.reuse ;  /* 0x0000000a70707c23 */ /* 0x100fe200080108bf */
        /* <DEDUP_REMOVED lines=10> */
[----:B------:R-:W-:-:S01]  /*8af0*/  FFMA.FTZ R96, R96, UR10, -R191 ;  /* 0x0000000a60607c23 */ /* 0x000fc200080108bf */
[--C-:B------:R-:W-:Y:S01]  /*8b00*/  FFMA.FTZ R97, R97, UR10, -R191.reuse ;  /* 0x0000000a61617c23 */ /* 0x100fe200080108bf */
[----:B------:R-:W-:-:S01]  /*8b10*/  FFMA.FTZ R100, R100, UR10, -R191 ;  /* 0x0000000a64647c23 */ /* 0x000fc200080108bf */
[----:B------:R-:W-:Y:S01]  /*8b20*/  FFMA.FTZ R101, R101, UR10, -R191 ;  /* 0x0000000a65657c23 */ /* 0x000fe200080108bf */
[----:B-1----:R-:W-:-:S01]  /*8b30*/  FADD.FTZ R191, R7, R188 ;  /* 0x000000bc07bf7221 */ /* 0x002fc20000010000 */
        /* <DEDUP_REMOVED lines=60> */
[----:B------:R-:W-:-:S02]  /*8f00*/  WARPGROUP.DEPBAR.LE gsb0, 0x0 ;  /* 0x00008000000079c5 */ /* 0x000fc40000010000 */
[----:B------:R-:W-:-:S04]  /*8f10*/  FFMA.FTZ R103, R103, UR10, -R185 ;  /* 0x0000000a67677c23 */ /* 0x000fc800080108b9 */
[----:B------:R-:W3:Y:S01]  /*8f20*/  MUFU.EX2 R187, R187 ;  /* 0x000000bb00bb7308 */ /* 0x000ee20000000800 */
[----:B-1----:R-:W-:-:S07]  /*8f30*/  FADD.FTZ R4, R184, R5 ;  /* 0x00000005b8047221 */ /* 0x002fce0000010000 */
[----:B------:R-:W1:Y:S01]  /*8f40*/  MUFU.EX2 R168, R168 ;  /* 0x000000a800a87308 */ /* 0x000e620000000800 */
[----:B--2---:R-:W-:-:S07]  /*8f50*/  FADD.FTZ R191, R186, R191 ;  /* 0x000000bfbabf7221 */ /* 0x004fce0000010000 */
[----:B------:R-:W2:Y:S01]  /*8f60*/  MUFU.EX2 R170, R170 ;  /* 0x000000aa00aa7308 */ /* 0x000ea20000000800 */
[----:B---3--:R-:W-:-:S07]  /*8f70*/  FADD.FTZ R5, R187, R4 ;  /* 0x00000004bb057221 */ /* 0x008fce0000010000 */
        /* <DEDUP_REMOVED lines=131> */
[----:B---3--:R-:W-:-:S01]  /*97b0*/  FADD.FTZ R188, R106, R191 ;  /* 0x000000bf6abc7221 */ /* 0x008fc20000010000 */
[--C-:B------:R-:W-:Y:S01]  /*97c0*/  FFMA.FTZ R191, R95, UR10, -R185.reuse ;  /* 0x0000000a5fbf7c23 */ /* 0x100fe200080108b9 */
[----:B------:R-:W-:-:S05]  /*97d0*/  FFMA.FTZ R95, R98, UR10, -R185 ;  /* 0x0000000a625f7c23 */ /* 0x000fca00080108b9 */
        /* <DEDUP_REMOVED lines=9> */
[----:B--2---:R-:W-:-:S01]  /*9870*/  FADD.FTZ R5, R109, R4 ;  /* 0x000000046d057221 */ /* 0x004fc20000010000 */
[----:B------:R-:W-:-:S06]  /*9880*/  IADD3 R4, -R19, 0xb, RZ ;  /* 0x0000000b13047810 */ /* 0x000fcc0007ffe1ff */
        /* <DEDUP_REMOVED lines=8> */
[----:B------:R-:W-:-:S06]  /*9910*/  FFMA.FTZ R98, R189, UR10, -R185 ;  /* 0x0000000abd627c23 */ /* 0x000fcc00080108b9 */
[----:B------:R-:W3:Y:S01]  /*9920*/  MUFU.EX2 R118, R118 ;  /* 0x0000007600767308 */ /* 0x000ee20000000800 */
[----:B-1----:R-:W-:-:S07]  /*9930*/  FADD.FTZ R195, R115, R188 ;  /* 0x000000bc73c37221 */ /* 0x002fce0000010000 */
[----:B------:R-:W1:Y:S01]  /*9940*/  MUFU.EX2 R117, R117 ;  /* 0x0000007500757308 */ /* 0x000e620000000800 */
[----:B--2---:R-:W-:-:S07]  /*9950*/  FADD.FTZ R188, R116, R5 ;  /* 0x0000000574bc7221 */ /* 0x004fce0000010000 */
[----:B------:R-:W2:Y:S01]  /*9960*/  MUFU.EX2 R119, R119 ;  /* 0x0000007700777308 */ /* 0x000ea20000000800 */
[----:B---3--:R-:W-:-:S01]  /*9970*/  FADD.FTZ R194, R118, R195 ;  /* 0x000000c376c27221 */ /* 0x008fc20000010000 */
[----:B------:R-:W-:-:S05]  /*9980*/  IMAD.U32 R195, RZ, RZ, UR54 ;  /* 0x00000036ffc37e24 */ /* 0x000fca000f8e00ff */
[----:B------:R-:W-:Y:S01]  /*9990*/  @!P1 LEA R195, R195, UR38, 0x3 ;  /* 0x00000026c3c39c11 */ /* 0x000fe2000f8e18ff */
[----:B------:R-:W3:Y:S01]  /*99a0*/  MUFU.EX2 R88, R88 ;  /* 0x0000005800587308 */ /* 0x000ee20000000800 */
[----:B-1----:R-:W-:-:S01]  /*99b0*/  FADD.FTZ R5, R117, R188 ;  /* 0x000000bc75057221 */ /* 0x002fc20000010000 */
[----:B------:R1:W-:Y:S06]  /*99c0*/  BAR.ARV R4, 0x100 ;  /* 0x000400040000751d */ /* 0x0003ec0000002000 */
[----:B------:R-:W4:Y:S01]  /*99d0*/  MUFU.EX2 R90, R90 ;  /* 0x0000005a005a7308 */ /* 0x000f220000000800 */
[----:B--2---:R-:W-:-:S01]  /*99e0*/  FADD.FTZ R189, R119, R194 ;  /* 0x000000c277bd7221 */ /* 0x004fc20000010000 */
[----:B-1----:R-:W-:-:S05]  /*99f0*/  @!P1 VIADD R4, R195, 0x2e840 ;  /* 0x0002e840c3049836 */ /* 0x002fca0000000000 */
[----:B------:R-:W-:Y:S01]  /*9a00*/  @!P1 PRMT R4, RZ, 0x654, R4 ;  /* 0x00000654ff049816 */ /* 0x000fe20000000004 */
[----:B------:R-:W1:Y:S01]  /*9a10*/  MUFU.EX2 R89, R89 ;  /* 0x0000005900597308 */ /* 0x000e620000000800 */
[----:B---3--:R-:W-:-:S02]  /*9a20*/  FADD.FTZ R188, R88, R5 ;  /* 0x0000000558bc7221 */ /* 0x008fc40000010000 */
[----:B------:R2:W-:Y:S05]  /*9a30*/  @!P1 SYNCS.ARRIVE.TRANS64.RED.A1T0 RZ, [R4+URZ], RZ ;  /* 0x000000ff04ff99a7 */ /* 0x0005ea000810043f */
[----:B------:R-:W3:Y:S01]  /*9a40*/  MUFU.EX2 R91, R91 ;  /* 0x0000005b005b7308 */ /* 0x000ee20000000800 */
[----:B----4-:R-:W-:-:S07]  /*9a50*/  FADD.FTZ R194, R90, R189 ;  /* 0x000000bd5ac27221 */ /* 0x010fce0000010000 */
[----:B------:R-:W4:Y:S01]  /*9a60*/  MUFU.EX2 R92, R92 ;  /* 0x0000005c005c7308 */ /* 0x000f220000000800 */
[----:B-1----:R-:W-:-:S07]  /*9a70*/  FADD.FTZ R5, R89, R188 ;  /* 0x000000bc59057221 */ /* 0x002fce0000010000 */
[----:B------:R-:W1:Y:S01]  /*9a80*/  MUFU.EX2 R94, R94 ;  /* 0x0000005e005e7308 */ /* 0x000e620000000800 */
[----:B---3--:R-:W-:-:S07]  /*9a90*/  FADD.FTZ R189, R91, R194 ;  /* 0x000000c25bbd7221 */ /* 0x008fce0000010000 */
[----:B------:R-:W3:Y:S01]  /*9aa0*/  MUFU.EX2 R93, R93 ;  /* 0x0000005d005d7308 */ /* 0x000ee20000000800 */
[----:B----4-:R-:W-:-:S07]  /*9ab0*/  FADD.FTZ R188, R92, R5 ;  /* 0x000000055cbc7221 */ /* 0x010fce0000010000 */
[----:B------:R-:W4:Y:S01]  /*9ac0*/  MUFU.EX2 R191, R191 ;  /* 0x000000bf00bf7308 */ /* 0x000f220000000800 */
[----:B-1----:R-:W-:-:S07]  /*9ad0*/  FADD.FTZ R194, R94, R189 ;  /* 0x000000bd5ec27221 */ /* 0x002fce0000010000 */
[----:B------:R-:W2:Y:S01]  /*9ae0*/  MUFU.EX2 R96, R96 ;  /* 0x0000006000607308 */ /* 0x000ea20000000800 */
[----:B---3--:R-:W-:-:S07]  /*9af0*/  FADD.FTZ R5, R93, R188 ;  /* 0x000000bc5d057221 */ /* 0x008fce0000010000 */
[----:B------:R-:W1:Y:S01]  /*9b00*/  MUFU.EX2 R95, R95 ;  /* 0x0000005f005f7308 */ /* 0x000e620000000800 */
[----:B----4-:R-:W-:-:S07]  /*9b10*/  FADD.FTZ R194, R191, R194 ;  /* 0x000000c2bfc27221 */ /* 0x010fce0000010000 */
[----:B------:R-:W3:Y:S01]  /*9b20*/  MUFU.EX2 R97, R97 ;  /* 0x0000006100617308 */ /* 0x000ee20000000800 */
[----:B--2---:R-:W-:-:S07]  /*9b30*/  FADD.FTZ R4, R96, R5 ;  /* 0x0000000560047221 */ /* 0x004fce0000010000 */
[----:B------:R-:W2:Y:S01]  /*9b40*/  MUFU.EX2 R98, R98 ;  /* 0x0000006200627308 */ /* 0x000ea20000000800 */
[----:B-1----:R-:W-:-:S07]  /*9b50*/  FADD.FTZ R5, R95, R194 ;  /* 0x000000c25f057221 */ /* 0x002fce0000010000 */
[----:B------:R-:W1:Y:S01]  /*9b60*/  MUFU.EX2 R100, R100 ;  /* 0x0000006400647308 */ /* 0x000e620000000800 */
[----:B---3--:R-:W-:-:S07]  /*9b70*/  FADD.FTZ R185, R97, R4 ;  /* 0x0000000461b97221 */ /* 0x008fce0000010000 */
[----:B------:R-:W3:Y:S01]  /*9b80*/  MUFU.EX2 R102, R102 ;  /* 0x0000006600667308 */ /* 0x000ee20000000800 */
[----:B--2---:R-:W-:-:S07]  /*9b90*/  FADD.FTZ R5, R98, R5 ;  /* 0x0000000562057221 */ /* 0x004fce0000010000 */
[----:B------:R-:W2:Y:S01]  /*9ba0*/  MUFU.EX2 R101, R101 ;  /* 0x0000006500657308 */ /* 0x000ea20000000800 */
[----:B-1----:R-:W-:-:S07]  /*9bb0*/  FADD.FTZ R4, R100, R185 ;  /* 0x000000b964047221 */ /* 0x002fce0000010000 */
[----:B------:R-:W1:Y:S01]  /*9bc0*/  MUFU.EX2 R103, R103 ;  /* 0x0000006700677308 */ /* 0x000e620000000800 */
[----:B---3--:R-:W-:-:S01]  /*9bd0*/  FADD.FTZ R185, R102, R5 ;  /* 0x0000000566b97221 */ /* 0x008fc20000010000 */
[----:B--2---:R-:W-:-:S03]  /*9be0*/  FADD.FTZ R5, R101, R4 ;  /* 0x0000000465057221 */ /* 0x004fc60000010000 */
[----:B-1----:R-:W-:Y:S01]  /*9bf0*/  FADD.FTZ R4, R103, R185 ;  /* 0x000000b967047221 */ /* 0x002fe20000010000 */
[----:B------:R-:W-:Y:S06]  /*9c00*/  @!P0 BRA `(.L_x_24) ;  /* 0x0000000000048947 */ /* 0x000fec0003800000 */
[----:B------:R-:W-:Y:S01]  /*9c10*/  BPT.TRAP 0x1 ;  /* 0x000000040000795c */ /* 0x000fe20000300000 */
.L_x_24:
[----:B------:R-:W-:Y:S01]  /*9c20*/  ULEA UR6, UR55, UR38, 0x3 ;  /* 0x0000002637067291 */ /* 0x000fe2000f8e183f */
[----:B------:R-:W-:Y:S01]  /*9c30*/  ISETP.LT.AND P1, PT, RZ, UR45, PT ;  /* 0x0000002dff007c0c */ /* 0x000fe2000bf21270 */
[----:B------:R-:W-:Y:S01]  /*9c40*/  UIADD3 UR7, UR45, -0x1, URZ ;  /* 0xffffffff2d077890 */ /* 0x000fe2000fffe03f */
[----:B------:R-:W-:Y:S01]  /*9c50*/  F2FP.SATFINITE.E4M3.F32.PACK_AB_MERGE_C R7, R12, R7, RZ ;  /* 0x000000070c07723e */ /* 0x000fe200048070ff */
[----:B------:R-:W-:Y:S01]  /*9c60*/  UIADD3 UR6, UR6, 0x2e860, URZ ;  /* 0x0002e86006067890 */ /* 0x000fe2000fffe03f */
[----:B------:R-:W-:Y:S01]  /*9c70*/  F2FP.SATFINITE.E4M3.F32.PACK_AB_MERGE_C R10, R13, R10, RZ ;  /* 0x0000000a0d0a723e */ /* 0x000fe200048070ff */
[----:B------:R-:W-:Y:S01]  /*9c80*/  UMOV UR56, UR36 ;  /* 0x0000002400387c82 */ /* 0x000fe20008000000 */
[----:B------:R-:W-:Y:S01]  /*9c90*/  F2FP.SATFINITE.E4M3.F32.PACK_AB_MERGE_C R15, R186, R15, RZ ;  /* 0x0000000fba0f723e */ /* 0x000fe200048070ff */
[----:B------:R-:W-:Y:S01]  /*9ca0*/  UPRMT UR6, UR37, 0x654, UR6 ;  /* 0x0000065425067896 */ /* 0x000fe20008000006 */
[----:B------:R-:W-:Y:S01]  /*9cb0*/  F2FP.SATFINITE.E4M3.F32.PACK_AB_MERGE_C R184, R187, R184, RZ ;  /* 0x000000b8bbb8723e */ /* 0x000fe200048070ff */
[----:B------:R-:W-:Y:S01]  /*9cc0*/  UMOV UR45, UR7 ;  /* 0x00000007002d7c82 */ /* 0x000fe20008000000 */
[----:B------:R-:W-:Y:S01]  /*9cd0*/  F2FP.SATFINITE.E4M3.F32.PACK_AB_MERGE_C R172, R173, R172, RZ ;  /* 0x000000acadac723e */ /* 0x000fe200048070ff */
[----:B------:R-:W-:Y:S01]  /*9ce0*/  UMOV UR55, UR54 ;  /* 0x0000003600377c82 */ /* 0x000fe20008000000 */
[----:B------:R-:W-:Y:S01]  /*9cf0*/  F2FP.SATFINITE.E4M3.F32.PACK_AB_MERGE_C R174, R175, R174, RZ ;  /* 0x000000aeafae723e */ /* 0x000fe200048070ff */
[----:B------:R-:W-:Y:S01]  /*9d00*/  FMUL.FTZ R24, R24, R6 ;  /* 0x0000000618187220 */ /* 0x000fe20000410000 */
[----:B------:R-:W-:Y:S01]  /*9d10*/  F2FP.SATFINITE.E4M3.F32.PACK_AB_MERGE_C R180, R181, R180, RZ ;  /* 0x000000b4b5b4723e */ /* 0x000fe200048070ff */
[----:B------:R-:W-:Y:S01]  /*9d20*/  FMUL.FTZ R25, R25, R6 ;  /* 0x0000000619197220 */ /* 0x000fe20000410000 */
[----:B------:R-:W-:Y:S01]  /*9d30*/  F2FP.SATFINITE.E4M3.F32.PACK_AB_MERGE_C R182, R183, R182, RZ ;  /* 0x000000b6b7b6723e */ /* 0x000fe200048070ff */
[----:B------:R-:W-:Y:S01]  /*9d40*/  SYNCS.ARRIVE.TRANS64.RED.A1T0 RZ, [UR6], RZ ;  /* 0x000000ffffff79a7 */ /* 0x000fe20008100406 */
[----:B------:R-:W-:Y:S01]  /*9d50*/  F2FP.SATFINITE.E4M3.F32.PACK_AB_MERGE_C R156, R157, R156, RZ ;  /* 0x0000009c9d9c723e */ /* 0x000fe200048070ff */
[----:B------:R-:W-:Y:S01]  /*9d60*/  FMUL.FTZ R28, R28, R6 ;  /* 0x000000061c1c7220 */ /* 0x000fe20000410000 */
        /* <DEDUP_REMOVED lines=37> */
[-C--:B------:R-:W-:Y:S01]  /*9fc0*/  FMUL.FTZ R65, R65, R6.reuse ;  /* 0x0000000641417220 */ /* 0x080fe20000410000 */
        /* <DEDUP_REMOVED lines=9> */
[----:B------:R-:W-:Y:S01]  /*a060*/  FMUL.FTZ R85, R85, R6 ;  /* 0x0000000655557220 */ /* 0x000fe20000410000 */
        /* <DEDUP_REMOVED lines=32> */
[----:B------:R-:W-:Y:S01]  /*a270*/  F2FP.SATFINITE.E4M3.F32.PACK_AB_MERGE_C R200, R8, R193, R7 ;  /* 0x000000c108c8723e */ /* 0x000fe20004807007 */
[----:B------:R-:W-:Y:S01]  /*a280*/  IMAD.MOV.U32 R6, RZ, RZ, R99 ;  /* 0x000000ffff067224 */ /* 0x000fe200078e0063 */
[----:B------:R-:W-:Y:S01]  /*a290*/  F2FP.SATFINITE.E4M3.F32.PACK_AB_MERGE_C R201, R9, R192, R10 ;  /* 0x000000c009c9723e */ /* 0x000fe2000480700a */
[----:B------:R-:W-:Y:S01]  /*a2a0*/  IMAD.MOV.U32 R3, RZ, RZ, R190 ;  /* 0x000000ffff037224 */ /* 0x000fe200078e00be */
[----:B------:R-:W-:-:S02]  /*a2b0*/  F2FP.SATFINITE.E4M3.F32.PACK_AB_MERGE_C R202, R20, R11, R15 ;  /* 0x0000000b14ca723e */ /* 0x000fc4000480700f */
[----:B------:R-:W-:Y:S02]  /*a2c0*/  F2FP.SATFINITE.E4M3.F32.PACK_AB_MERGE_C R203, R21, R14, R184 ;  /* 0x0000000e15cb723e */ /* 0x000fe400048070b8 */
[----:B------:R-:W-:Y:S02]  /*a2d0*/  F2FP.SATFINITE.E4M3.F32.PACK_AB_MERGE_C R204, R169, R168, R172 ;  /* 0x000000a8a9cc723e */ /* 0x000fe400048070ac */
[----:B------:R-:W-:Y:S02]  /*a2e0*/  F2FP.SATFINITE.E4M3.F32.PACK_AB_MERGE_C R205, R171, R170, R174 ;  /* 0x000000aaabcd723e */ /* 0x000fe400048070ae */
[----:B------:R-:W-:Y:S02]  /*a2f0*/  F2FP.SATFINITE.E4M3.F32.PACK_AB_MERGE_C R206, R177, R176, R180 ;  /* 0x000000b0b1ce723e */ /* 0x000fe400048070b4 */
[----:B------:R-:W-:Y:S02]  /*a300*/  F2FP.SATFINITE.E4M3.F32.PACK_AB_MERGE_C R207, R179, R178, R182 ;  /* 0x000000b2b3cf723e */ /* 0x000fe400048070b6 */
        /* <DEDUP_REMOVED lines=19> */
[----:B------:R-:W-:Y:S01]  /*a440*/  F2FP.SATFINITE.E4M3.F32.PACK_AB_MERGE_C R227, R98, R95, R102 ;  /* 0x0000005f62e3723e */ /* 0x000fe20004807066 */
[----:B------:R-:W-:Y:S06]  /*a450*/  @P1 BRA `(.L_x_25) ;  /* 0xffffffbc00001947 */ /* 0x000fec000383ffff */
[----:B------:R-:W-:-:S05]  /*a460*/  UMOV UR49, UR54 ;  /* 0x0000003600317c82 */ /* 0x000fca0008000000 */
.L_x_15:
[----:B------:R-:W-:Y:S06]  /*a470*/  BAR.ARV 0x8, 0x120 ;  /* 0x0204800000007b1d */ /* 0x000fec0000002000 */
[----:B------:R-:W-:Y:S05]  /*a480*/  @!P0 BRA `(.L_x_26) ;  /* 0x0000000000048947 */ /* 0x000fea0003800000 */
[----:B------:R-:W-:Y:S01]  /*a490*/  BPT.TRAP 0x1 ;  /* 0x000000040000795c */ /* 0x000fe20000300000 */
.L_x_26:
[----:B------:R-:W-:Y:S01]  /*a4a0*/  ULEA UR4, UR49, UR38, 0x3 ;  /* 0x0000002631047291 */ /* 0x000fe2000f8e183f */
[----:B------:R-:W-:-:S04]  /*a4b0*/  MOV R0, UR36 ;  /* 0x0000002400007c02 */ /* 0x000fc80008000f00 */
[----:B------:R-:W-:-:S04]  /*a4c0*/  SHF.L.U32 R0, R0, 0x1f, RZ ;  /* 0x0000001f00007819 */ /* 0x000fc800000006ff */
[----:B------:R1:W2:Y:S01]  /*a4d0*/  SYNCS.PHASECHK.TRANS64.TRYWAIT P1, [UR4+0x2e850], R0 ;  /* 0x02e85000ff0075a7 */ /* 0x0002a20008020144 */
[----:B------:R-:W-:Y:S05]  /*a4e0*/  @!P0 BRA `(.L_x_27) ;  /* 0x0000000000048947 */ /* 0x000fea0003800000 */
[----:B------:R-:W-:Y:S01]  /*a4f0*/  BPT.TRAP 0x1 ;  /* 0x000000040000795c */ /* 0x000fe20000300000 */
.L_x_27:
[----:B--2---:R-:W-:Y:S05]  /*a500*/  @P1 BRA `(.L_x_28) ;  /* 0x0000000000081947 */ /* 0x004fea0003800000 */
[----:B------:R-:W2:Y:S02]  /*a510*/  SYNCS.PHASECHK.TRANS64.TRYWAIT P1, [UR4+0x2e850], R0 ;  /* 0x02e85000ff0075a7 */ /* 0x000ea40008020144 */
[----:B--2---:R-:W-:Y:S05]  /*a520*/  @!P1 BRA `(.L_x_29) ;  /* 0x0000004800d89947 */ /* 0x004fea0003800000 */
.L_x_28:
[----:B------:R-:W-:Y:S01]  /*a530*/  UIADD3 UR5, UR38, 0x400, URZ ;  /* 0x0000040026057890 */ /* 0x000fe2000fffe03f */
[----:B------:R-:W-:Y:S01]  /*a540*/  WARPGROUP.ARRIVE ;  /* 0x00000000000079c5 */ /* 0x000fe20000000000 */
[----:B------:R-:W-:Y:S01]  /*a550*/  UMOV UR7, 0xc0000010 ;  /* 0xc000001000077882 */ /* 0x000fe20000000000 */
[----:B------:R-:W-:Y:S01]  /*a560*/  IMAD.MOV.U32 R6, RZ, RZ, 0x3f800000 ;  /* 0x3f800000ff067424 */ /* 0x000fe200078e00ff */
[----:B------:R-:W-:-:S04]  /*a570*/  USHF.R.U32.HI UR5, URZ, 0x4, UR5 ;  /* 0x000000043f057899 */ /* 0x000fc80008011605 */
[----:B------:R-:W-:-:S04]  /*a580*/  ULOP3.LUT UR5, UR5, 0x3fff, URZ, 0xc0, !UPT ;  /* 0x00003fff05057892 */ /* 0x000fc8000f8ec03f */
[----:B------:R-:W-:-:S04]  /*a590*/  ULOP3.LUT UR5, UR5, 0x10000, URZ, 0xfc, !UPT ;  /* 0x0001000005057892 */ /* 0x000fc8000f8efc3f */
[----:B------:R-:W-:-:S07]  /*a5a0*/  UIMAD UR5, UR49, 0x700, UR5 ;  /* 0x00000700310578a4 */ /* 0x000fce000f8e0205 */
[----:B------:R-:W-:Y:S02]  /*a5b0*/  UMOV UR6, UR5 ;  /* 0x0000000500067c82 */ /* 0x000fe40008000000 */
[----:B------:R-:W-:Y:S01]  /*a5c0*/  QGMMA.64x128x32.F32.E4M3.E4M3 R24, R200, gdesc[UR4], R24, gsb0 ;  /* 0x01e00004c8187df3 */ /* 0x000fe20008000818 */
[----:B------:R-:W-:Y:S01]  /*a5d0*/  UIADD3 UR6, UR5, 0x100, URZ ;  /* 0x0000010005067890 */ /* 0x000fe2000fffe03f */
[----:B------:R-:W-:Y:S01]  /*a5e0*/  UMOV UR7, 0xc0000010 ;  /* 0xc000001000077882 */ /* 0x000fe20000000000 */
[----:B------:R-:W-:Y:S02]  /*a5f0*/  WARPGROUP.DEPBAR.LE gsb0, 0x0 ;  /* 0x00008000000079c5 */ /* 0x000fe40000010000 */
[----:B------:R-:W-:-:S07]  /*a600*/  WARPGROUP.ARRIVE ;  /* 0x00000000000079c5 */ /* 0x000fce0000000000 */
        /* <DEDUP_REMOVED lines=11> */
[----:B------:R-:W-:Y:S02]  /*a6c0*/  ULDC.64 UR6, c[0x0][0x9a0] ;  /* 0x0002680000067ab9 */ /* 0x000fe40000000a00 */
[----:B------:R-:W-:-:S04]  /*a6d0*/  UISETP.NE.U32.AND UP0, UPT, UR6, URZ, UPT ;  /* 0x0000003f0600728c */ /* 0x000fc8000bf05070 */
[----:B------:R-:W-:-:S06]  /*a6e0*/  UISETP.NE.AND.EX UP0, UPT, UR7, URZ, UPT, UP0 ;  /* 0x0000003f0700728c */ /* 0x000fcc000bf05300 */
[----:B------:R-:W-:-:S05]  /*a6f0*/  PLOP3.LUT P1, PT, PT, PT, UP0, 0x80, 0x0 ;  /* 0x000000000000781c */ /* 0x000fca0003f2f008 */
[----:B------:R-:W-:Y:S01]  /*a700*/  @UP0 USHF.R.S32.HI UR11, URZ, 0x1f, UR44 ;  /* 0x0000001f3f0b0899 */ /* 0x000fe2000801142c */
[----:B------:R-:W-:Y:S01]  /*a710*/  @UP0 ULDC.64 UR12, c[0x0][0x9c8] ;  /* 0x00027200000c0ab9 */ /* 0x000fe20000000a00 */
[----:B------:R-:W-:Y:S02]  /*a720*/  @UP0 USHF.R.S32.HI UR14, URZ, 0x1f, UR41 ;  /* 0x0000001f3f0e0899 */ /* 0x000fe40008011429 */
[----:B------:R-:W-:Y:S02]  /*a730*/  @UP0 UIMAD UR11, UR11, UR12, URZ ;  /* 0x0000000c0b0b02a4 */ /* 0x000fe4000f8e023f */
[----:B------:R-:W-:Y:S02]  /*a740*/  @UP0 UIMAD.WIDE.U32 UR8, UR44, UR12, URZ ;  /* 0x0000000c2c0802a5 */ /* 0x000fe4000f8e003f */
[----:B------:R-:W-:-:S03]  /*a750*/  @UP0 UIMAD UR11, UR44, UR13, UR11 ;  /* 0x0000000d2c0b02a4 */ /* 0x000fc6000f8e020b */
[----:B------:R-:W-:Y:S01]  /*a760*/  @UP0 ULDC.64 UR12, c[0x0][0x9d0] ;  /* 0x00027400000c0ab9 */ /* 0x000fe20000000a00 */
[----:B------:R-:W-:Y:S02]  /*a770*/  @UP0 UIADD3 UR9, UR9, UR11, URZ ;  /* 0x0000000b09090290 */ /* 0x000fe4000fffe03f */
[----:B------:R-:W-:Y:S02]  /*a780*/  @UP0 UIMAD UR11, UR14, UR12, URZ ;  /* 0x0000000c0e0b02a4 */ /* 0x000fe4000f8e023f */
[----:B------:R-:W-:Y:S02]  /*a790*/  @UP0 UIMAD.WIDE.U32 UR8, UR41, UR12, UR8 ;  /* 0x0000000c290802a5 */ /* 0x000fe4000f8e0008 */
[----:B------:R-:W-:Y:S02]  /*a7a0*/  @UP0 UIMAD UR11, UR41, UR13, UR11 ;  /* 0x0000000d290b02a4 */ /* 0x000fe4000f8e020b */
[----:B------:R-:W-:Y:S02]  /*a7b0*/  @UP0 ULEA UR6, UP1, UR8, UR6, 0x2 ;  /* 0x0000000608060291 */ /* 0x000fe4000f82103f */
[----:B------:R-:W-:-:S04]  /*a7c0*/  @UP0 UIADD3 UR9, UR9, UR11, URZ ;  /* 0x0000000b09090290 */ /* 0x000fc8000fffe03f */
[----:B------:R-:W-:Y:S01]  /*a7d0*/  IMAD.U32 R2, RZ, RZ, UR6 ;  /* 0x00000006ff027e24 */ /* 0x000fe2000f8e00ff */
[----:B------:R-:W-:Y:S02]  /*a7e0*/  @UP0 ULEA.HI.X UR7, UR8, UR7, UR9, 0x2, UP1 ;  /* 0x0000000708070291 */ /* 0x000fe400088f1409 */
[----:B------:R-:W-:-:S04]  /*a7f0*/  UIADD3 UR6, UR5, 0x400, URZ ;  /* 0x0000040005067890 */ /* 0x000fc8000fffe03f */
[----:B--2---:R-:W-:Y:S01]  /*a800*/  IMAD.U32 R3, RZ, RZ, UR7 ;  /* 0x00000007ff037e24 */ /* 0x004fe2000f8e00ff */
[----:B------:R-:W-:-:S04]  /*a810*/  UMOV UR7, 0xc0000010 ;  /* 0xc000001000077882 */ /* 0x000fc80000000000 */
[----:B------:R2:W3:Y:S01]  /*a820*/  @P1 LDG.E R6, desc[UR50][R2.64] ;  /* 0x0000003202061981 */ /* 0x0004e2000c1e1900 */
[----:B------:R-:W-:Y:S02]  /*a830*/  WARPGROUP.DEPBAR.LE gsb0, 0x0 ;  /* 0x00008000000079c5 */ /* 0x000fe40000010000 */
[----:B------:R-:W-:-:S06]  /*a840*/  WARPGROUP.ARRIVE ;  /* 0x00000000000079c5 */ /* 0x000fcc0000000000 */
[----:B------:R-:W-:Y:S01]  /*a850*/  QGMMA.64x128x32.F32.E4M3.E4M3 R24, R216, gdesc[UR4], R24, gsb0 ;  /* 0x01e00004d8187df3 */ /* 0x000fe20008000818 */
[----:B------:R-:W-:Y:S01]  /*a860*/  UIADD3 UR6, UR5, 0x500, URZ ;  /* 0x0000050005067890 */ /* 0x000fe2000fffe03f */
[----:B------:R-:W-:Y:S01]  /*a870*/  UMOV UR7, 0xc0000010 ;  /* 0xc000001000077882 */ /* 0x000fe20000000000 */
[----:B-1----:R-:W1:Y:S04]  /*a880*/  SHFL.BFLY PT, R0, R5, 0x2, 0x1f ;  /* 0x0c401f0005007f89 */ /* 0x002e6800000e0000 */
[----:B------:R-:W4:Y:S01]  /*a890*/  SHFL.BFLY PT, R7, R4, 0x2, 0x1f ;  /* 0x0c401f0004077f89 */ /* 0x000f2200000e0000 */
[----:B------:R-:W-:Y:S02]  /*a8a0*/  WARPGROUP.DEPBAR.LE gsb0, 0x0 ;  /* 0x00008000000079c5 */ /* 0x000fe40000010000 */
[----:B------:R-:W-:-:S06]  /*a8b0*/  WARPGROUP.ARRIVE ;  /* 0x00000000000079c5 */ /* 0x000fcc0000000000 */
[----:B------:R-:W-:Y:S01]  /*a8c0*/  QGMMA.64x128x32.F32.E4M3.E4M3 R24, R220, gdesc[UR4], R24, gsb0 ;  /* 0x01e00004dc187df3 */ /* 0x000fe20008000818 */
[----:B------:R-:W-:Y:S01]  /*a8d0*/  UIADD3 UR6, UR5, 0x600, URZ ;  /* 0x0000060005067890 */ /* 0x000fe2000fffe03f */
[----:B------:R-:W-:Y:S01]  /*a8e0*/  UMOV UR7, 0xc0000010 ;  /* 0xc000001000077882 */ /* 0x000fe20000000000 */
[----:B-1----:R-:W-:-:S01]  /*a8f0*/  FADD.FTZ R0, R0, R5 ;  /* 0x0000000500007221 */ /* 0x002fc20000010000 */
[----:B----4-:R-:W-:-:S04]  /*a900*/  FADD.FTZ R7, R7, R4 ;  /* 0x0000000407077221 */ /* 0x010fc80000010000 */
[----:B--2---:R-:W1:Y:S04]  /*a910*/  SHFL.BFLY PT, R3, R0, 0x1, 0x1f ;  /* 0x0c201f0000037f89 */ /* 0x004e6800000e0000 */
[----:B------:R-:W2:Y:S01]  /*a920*/  SHFL.BFLY PT, R2, R7, 0x1, 0x1f ;  /* 0x0c201f0007027f89 */ /* 0x000ea200000e0000 */
[----:B-1----:R-:W-:-:S01]  /*a930*/  FADD.FTZ R9, R0, R3 ;  /* 0x0000000300097221 */ /* 0x002fc20000010000 */
[----:B--2---:R-:W-:-:S04]  /*a940*/  FADD.FTZ R10, R7, R2 ;  /* 0x00000002070a7221 */ /* 0x004fc80000010000 */
[C---:B------:R-:W-:Y:S01]  /*a950*/  FSETP.NE.FTZ.AND P1, PT, R9.reuse, RZ, PT ;  /* 0x000000ff0900720b */ /* 0x040fe20003f35000 */
[----:B------:R-:W-:Y:S01]  /*a960*/  FMUL.FTZ R11, R9, 0.00390625 ;  /* 0x3b800000090b7820 */ /* 0x000fe20000410000 */
[----:B------:R-:W-:Y:S01]  /*a970*/  FMUL.FTZ R12, R10, 0.00390625 ;  /* 0x3b8000000a0c7820 */ /* 0x000fe20000410000 */
[----:B------:R-:W-:-:S03]  /*a980*/  IMAD.MOV.U32 R3, RZ, RZ, RZ ;  /* 0x000000ffff037224 */ /* 0x000fc600078e00ff */
[----:B------:R-:W-:Y:S02]  /*a990*/  FSETP.NE.FTZ.AND P2, PT, R11, RZ, PT ;  /* 0x000000ff0b00720b */ /* 0x000fe40003f55000 */
[----:B------:R-:W-:-:S05]  /*a9a0*/  FSETP.NE.FTZ.AND P3, PT, R12, RZ, PT ;  /* 0x000000ff0c00720b */ /* 0x000fca0003f75000 */
[----:B------:R-:W-:Y:S01]  /*a9b0*/  @P1 MUFU.RCP R3, R9 ;  /* 0x0000000900031308 */ /* 0x000fe20000001000 */
[----:B------:R-:W-:Y:S01]  /*a9c0*/  FSETP.NE.FTZ.AND P1, PT, R10, RZ, PT ;  /* 0x000000ff0a00720b */ /* 0x000fe20003f35000 */
[----:B------:R-:W-:Y:S01]  /*a9d0*/  IMAD.MOV.U32 R7, RZ, RZ, RZ ;  /* 0x000000ffff077224 */ /* 0x000fe200078e00ff */
[----:B------:R-:W-:Y:S02]  /*a9e0*/  WARPGROUP.DEPBAR.LE gsb0, 0x0 ;  /* 0x00008000000079c5 */ /* 0x000fe40000010000 */
[----:B------:R-:W-:-:S06]  /*a9f0*/  WARPGROUP.ARRIVE ;  /* 0x00000000000079c5 */ /* 0x000fcc0000000000 */
[----:B------:R-:W-:Y:S01]  /*aa00*/  QGMMA.64x128x32.F32.E4M3.E4M3 R24, R224, gdesc[UR4], R24, gsb0 ;  /* 0x01e00004e0187df3 */ /* 0x000fe20008000818 */
[----:B------:R-:W1:Y:S08]  /*aa10*/  @P2 MUFU.LG2 R4, R11 ;  /* 0x0000000b00042308 */ /* 0x000e700000000c00 */
[----:B------:R-:W2:Y:S08]  /*aa20*/  @P3 MUFU.LG2 R8, R12 ;  /* 0x0000000c00083308 */ /* 0x000eb00000000c00 */
[----:B------:R3:W4:Y:S01]  /*aa30*/  @P1 MUFU.RCP R7, R10 ;  /* 0x0000000a00071308 */ /* 0x0007220000001000 */
[----:B------:R-:W-:Y:S01]  /*aa40*/  MOV R13, UR10 ;  /* 0x0000000a000d7c02 */ /* 0x000fe20008000f00 */
[----:B------:R-:W-:-:S02]  /*aa50*/  IMAD.U32 R5, RZ, RZ, UR10 ;  /* 0x0000000aff057e24 */ /* 0x000fc4000f8e00ff */
[----:B-1----:R-:W-:Y:S02]  /*aa60*/  @P2 FMUL.FTZ R4, R4, 0.69314718246459960938 ;  /* 0x3f31721804042820 */ /* 0x002fe40000410000 */
[----:B------:R-:W-:Y:S01]  /*aa70*/  @P2 FMUL.FTZ R5, R5, 0.69314718246459960938 ;  /* 0x3f31721805052820 */ /* 0x000fe20000410000 */
[----:B------:R-:W-:Y:S01]  /*aa80*/  @P3 FMUL.FTZ R9, R13, 0.69314718246459960938 ;  /* 0x3f3172180d093820 */ /* 0x000fe20000410000 */
[----:B--2---:R-:W-:Y:S01]  /*aa90*/  @P3 FMUL.FTZ R8, R8, 0.69314718246459960938 ;  /* 0x3f31721808083820 */ /* 0x004fe20000410000 */
[----:B------:R-:W-:Y:S02]  /*aaa0*/  IMAD.MOV.U32 R2, RZ, RZ, -0x800000 ;  /* 0xff800000ff027424 */ /* 0x000fe400078e00ff */
[----:B------:R-:W-:Y:S01]  /*aab0*/  @P2 FFMA.FTZ R2, R5, R190, R4 ;  /* 0x000000be05022223 */ /* 0x000fe20000010004 */
[----:B------:R-:W-:Y:S02]  /*aac0*/  IMAD.MOV.U32 R0, RZ, RZ, -0x800000 ;  /* 0xff800000ff007424 */ /* 0x000fe400078e00ff */
[----:B------:R-:W-:Y:S01]  /*aad0*/  @P3 FFMA.FTZ R0, R9, R99, R8 ;  /* 0x0000006309003223 */ /* 0x000fe20000010008 */
[-C--:B---3--:R-:W-:Y:S01]  /*aae0*/  FMUL.FTZ R10, R3, R6.reuse ;  /* 0x00000006030a7220 */ /* 0x088fe20000410000 */
[----:B----4-:R-:W-:Y:S01]  /*aaf0*/  FMUL.FTZ R88, R7, R6 ;  /* 0x0000000607587220 */ /* 0x010fe20000410000 */
[----:B------:R-:W-:-:S02]  /*ab00*/  WARPGROUP.DEPBAR.LE gsb0, 0x0 ;  /* 0x00008000000079c5 */ /* 0x000fc40000010000 */
[----:B------:R-:W-:Y:S05]  /*ab10*/  @!P0 BRA `(.L_x_30) ;  /* 0x0000000000048947 */ /* 0x000fea0003800000 */
[----:B------:R-:W-:Y:S01]  /*ab20*/  BPT.TRAP 0x1 ;  /* 0x000000040000795c */ /* 0x000fe20000300000 */
.L_x_30:
[----:B------:R-:W1:Y:S01]  /*ab30*/  S2R R89, SR_TID.X ;  /* 0x0000000000597919 */ /* 0x000e620000002100 */
[----:B------:R-:W-:Y:S01]  /*ab40*/  ULDC.64 UR6, c[0x4][0x38] ;  /* 0x01000e0000067ab9 */ /* 0x000fe20000000a00 */
        /* <DEDUP_REMOVED lines=11> */
[----:B------:R-:W-:Y:S01]  /*ac00*/  FMUL.FTZ R83, R83, R88 ;  /* 0x0000005853537220 */ /* 0x000fe20000410000 */
[----:B------:R-:W-:-:S02]  /*ac10*/  UIADD3 UR42, -UR42, URZ, URZ ;  /* 0x0000003f2a2a7290 */ /* 0x000fc4000fffe13f */
[----:B------:R-:W-:Y:S01]  /*ac20*/  USHF.R.S32.HI UR5, URZ, 0x1f, UR43 ;  /* 0x0000001f3f057899 */ /* 0x000fe2000801142b */
[----:B------:R-:W-:Y:S01]  /*ac30*/  ULDC UR8, c[0x0][0xda8] ;  /* 0x00036a0000087ab9 */ /* 0x000fe20000000800 */
[----:B-1----:R-:W-:-:S05]  /*ac40*/  IMAD.SHL.U32 R3, R89, 0x4, RZ ;  /* 0x0000000459037824 */ /* 0x002fca00078e00ff */
[----:B------:R-:W-:-:S04]  /*ac50*/  LOP3.LUT R3, R3, 0xc, RZ, 0xc0, !PT ;  /* 0x0000000c03037812 */ /* 0x000fc800078ec0ff */
[----:B------:R-:W-:-:S05]  /*ac60*/  IADD3 R4, P0, R3, UR6, RZ ;  /* 0x0000000603047c10 */ /* 0x000fca000ff1e0ff */
[----:B------:R-:W-:Y:S02]  /*ac70*/  IMAD.X R5, RZ, RZ, UR7, P0 ;  /* 0x00000007ff057e24 */ /* 0x000fe400080e06ff */
[-C--:B------:R-:W-:Y:S01]  /*ac80*/  FMUL.FTZ R28, R44, R10.reuse ;  /* 0x0000000a2c1c7220 */ /* 0x080fe20000410000 */
[-C--:B------:R-:W-:Y:S01]  /*ac90*/  FMUL.FTZ R29, R40, R10.reuse ;  /* 0x0000000a281d7220 */ /* 0x080fe20000410000 */
[-C--:B------:R-:W-:Y:S01]  /*aca0*/  FMUL.FTZ R32, R45, R10.reuse ;  /* 0x0000000a2d207220 */ /* 0x080fe20000410000 */
[-C--:B------:R-:W-:Y:S01]  /*acb0*/  FMUL.FTZ R33, R41, R10.reuse ;  /* 0x0000000a29217220 */ /* 0x080fe20000410000 */
[----:B------:R1:W2:Y:S01]  /*acc0*/  LDG.E.CONSTANT R3, desc[UR50][R4.64] ;  /* 0x0000003204037981 */ /* 0x0002a2000c1e9900 */
[----:B------:R-:W-:Y:S01]  /*acd0*/  F2FP.BF16.F32.PACK_AB R12, R12, R13 ;  /* 0x0000000d0c0c723e */ /* 0x000fe200000010ff */
[-C--:B------:R-:W-:Y:S01]  /*ace0*/  FMUL.FTZ R41, R49, R10.reuse ;  /* 0x0000000a31297220 */ /* 0x080fe20000410000 */
[----:B------:R-:W-:Y:S01]  /*acf0*/  F2FP.BF16.F32.PACK_AB R21, R20, R21 ;  /* 0x000000151415723e */ /* 0x000fe200000010ff */
[-C--:B------:R-:W-:Y:S01]  /*ad00*/  FMUL.FTZ R36, R52, R10.reuse ;  /* 0x0000000a34247220 */ /* 0x080fe20000410000 */
[----:B------:R-:W-:Y:S01]  /*ad10*/  F2FP.BF16.F32.PACK_AB R28, R28, R29 ;  /* 0x0000001d1c1c723e */ /* 0x000fe200000010ff */
[-C--:B------:R-:W-:Y:S01]  /*ad20*/  FMUL.FTZ R40, R53, R10.reuse ;  /* 0x0000000a35287220 */ /* 0x080fe20000410000 */
[----:B------:R-:W-:Y:S01]  /*ad30*/  F2FP.BF16.F32.PACK_AB R33, R32, R33 ;  /* 0x000000212021723e */ /* 0x000fe200000010ff */
[-C--:B------:R-:W-:Y:S01]  /*ad40*/  FMUL.FTZ R45, R56, R10.reuse ;  /* 0x0000000a382d7220 */ /* 0x080fe20000410000 */
[----:B------:R-:W-:Y:S01]  /*ad50*/  FMUL.FTZ R49, R57, R10 ;  /* 0x0000000a39317220 */ /* 0x000fe20000410000 */
[-C--:B-1----:R-:W-:Y:S01]  /*ad60*/  FMUL.FTZ R4, R30, R88.reuse ;  /* 0x000000581e047220 */ /* 0x082fe20000410000 */
[----:B------:R-:W-:Y:S01]  /*ad70*/  FMUL.FTZ R5, R26, R88 ;  /* 0x000000581a057220 */ /* 0x000fe20000410000 */
[-C--:B------:R-:W-:Y:S01]  /*ad80*/  FMUL.FTZ R37, R48, R10.reuse ;  /* 0x0000000a30257220 */ /* 0x080fe20000410000 */
[-C--:B------:R-:W-:Y:S01]  /*ad90*/  FMUL.FTZ R52, R68, R10.reuse ;  /* 0x0000000a44347220 */ /* 0x080fe20000410000 */
[-C--:B------:R-:W-:Y:S01]  /*ada0*/  FMUL.FTZ R53, R64, R10.reuse ;  /* 0x0000000a40357220 */ /* 0x080fe20000410000 */
[-C--:B------:R-:W-:Y:S01]  /*adb0*/  FMUL.FTZ R56, R69, R10.reuse ;  /* 0x0000000a45387220 */ /* 0x080fe20000410000 */
[----:B------:R-:W-:Y:S01]  /*adc0*/  F2FP.BF16.F32.PACK_AB R4, R4, R5 ;  /* 0x000000050404723e */ /* 0x000fe200000010ff */
[-C--:B------:R-:W-:Y:S01]  /*add0*/  FMUL.FTZ R57, R65, R10.reuse ;  /* 0x0000000a41397220 */ /* 0x080fe20000410000 */
[----:B------:R-:W-:Y:S01]  /*ade0*/  LOP3.LUT P0, R5, R89, 0x3, RZ, 0xc0, !PT ;  /* 0x0000000359057812 */ /* 0x000fe2000780c0ff */
[-C--:B------:R-:W-:Y:S01]  /*adf0*/  FMUL.FTZ R48, R61, R10.reuse ;  /* 0x0000000a3d307220 */ /* 0x080fe20000410000 */
[-C--:B------:R-:W-:Y:S01]  /*ae00*/  FMUL.FTZ R44, R60, R10.reuse ;  /* 0x0000000a3c2c7220 */ /* 0x080fe20000410000 */
[-C--:B------:R-:W-:Y:S01]  /*ae10*/  FMUL.FTZ R61, R72, R10.reuse ;  /* 0x0000000a483d7220 */ /* 0x080fe20000410000 */
[----:B------:R-:W-:Y:S01]  /*ae20*/  ISETP.EQ.OR P0, PT, R5, 0x3, !P0 ;  /* 0x000000030500780c */ /* 0x000fe20004702670 */
[----:B------:R-:W-:Y:S01]  /*ae30*/  FMUL.FTZ R65, R73, R10 ;  /* 0x0000000a49417220 */ /* 0x000fe20000410000 */
[-C--:B------:R-:W-:Y:S01]  /*ae40*/  FMUL.FTZ R24, R39, R88.reuse ;  /* 0x0000005827187220 */ /* 0x080fe20000410000 */
[----:B------:R-:W-:Y:S01]  /*ae50*/  FMUL.FTZ R25, R35, R88 ;  /* 0x0000005823197220 */ /* 0x000fe20000410000 */
[----:B------:R-:W-:Y:S01]  /*ae60*/  SEL R32, R12, R21, P0 ;  /* 0x000000150c207207 */ /* 0x000fe20000000000 */
[----:B------:R-:W-:Y:S01]  /*ae70*/  FMUL.FTZ R60, R76, R10 ;  /* 0x0000000a4c3c7220 */ /* 0x000fe20000410000 */
[----:B------:R-:W-:Y:S01]  /*ae80*/  SEL R29, R21, R12, P0 ;  /* 0x0000000c151d7207 */ /* 0x000fe20000000000 */
[-C--:B------:R-:W-:Y:S01]  /*ae90*/  FMUL.FTZ R64, R77, R10.reuse ;  /* 0x0000000a4d407220 */ /* 0x080fe20000410000 */
[----:B------:R-:W-:Y:S01]  /*aea0*/  IADD3 R21, P6, R16, 0x20, RZ ;  /* 0x0000002010157810 */ /* 0x000fe20007fde0ff */
[-C--:B------:R-:W-:Y:S01]  /*aeb0*/  FMUL.FTZ R68, R84, R10.reuse ;  /* 0x0000000a54447220 */ /* 0x080fe20000410000 */
[-C--:B------:R-:W-:Y:S01]  /*aec0*/  FMUL.FTZ R69, R80, R10.reuse ;  /* 0x0000000a50457220 */ /* 0x080fe20000410000 */
[-C--:B------:R-:W-:Y:S01]  /*aed0*/  FMUL.FTZ R72, R85, R10.reuse ;  /* 0x0000000a55487220 */ /* 0x080fe20000410000 */
[----:B------:R-:W-:Y:S01]  /*aee0*/  LOP3.LUT R20, R21, 0x380, RZ, 0xc0, !PT ;  /* 0x0000038015147812 */ /* 0x000fe200078ec0ff */
[----:B------:R-:W-:Y:S01]  /*aef0*/  FMUL.FTZ R73, R81, R10 ;  /* 0x0000000a51497220 */ /* 0x000fe20000410000 */
[-C--:B------:R-:W-:Y:S01]  /*af00*/  FMUL.FTZ R10, R31, R88.reuse ;  /* 0x000000581f0a7220 */ /* 0x080fe20000410000 */
[----:B------:R-:W-:Y:S01]  /*af10*/  F2FP.BF16.F32.PACK_AB R52, R52, R53 ;  /* 0x000000353434723e */ /* 0x000fe200000010ff */
[-C--:B------:R-:W-:Y:S01]  /*af20*/  FMUL.FTZ R34, R54, R88.reuse ;  /* 0x0000005836227220 */ /* 0x080fe20000410000 */
[----:B------:R-:W-:Y:S01]  /*af30*/  SHF.R.U64 R20, R20, 0x3, RZ ;  /* 0x0000000314147819 */ /* 0x000fe200000012ff */
[-C--:B------:R-:W-:Y:S01]  /*af40*/  FMUL.FTZ R35, R50, R88.reuse ;  /* 0x0000005832237220 */ /* 0x080fe20000410000 */
        /* <DEDUP_REMOVED lines=8> */
[----:B------:R-:W-:Y:S01]  /*afd0*/  LOP3.LUT R20, R20, R21, RZ, 0x3c, !PT ;  /* 0x0000001514147212 */ /* 0x000fe200078e3cff */
[--C-:B------:R-:W-:Y:S01]  /*afe0*/  IMAD.X R21, RZ, RZ, R17.reuse, P6 ;  /* 0x000000ffff157224 */ /* 0x100fe200030e0611 */
[----:B------:R-:W-:Y:S01]  /*aff0*/  F2FP.BF16.F32.PACK_AB R11, R10, R11 ;  /* 0x0000000b0a0b723e */ /* 0x000fe200000010ff */
[-C--:B------:R-:W-:Y:S01]  /*b000*/  FMUL.FTZ R30, R47, R88.reuse ;  /* 0x000000582f1e7220 */ /* 0x080fe20000410000 */
[----:B------:R-:W-:Y:S01]  /*b010*/  SEL R40, R52, R57, P0 ;  /* 0x0000003934287207 */ /* 0x000fe20000000000 */
[-C--:B------:R-:W-:Y:S01]  /*b020*/  FMUL.FTZ R31, R43, R88.reuse ;  /* 0x000000582b1f7220 */ /* 0x080fe20000410000 */
[----:B------:R-:W-:Y:S01]  /*b030*/  F2FP.BF16.F32.PACK_AB R36, R36, R37 ;  /* 0x000000252424723e */ /* 0x000fe200000010ff */
[----:B------:R-:W-:Y:S01]  /*b040*/  FMUL.FTZ R42, R62, R88 ;  /* 0x000000583e2a7220 */ /* 0x000fe20000410000 */
[----:B------:R-:W-:Y:S01]  /*b050*/  SEL R57, R57, R52, P0 ;  /* 0x0000003439397207 */ /* 0x000fe20000000000 */
[-C--:B------:R-:W-:Y:S01]  /*b060*/  FMUL.FTZ R43, R58, R88.reuse ;  /* 0x000000583a2b7220 */ /* 0x080fe20000410000 */
[----:B------:R-:W-:Y:S01]  /*b070*/  IADD3 R5, P6, R16, 0x4060, RZ ;  /* 0x0000406010057810 */ /* 0x000fe20007fde0ff */
[-C--:B------:R-:W-:Y:S01]  /*b080*/  FMUL.FTZ R46, R63, R88.reuse ;  /* 0x000000583f2e7220 */ /* 0x080fe20000410000 */
[----:B------:R-:W-:Y:S01]  /*b090*/  SEL R52, R14, R25, P0 ;  /* 0x000000190e347207 */ /* 0x000fe20000000000 */
[----:B------:R-:W-:Y:S01]  /*b0a0*/  FMUL.FTZ R47, R59, R88 ;  /* 0x000000583b2f7220 */ /* 0x000fe20000410000 */
[----:B------:R-:W-:Y:S01]  /*b0b0*/  SEL R37, R25, R14, P0 ;  /* 0x0000000e19257207 */ /* 0x000fe20000000000 */
[-C--:B------:R-:W-:Y:S01]  /*b0c0*/  FMUL.FTZ R54, R71, R88.reuse ;  /* 0x0000005847367220 */ /* 0x080fe20000410000 */
[----:B------:R-:W-:Y:S01]  /*b0d0*/  F2FP.BF16.F32.PACK_AB R34, R34, R35 ;  /* 0x000000232222723e */ /* 0x000fe200000010ff */
[-C--:B------:R-:W-:Y:S01]  /*b0e0*/  FMUL.FTZ R55, R67, R88.reuse ;  /* 0x0000005843377220 */ /* 0x080fe20000410000 */
[----:B------:R-:W-:Y:S01]  /*b0f0*/  F2FP.BF16.F32.PACK_AB R49, R48, R49 ;  /* 0x000000313031723e */ /* 0x000fe200000010ff */
[-C--:B------:R-:W-:Y:S01]  /*b100*/  FMUL.FTZ R50, R70, R88.reuse ;  /* 0x0000005846327220 */ /* 0x080fe20000410000 */
[----:B------:R-:W-:Y:S01]  /*b110*/  LOP3.LUT R25, R16, 0x380, RZ, 0xc0, !PT ;  /* 0x0000038010197812 */ /* 0x000fe200078ec0ff */
[----:B------:R-:W-:Y:S01]  /*b120*/  FMUL.FTZ R51, R66, R88 ;  /* 0x0000005842337220 */ /* 0x000fe20000410000 */
[----:B------:R-:W-:Y:S01]  /*b130*/  SEL R48, R4, R11, P0 ;  /* 0x0000000b04307207 */ /* 0x000fe20000000000 */
[----:B------:R-:W-:Y:S01]  /*b140*/  UIADD3 UR4, UR4, 0x2e860, URZ ;  /* 0x0002e86004047890 */ /* 0x000fe2000fffe03f */
[----:B------:R-:W-:Y:S01]  /*b150*/  SEL R35, R11, R4, P0 ;  /* 0x000000040b237207 */ /* 0x000fe20000000000 */
[-C--:B------:R-:W-:Y:S01]  /*b160*/  FMUL.FTZ R58, R78, R88.reuse ;  /* 0x000000584e3a7220 */ /* 0x080fe20000410000 */
[----:B------:R-:W-:Y:S01]  /*b170*/  LOP3.LUT R4, R5, 0x380, RZ, 0xc0, !PT ;  /* 0x0000038005047812 */ /* 0x000fe200078ec0ff */
[-C--:B------:R-:W-:Y:S01]  /*b180*/  FMUL.FTZ R59, R74, R88.reuse ;  /* 0x000000584a3b7220 */ /* 0x080fe20000410000 */
[----:B------:R-:W-:Y:S01]  /*b190*/  SHF.R.U64 R25, R25, 0x3, RZ ;  /* 0x0000000319197819 */ /* 0x000fe200000012ff */
[-C--:B------:R-:W-:Y:S01]  /*b1a0*/  FMUL.FTZ R62, R79, R88.reuse ;  /* 0x000000584f3e7220 */ /* 0x080fe20000410000 */
[----:B------:R-:W-:Y:S01]  /*b1b0*/  F2FP.BF16.F32.PACK_AB R39, R38, R39 ;  /* 0x000000272627723e */ /* 0x000fe200000010ff */
[-C--:B------:R-:W-:Y:S01]  /*b1c0*/  FMUL.FTZ R63, R75, R88.reuse ;  /* 0x000000584b3f7220 */ /* 0x080fe20000410000 */
[----:B------:R-:W-:Y:S01]  /*b1d0*/  F2FP.BF16.F32.PACK_AB R44, R44, R45 ;  /* 0x0000002d2c2c723e */ /* 0x000fe200000010ff */
[-C--:B------:R-:W-:Y:S01]  /*b1e0*/  FMUL.FTZ R66, R86, R88.reuse ;  /* 0x0000005856427220 */ /* 0x080fe20000410000 */
[----:B------:R-:W-:Y:S01]  /*b1f0*/  SEL R38, R28, R33, P0 ;  /* 0x000000211c267207 */ /* 0x000fe20000000000 */
[-C--:B------:R-:W-:Y:S01]  /*b200*/  FMUL.FTZ R67, R82, R88.reuse ;  /* 0x0000005852437220 */ /* 0x080fe20000410000 */
[----:B------:R-:W-:Y:S01]  /*b210*/  SHF.R.U64 R4, R4, 0x3, RZ ;  /* 0x0000000304047819 */ /* 0x000fe200000012ff */
[----:B------:R-:W-:Y:S01]  /*b220*/  FMUL.FTZ R70, R87, R88 ;  /* 0x0000005857467220 */ /* 0x000fe20000410000 */
[----:B------:R-:W-:Y:S01]  /*b230*/  SEL R33, R33, R28, P0 ;  /* 0x0000001c21217207 */ /* 0x000fe20000000000 */
[----:B------:R-:W-:Y:S01]  /*b240*/  UPRMT UR4, UR37, 0x654, UR4 ;  /* 0x0000065425047896 */ /* 0x000fe20008000004 */
[----:B------:R-:W-:Y:S01]  /*b250*/  F2FP.BF16.F32.PACK_AB R60, R60, R61 ;  /* 0x0000003d3c3c723e */ /* 0x000fe200000010ff */
[----:B------:R-:W-:Y:S01]  /*b260*/  ULDC.64 UR6, c[0x0][0xb70] ;  /* 0x0002dc0000067ab9 */ /* 0x000fe20000000a00 */
[----:B------:R-:W-:Y:S01]  /*b270*/  F2FP.BF16.F32.PACK_AB R65, R64, R65 ;  /* 0x000000414041723e */ /* 0x000fe200000010ff */
[----:B------:R-:W-:Y:S01]  /*b280*/  UIMAD UR42, UR8, UR42, UR48 ;  /* 0x0000002a082a72a4 */ /* 0x000fe2000f8e0230 */
[----:B------:R-:W-:Y:S01]  /*b290*/  SEL R28, R36, R41, P0 ;  /* 0x00000029241c7207 */ /* 0x000fe20000000000 */
[----:B------:R-:W-:Y:S01]  /*b2a0*/  UIMAD UR5, UR5, UR6, URZ ;  /* 0x00000006050572a4 */ /* 0x000fe2000f8e023f */
[----:B------:R-:W-:Y:S01]  /*b2b0*/  LOP3.LUT R24, R25, R16, RZ, 0x3c, !PT ;  /* 0x0000001019187212 */ /* 0x000fe200078e3cff */
[--C-:B------:R-:W-:Y:S01]  /*b2c0*/  IMAD.MOV.U32 R25, RZ, RZ, R17.reuse ;  /* 0x000000ffff197224 */ /* 0x100fe200078e0011 */
[----:B------:R-:W-:Y:S01]  /*b2d0*/  SEL R41, R41, R36, P0 ;  /* 0x0000002429297207 */ /* 0x000fe20000000000 */
[----:B------:R-:W-:Y:S01]  /*b2e0*/  SYNCS.ARRIVE.TRANS64.RED.A1T0 RZ, [UR4], RZ ;  /* 0x000000ffffff79a7 */ /* 0x000fe20008100404 */
[----:B------:R-:W-:Y:S01]  /*b2f0*/  IADD3 R13, P2, R16, 0x60, RZ ;  /* 0x00000060100d7810 */ /* 0x000fe20007f5e0ff */
[----:B------:R-:W-:Y:S01]  /*b300*/  USHF.L.U32 UR42, UR42, 0x7, URZ ;  /* 0x000000072a2a7899 */ /* 0x000fe2000800063f */
[----:B------:R-:W-:Y:S01]  /*b310*/  SEL R36, R44, R49, P0 ;  /* 0x000000312c247207 */ /* 0x000fe20000000000 */
[----:B------:R-:W-:Y:S01]  /*b320*/  UIMAD.WIDE.U32 UR10, UR43, UR6, URZ ;  /* 0x000000062b0a72a5 */ /* 0x000fe2000f8e003f */
[----:B------:R-:W-:Y:S01]  /*b330*/  LOP3.LUT R4, R4, R5, RZ, 0x3c, !PT ;  /* 0x0000000504047212 */ /* 0x000fe200078e3cff */
[----:B------:R-:W-:Y:S01]  /*b340*/  IMAD.X R5, RZ, RZ, R17, P6 ;  /* 0x000000ffff057224 */ /* 0x000fe200030e0611 */
[----:B------:R-:W-:Y:S01]  /*b350*/  SEL R49, R49, R44, P0 ;  /* 0x0000002c31317207 */ /* 0x000fe20000000000 */
[----:B------:R-:W-:Y:S01]  /*b360*/  UIMAD UR5, UR43, UR7, UR5 ;  /* 0x000000072b0572a4 */ /* 0x000fe2000f8e0205 */
[----:B------:R-:W-:Y:S01]  /*b370*/  IADD3 R15, P1, R16, 0x40, RZ ;  /* 0x00000040100f7810 */ /* 0x000fe20007f3e0ff */
[----:B------:R-:W-:Y:S01]  /*b380*/  VIADD R61, R228, UR42 ;  /* 0x0000002ae43d7c36 */ /* 0x000fe20008000000 */
[----:B------:R-:W-:Y:S01]  /*b390*/  F2FP.BF16.F32.PACK_AB R6, R6, R7 ;  /* 0x000000070606723e */ /* 0x000fe200000010ff */
[----:B------:R-:W-:Y:S01]  /*b3a0*/  UIADD3 UR5, UR11, UR5, URZ ;  /* 0x000000050b057290 */ /* 0x000fe2000fffe03f */
[----:B------:R-:W-:Y:S01]  /*b3b0*/  F2FP.BF16.F32.PACK_AB R9, R8, R9 ;  /* 0x000000090809723e */ /* 0x000fe200000010ff */
[----:B------:R-:W-:Y:S01]  /*b3c0*/  USHF.R.S32.HI UR6, URZ, 0x1f, UR44 ;  /* 0x0000001f3f067899 */ /* 0x000fe2000801142c */
[----:B------:R-:W-:-:S02]  /*b3d0*/  SEL R44, R60, R65, P0 ;  /* 0x000000413c2c7207 */ /* 0x000fc40000000000 */
[----:B------:R-:W-:Y:S02]  /*b3e0*/  SEL R65, R65, R60, P0 ;  /* 0x0000003c41417207 */ /* 0x000fe40000000000 */
[----:B------:R-:W-:Y:S02]  /*b3f0*/  LOP3.LUT R12, R13, 0x380, RZ, 0xc0, !PT ;  /* 0x000003800d0c7812 */ /* 0x000fe400078ec0ff */
[----:B------:R-:W-:Y:S02]  /*b400*/  F2FP.BF16.F32.PACK_AB R26, R26, R27 ;  /* 0x0000001b1a1a723e */ /* 0x000fe400000010ff */
[----:B------:R-:W-:Y:S02]  /*b410*/  F2FP.BF16.F32.PACK_AB R31, R30, R31 ;  /* 0x0000001f1e1f723e */ /* 0x000fe400000010ff */
[----:B------:R-:W-:Y:S02]  /*b420*/  MOV R60, R24 ;  /* 0x00000018003c7202 */ /* 0x000fe40000000f00 */
[----:B------:R-:W-:-:S02]  /*b430*/  LOP3.LUT R14, R15, 0x380, RZ, 0xc0, !PT ;  /* 0x000003800f0e7812 */ /* 0x000fc400078ec0ff */
[----:B------:R-:W-:Y:S02]  /*b440*/  MOV R25, R20 ;  /* 0x0000001400197202 */ /* 0x000fe40000000f00 */
[----:B------:R-:W-:Y:S02]  /*b450*/  SEL R30, R6, R9, P0 ;  /* 0x00000009061e7207 */ /* 0x000fe40000000000 */
[----:B------:R-:W-:Y:S02]  /*b460*/  SEL R27, R9, R6, P0 ;  /* 0x00000006091b7207 */ /* 0x000fe40000000000 */
[----:B------:R-:W-:Y:S02]  /*b470*/  MOV R21, R4 ;  /* 0x0000000400157202 */ /* 0x000fe40000000f00 */
[----:B------:R-:W-:Y:S02]  /*b480*/  F2FP.BF16.F32.PACK_AB R42, R42, R43 ;  /* 0x0000002b2a2a723e */ /* 0x000fe400000010ff */
[----:B------:R-:W-:-:S02]  /*b490*/  F2FP.BF16.F32.PACK_AB R47, R46, R47 ;  /* 0x0000002f2e2f723e */ /* 0x000fc400000010ff */
[----:B------:R-:W-:Y:S02]  /*b4a0*/  F2FP.BF16.F32.PACK_AB R55, R54, R55 ;  /* 0x000000373637723e */ /* 0x000fe400000010ff */
[----:B------:R-:W-:Y:S02]  /*b4b0*/  SHF.R.U64 R12, R12, 0x3, RZ ;  /* 0x000000030c0c7819 */ /* 0x000fe400000012ff */
[----:B------:R-:W-:Y:S02]  /*b4c0*/  SEL R54, R26, R31, P0 ;  /* 0x0000001f1a367207 */ /* 0x000fe40000000000 */
[----:B------:R-:W-:Y:S02]  /*b4d0*/  F2FP.BF16.F32.PACK_AB R50, R50, R51 ;  /* 0x000000333232723e */ /* 0x000fe400000010ff */
[----:B------:R-:W-:Y:S02]  /*b4e0*/  SEL R31, R31, R26, P0 ;  /* 0x0000001a1f1f7207 */ /* 0x000fe40000000000 */
[----:B------:R-:W-:-:S02]  /*b4f0*/  SHF.R.U64 R14, R14, 0x3, RZ ;  /* 0x000000030e0e7819 */ /* 0x000fc400000012ff */
[----:B------:R-:W-:Y:S02]  /*b500*/  SEL R26, R34, R39, P0 ;  /* 0x00000027221a7207 */ /* 0x000fe40000000000 */
[----:B------:R-:W-:Y:S02]  /*b510*/  SEL R43, R39, R34, P0 ;  /* 0x00000022272b7207 */ /* 0x000fe40000000000 */
[----:B------:R-:W-:Y:S02]  /*b520*/  F2FP.BF16.F32.PACK_AB R58, R58, R59 ;  /* 0x0000003b3a3a723e */ /* 0x000fe400000010ff */
[----:B------:R-:W-:Y:S02]  /*b530*/  F2FP.BF16.F32.PACK_AB R63, R62, R63 ;  /* 0x0000003f3e3f723e */ /* 0x000fe400000010ff */
[----:B------:R-:W-:Y:S02]  /*b540*/  SEL R34, R42, R47, P0 ;  /* 0x0000002f2a227207 */ /* 0x000fe40000000000 */
[----:B------:R-:W-:Y:S01]  /*b550*/  LOP3.LUT R12, R12, R13, RZ, 0x3c, !PT ;  /* 0x0000000d0c0c7212 */ /* 0x000fe200078e3cff */
[----:B------:R-:W-:Y:S01]  /*b560*/  IMAD.X R13, RZ, RZ, R17, P2 ;  /* 0x000000ffff0d7224 */ /* 0x000fe200010e0611 */
[----:B------:R-:W-:-:S02]  /*b570*/  IADD3 R9, P4, R16, 0x4020, RZ ;  /* 0x0000402010097810 */ /* 0x000fc40007f9e0ff */
[----:B------:R-:W-:Y:S02]  /*b580*/  SEL R47, R47, R42, P0 ;  /* 0x0000002a2f2f7207 */ /* 0x000fe40000000000 */
[----:B------:R-:W-:Y:S02]  /*b590*/  IADD3 R7, P5, R16, 0x4040, RZ ;  /* 0x0000404010077810 */ /* 0x000fe40007fbe0ff */
[----:B------:R-:W-:Y:S02]  /*b5a0*/  F2FP.BF16.F32.PACK_AB R66, R66, R67 ;  /* 0x000000434242723e */ /* 0x000fe400000010ff */
[----:B------:R-:W-:Y:S02]  /*b5b0*/  F2FP.BF16.F32.PACK_AB R83, R70, R83 ;  /* 0x000000534653723e */ /* 0x000fe400000010ff */
[----:B------:R-:W-:Y:S02]  /*b5c0*/  SEL R42, R50, R55, P0 ;  /* 0x00000037322a7207 */ /* 0x000fe40000000000 */
[----:B------:R-:W-:-:S02]  /*b5d0*/  LOP3.LUT R14, R14, R15, RZ, 0x3c, !PT ;  /* 0x0000000f0e0e7212 */ /* 0x000fc400078e3cff */
[----:B------:R-:W-:Y:S02]  /*b5e0*/  SEL R55, R55, R50, P0 ;  /* 0x0000003237377207 */ /* 0x000fe40000000000 */
[----:B------:R-:W-:Y:S02]  /*b5f0*/  IADD3.X R15, RZ, R17, RZ, P1, !PT ;  /* 0x00000011ff0f7210 */ /* 0x000fe40000ffe4ff */
[----:B------:R-:W-:Y:S02]  /*b600*/  F2FP.BF16.F32.PACK_AB R68, R68, R69 ;  /* 0x000000454444723e */ /* 0x000fe400000010ff */
[----:B------:R-:W-:Y:S02]  /*b610*/  F2FP.BF16.F32.PACK_AB R73, R72, R73 ;  /* 0x000000494849723e */ /* 0x000fe400000010ff */
[----:B------:R-:W-:Y:S02]  /*b620*/  SEL R50, R58, R63, P0 ;  /* 0x0000003f3a327207 */ /* 0x000fe40000000000 */
[----:B------:R-:W-:-:S02]  /*b630*/  LOP3.LUT R8, R9, 0x380, RZ, 0xc0, !PT ;  /* 0x0000038009087812 */ /* 0x000fc400078ec0ff */
[----:B------:R-:W-:Y:S02]  /*b640*/  SEL R63, R63, R58, P0 ;  /* 0x0000003a3f3f7207 */ /* 0x000fe40000000000 */
[----:B------:R-:W-:Y:S02]  /*b650*/  LOP3.LUT R6, R7, 0x380, RZ, 0xc0, !PT ;  /* 0x0000038007067812 */ /* 0x000fe400078ec0ff */
[----:B------:R-:W-:Y:S02]  /*b660*/  SEL R56, R66, R83, P0 ;  /* 0x0000005342387207 */ /* 0x000fe40000000000 */
[----:B------:R-:W-:Y:S02]  /*b670*/  IADD3 R11, P3, R16, 0x4000, RZ ;  /* 0x00004000100b7810 */ /* 0x000fe40007f7e0ff */
[----:B------:R-:W-:Y:S02]  /*b680*/  MOV R58, R12 ;  /* 0x0000000c003a7202 */ /* 0x000fe40000000f00 */
[----:B------:R-:W-:-:S02]  /*b690*/  SEL R83, R83, R66, P0 ;  /* 0x0000004253537207 */ /* 0x000fc40000000000 */
[----:B------:R-:W-:Y:S01]  /*b6a0*/  MOV R59, R14 ;  /* 0x0000000e003b7202 */ /* 0x000fe20000000f00 */
[----:B------:R-:W1:Y:S01]  /*b6b0*/  LDC.64 R66, c[0x0][0xb78] ;  /* 0x0002de00ff427b82 */ /* 0x000e620000000a00 */
[----:B------:R-:W-:Y:S02]  /*b6c0*/  SEL R46, R68, R73, P0 ;  /* 0x00000049442e7207 */ /* 0x000fe40000000000 */
[----:B------:R-:W-:Y:S02]  /*b6d0*/  SHF.R.U64 R8, R8, 0x3, RZ ;  /* 0x0000000308087819 */ /* 0x000fe400000012ff */
[----:B------:R-:W-:Y:S02]  /*b6e0*/  SEL R73, R73, R68, P0 ;  /* 0x0000004449497207 */ /* 0x000fe40000000000 */
[----:B------:R-:W-:Y:S02]  /*b6f0*/  SHF.R.U64 R6, R6, 0x3, RZ ;  /* 0x0000000306067819 */ /* 0x000fe400000012ff */
[----:B------:R-:W-:-:S02]  /*b700*/  LOP3.LUT R10, R11, 0x380, RZ, 0xc0, !PT ;  /* 0x000003800b0a7812 */ /* 0x000fc400078ec0ff */
[----:B------:R-:W-:Y:S01]  /*b710*/  LOP3.LUT R8, R8, R9, RZ, 0x3c, !PT ;  /* 0x0000000908087212 */ /* 0x000fe200078e3cff */
[--C-:B------:R-:W-:Y:S01]  /*b720*/  IMAD.X R9, RZ, RZ, R17.reuse, P4 ;  /* 0x000000ffff097224 */ /* 0x100fe200020e0611 */
[----:B------:R-:W-:Y:S01]  /*b730*/  LOP3.LUT R6, R6, R7, RZ, 0x3c, !PT ;  /* 0x0000000706067212 */ /* 0x000fe200078e3cff */
[--C-:B------:R-:W-:Y:S01]  /*b740*/  IMAD.X R7, RZ, RZ, R17.reuse, P5 ;  /* 0x000000ffff077224 */ /* 0x100fe200028e0611 */
[----:B------:R-:W-:Y:S02]  /*b750*/  SHF.R.U64 R10, R10, 0x3, RZ ;  /* 0x000000030a0a7819 */ /* 0x000fe400000012ff */
[----:B------:R-:W-:Y:S01]  /*b760*/  MOV R53, R8 ;  /* 0x0000000800357202 */ /* 0x000fe20000000f00 */
[----:B------:R-:W-:Y:S01]  /*b770*/  VIADD R8, R61, 0x8 ;  /* 0x000000083d087836 */ /* 0x000fe20000000000 */
[----:B------:R-:W-:Y:S01]  /*b780*/  LOP3.LUT R10, R10, R11, RZ, 0x3c, !PT ;  /* 0x0000000b0a0a7212 */ /* 0x000fe200078e3cff */
[----:B------:R-:W-:Y:S01]  /*b790*/  IMAD.X R11, RZ, RZ, R17, P3 ;  /* 0x000000ffff0b7224 */ /* 0x000fe200018e0611 */
[----:B------:R-:W-:Y:S01]  /*b7a0*/  MOV R51, R6 ;  /* 0x0000000600337202 */ /* 0x000fe20000000f00 */
[----:B------:R-:W-:Y:S01]  /*b7b0*/  IMAD.U32 R7, RZ, RZ, UR11 ;  /* 0x0000000bff077e24 */ /* 0x000fe2000f8e00ff */
[----:B------:R-:W-:Y:S01]  /*b7c0*/  LOP3.LUT P1, RZ, R18, 0x3, RZ, 0xc0, !PT ;  /* 0x0000000312ff7812 */ /* 0x000fe2000782c0ff */
[----:B------:R-:W-:Y:S01]  /*b7d0*/  IMAD.U32 R7, RZ, RZ, UR5 ;  /* 0x00000005ff077e24 */ /* 0x000fe2000f8e00ff */
[----:B------:R-:W-:Y:S01]  /*b7e0*/  ULDC UR5, c[0x0][0xa88] ;  /* 0x0002a20000057ab9 */ /* 0x000fe20000000800 */
[----:B------:R-:W-:-:S02]  /*b7f0*/  MOV R45, R10 ;  /* 0x0000000a002d7202 */ /* 0x000fc40000000f00 */
[----:B------:R-:W-:Y:S02]  /*b800*/  ISETP.GE.OR P2, PT, R8, UR5, P1 ;  /* 0x0000000508007c0c */ /* 0x000fe40008f46670 */
[----:B------:R-:W-:Y:S02]  /*b810*/  MOV R6, UR10 ;  /* 0x0000000a00067c02 */ /* 0x000fe40008000f00 */
[----:B------:R-:W-:Y:S01]  /*b820*/  ISETP.GE.OR P1, PT, R61, UR5, P1 ;  /* 0x000000053d007c0c */ /* 0x000fe20008f26670 */
[----:B------:R-:W-:Y:S01]  /*b830*/  ULDC.64 UR4, c[0x0][0xb40] ;  /* 0x0002d00000047ab9 */ /* 0x000fe20000000a00 */
[----:B--2---:R-:W-:Y:S01]  /*b840*/  LOP3.LUT R4, R3, 0x2, RZ, 0x3c, !PT ;  /* 0x0000000203047812 */ /* 0x004fe200078e3cff */
[----:B------:R-:W-:Y:S04]  /*b850*/  SHFL.IDX PT, R30, R30, R3, 0x1c1f ;  /* 0x001c1f031e1e7589 */ /* 0x000fe800000e0000 */
[----:B------:R-:W-:Y:S04]  /*b860*/  SHFL.IDX PT, R32, R32, R3, 0x1c1f ;  /* 0x001c1f0320207589 */ /* 0x000fe800000e0000 */
[----:B------:R-:W-:Y:S04]  /*b870*/  SHFL.IDX PT, R27, R27, R4, 0x1c1f ;  /* 0x001c1f041b1b7589 */ /* 0x000fe800000e0000 */
[----:B------:R-:W2:Y:S04]  /*b880*/  SHFL.IDX PT, R29, R29, R4, 0x1c1f ;  /* 0x001c1f041d1d7589 */ /* 0x000ea800000e0000 */
[----:B------:R-:W-:Y:S04]  /*b890*/  SHFL.IDX PT, R48, R48, R3, 0x1c1f ;  /* 0x001c1f0330307589 */ /* 0x000fe800000e0000 */
[----:B------:R-:W3:Y:S04]  /*b8a0*/  SHFL.IDX PT, R35, R35, R4, 0x1c1f ;  /* 0x001c1f0423237589 */ /* 0x000ee800000e0000 */
[----:B------:R-:W-:Y:S04]  /*b8b0*/  SHFL.IDX PT, R52, R52, R3, 0x1c1f ;  /* 0x001c1f0334347589 */ /* 0x000fe800000e0000 */
[----:B------:R-:W4:Y:S04]  /*b8c0*/  SHFL.IDX PT, R37, R37, R4, 0x1c1f ;  /* 0x001c1f0425257589 */ /* 0x000f2800000e0000 */
[----:B------:R-:W-:Y:S04]  /*b8d0*/  SHFL.IDX PT, R38, R38, R3, 0x1c1f ;  /* 0x001c1f0326267589 */ /* 0x000fe800000e0000 */
[----:B------:R5:W-:Y:S01]  /*b8e0*/  SHFL.IDX PT, R12, R28, R3, 0x1c1f ;  /* 0x001c1f031c0c7589 */ /* 0x000be200000e0000 */
[----:B--2---:R-:W-:-:S02]  /*b8f0*/  SEL R8, R32, R29, P0 ;  /* 0x0000001d20087207 */ /* 0x004fc40000000000 */
[----:B------:R-:W-:Y:S01]  /*b900*/  SEL R10, R29, R32, P0 ;  /* 0x000000201d0a7207 */ /* 0x000fe20000000000 */
[----:B------:R-:W-:Y:S04]  /*b910*/  SHFL.IDX PT, R54, R54, R3, 0x1c1f ;  /* 0x001c1f0336367589 */ /* 0x000fe800000e0000 */
[----:B------:R-:W2:Y:S01]  /*b920*/  SHFL.IDX PT, R33, R33, R4, 0x1c1f ;  /* 0x001c1f0421217589 */ /* 0x000ea200000e0000 */
[----:B---3--:R-:W-:Y:S02]  /*b930*/  SEL R29, R48, R35, P0 ;  /* 0x00000023301d7207 */ /* 0x008fe40000000000 */
[----:B-----5:R-:W-:Y:S01]  /*b940*/  SEL R28, R30, R27, P0 ;  /* 0x0000001b1e1c7207 */ /* 0x020fe20000000000 */
[----:B------:R-:W3:Y:S01]  /*b950*/  SHFL.IDX PT, R41, R41, R4, 0x1c1f ;  /* 0x001c1f0429297589 */ /* 0x000ee200000e0000 */
[----:B------:R-:W-:-:S03]  /*b960*/  SEL R30, R27, R30, P0 ;  /* 0x0000001e1b1e7207 */ /* 0x000fc60000000000 */
[----:B------:R5:W1:Y:S01]  /*b970*/  SHFL.IDX PT, R39, R31, R4, 0x1c1f ;  /* 0x001c1f041f277589 */ /* 0x000a6200000e0000 */
[----:B----4-:R-:W-:Y:S02]  /*b980*/  SEL R9, R52, R37, P0 ;  /* 0x0000002534097207 */ /* 0x010fe40000000000 */
[----:B------:R-:W-:Y:S01]  /*b990*/  SEL R11, R37, R52, P0 ;  /* 0x00000034250b7207 */ /* 0x000fe20000000000 */
[----:B------:R2:W-:Y:S04]  /*b9a0*/  SHFL.IDX PT, R13, R36, R3, 0x1c1f ;  /* 0x001c1f03240d7589 */ /* 0x0005e800000e0000 */
[----:B------:R-:W4:Y:S01]  /*b9b0*/  SHFL.IDX PT, R14, R49, R4, 0x1c1f ;  /* 0x001c1f04310e7589 */ /* 0x000f2200000e0000 */
[----:B-----5:R-:W-:Y:S01]  /*b9c0*/  SEL R31, R35, R48, P0 ;  /* 0x00000030231f7207 */ /* 0x020fe20000000000 */
[----:B------:R-:W-:Y:S01]  /*b9d0*/  BAR.SYNC.DEFER_BLOCKING 0x1, 0x100 ;  /* 0x0044000000007b1d */ /* 0x000fe20000010000 */
[----:B--2---:R-:W-:-:S02]  /*b9e0*/  SEL R36, R38, R33, P0 ;  /* 0x0000002126247207 */ /* 0x004fc40000000000 */
[----:B------:R-:W-:-:S03]  /*b9f0*/  SEL R38, R33, R38, P0 ;  /* 0x0000002621267207 */ /* 0x000fc60000000000 */
[----:B------:R2:W-:Y:S01]  /*ba00*/  SHFL.IDX PT, R15, R26, R3, 0x1c1f ;  /* 0x001c1f031a0f7589 */ /* 0x0005e200000e0000 */
[----:B---3--:R-:W-:-:S03]  /*ba10*/  SEL R24, R12, R41, P0 ;  /* 0x000000290c187207 */ /* 0x008fc60000000000 */
[----:B------:R-:W3:Y:S01]  /*ba20*/  SHFL.IDX PT, R20, R43, R4, 0x1c1f ;  /* 0x001c1f042b147589 */ /* 0x000ee200000e0000 */
[----:B-1----:R-:W-:Y:S02]  /*ba30*/  SEL R37, R54, R39, P0 ;  /* 0x0000002736257207 */ /* 0x002fe40000000000 */
[----:B------:R-:W-:Y:S01]  /*ba40*/  SEL R39, R39, R54, P0 ;  /* 0x0000003627277207 */ /* 0x000fe20000000000 */
[----:B------:R-:W-:Y:S01]  /*ba50*/  SHFL.IDX PT, R34, R34, R3, 0x1c1f ;  /* 0x001c1f0322227589 */ /* 0x000fe200000e0000 */
[----:B--2---:R-:W-:-:S03]  /*ba60*/  SEL R26, R41, R12, P0 ;  /* 0x0000000c291a7207 */ /* 0x004fc60000000000 */
[----:B------:R-:W1:Y:S01]  /*ba70*/  SHFL.IDX PT, R47, R47, R4, 0x1c1f ;  /* 0x001c1f042f2f7589 */ /* 0x000e6200000e0000 */
[----:B----4-:R-:W-:Y:S02]  /*ba80*/  SEL R12, R13, R14, P0 ;  /* 0x0000000e0d0c7207 */ /* 0x010fe40000000000 */
[----:B------:R-:W-:Y:S01]  /*ba90*/  SEL R14, R14, R13, P0 ;  /* 0x0000000d0e0e7207 */ /* 0x000fe20000000000 */
[----:B------:R-:W-:Y:S04]  /*baa0*/  SHFL.IDX PT, R40, R40, R3, 0x1c1f ;  /* 0x001c1f0328287589 */ /* 0x000fe800000e0000 */
[----:B------:R-:W-:Y:S04]  /*bab0*/  SHFL.IDX PT, R44, R44, R3, 0x1c1f ;  /* 0x001c1f032c2c7589 */ /* 0x000fe800000e0000 */
[----:B------:R-:W-:Y:S04]  /*bac0*/  SHFL.IDX PT, R42, R42, R3, 0x1c1f ;  /* 0x001c1f032a2a7589 */ /* 0x000fe800000e0000 */
[----:B------:R-:W-:Y:S01]  /*bad0*/  SHFL.IDX PT, R57, R57, R4, 0x1c1f ;  /* 0x001c1f0439397589 */ /* 0x000fe200000e0000 */
[----:B---3--:R-:W-:-:S03]  /*bae0*/  SEL R27, R20, R15, P0 ;  /* 0x0000000f141b7207 */ /* 0x008fc60000000000 */
[----:B------:R-:W2:Y:S04]  /*baf0*/  SHFL.IDX PT, R65, R65, R4, 0x1c1f ;  /* 0x001c1f0441417589 */ /* 0x000ea800000e0000 */
[----:B------:R-:W3:Y:S01]  /*bb00*/  SHFL.IDX PT, R55, R55, R4, 0x1c1f ;  /* 0x001c1f0437377589 */ /* 0x000ee200000e0000 */
[----:B-1----:R-:W-:-:S03]  /*bb10*/  SEL R13, R34, R47, P0 ;  /* 0x0000002f220d7207 */ /* 0x002fc60000000000 */
[----:B------:R-:W-:Y:S04]  /*bb20*/  SHFL.IDX PT, R46, R46, R3, 0x1c1f ;  /* 0x001c1f032e2e7589 */ /* 0x000fe800000e0000 */
[----:B------:R-:W-:Y:S04]  /*bb30*/  SHFL.IDX PT, R50, R50, R3, 0x1c1f ;  /* 0x001c1f0332327589 */ /* 0x000fe800000e0000 */
[----:B------:R-:W1:Y:S04]  /*bb40*/  SHFL.IDX PT, R73, R73, R4, 0x1c1f ;  /* 0x001c1f0449497589 */ /* 0x000e6800000e0000 */
[----:B------:R-:W4:Y:S04]  /*bb50*/  SHFL.IDX PT, R63, R63, R4, 0x1c1f ;  /* 0x001c1f043f3f7589 */ /* 0x000f2800000e0000 */
[----:B------:R5:W-:Y:S04]  /*bb60*/  SHFL.IDX PT, R56, R56, R3, 0x1c1f ;  /* 0x001c1f0338387589 */ /* 0x000be800000e0000 */
[----:B------:R2:W4:Y:S04]  /*bb70*/  SHFL.IDX PT, R83, R83, R4, 0x1c1f ;  /* 0x001c1f0453537589 */ /* 0x00052800000e0000 */
[----:B------:R3:W-:Y:S01]  /*bb80*/  STSM.16.M88.4 [R60], R28 ;  /* 0x0000001c3c007844 */ /* 0x0007e20000000200 */
[----:B-----5:R-:W-:-:S03]  /*bb90*/  SHF.R.S32.HI R3, RZ, 0x1f, R61 ;  /* 0x0000001fff037819 */ /* 0x020fc6000001143d */
[----:B------:R5:W-:Y:S01]  /*bba0*/  STSM.16.M88.4 [R25], R8 ;  /* 0x0000000819007844 */ /* 0x000be20000000200 */
[----:B--2---:R-:W-:-:S03]  /*bbb0*/  IMAD R4, R66, UR6, RZ ;  /* 0x0000000642047c24 */ /* 0x004fc6000f8e02ff */
[----:B------:R-:W-:Y:S01]  /*bbc0*/  STSM.16.M88.4 [R59], R36 ;  /* 0x000000243b007844 */ /* 0x000fe20000000200 */
[----:B------:R-:W-:Y:S02]  /*bbd0*/  IMAD R32, R67, UR44, R4 ;  /* 0x0000002c43207c24 */ /* 0x000fe4000f8e0204 */
[----:B------:R-:W-:Y:S01]  /*bbe0*/  IMAD.WIDE.U32 R4, R66, UR44, R6 ;  /* 0x0000002c42047c25 */ /* 0x000fe2000f8e0006 */
[----:B---3--:R-:W-:Y:S02]  /*bbf0*/  SEL R28, R44, R65, P0 ;  /* 0x000000412c1c7207 */ /* 0x008fe40000000000 */
[----:B------:R-:W-:Y:S02]  /*bc00*/  SEL R30, R65, R44, P0 ;  /* 0x0000002c411e7207 */ /* 0x000fe40000000000 */
[----:B-----5:R-:W-:Y:S02]  /*bc10*/  SEL R25, R15, R20, P0 ;  /* 0x000000140f197207 */ /* 0x020fe40000000000 */
[----:B------:R-:W-:-:S02]  /*bc20*/  SEL R15, R47, R34, P0 ;  /* 0x000000222f0f7207 */ /* 0x000fc40000000000 */
[----:B------:R-:W-:Y:S01]  /*bc30*/  SEL R8, R40, R57, P0 ;  /* 0x0000003928087207 */ /* 0x000fe20000000000 */
[----:B------:R-:W-:Y:S01]  /*bc40*/  STSM.16.M88.4 [R58], R24 ;  /* 0x000000183a007844 */ /* 0x000fe20000000200 */
[----:B------:R-:W-:Y:S02]  /*bc50*/  SEL R10, R57, R40, P0 ;  /* 0x00000028390a7207 */ /* 0x000fe40000000000 */
[----:B------:R-:W-:Y:S01]  /*bc60*/  SEL R9, R42, R55, P0 ;  /* 0x000000372a097207 */ /* 0x000fe20000000000 */
[----:B------:R2:W-:Y:S01]  /*bc70*/  STSM.16.M88.4 [R45], R12 ;  /* 0x0000000c2d007844 */ /* 0x0005e20000000200 */
[----:B------:R-:W-:Y:S02]  /*bc80*/  SEL R11, R55, R42, P0 ;  /* 0x0000002a370b7207 */ /* 0x000fe40000000000 */
[----:B-1----:R-:W-:Y:S02]  /*bc90*/  SEL R44, R46, R73, P0 ;  /* 0x000000492e2c7207 */ /* 0x002fe40000000000 */
[----:B----4-:R-:W-:Y:S01]  /*bca0*/  SEL R29, R50, R63, P0 ;  /* 0x0000003f321d7207 */ /* 0x010fe20000000000 */
[----:B------:R-:W-:Y:S01]  /*bcb0*/  STSM.16.M88.4 [R53], R8 ;  /* 0x0000000835007844 */ /* 0x000fe20000000200 */
[----:B------:R-:W-:-:S02]  /*bcc0*/  SEL R31, R63, R50, P0 ;  /* 0x000000323f1f7207 */ /* 0x000fc40000000000 */
[----:B------:R-:W-:Y:S02]  /*bcd0*/  SEL R46, R73, R46, P0 ;  /* 0x0000002e492e7207 */ /* 0x000fe40000000000 */
[----:B------:R-:W-:Y:S01]  /*bce0*/  SEL R47, R83, R56, P0 ;  /* 0x00000038532f7207 */ /* 0x000fe20000000000 */
[----:B------:R-:W-:Y:S01]  /*bcf0*/  STSM.16.M88.4 [R51], R28 ;  /* 0x0000001c33007844 */ /* 0x000fe20000000200 */
[----:B------:R-:W-:Y:S02]  /*bd00*/  IADD3 R6, P3, R61, R4, RZ ;  /* 0x000000043d067210 */ /* 0x000fe40007f7e0ff */
[----:B--2---:R-:W-:Y:S02]  /*bd10*/  SEL R45, R56, R83, P0 ;  /* 0x00000053382d7207 */ /* 0x004fe40000000000 */
[----:B------:R-:W-:Y:S02]  /*bd20*/  IADD3.X R3, R3, R5, R32, P3, !PT ;  /* 0x0000000503037210 */ /* 0x000fe40001ffe420 */
[----:B------:R-:W-:Y:S01]  /*bd30*/  LEA R4, P3, R6, UR4, 0x2 ;  /* 0x0000000406047c11 */ /* 0x000fe2000f8610ff */
[----:B------:R-:W-:Y:S01]  /*bd40*/  STSM.16.M88.4 [R21], R44 ;  /* 0x0000002c15007844 */ /* 0x000fe20000000200 */
[----:B------:R-:W-:-:S02]  /*bd50*/  ULDC UR4, c[0x0][0xc] ;  /* 0x0000030000047ab9 */ /* 0x000fc40000000800 */
[----:B------:R-:W-:Y:S01]  /*bd60*/  LEA.HI.X R5, R6, UR5, R3, 0x2, P3 ;  /* 0x0000000506057c11 */ /* 0x000fe200098f1403 */
[----:B------:R1:W-:Y:S06]  /*bd70*/  MEMBAR.ALL.CTA ;  /* 0x0000000000007992 */ /* 0x0003ec0000008000 */
[----:B-1----:R-:W1:Y:S01]  /*bd80*/  FENCE.VIEW.ASYNC.S ;  /* 0x00000000000073c6 */ /* 0x002e620000000000 */
[----:B------:R-:W-:-:S03]  /*bd90*/  UIADD3 UR48, UR4, UR48, URZ ;  /* 0x0000003004307290 */ /* 0x000fc6000fffe03f */
[----:B-1----:R-:W1:Y:S01]  /*bda0*/  SHFL.IDX PT, R3, R23, RZ, 0x1f ;  /* 0x00001fff17037589 */ /* 0x002e6200000e0000 */
[----:B------:R-:W-:Y:S06]  /*bdb0*/  BAR.ARV 0x1, 0x120 ;  /* 0x0044800000007b1d */ /* 0x000fec0000002000 */
[----:B-1----:R-:W-:Y:S01]  /*bdc0*/  ISETP.NE.AND P0, PT, R3, 0x7, PT ;  /* 0x000000070300780c */ /* 0x002fe20003f05270 */
[----:B------:R1:W-:Y:S04]  /*bdd0*/  @!P1 STG.E desc[UR50][R4.64], R2 ;  /* 0x0000000204009986 */ /* 0x0003e8000c101932 */
[----:B------:R1:W-:Y:S08]  /*bde0*/  @!P2 STG.E desc[UR50][R4.64+0x20], R0 ;  /* 0x000020000400a986 */ /* 0x0003f0000c101932 */
[----:B------:R-:W-:Y:S05]  /*bdf0*/  @P0 BRA `(.L_x_31) ;  /* 0x0000000000540947 */ /* 0x000fea0003800000 */
[----:B------:R-:W-:Y:S01]  /*be00*/  BAR.SYNC.DEFER_BLOCKING 0x1, 0x120 ;  /* 0x0044800000007b1d */ /* 0x000fe20000010000 */
[----:B------:R-:W-:-:S05]  /*be10*/  ELECT P0, URZ, PT ;  /* 0x00000000003f782f */ /* 0x000fca0003800000 */
[----:B------:R-:W-:Y:S08]  /*be20*/  BSSY B0, `(.L_x_31) ;  /* 0x0000012000007945 */ /* 0x000ff00003800000 */
[----:B------:R-:W-:Y:S05]  /*be30*/  @!P0 BRA `(.L_x_32) ;  /* 0x0000000000408947 */ /* 0x000fea0003800000 */
[----:B------:R-:W-:Y:S02]  /*be40*/  UIADD3 UR4, UP0, UR52, 0x9f0, URZ ;  /* 0x000009f034047890 */ /* 0x000fe4000ff1e03f */
[----:B------:R-:W-:Y:S02]  /*be50*/  UIADD3 UR6, UR38, 0x4000, URZ ;  /* 0x0000400026067890 */ /* 0x000fe4000fffe03f */
[----:B------:R-:W-:Y:S01]  /*be60*/  UIADD3.X UR5, URZ, UR53, URZ, UP0, !UPT ;  /* 0x000000353f057290 */ /* 0x000fe200087fe43f */
[----:B------:R-:W-:Y:S01]  /*be70*/  UMOV UR41, URZ ;  /* 0x0000003f00297c82 */ /* 0x000fe20008000000 */
[----:B------:R-:W-:Y:S01]  /*be80*/  UMOV UR45, URZ ;  /* 0x0000003f002d7c82 */ /* 0x000fe20008000000 */
[----:B------:R-:W-:Y:S01]  /*be90*/  UMOV UR40, UR38 ;  /* 0x0000002600287c82 */ /* 0x000fe20008000000 */
[----:B------:R-:W-:-:S05]  /*bea0*/  UMOV UR7, 0x40 ;  /* 0x0000004000077882 */ /* 0x000fca0000000000 */
[----:B------:R2:W-:Y:S02]  /*beb0*/  UTMASTG.5D [UR40], [UR4] ;  /* 0x00000028040073b5 */ /* 0x0005e40008020000 */
[----:B--2---:R-:W-:Y:S01]  /*bec0*/  UMOV UR40, UR6 ;  /* 0x0000000600287c82 */ /* 0x004fe20008000000 */
[----:B------:R-:W-:Y:S01]  /*bed0*/  UMOV UR41, UR7 ;  /* 0x0000000700297c82 */ /* 0x000fe20008000000 */
[----:B------:R-:W-:Y:S01]  /*bee0*/  UIADD3 UR6, UR38, 0x2e820, URZ ;  /* 0x0002e82026067890 */ /* 0x000fe2000fffe03f */
[----:B------:R2:W-:Y:S03]  /*bef0*/  UTMASTG.5D [UR40], [UR4] ;  /* 0x00000028040073b5 */ /* 0x0005e60008020000 */
[----:B------:R-:W-:Y:S01]  /*bf00*/  UPRMT UR6, URZ, 0x654, UR6 ;  /* 0x000006543f067896 */ /* 0x000fe20008000006 */
[----:B------:R0:W-:Y:S01]  /*bf10*/  UTMACMDFLUSH ;  /* 0x00000000000079b7 */ /* 0x0001e20000000000 */
[----:B------:R-:W-:-:S07]  /*bf20*/  DEPBAR.LE SB0, 0x0 ;  /* 0x000080000000791a */ /* 0x000fce0000000000 */
[----:B--2---:R-:W-:Y:S03]  /*bf30*/  SYNCS.ARRIVE.TRANS64.RED.A1T0 RZ, [UR6], RZ ;  /* 0x000000ffffff79a7 */ /* 0x004fe60008100406 */
.L_x_32:
[----:B------:R-:W-:Y:S05]  /*bf40*/  BSYNC B0 ;  /* 0x0000000000007941 */ /* 0x000fea0003800000 */
.L_x_31:
[----:B-1----:R-:W1:Y:S01]  /*bf50*/  LDC R0, c[0x0][0xda4] ;  /* 0x00036900ff007b82 */ /* 0x002e620000000800 */
[----:B------:R-:W-:Y:S02]  /*bf60*/  UIADD3 UR49, UR49, 0x1, URZ ;  /* 0x0000000131317890 */ /* 0x000fe4000fffe03f */
[----:B------:R-:W-:Y:S02]  /*bf70*/  UIADD3 UR39, UR39, 0x1, URZ ;  /* 0x0000000127277890 */ /* 0x000fe4000fffe03f */
[----:B------:R-:W-:-:S04]  /*bf80*/  UISETP.NE.AND UP0, UPT, UR49, 0x2, UPT ;  /* 0x000000023100788c */ /* 0x000fc8000bf05270 */
[----:B------:R-:W-:Y:S02]  /*bf90*/  USEL UR4, URZ, 0x1, UP0 ;  /* 0x000000013f047887 */ /* 0x000fe40008000000 */
[----:B------:R-:W-:Y:S02]  /*bfa0*/  USEL UR49, UR49, URZ, UP0 ;  /* 0x0000003f31317287 */ /* 0x000fe40008000000 */
[----:B------:R-:W-:Y:S01]  /*bfb0*/  ULOP3.LUT UR36, UR36, UR4, URZ, 0x3c, !UPT ;  /* 0x0000000424247292 */ /* 0x000fe2000f8e3c3f */
[----:B-1----:R-:W-:-:S13]  /*bfc0*/  ISETP.LE.AND P0, PT, R0, UR48, PT ;  /* 0x0000003000007c0c */ /* 0x002fda000bf03270 */
[----:B------:R-:W-:Y:S05]  /*bfd0*/  @!P0 BRA `(.L_x_33) ;  /* 0xffffff4c00688947 */ /* 0x000fea000383ffff */
[----:B------:R-:W-:Y:S05]  /*bfe0*/  EXIT ;  /* 0x000000000000794d */ /* 0x000fea0003800000 */
.L_x_7:
[----:B------:R-:W-:-:S08]  /*bff0*/  NOP ;  /* 0x0000000000007918 */ /* 0x000fd00000000000 */
[----:B------:R-:W1:-:S00]  /*c000*/  USETMAXREG.DEALLOC.CTAPOOL 0x18 ;  /* 0x00000018000079c8 */ /* 0x000e4000080e0500 */
[----:B------:R-:W2:Y:S01]  /*c010*/  S2UR UR49, SR_CTAID.X ;  /* 0x00000000003179c3 */ /* 0x000ea20000002500 */
[----:B-1----:R-:W-:Y:S01]  /*c020*/  IMAD.MOV.U32 R0, RZ, RZ, 0x1 ;  /* 0x00000001ff007424 */ /* 0x002fe200078e00ff */
[----:B------:R1:W-:Y:S01]  /*c030*/  STL [R1+0x4], RZ ;  /* 0x000004ff01007387 */ /* 0x0003e20000100800 */
[----:B------:R-:W-:-:S03]  /*c040*/  UMOV UR47, 0x1 ;  /* 0x00000001002f7882 */ /* 0x000fc60000000000 */
[----:B------:R1:W-:Y:S02]  /*c050*/  STL [R1+0x8], R0 ;  /* 0x0000080001007387 */ /* 0x0003e40000100800 */
[----:B------:R-:W2:Y:S02]  /*c060*/  LDC R2, c[0x0][0xda4] ;  /* 0x00036900ff027b82 */ /* 0x000ea40000000800 */
[----:B--2---:R-:W-:-:S13]  /*c070*/  ISETP.LE.AND P0, PT, R2, UR49, PT ;  /* 0x0000003102007c0c */ /* 0x004fda000bf03270 */
[----:B-1----:R-:W-:Y:S05]  /*c080*/  @P0 BRA `(.L_x_34) ;  /* 0x0000002800bc0947 */ /* 0x002fea0003800000 */
[----:B------:R-:W1:Y:S01]  /*c090*/  S2R R7, SR_TID.X ;  /* 0x0000000000077919 */ /* 0x000e620000002100 */
[----:B------:R-:W-:Y:S01]  /*c0a0*/  ULDC.64 UR52, c[0x0][0x198] ;  /* 0x0000660000347ab9 */ /* 0x000fe20000000a00 */
[----:B------:R-:W-:Y:S01]  /*c0b0*/  ULOP3.LUT UR43, UR46, 0x1, URZ, 0xfc, !UPT ;  /* 0x000000012e2b7892 */ /* 0x000fe2000f8efc3f */
[----:B------:R-:W2:Y:S01]  /*c0c0*/  S2R R3, SR_TID.X ;  /* 0x0000000000037919 */ /* 0x000ea20000002100 */
[----:B------:R-:W-:Y:S01]  /*c0d0*/  ULOP3.LUT UR48, UR46, 0x2, URZ, 0xfc, !UPT ;  /* 0x000000022e307892 */ /* 0x000fe2000f8efc3f */
[----:B------:R-:W-:Y:S01]  /*c0e0*/  ULDC UR44, c[0x0][0xc] ;  /* 0x00000300002c7ab9 */ /* 0x000fe20000000800 */
[----:B------:R-:W-:Y:S01]  /*c0f0*/  UMOV UR47, URZ ;  /* 0x0000003f002f7c82 */ /* 0x000fe20008000000 */
[C---:B-1----:R-:W-:Y:S01]  /*c100*/  IMAD.SHL.U32 R4, R7.reuse, 0x20, RZ ;  /* 0x0000002007047824 */ /* 0x042fe200078e00ff */
[C---:B------:R-:W-:Y:S01]  /*c110*/  LOP3.LUT P0, RZ, R7.reuse, 0x4, RZ, 0xc0, !PT ;  /* 0x0000000407ff7812 */ /* 0x040fe2000780c0ff */
[----:B------:R-:W-:Y:S01]  /*c120*/  IMAD.SHL.U32 R0, R7, 0x80, RZ ;  /* 0x0000008007007824 */ /* 0x000fe200078e00ff */
[----:B--2---:R-:W-:Y:S01]  /*c130*/  LOP3.LUT R3, R3, 0x7f, RZ, 0xc0, !PT ;  /* 0x0000007f03037812 */ /* 0x004fe200078ec0ff */
[----:B------:R-:W-:Y:S01]  /*c140*/  IMAD.SHL.U32 R5, R7, 0x4, RZ ;  /* 0x0000000407057824 */ /* 0x000fe200078e00ff */
[----:B------:R-:W-:-:S02]  /*c150*/  LOP3.LUT R6, R4, 0x60, RZ, 0xc0, !PT ;  /* 0x0000006004067812 */ /* 0x000fc400078ec0ff */
[----:B------:R-:W-:Y:S02]  /*c160*/  SHF.R.U32.HI R3, RZ, 0x5, R3 ;  /* 0x00000005ff037819 */ /* 0x000fe40000011603 */
[----:B------:R-:W-:-:S03]  /*c170*/  LOP3.LUT R2, R0, 0x380, RZ, 0xc0, !PT ;  /* 0x0000038000027812 */ /* 0x000fc600078ec0ff */
[C---:B------:R-:W-:Y:S01]  /*c180*/  IMAD R6, R3.reuse, 0x200, R6 ;  /* 0x0000020003067824 */ /* 0x040fe200078e0206 */
[----:B------:R-:W-:Y:S01]  /*c190*/  LEA R2, R3, R2, 0x4 ;  /* 0x0000000203027211 */ /* 0x000fe200078e20ff */
[----:B------:R-:W-:-:S05]  /*c1a0*/  IMAD.SHL.U32 R3, R7, 0x10, RZ ;  /* 0x0000001007037824 */ /* 0x000fca00078e00ff */
[----:B------:R-:W-:Y:S02]  /*c1b0*/  LOP3.LUT R3, R2, 0x70, R3, 0x78, !PT ;  /* 0x0000007002037812 */ /* 0x000fe400078e7803 */
[C---:B------:R-:W-:Y:S02]  /*c1c0*/  LOP3.LUT R2, R4.reuse, 0x80, RZ, 0xc0, !PT ;  /* 0x0000008004027812 */ /* 0x040fe400078ec0ff */
[----:B------:R-:W-:Y:S02]  /*c1d0*/  LOP3.LUT R4, R4, 0x100, RZ, 0xc0, !PT ;  /* 0x0000010004047812 */ /* 0x000fe400078ec0ff */
[----:B------:R-:W-:Y:S02]  /*c1e0*/  LOP3.LUT R2, R2, 0x10, R7, 0xf8, !PT ;  /* 0x0000001002027812 */ /* 0x000fe400078ef807 */
[----:B------:R-:W-:Y:S02]  /*c1f0*/  LOP3.LUT R0, R3, 0xc00, R0, 0xf8, !PT ;  /* 0x00000c0003007812 */ /* 0x000fe400078ef800 */
[----:B------:R-:W-:-:S04]  /*c200*/  LOP3.LUT R5, R2, 0x10, R5, 0x78, !PT ;  /* 0x0000001002057812 */ /* 0x000fc800078e7805 */
[----:B------:R-:W-:-:S05]  /*c210*/  IADD3 R2, R5, R6, R4 ;  /* 0x0000000605027210 */ /* 0x000fca0007ffe004 */
[----:B------:R-:W-:Y:S04]  /*c220*/  STL [R1+0x18], R2 ;  /* 0x0000180201007387 */ /* 0x000fe80000100800 */
[----:B------:R1:W-:Y:S04]  /*c230*/  STL [R1+0x1c], R0 ;  /* 0x00001c0001007387 */ /* 0x0003e80000100800 */
[----:B------:R2:W-:Y:S01]  /*c240*/  STL [R1+0x4], RZ ;  /* 0x000004ff01007387 */ /* 0x0005e20000100800 */
[----:B-1----:R-:W-:-:S05]  /*c250*/  IMAD.MOV.U32 R0, RZ, RZ, 0x40 ;  /* 0x00000040ff007424 */ /* 0x002fca00078e00ff */
[----:B------:R-:W-:Y:S01]  /*c260*/  SEL R0, R0, 0xffffffc0, !P0 ;  /* 0xffffffc000007807 */ /* 0x000fe20004000000 */
[----:B------:R-:W-:-:S05]  /*c270*/  IMAD.MOV.U32 R0, RZ, RZ, 0x1 ;  /* 0x00000001ff007424 */ /* 0x000fca00078e00ff */
[----:B------:R2:W-:Y:S02]  /*c280*/  STL [R1+0x8], R0 ;  /* 0x0000080001007387 */ /* 0x0005e40000100800 */
.L_x_76:
[----:B-1----:R-:W1:Y:S01]  /*c290*/  S2UR UR7, SR_CgaCtaId ;  /* 0x00000000000779c3 */ /* 0x002e620000008800 */
[----:B------:R-:W-:Y:S01]  /*c2a0*/  ULDC UR4, c[0x0][0xda8] ;  /* 0x00036a0000047ab9 */ /* 0x000fe20000000800 */
[----:B------:R-:W-:Y:S01]  /*c2b0*/  ULDC.64 UR8, c[0x0][0x3f8] ;  /* 0x0000fe0000087ab9 */ /* 0x000fe20000000a00 */
[----:B------:R-:W-:Y:S02]  /*c2c0*/  UISETP.NE.AND UP1, UPT, UR4, 0x1, UPT ;  /* 0x000000010400788c */ /* 0x000fe4000bf25270 */
[----:B------:R-:W-:Y:S01]  /*c2d0*/  UISETP.NE.U32.AND UP0, UPT, UR8, URZ, UPT ;  /* 0x0000003f0800728c */ /* 0x000fe2000bf05070 */
[----:B------:R-:W-:Y:S02]  /*c2e0*/  UMOV UR40, 0x400 ;  /* 0x0000040000287882 */ /* 0x000fe40000000000 */
[----:B------:R-:W-:Y:S01]  /*c2f0*/  ULDC UR8, c[0x0][0xdb4] ;  /* 0x00036d0000087ab9 */ /* 0x000fe20000000800 */
[----:B------:R-:W-:Y:S01]  /*c300*/  UISETP.NE.AND.EX UP0, UPT, UR9, URZ, UPT, UP0 ;  /* 0x0000003f0900728c */ /* 0x000fe2000bf05300 */
[----:B------:R-:W-:Y:S01]  /*c310*/  ULDC UR6, c[0x0][0x404] ;  /* 0x0001010000067ab9 */ /* 0x000fe20000000800 */
[----:B------:R-:W-:-:S02]  /*c320*/  UISETP.NE.AND UP2, UPT, UR8, 0x1, UPT ;  /* 0x000000010800788c */ /* 0x000fc4000bf45270 */
[----:B------:R-:W-:Y:S01]  /*c330*/  USEL UR6, UR6, 0x1, UP0 ;  /* 0x0000000106067887 */ /* 0x000fe20008000000 */
[----:B------:R-:W-:Y:S01]  /*c340*/  @UP1 ULDC UR4, c[0x0][0xdac] ;  /* 0x00036b0000041ab9 */ /* 0x000fe20000000800 */
[----:B------:R-:W-:Y:S01]  /*c350*/  ULDC UR42, c[0x0][0x2e0] ;  /* 0x0000b800002a7ab9 */ /* 0x000fe20000000800 */
[----:B------:R-:W-:Y:S02]  /*c360*/  UIMAD.WIDE.U32 UR4, UR49, UR4, URZ ;  /* 0x00000004310472a5 */ /* 0x000fe4000f8e003f */
[----:B------:R-:W-:Y:S01]  /*c370*/  UIMAD UR42, UR6, UR42, URZ ;  /* 0x0000002a062a72a4 */ /* 0x000fe2000f8e023f */
[----:B------:R-:W-:Y:S02]  /*c380*/  UMOV UR45, UR49 ;  /* 0x00000031002d7c82 */ /* 0x000fe40008000000 */
[----:B------:R-:W-:Y:S01]  /*c390*/  @UP1 ULDC UR6, c[0x0][0xdb0] ;  /* 0x00036c0000061ab9 */ /* 0x000fe20000000800 */
[----:B-1----:R-:W-:Y:S02]  /*c3a0*/  ULEA UR40, UR7, UR40, 0x18 ;  /* 0x0000002807287291 */ /* 0x002fe4000f8ec03f */
[----:B------:R-:W-:-:S02]  /*c3b0*/  @UP1 USHF.R.U32.HI UR45, URZ, UR6, UR5 ;  /* 0x000000063f2d1299 */ /* 0x000fc40008011605 */
[----:B------:R-:W-:Y:S01]  /*c3c0*/  UIADD3 UR9, UR40, 0x20400, URZ ;  /* 0x0002040028097890 */ /* 0x000fe2000fffe03f */
[----:B------:R-:W-:Y:S01]  /*c3d0*/  @UP2 ULDC.64 UR10, c[0x0][0xdb8] ;  /* 0x00036e00000a2ab9 */ /* 0x000fe20000000a00 */
[----:B------:R-:W-:Y:S02]  /*c3e0*/  UIADD3 UR5, UR42, 0xdf, URZ ;  /* 0x000000df2a057890 */ /* 0x000fe4000fffe03f */
[----:B------:R-:W-:Y:S02]  /*c3f0*/  ULOP3.LUT UP0, URZ, UR9, 0x3ff, URZ, 0xc0, !UPT ;  /* 0x000003ff093f7892 */ /* 0x000fe4000f80c03f */
[----:B------:R-:W-:Y:S01]  /*c400*/  UIMAD.WIDE.U32 UR6, UR45, UR10, URZ ;  /* 0x0000000a2d0672a5 */ /* 0x000fe2000f8e003f */
[----:B------:R-:W-:Y:S01]  /*c410*/  UMOV UR4, URZ ;  /* 0x0000003f00047c82 */ /* 0x000fe20008000000 */
[----:B------:R-:W-:Y:S02]  /*c420*/  UMOV UR39, UR45 ;  /* 0x0000002d00277c82 */ /* 0x000fe40008000000 */
[----:B------:R-:W-:Y:S01]  /*c430*/  PLOP3.LUT P0, PT, PT, PT, UP0, 0x80, 0x0 ;  /* 0x000000000000781c */ /* 0x000fe20003f0f008 */
[----:B------:R-:W-:-:S02]  /*c440*/  UIMAD.WIDE UR4, UR5, -0x6db6db6d, UR4 ;  /* 0x92492493050478a5 */ /* 0x000fc4000f8e0204 */
[----:B------:R-:W-:Y:S02]  /*c450*/  @UP2 USHF.R.U32.HI UR39, URZ, UR11, UR7 ;  /* 0x0000000b3f272299 */ /* 0x000fe40008011607 */
[----:B------:R-:W-:Y:S02]  /*c460*/  USHF.R.U32.HI UR41, URZ, 0x1f, UR5 ;  /* 0x0000001f3f297899 */ /* 0x000fe40008011605 */
[----:B------:R-:W-:Y:S02]  /*c470*/  UIADD3 UR38, -UR39, URZ, URZ ;  /* 0x0000003f27267290 */ /* 0x000fe4000fffe13f */
[----:B------:R-:W-:Y:S02]  /*c480*/  ULEA.HI.SX32 UR41, UR5, UR41, 0x19 ;  /* 0x0000002905297291 */ /* 0x000fe4000f8fca3f */
[----:B------:R-:W-:Y:S02]  /*c490*/  UIMAD UR38, UR8, UR38, UR45 ;  /* 0x00000026082672a4 */ /* 0x000fe4000f8e022d */
[----:B------:R-:W-:Y:S10]  /*c4a0*/  @!P0 BRA `(.L_x_35) ;  /* 0x0000000000408947 */ /* 0x000ff40003800000 */
[----:B------:R-:W-:Y:S01]  /*c4b0*/  MOV R2, 0x0 ;  /* 0x0000000000027802 */ /* 0x000fe20000000f00 */
[----:B------:R-:W-:Y:S01]  /*c4c0*/  ULDC.64 UR6, c[0x4][0xc0] ;  /* 0x0100300000067ab9 */ /* 0x000fe20000000a00 */
[----:B------:R-:W-:Y:S01]  /*c4d0*/  ULDC.64 UR8, c[0x4][0xc8] ;  /* 0x0100320000087ab9 */ /* 0x000fe20000000a00 */
[----:B------:R-:W-:Y:S01]  /*c4e0*/  ULDC.64 UR4, c[0x4][0x8] ;  /* 0x0100020000047ab9 */ /* 0x000fe20000000a00 */
[----:B------:R-:W-:Y:S01]  /*c4f0*/  IMAD.U32 R4, RZ, RZ, UR6 ;  /* 0x00000006ff047e24 */ /* 0x000fe2000f8e00ff */
[----:B------:R-:W-:Y:S01]  /*c500*/  MOV R5, UR7 ;  /* 0x0000000700057c02 */ /* 0x000fe20008000f00 */
[----:B------:R-:W1:Y:S01]  /*c510*/  LDC.64 R2, c[0x4][R2] ;  /* 0x0100000002027b82 */ /* 0x000e620000000a00 */
[----:B------:R-:W-:Y:S01]  /*c520*/  IMAD.U32 R6, RZ, RZ, UR8 ;  /* 0x00000008ff067e24 */ /* 0x000fe2000f8e00ff */
[----:B------:R-:W-:Y:S01]  /*c530*/  MOV R13, RZ ;  /* 0x000000ff000d7202 */ /* 0x000fe20000000f00 */
[----:B------:R-:W-:Y:S02]  /*c540*/  IMAD.U32 R7, RZ, RZ, UR9 ;  /* 0x00000009ff077e24 */ /* 0x000fe4000f8e00ff */
[----:B------:R-:W-:-:S02]  /*c550*/  IMAD.U32 R10, RZ, RZ, UR4 ;  /* 0x00000004ff0a7e24 */ /* 0x000fc4000f8e00ff */
[----:B------:R-:W-:Y:S02]  /*c560*/  IMAD.U32 R11, RZ, RZ, UR5 ;  /* 0x00000005ff0b7e24 */ /* 0x000fe4000f8e00ff */
[----:B------:R-:W-:Y:S02]  /*c570*/  IMAD.MOV.U32 R8, RZ, RZ, 0x70 ;  /* 0x00000070ff087424 */ /* 0x000fe400078e00ff */
[----:B------:R-:W-:-:S07]  /*c580*/  IMAD.MOV.U32 R12, RZ, RZ, 0x1 ;  /* 0x00000001ff0c7424 */ /* 0x000fce00078e00ff */
[----:B------:R-:W-:-:S07]  /*c590*/  LEPC R20, `(.L_x_35) ;  /* 0x000000001014794e */ /* 0x000fce0000000000 */
[----:B-12---:R-:W-:Y:S05]  /*c5a0*/  CALL.ABS.NOINC R2 ;  /* 0x0000000002007343 */ /* 0x006fea0003c00000 */
.L_x_35:
[----:B------:R-:W-:-:S06]  /*c5b0*/  UIADD3 UR4, UR40, 0xe400, URZ ;  /* 0x0000e40028047890 */ /* 0x000fcc000fffe03f */
[----:B------:R-:W-:-:S05]  /*c5c0*/  IMAD.U32 R16, RZ, RZ, UR4 ;  /* 0x00000004ff107e24 */ /* 0x000fca000f8e00ff */
[----:B------:R-:W-:-:S13]  /*c5d0*/  LOP3.LUT P0, RZ, R16, 0x3ff, RZ, 0xc0, !PT ;  /* 0x000003ff10ff7812 */ /* 0x000fda000780c0ff */
[----:B------:R-:W-:Y:S05]  /*c5e0*/  @!P0 BRA `(.L_x_36) ;  /* 0x0000000000408947 */ /* 0x000fea0003800000 */
[----:B------:R-:W-:Y:S01]  /*c5f0*/  MOV R2, 0x0 ;  /* 0x0000000000027802 */ /* 0x000fe20000000f00 */
[----:B------:R-:W-:Y:S01]  /*c600*/  ULDC.64 UR6, c[0x4][0xc0] ;  /* 0x0100300000067ab9 */ /* 0x000fe20000000a00 */
[----:B------:R-:W-:Y:S01]  /*c610*/  ULDC.64 UR8, c[0x4][0xc8] ;  /* 0x0100320000087ab9 */ /* 0x000fe20000000a00 */
[----:B------:R-:W-:Y:S01]  /*c620*/  ULDC.64 UR4, c[0x4][0x10] ;  /* 0x0100040000047ab9 */ /* 0x000fe20000000a00 */
[----:B------:R-:W-:Y:S01]  /*c630*/  IMAD.U32 R4, RZ, RZ, UR6 ;  /* 0x00000006ff047e24 */ /* 0x000fe2000f8e00ff */
[----:B------:R-:W-:Y:S01]  /*c640*/  MOV R11, UR5 ;  /* 0x00000005000b7c02 */ /* 0x000fe20008000f00 */
[----:B------:R-:W1:Y:S01]  /*c650*/  LDC.64 R2, c[0x4][R2] ;  /* 0x0100000002027b82 */ /* 0x000e620000000a00 */
[----:B------:R-:W-:Y:S02]  /*c660*/  IMAD.U32 R5, RZ, RZ, UR7 ;  /* 0x00000007ff057e24 */ /* 0x000fe4000f8e00ff */
[----:B------:R-:W-:Y:S02]  /*c670*/  IMAD.U32 R6, RZ, RZ, UR8 ;  /* 0x00000008ff067e24 */ /* 0x000fe4000f8e00ff */
[----:B------:R-:W-:-:S02]  /*c680*/  IMAD.U32 R7, RZ, RZ, UR9 ;  /* 0x00000009ff077e24 */ /* 0x000fc4000f8e00ff */
[----:B------:R-:W-:Y:S02]  /*c690*/  IMAD.U32 R10, RZ, RZ, UR4 ;  /* 0x00000004ff0a7e24 */ /* 0x000fe4000f8e00ff */
[----:B------:R-:W-:Y:S02]  /*c6a0*/  IMAD.MOV.U32 R8, RZ, RZ, 0x70 ;  /* 0x00000070ff087424 */ /* 0x000fe400078e00ff */
[----:B------:R-:W-:Y:S02]  /*c6b0*/  IMAD.MOV.U32 R12, RZ, RZ, 0x1 ;  /* 0x00000001ff0c7424 */ /* 0x000fe400078e00ff */
[----:B------:R-:W-:-:S07]  /*c6c0*/  IMAD.MOV.U32 R13, RZ, RZ, RZ ;  /* 0x000000ffff0d7224 */ /* 0x000fce00078e00ff */
[----:B------:R-:W-:-:S07]  /*c6d0*/  LEPC R20, `(.L_x_36) ;  /* 0x000000001014794e */ /* 0x000fce0000000000 */
[----:B-12---:R-:W-:Y:S05]  /*c6e0*/  CALL.ABS.NOINC R2 ;  /* 0x0000000002007343 */ /* 0x006fea0003c00000 */
.L_x_36:
[----:B------:R-:W-:-:S04]  /*c6f0*/  UIADD3 UR4, UR40, 0x400, URZ ;  /* 0x0000040028047890 */ /* 0x000fc8000fffe03f */
[----:B------:R-:W-:-:S06]  /*c700*/  ULOP3.LUT UP0, URZ, UR4, 0x9f, URZ, 0xc0, !UPT ;  /* 0x0000009f043f7892 */ /* 0x000fcc000f80c03f */
[----:B------:R-:W-:-:S13]  /*c710*/  PLOP3.LUT P0, PT, PT, PT, UP0, 0x80, 0x0 ;  /* 0x000000000000781c */ /* 0x000fda0003f0f008 */
        /* <DEDUP_REMOVED lines=17> */
.L_x_37:
        /* <DEDUP_REMOVED lines=18> */
.L_x_38:
[----:B------:R-:W-:Y:S01]  /*c950*/  ULDC.64 UR4, c[0x0][0x9f8] ;  /* 0x00027e0000047ab9 */ /* 0x000fe20000000a00 */
[----:B------:R-:W-:Y:S01]  /*c960*/  IMAD.U32 R5, RZ, RZ, UR39 ;  /* 0x00000027ff057e24 */ /* 0x000fe2000f8e00ff */
[----:B------:R-:W-:Y:S01]  /*c970*/  ISETP.NE.U32.AND P0, PT, RZ, UR4, PT ;  /* 0x00000004ff007c0c */ /* 0x000fe2000bf05070 */
[----:B------:R-:W-:Y:S01]  /*c980*/  IMAD.U32 R8, RZ, RZ, UR39 ;  /* 0x00000027ff087e24 */ /* 0x000fe2000f8e00ff */
[----:B--2---:R-:W1:Y:S01]  /*c990*/  LDC R0, c[0x0][0x428] ;  /* 0x00010a00ff007b82 */ /* 0x004e620000000800 */
[----:B------:R-:W2:Y:S01]  /*c9a0*/  S2R R17, SR_TID.X ;  /* 0x0000000000117919 */ /* 0x000ea20000002100 */
[----:B------:R-:W-:-:S06]  /*c9b0*/  ISETP.NE.AND.EX P0, PT, RZ, UR5, PT, P0 ;  /* 0x00000005ff007c0c */ /* 0x000fcc000bf05300 */
[----:B------:R-:W3:Y:S08]  /*c9c0*/  LDC R4, c[0x0][0xda8] ;  /* 0x00036a00ff047b82 */ /* 0x000ef00000000800 */
[----:B------:R-:W4:Y:S02]  /*c9d0*/  @P0 LDC.64 R2, c[0x0][0x9f8] ;  /* 0x00027e00ff020b82 */ /* 0x000f240000000a00 */
[----:B----4-:R-:W-:-:S05]  /*c9e0*/  @P0 IMAD.WIDE R2, R5, 0x4, R2 ;  /* 0x0000000405020825 */ /* 0x010fca00078e0202 */
[----:B------:R4:W5:Y:S01]  /*c9f0*/  @P0 LDG.E R8, desc[UR50][R2.64] ;  /* 0x0000003202080981 */ /* 0x000962000c1e1900 */
[----:B-1----:R-:W-:Y:S01]  /*ca00*/  ISETP.NE.AND P0, PT, R0, 0x1, PT ;  /* 0x000000010000780c */ /* 0x002fe20003f05270 */
[----:B------:R-:W-:Y:S01]  /*ca10*/  IMAD R7, RZ, RZ, -UR45 ;  /* 0x8000002dff077e24 */ /* 0x000fe2000f8e02ff */
[----:B--2---:R-:W-:Y:S01]  /*ca20*/  LOP3.LUT R16, R17, 0x7f, RZ, 0xc0, !PT ;  /* 0x0000007f11107812 */ /* 0x004fe200078ec0ff */
[----:B------:R-:W-:Y:S01]  /*ca30*/  IMAD.U32 R6, RZ, RZ, UR38 ;  /* 0x00000026ff067e24 */ /* 0x000fe2000f8e00ff */
[----:B------:R-:W-:Y:S01]  /*ca40*/  UMOV UR36, URZ ;  /* 0x0000003f00247c82 */ /* 0x000fe20008000000 */
[----:B---3--:R-:W-:Y:S01]  /*ca50*/  IMAD R7, R4, R7, UR49 ;  /* 0x0000003104077e24 */ /* 0x008fe2000f8e0207 */
[----:B------:R-:W-:Y:S01]  /*ca60*/  ISETP.NE.AND P2, PT, R16, RZ, PT ;  /* 0x000000ff1000720c */ /* 0x000fe20003f45270 */
[----:B------:R-:W-:Y:S01]  /*ca70*/  UMOV UR6, 0xffffffff ;  /* 0xffffffff00067882 */ /* 0x000fe20000000000 */
[----:B------:R-:W-:Y:S01]  /*ca80*/  SHF.R.U32.HI R17, RZ, 0x5, R17 ;  /* 0x00000005ff117819 */ /* 0x000fe20000011611 */
[----:B----4-:R-:W1:Y:S01]  /*ca90*/  LDC.64 R2, c[0x0][0x3f8] ;  /* 0x0000fe00ff027b82 */ /* 0x010e620000000a00 */
[----:B------:R-:W-:-:S02]  /*caa0*/  IMAD.SHL.U32 R7, R7, 0x80, RZ ;  /* 0x0000008007077824 */ /* 0x000fc400078e00ff */
[----:B------:R-:W-:-:S03]  /*cab0*/  LOP3.LUT R17, R17, 0x3, RZ, 0xc0, !PT ;  /* 0x0000000311117812 */ /* 0x000fc600078ec0ff */
[----:B------:R-:W-:Y:S02]  /*cac0*/  R2UR UR37, R7 ;  /* 0x00000000072572ca */ /* 0x000fe400000e0000 */
[----:B------:R-:W2:Y:S02]  /*cad0*/  @P0 LDC R0, c[0x0][0x42c] ;  /* 0x00010b00ff000b82 */ /* 0x000ea40000000800 */
[----:B------:R-:W-:-:S05]  /*cae0*/  VOTEU.ALL UP1, P2 ;  /* 0x00000000003f7886 */ /* 0x000fca0001020000 */
[----:B------:R-:W-:Y:S01]  /*caf0*/  @!UP1 UIADD3 UR4, UP0, UR52, 0x270, URZ ;  /* 0x0000027034049890 */ /* 0x000fe2000ff1e03f */
[----:B------:R-:W3:Y:S03]  /*cb00*/  @P0 LDC R5, c[0x0][0x430] ;  /* 0x00010c00ff050b82 */ /* 0x000ee60000000800 */
[----:B------:R-:W-:Y:S01]  /*cb10*/  @!UP1 UIADD3.X UR5, URZ, UR53, URZ, UP0, !UPT ;  /* 0x000000353f059290 */ /* 0x000fe200087fe43f */
[----:B-1----:R-:W-:-:S04]  /*cb20*/  ISETP.NE.U32.AND P1, PT, R2, RZ, PT ;  /* 0x000000ff0200720c */ /* 0x002fc80003f25070 */
[----:B------:R-:W-:-:S04]  /*cb30*/  ISETP.NE.AND.EX P1, PT, R3, RZ, PT, P1 ;  /* 0x000000ff0300720c */ /* 0x000fc80003f25310 */
[----:B------:R1:W-:Y:S01]  /*cb40*/  @!UP1 UTMAPF.L2.4D [UR36], [UR4] ;  /* 0x00000024040095b8 */ /* 0x0003e20008018000 */
[----:B--2---:R-:W-:-:S05]  /*cb50*/  @P0 IMAD.HI.U32 R0, R0, UR38, RZ ;  /* 0x0000002600000c27 */ /* 0x004fca000f8e00ff */
[----:B---3--:R-:W-:-:S05]  /*cb60*/  @P0 SHF.R.U32.HI R6, RZ, R5, R0 ;  /* 0x00000005ff060219 */ /* 0x008fca0000011600 */
[----:B------:R1:W-:Y:S01]  /*cb70*/  STL [R1+0x10], R6 ;  /* 0x0000100601007387 */ /* 0x0003e20000100800 */
[----:B-----5:R-:W-:-:S03]  /*cb80*/  SHF.R.S32.HI R10, RZ, 0x1f, R8 ;  /* 0x0000001fff0a7819 */ /* 0x020fc60000011408 */
[----:B------:R1:W-:Y:S01]  /*cb90*/  STL [R1+0xc], R8 ;  /* 0x00000c0801007387 */ /* 0x0003e20000100800 */
[----:B------:R-:W-:-:S03]  /*cba0*/  SEL R0, R8, RZ, !P1 ;  /* 0x000000ff08007207 */ /* 0x000fc60004800000 */
[----:B------:R1:W-:Y:S01]  /*cbb0*/  STL [R1+0x14], R10 ;  /* 0x0000140a01007387 */ /* 0x0003e20000100800 */
[----:B------:R-:W-:Y:S05]  /*cbc0*/  BRA.DIV UR6, `(.L_x_39) ;  /* 0x0000002606487947 */ /* 0x000fea000b800000 */
[----:B------:R2:W3:Y:S02]  /*cbd0*/  SHFL.IDX PT, R14, R17, RZ, 0x1f ;  /* 0x00001fff110e7589 */ /* 0x0004e400000e0000 */
.L_x_92:
[----:B---3--:R-:W-:Y:S02]  /*cbe0*/  ISETP.NE.AND P0, PT, R14, RZ, PT ;  /* 0x000000ff0e00720c */ /* 0x008fe40003f05270 */
[----:B------:R-:W-:-:S11]  /*cbf0*/  PLOP3.LUT P6, PT, PT, PT, PT, 0x8, 0x0 ;  /* 0x000000000000781c */ /* 0x000fd60003fce170 */
[----:B------:R-:W-:Y:S05]  /*cc00*/  @P0 BRA `(.L_x_40) ;  /* 0x0000000400900947 */ /* 0x000fea0003800000 */
[----:B-1----:R-:W-:-:S06]  /*cc10*/  UIADD3 UR4, UR41, -0x1, URZ ;  /* 0xffffffff29047890 */ /* 0x002fcc000fffe03f */
[----:B------:R-:W-:Y:S01]  /*cc20*/  IMAD.U32 R6, RZ, RZ, UR4 ;  /* 0x00000004ff067e24 */ /* 0x000fe2000f8e00ff */
[----:B------:R-:W-:-:S03]  /*cc30*/  UMOV UR4, 0xffffffff ;  /* 0xffffffff00047882 */ /* 0x000fc60000000000 */
[----:B------:R-:W-:Y:S05]  /*cc40*/  BRA.DIV UR4, `(.L_x_41) ;  /* 0x0000002604487947 */ /* 0x000fea000b800000 */
[----:B------:R-:W-:-:S13]  /*cc50*/  ELECT P6, URZ, PT ;  /* 0x00000000003f782f */ /* 0x000fda00038c0000 */
.L_x_95:
[----:B------:R-:W-:Y:S05]  /*cc60*/  @!P6 BRA `(.L_x_42) ;  /* 0x000000040034e947 */ /* 0x000fea0003800000 */
[----:B------:R-:W-:Y:S01]  /*cc70*/  MOV R0, R8 ;  /* 0x0000000800007202 */ /* 0x000fe20000000f00 */
[----:B------:R-:W-:Y:S06]  /*cc80*/  @!P1 BRA `(.L_x_43) ;  /* 0x0000000000449947 */ /* 0x000fec0003800000 */
[----:B------:R-:W1:Y:S01]  /*cc90*/  LDC R9, c[0x0][0x41c] ;  /* 0x00010700ff097b82 */ /* 0x000e620000000800 */
[----:B------:R-:W-:Y:S01]  /*cca0*/  ULDC.64 UR4, c[0x0][0x408] ;  /* 0x0001020000047ab9 */ /* 0x000fe20000000a00 */
[----:B-1----:R-:W-:-:S13]  /*ccb0*/  ISETP.NE.AND P0, PT, R9, 0x1, PT ;  /* 0x000000010900780c */ /* 0x002fda0003f05270 */
[----:B------:R-:W1:Y:S02]  /*ccc0*/  @P0 LDC.64 R4, c[0x0][0x420] ;  /* 0x00010800ff040b82 */ /* 0x000e640000000a00 */
[----:B-1----:R-:W-:-:S04]  /*ccd0*/  @P0 IMAD.HI.U32 R0, R6, R4, RZ ;  /* 0x0000000406000227 */ /* 0x002fc800078e00ff */
[----:B------:R-:W-:Y:S01]  /*cce0*/  IMAD.MOV.U32 R4, RZ, RZ, R6 ;  /* 0x000000ffff047224 */ /* 0x000fe200078e0006 */
[----:B------:R-:W-:-:S04]  /*ccf0*/  @P0 SHF.R.U32.HI R4, RZ, R5, R0 ;  /* 0x00000005ff040219 */ /* 0x000fc80000011600 */
[--C-:B------:R-:W-:Y:S01]  /*cd00*/  SHF.R.S32.HI R5, RZ, 0x1f, R4.reuse ;  /* 0x0000001fff057819 */ /* 0x100fe20000011404 */
[----:B------:R-:W-:-:S04]  /*cd10*/  IMAD.MOV R0, RZ, RZ, -R4 ;  /* 0x000000ffff007224 */ /* 0x000fc800078e0a04 */
[----:B------:R-:W-:Y:S02]  /*cd20*/  IMAD R6, R9, R0, R6 ;  /* 0x0000000009067224 */ /* 0x000fe400078e0206 */
[----:B------:R-:W-:Y:S02]  /*cd30*/  IMAD R0, R10, UR4, RZ ;  /* 0x000000040a007c24 */ /* 0x000fe4000f8e02ff */
[----:B------:R-:W-:-:S04]  /*cd40*/  IMAD.WIDE.U32 R4, R8, UR4, R4 ;  /* 0x0000000408047c25 */ /* 0x000fc8000f8e0004 */
[----:B------:R-:W-:Y:S01]  /*cd50*/  IMAD R9, R8, UR5, R0 ;  /* 0x0000000508097c24 */ /* 0x000fe2000f8e0200 */
[----:B------:R-:W-:-:S03]  /*cd60*/  LEA R2, P0, R4, R2, 0x2 ;  /* 0x0000000204027211 */ /* 0x000fc600078010ff */
[----:B------:R-:W-:-:S05]  /*cd70*/  IMAD.IADD R0, R5, 0x1, R9 ;  /* 0x0000000105007824 */ /* 0x000fca00078e0209 */
[----:B------:R-:W-:-:S05]  /*cd80*/  LEA.HI.X R3, R4, R3, R0, 0x2, P0 ;  /* 0x0000000304037211 */ /* 0x000fca00000f1400 */
[----:B------:R1:W5:Y:S02]  /*cd90*/  LDG.E R0, desc[UR50][R2.64] ;  /* 0x0000003202007981 */ /* 0x000364000c1e1900 */
.L_x_43:
[----:B-1----:R-:W3:Y:S04]  /*cda0*/  LDL R3, [R1+0x4] ;  /* 0x0000040001037983 */ /* 0x002ee80000100800 */
[----:B------:R-:W4:Y:S01]  /*cdb0*/  LDL R2, [R1+0x8] ;  /* 0x0000080001027983 */ /* 0x000f220000100800 */
[----:B------:R-:W-:Y:S02]  /*cdc0*/  ISETP.NE.AND P0, PT, R16, RZ, PT ;  /* 0x000000ff1000720c */ /* 0x000fe40003f05270 */
[----:B---3--:R-:W-:Y:S02]  /*cdd0*/  LEA R5, R3, UR40, 0x3 ;  /* 0x0000002803057c11 */ /* 0x008fe4000f8e18ff */
[----:B----4-:R-:W-:-:S04]  /*cde0*/  SHF.L.U32 R2, R2, 0x1f, RZ ;  /* 0x0000001f02027819 */ /* 0x010fc800000006ff */
[----:B------:R-:W1:Y:S02]  /*cdf0*/  SYNCS.PHASECHK.TRANS64.TRYWAIT P3, [R5+URZ+0x2e880], R2 ;  /* 0x02e88002050075a7 */ /* 0x000e64000806017f */
[----:B-1----:R-:W-:Y:S05]  /*ce00*/  @!P3 BRA `(.L_x_44) ;  /* 0x0000002000f8b947 */ /* 0x002fea0003800000 */
.L_x_96:
[----:B------:R-:W-:Y:S05]  /*ce10*/  @P0 BRA `(.L_x_45) ;  /* 0x00000000001c0947 */ /* 0x000fea0003800000 */
[----:B------:R-:W3:Y:S02]  /*ce20*/  S2R R3, SR_TID.X ;  /* 0x0000000000037919 */ /* 0x000ee40000002100 */
[----:B---3--:R-:W-:Y:S01]  /*ce30*/  LOP3.LUT R4, R3, 0x1f, RZ, 0xc0, !PT ;  /* 0x0000001f03047812 */ /* 0x008fe200078ec0ff */
[----:B------:R-:W-:-:S03]  /*ce40*/  IMAD.MOV.U32 R3, RZ, RZ, 0x7000 ;  /* 0x00007000ff037424 */ /* 0x000fc600078e00ff */
[----:B------:R-:W-:Y:S01]  /*ce50*/  ISETP.NE.AND P3, PT, R4, RZ, PT ;  /* 0x000000ff0400720c */ /* 0x000fe20003f65270 */
[----:B------:R3:W-:-:S12]  /*ce60*/  SYNCS.ARRIVE.TRANS64 RZ, [R5+URZ+0x2e870], R3 ;  /* 0x02e8700305ff79a7 */ /* 0x0007d8000800003f */
[----:B---3--:R-:W-:Y:S05]  /*ce70*/  @!P3 BRA `(.L_x_45) ;  /* 0x000000000004b947 */ /* 0x008fea0003800000 */
[----:B------:R-:W-:Y:S01]  /*ce80*/  BPT.TRAP 0x1 ;  /* 0x000000040000795c */ /* 0x000fe20000300000 */
.L_x_45:
[----:B------:R-:W3:Y:S04]  /*ce90*/  LDL R8, [R1+0x4] ;  /* 0x0000040001087983 */ /* 0x000ee80000100800 */
[----:B------:R-:W4:Y:S01]  /*cea0*/  LDL R4, [R1+0x10] ;  /* 0x0000100001047983 */ /* 0x000f220000100800 */
[----:B------:R-:W-:Y:S01]  /*ceb0*/  IMAD.U32 R3, RZ, RZ, UR40 ;  /* 0x00000028ff037e24 */ /* 0x000fe2000f8e00ff */
[----:B------:R-:W-:Y:S01]  /*cec0*/  R2UR UR9, R5 ;  /* 0x00000000050972ca */ /* 0x000fe200000e0000 */
[----:B------:R-:W-:Y:S01]  /*ced0*/  IMAD R6, R6, 0xe0, RZ ;  /* 0x000000e006067824 */ /* 0x000fe200078e02ff */
[----:B-----5:R-:W-:Y:S01]  /*cee0*/  R2UR UR13, R0 ;  /* 0x00000000000d72ca */ /* 0x020fe200000e0000 */
[----:B------:R-:W-:Y:S01]  /*cef0*/  UIADD3 UR4, UP0, UR52, 0x470, URZ ;  /* 0x0000047034047890 */ /* 0x000fe2000ff1e03f */
[----:B------:R-:W-:-:S02]  /*cf00*/  UMOV UR6, 0x0 ;  /* 0x0000000000067882 */ /* 0x000fc40000000000 */
[----:B------:R-:W-:Y:S01]  /*cf10*/  R2UR UR11, R6 ;  /* 0x00000000060b72ca */ /* 0x000fe200000e0000 */
[----:B------:R-:W-:Y:S01]  /*cf20*/  UIADD3.X UR5, URZ, UR53, URZ, UP0, !UPT ;  /* 0x000000353f057290 */ /* 0x000fe200087fe43f */
[----:B------:R-:W-:Y:S01]  /*cf30*/  UMOV UR7, 0x14f00000 ;  /* 0x14f0000000077882 */ /* 0x000fe20000000000 */
[----:B------:R-:W-:-:S04]  /*cf40*/  UMOV UR10, URZ ;  /* 0x0000003f000a7c82 */ /* 0x000fc80008000000 */
[----:B------:R-:W-:Y:S01]  /*cf50*/  UIADD3 UR9, UR9, 0x2e870, URZ ;  /* 0x0002e87009097890 */ /* 0x000fe2000fffe03f */
[----:B---3--:R-:W-:Y:S01]  /*cf60*/  IMAD R3, R8, 0x7000, R3 ;  /* 0x0000700008037824 */ /* 0x008fe200078e0203 */
[----:B----4-:R-:W-:-:S04]  /*cf70*/  R2UR UR12, R4 ;  /* 0x00000000040c72ca */ /* 0x010fc800000e0000 */
[----:B------:R-:W-:-:S13]  /*cf80*/  R2UR UR8, R3 ;  /* 0x00000000030872ca */ /* 0x000fda00000e0000 */
[----:B------:R-:W-:-:S09]  /*cf90*/  UIADD3 UR8, UR8, 0xe400, URZ ;  /* 0x0000e40008087890 */ /* 0x000fd2000fffe03f */
[----:B------:R3:W-:Y:S01]  /*cfa0*/  UTMALDG.4D [UR8], [UR4], desc[UR6] ;  /* 0x00000608040075b4 */ /* 0x0007e20008019000 */
[----:B------:R-:W4:Y:S02]  /*cfb0*/  SYNCS.PHASECHK.TRANS64.TRYWAIT P3, [R5+URZ+0x2e840], R2 ;  /* 0x02e84002050075a7 */ /* 0x000f24000806017f */
[----:B---34-:R-:W-:Y:S05]  /*cfc0*/  @!P3 BRA `(.L_x_46) ;  /* 0x00000020009cb947 */ /* 0x018fea0003800000 */
.L_x_97:
[----:B------:R-:W-:Y:S05]  /*cfd0*/  @P0 BRA `(.L_x_47) ;  /* 0x00000000001c0947 */ /* 0x000fea0003800000 */
[----:B------:R-:W4:Y:S01]  /*cfe0*/  S2R R4, SR_TID.X ;  /* 0x0000000000047919 */ /* 0x000f220000002100 */
[----:B-1-3--:R-:W-:-:S04]  /*cff0*/  IMAD.MOV.U32 R2, RZ, RZ, 0x7000 ;  /* 0x00007000ff027424 */ /* 0x00afc800078e00ff */
[----:B------:R1:W-:Y:S01]  /*d000*/  SYNCS.ARRIVE.TRANS64 RZ, [R5+URZ+0x2e830], R2 ;  /* 0x02e8300205ff79a7 */ /* 0x0003e2000800003f */
[----:B----4-:R-:W-:-:S04]  /*d010*/  LOP3.LUT R4, R4, 0x1f, RZ, 0xc0, !PT ;  /* 0x0000001f04047812 */ /* 0x010fc800078ec0ff */
[----:B------:R-:W-:-:S13]  /*d020*/  ISETP.NE.AND P0, PT, R4, RZ, PT ;  /* 0x000000ff0400720c */ /* 0x000fda0003f05270 */
[----:B-1----:R-:W-:Y:S05]  /*d030*/  @!P0 BRA `(.L_x_47) ;  /* 0x0000000000048947 */ /* 0x002fea0003800000 */
[----:B------:R-:W-:Y:S01]  /*d040*/  BPT.TRAP 0x1 ;  /* 0x000000040000795c */ /* 0x000fe20000300000 */
.L_x_47:
[----:B-1-3--:R-:W3:Y:S01]  /*d050*/  LDL R2, [R1+0x10] ;  /* 0x0000100001027983 */ /* 0x00aee20000100800 */
[----:B------:R-:W-:Y:S01]  /*d060*/  R2UR UR8, R3 ;  /* 0x00000000030872ca */ /* 0x000fe200000e0000 */
[----:B------:R-:W-:Y:S01]  /*d070*/  UIADD3 UR4, UP0, UR52, 0x370, URZ ;  /* 0x0000037034047890 */ /* 0x000fe2000ff1e03f */
[----:B------:R-:W-:Y:S01]  /*d080*/  R2UR UR9, R5 ;  /* 0x00000000050972ca */ /* 0x000fe200000e0000 */
[----:B------:R-:W-:Y:S01]  /*d090*/  UMOV UR6, 0x0 ;  /* 0x0000000000067882 */ /* 0x000fe20000000000 */
[----:B------:R-:W-:Y:S01]  /*d0a0*/  R2UR UR11, R6 ;  /* 0x00000000060b72ca */ /* 0x000fe200000e0000 */
[----:B------:R-:W-:Y:S01]  /*d0b0*/  UIADD3.X UR5, URZ, UR53, URZ, UP0, !UPT ;  /* 0x000000353f057290 */ /* 0x000fe200087fe43f */
[----:B------:R-:W-:Y:S01]  /*d0c0*/  R2UR UR13, R0 ;  /* 0x00000000000d72ca */ /* 0x000fe200000e0000 */
[----:B------:R-:W-:Y:S01]  /*d0d0*/  UMOV UR7, 0x14f00000 ;  /* 0x14f0000000077882 */ /* 0x000fe20000000000 */
[----:B------:R-:W-:-:S05]  /*d0e0*/  UMOV UR10, URZ ;  /* 0x0000003f000a7c82 */ /* 0x000fca0008000000 */
[----:B------:R-:W-:Y:S02]  /*d0f0*/  UIADD3 UR8, UR8, 0x20400, URZ ;  /* 0x0002040008087890 */ /* 0x000fe4000fffe03f */
[----:B------:R-:W-:Y:S01]  /*d100*/  UIADD3 UR9, UR9, 0x2e830, URZ ;  /* 0x0002e83009097890 */ /* 0x000fe2000fffe03f */
[----:B---3--:R-:W-:-:S13]  /*d110*/  R2UR UR12, R2 ;  /* 0x00000000020c72ca */ /* 0x008fda00000e0000 */
[----:B------:R1:W-:Y:S02]  /*d120*/  UTMALDG.4D [UR8], [UR4], desc[UR6] ;  /* 0x00000608040075b4 */ /* 0x0003e40008019000 */
[----:B-1----:R-:W-:Y:S01]  /*d130*/  NOP ;  /* 0x0000000000007918 */ /* 0x002fe20000000000 */
.L_x_42:
[----:B------:R-:W-:Y:S05]  /*d140*/  WARPSYNC.ALL ;  /* 0x0000000000007948 */ /* 0x000fea0003800000 */
[----:B------:R-:W-:Y:S01]  /*d150*/  ELECT P0, URZ, PT ;  /* 0x00000000003f782f */ /* 0x000fe20003800000 */
[----:B------:R-:W-:Y:S01]  /*d160*/  BAR.SYNC.DEFER_BLOCKING 0x8, 0x120 ;  /* 0x0204800000007b1d */ /* 0x000fe20000010000 */
[----:B------:R-:W-:Y:S02]  /*d170*/  UIADD3 UR4, UP0, UR52, 0x270, URZ ;  /* 0x0000027034047890 */ /* 0x000fe4000ff1e03f */
[----:B------:R-:W-:Y:S02]  /*d180*/  UIADD3 UR8, UR40, 0x1c400, URZ ;  /* 0x0001c40028087890 */ /* 0x000fe4000fffe03f */
[----:B------:R-:W-:-:S02]  /*d190*/  UIADD3 UR9, UR40, 0x2e800, URZ ;  /* 0x0002e80028097890 */ /* 0x000fc4000fffe03f */
[----:B------:R-:W-:Y:S01]  /*d1a0*/  UIADD3.X UR5, URZ, UR53, URZ, UP0, !UPT ;  /* 0x000000353f057290 */ /* 0x000fe200087fe43f */
[----:B------:R-:W-:Y:S01]  /*d1b0*/  UMOV UR6, 0x0 ;  /* 0x0000000000067882 */ /* 0x000fe20000000000 */
[----:B------:R-:W-:Y:S01]  /*d1c0*/  UMOV UR7, 0x12f00000 ;  /* 0x12f0000000077882 */ /* 0x000fe20000000000 */
[----:B------:R-:W-:Y:S02]  /*d1d0*/  UMOV UR10, URZ ;  /* 0x0000003f000a7c82 */ /* 0x000fe40008000000 */
[----:B------:R-:W-:Y:S01]  /*d1e0*/  @P0 R2UR UR11, R7 ;  /* 0x00000000070b02ca */ /* 0x000fe200000e0000 */
[----:B------:R-:W-:Y:S01]  /*d1f0*/  UMOV UR12, UR38 ;  /* 0x00000026000c7c82 */ /* 0x000fe20008000000 */
[----:B------:R-:W-:Y:S01]  /*d200*/  @P0 MOV R2, 0x4000 ;  /* 0x0000400000020802 */ /* 0x000fe20000000f00 */
[----:B------:R-:W-:-:S03]  /*d210*/  UMOV UR13, UR39 ;  /* 0x00000027000d7c82 */ /* 0x000fc60008000000 */
[----:B------:R3:W-:Y:S07]  /*d220*/  @P0 SYNCS.ARRIVE.TRANS64 RZ, [UR40+0x2e800], R2 ;  /* 0x02e80002ffff09a7 */ /* 0x0007ee0008000028 */
[----:B------:R3:W-:Y:S02]  /*d230*/  UTMALDG.4D [UR8], [UR4], desc[UR6] ;  /* 0x00000608040075b4 */ /* 0x0007e40008019000 */
[----:B---3--:R-:W-:Y:S01]  /*d240*/  NOP ;  /* 0x0000000000007918 */ /* 0x008fe20000000000 */
.L_x_40:
[----:B-1----:R-:W-:-:S06]  /*d250*/  ULOP3.LUT UR4, UR47, 0x1, URZ, 0xc, !UPT ;  /* 0x000000012f047892 */ /* 0x002fcc000f8e0c3f */
[----:B------:R-:W-:-:S05]  /*d260*/  IMAD.U32 R2, RZ, RZ, UR4 ;  /* 0x00000004ff027e24 */ /* 0x000fca000f8e00ff */
[----:B------:R-:W-:-:S04]  /*d270*/  SHF.L.U32 R2, R2, 0x1f, RZ ;  /* 0x0000001f02027819 */ /* 0x000fc800000006ff */
[----:B------:R-:W1:Y:S02]  /*d280*/  SYNCS.PHASECHK.TRANS64.TRYWAIT P0, [UR40+0x2e820], R2 ;  /* 0x02e82002ff0075a7 */ /* 0x000e640008000168 */
[----:B-1----:R-:W-:Y:S05]  /*d290*/  @!P0 BRA `(.L_x_48) ;  /* 0x0000001c00fc8947 */ /* 0x002fea0003800000 */
.L_x_98:
[----:B------:R-:W-:-:S06]  /*d2a0*/  UISETP.GE.AND UP0, UPT, UR42, 0xe1, UPT ;  /* 0x000000e12a00788c */ /* 0x000fcc000bf06270 */
[----:B------:R-:W-:-:S13]  /*d2b0*/  PLOP3.LUT P0, PT, PT, PT, UP0, 0x80, 0x0 ;  /* 0x000000000000781c */ /* 0x000fda0003f0f008 */
[----:B------:R-:W-:Y:S05]  /*d2c0*/  @!P0 BRA `(.L_x_49) ;  /* 0x0000000c00e48947 */ /* 0x000fea0003800000 */
[----:B------:R3:W5:Y:S01]  /*d2d0*/  LDL.LU R6, [R1+0x8] ;  /* 0x0000080001067983 */ /* 0x0007620000300800 */
[----:B------:R-:W-:-:S03]  /*d2e0*/  UIADD3 UR4, UR41, -0x2, URZ ;  /* 0xfffffffe29047890 */ /* 0x000fc6000fffe03f */
[----:B------:R3:W5:Y:S03]  /*d2f0*/  LDL.LU R7, [R1+0x4] ;  /* 0x0000040001077983 */ /* 0x0007660000300800 */
[----:B------:R-:W-:-:S07]  /*d300*/  IMAD.U32 R21, RZ, RZ, UR4 ;  /* 0x00000004ff157e24 */ /* 0x000fce000f8e00ff */
.L_x_69:
[----:B-1--45:R-:W-:Y:S01]  /*d310*/  VIADD R2, R7, 0x1 ;  /* 0x0000000107027836 */ /* 0x032fe20000000000 */
[----:B------:R-:W-:Y:S04]  /*d320*/  BSSY B0, `(.L_x_50) ;  /* 0x000006c000007945 */ /* 0x000fe80003800000 */
[----:B------:R-:W-:-:S04]  /*d330*/  ISETP.NE.AND P0, PT, R2, 0x2, PT ;  /* 0x000000020200780c */ /* 0x000fc80003f05270 */
[----:B------:R-:W-:Y:S02]  /*d340*/  SEL R3, RZ, 0x1, P0 ;  /* 0x00000001ff037807 */ /* 0x000fe40000000000 */
[----:B------:R-:W-:Y:S02]  /*d350*/  SEL R10, R2, RZ, P0 ;  /* 0x000000ff020a7207 */ /* 0x000fe40000000000 */
[----:B------:R-:W-:-:S05]  /*d360*/  LOP3.LUT R9, R6, R3, RZ, 0x3c, !PT ;  /* 0x0000000306097212 */ /* 0x000fca00078e3cff */
[----:B------:R1:W-:Y:S04]  /*d370*/  STL [R1+0x8], R9 ;  /* 0x0000080901007387 */ /* 0x0003e80000100800 */
[----:B------:R1:W-:Y:S01]  /*d380*/  STL [R1+0x4], R10 ;  /* 0x0000040a01007387 */ /* 0x0003e20000100800 */
[----:B------:R-:W-:Y:S05]  /*d390*/  @!P6 BRA `(.L_x_51) ;  /* 0x000000040090e947 */ /* 0x000fea0003800000 */
[----:B------:R-:W-:Y:S01]  /*d3a0*/  IMAD.MOV.U32 R8, RZ, RZ, R21 ;  /* 0x000000ffff087224 */ /* 0x000fe200078e0015 */
[----:B------:R-:W-:Y:S06]  /*d3b0*/  @!P1 BRA `(.L_x_52) ;  /* 0x0000000000509947 */ /* 0x000fec0003800000 */
[----:B------:R-:W4:Y:S01]  /*d3c0*/  LDL R5, [R1+0x14] ;  /* 0x0000140001057983 */ /* 0x000f220000100800 */
[----:B------:R-:W1:Y:S01]  /*d3d0*/  LDC R4, c[0x0][0x41c] ;  /* 0x00010700ff047b82 */ /* 0x000e620000000800 */
[----:B------:R-:W-:Y:S02]  /*d3e0*/  ULDC.64 UR4, c[0x0][0x408] ;  /* 0x0001020000047ab9 */ /* 0x000fe40000000a00 */
[----:B------:R-:W2:Y:S01]  /*d3f0*/  LDL R11, [R1+0xc] ;  /* 0x00000c00010b7983 */ /* 0x000ea20000100800 */
        /* <DEDUP_REMOVED lines=8> */
[----:B----4-:R-:W-:-:S04]  /*d480*/  IMAD R0, R5, UR4, RZ ;  /* 0x0000000405007c24 */ /* 0x010fc8000f8e02ff */
[C---:B--2---:R-:W-:Y:S02]  /*d490*/  IMAD R5, R11.reuse, UR5, R0 ;  /* 0x000000050b057c24 */ /* 0x044fe4000f8e0200 */
[----:B------:R-:W-:Y:S01]  /*d4a0*/  IMAD.WIDE.U32 R2, R11, UR4, R2 ;  /* 0x000000040b027c25 */ /* 0x000fe2000f8e0002 */
[----:B------:R-:W-:-:S04]  /*d4b0*/  ULDC.64 UR4, c[0x0][0x3f8] ;  /* 0x0000fe0000047ab9 */ /* 0x000fc80000000a00 */
[----:B------:R-:W-:Y:S02]  /*d4c0*/  IADD3 R3, R5, R3, RZ ;  /* 0x0000000305037210 */ /* 0x000fe40007ffe0ff */
[----:B------:R-:W-:-:S04]  /*d4d0*/  LEA R4, P0, R2, UR4, 0x2 ;  /* 0x0000000402047c11 */ /* 0x000fc8000f8010ff */
[----:B------:R-:W-:-:S05]  /*d4e0*/  LEA.HI.X R5, R2, UR5, R3, 0x2, P0 ;  /* 0x0000000502057c11 */ /* 0x000fca00080f1403 */
[----:B------:R4:W5:Y:S04]  /*d4f0*/  LDG.E R0, desc[UR50][R4.64] ;  /* 0x0000003204007981 */ /* 0x000968000c1e1900 */
.L_x_52:
[----:B------:R-:W2:Y:S01]  /*d500*/  S2R R2, SR_TID.X ;  /* 0x0000000000027919 */ /* 0x000ea20000002100 */
[----:B-1----:R-:W-:Y:S01]  /*d510*/  LEA R10, R10, UR40, 0x3 ;  /* 0x000000280a0a7c11 */ /* 0x002fe2000f8e18ff */
[----:B------:R-:W-:Y:S01]  /*d520*/  BSSY B1, `(.L_x_53) ;  /* 0x0000006000017945 */ /* 0x000fe20003800000 */
[----:B--2---:R-:W-:Y:S02]  /*d530*/  LOP3.LUT R3, R2, 0x7f, RZ, 0xc0, !PT ;  /* 0x0000007f02037812 */ /* 0x004fe400078ec0ff */
[----:B------:R-:W-:Y:S02]  /*d540*/  SHF.L.U32 R2, R9, 0x1f, RZ ;  /* 0x0000001f09027819 */ /* 0x000fe400000006ff */
[----:B------:R-:W-:Y:S02]  /*d550*/  ISETP.NE.AND P3, PT, R3, RZ, PT ;  /* 0x000000ff0300720c */ /* 0x000fe40003f65270 */
[----:B------:R-:W1:Y:S02]  /*d560*/  SYNCS.PHASECHK.TRANS64.TRYWAIT P0, [R10+URZ+0x2e880], R2 ;  /* 0x02e880020a0075a7 */ /* 0x000e64000800017f */
[----:B-1----:R-:W-:Y:S09]  /*d570*/  @!P0 BRA `(.L_x_54) ;  /* 0x0000001c005c8947 */ /* 0x002ff20003800000 */
.L_x_99:
[----:B------:R-:W-:Y:S05]  /*d580*/  BSYNC B1 ;  /* 0x0000000000017941 */ /* 0x000fea0003800000 */
.L_x_53:
[----:B------:R-:W-:Y:S04]  /*d590*/  BSSY B1, `(.L_x_55) ;  /* 0x0000009000017945 */ /* 0x000fe80003800000 */
[----:B------:R-:W-:Y:S05]  /*d5a0*/  @P3 BRA `(.L_x_56) ;  /* 0x00000000001c3947 */ /* 0x000fea0003800000 */
[----:B------:R-:W4:Y:S02]  /*d5b0*/  S2R R3, SR_TID.X ;  /* 0x0000000000037919 */ /* 0x000f240000002100 */
[----:B----4-:R-:W-:Y:S01]  /*d5c0*/  LOP3.LUT R4, R3, 0x1f, RZ, 0xc0, !PT ;  /* 0x0000001f03047812 */ /* 0x010fe200078ec0ff */
[----:B------:R-:W-:-:S03]  /*d5d0*/  IMAD.MOV.U32 R3, RZ, RZ, 0x7000 ;  /* 0x00007000ff037424 */ /* 0x000fc600078e00ff */
[----:B------:R-:W-:Y:S01]  /*d5e0*/  ISETP.NE.AND P0, PT, R4, RZ, PT ;  /* 0x000000ff0400720c */ /* 0x000fe20003f05270 */
[----:B------:R2:W-:-:S12]  /*d5f0*/  SYNCS.ARRIVE.TRANS64 RZ, [R10+URZ+0x2e870], R3 ;  /* 0x02e870030aff79a7 */ /* 0x0005d8000800003f */
[----:B--2---:R-:W-:Y:S05]  /*d600*/  @!P0 BRA `(.L_x_56) ;  /* 0x0000000000048947 */ /* 0x004fea0003800000 */
[----:B------:R-:W-:Y:S01]  /*d610*/  BPT.TRAP 0x1 ;  /* 0x000000040000795c */ /* 0x000fe20000300000 */
.L_x_56:
[----:B------:R-:W-:Y:S05]  /*d620*/  BSYNC B1 ;  /* 0x0000000000017941 */ /* 0x000fea0003800000 */
.L_x_55:
[----:B------:R-:W2:Y:S04]  /*d630*/  LDL R3, [R1+0x4] ;  /* 0x0000040001037983 */ /* 0x000ea80000100800 */
[----:B----4-:R-:W4:Y:S01]  /*d640*/  LDL R4, [R1+0x10] ;  /* 0x0000100001047983 */ /* 0x010f220000100800 */
[----:B------:R-:W-:Y:S02]  /*d650*/  IMAD.MOV.U32 R9, RZ, RZ, RZ ;  /* 0x000000ffff097224 */ /* 0x000fe400078e00ff */
[----:B------:R-:W-:-:S03]  /*d660*/  IMAD.U32 R5, RZ, RZ, UR40 ;  /* 0x00000028ff057e24 */ /* 0x000fc6000f8e00ff */
[----:B------:R-:W-:Y:S01]  /*d670*/  R2UR UR10, R9 ;  /* 0x00000000090a72ca */ /* 0x000fe200000e0000 */
[----:B------:R-:W-:Y:S01]  /*d680*/  UIADD3 UR4, UP0, UR52, 0x470, URZ ;  /* 0x0000047034047890 */ /* 0x000fe2000ff1e03f */
[----:B------:R-:W-:Y:S01]  /*d690*/  PLOP3.LUT P0, PT, PT, PT, PT, 0x80, 0x0 ;  /* 0x000000000000781c */ /* 0x000fe20003f0f070 */
[----:B------:R-:W-:Y:S01]  /*d6a0*/  IMAD R8, R8, 0xe0, RZ ;  /* 0x000000e008087824 */ /* 0x000fe200078e02ff */
[----:B------:R-:W-:Y:S01]  /*d6b0*/  UMOV UR6, 0x0 ;  /* 0x0000000000067882 */ /* 0x000fe20000000000 */
[----:B------:R-:W-:Y:S01]  /*d6c0*/  UIADD3.X UR5, URZ, UR53, URZ, UP0, !UPT ;  /* 0x000000353f057290 */ /* 0x000fe200087fe43f */
[----:B------:R-:W-:Y:S01]  /*d6d0*/  UMOV UR7, 0x14f00000 ;  /* 0x14f0000000077882 */ /* 0x000fe20000000000 */
[----:B--2---:R-:W-:Y:S02]  /*d6e0*/  IMAD R5, R3, 0x7000, R5 ;  /* 0x0000700003057824 */ /* 0x004fe400078e0205 */
[----:B------:R-:W-:Y:S01]  /*d6f0*/  VIADD R3, R10, 0x2e870 ;  /* 0x0002e8700a037836 */ /* 0x000fe20000000000 */
[----:B----4-:R-:W-:Y:S01]  /*d700*/  R2UR UR12, R4 ;  /* 0x00000000040c72ca */ /* 0x010fe200000e0000 */
[----:B------:R-:W-:-:S14]  /*d710*/  VIADD R4, R5, 0xe400 ;  /* 0x0000e40005047836 */ /* 0x000fdc0000000000 */
.L_x_57:
[----:B------:R-:W-:-:S13]  /*d720*/  @P0 ELECT P4, URZ, PT ;  /* 0x00000000003f082f */ /* 0x000fda0003880000 */
[----:B-----5:R-:W-:Y:S02]  /*d730*/  @P4 R2UR UR13, R0 ;  /* 0x00000000000d42ca */ /* 0x020fe400000e0000 */
[----:B------:R-:W-:Y:S02]  /*d740*/  @P4 R2UR UR11, R8 ;  /* 0x00000000080b42ca */ /* 0x000fe400000e0000 */
[----:B------:R-:W-:Y:S02]  /*d750*/  @P4 R2UR UR9, R3 ;  /* 0x00000000030942ca */ /* 0x000fe400000e0000 */
[----:B------:R-:W-:Y:S02]  /*d760*/  @P4 R2UR UR8, R4 ;  /* 0x00000000040842ca */ /* 0x000fe400000e0000 */
[----:B------:R-:W-:Y:S02]  /*d770*/  @P4 PLOP3.LUT P0, PT, P4, PT, PT, 0x8, 0x0 ;  /* 0x000000000000481c */ /* 0x000fe4000270e170 */
[----:B------:R-:W-:-:S09]  /*d780*/  PLOP3.LUT P4, PT, PT, PT, PT, 0x8, 0x0 ;  /* 0x000000000000781c */ /* 0x000fd20003f8e170 */
[----:B------:R2:W-:Y:S02]  /*d790*/  UTMALDG.4D [UR8], [UR4], desc[UR6] ;  /* 0x00000608040075b4 */ /* 0x0005e40008019000 */
[----:B--2---:R-:W-:Y:S05]  /*d7a0*/  @P0 BRA.U.ANY `(.L_x_57) ;  /* 0xfffffffd00dc0947 */ /* 0x004fea000393ffff */
[----:B------:R-:W2:Y:S01]  /*d7b0*/  SYNCS.PHASECHK.TRANS64.TRYWAIT P0, [R10+URZ+0x2e840], R2 ;  /* 0x02e840020a0075a7 */ /* 0x000ea2000800017f */
[----:B------:R-:W-:Y:S04]  /*d7c0*/  BSSY B1, `(.L_x_58) ;  /* 0x0000002000017945 */ /* 0x000fe80003800000 */
[----:B--2---:R-:W-:Y:S05]  /*d7d0*/  @!P0 BRA `(.L_x_59) ;  /* 0x0000001800d88947 */ /* 0x004fea0003800000 */
.L_x_100:
[----:B------:R-:W-:Y:S05]  /*d7e0*/  BSYNC B1 ;  /* 0x0000000000017941 */ /* 0x000fea0003800000 */
.L_x_58:
[----:B------:R-:W-:Y:S01]  /*d7f0*/  BSSY B1, `(.L_x_60) ;  /* 0x000000b000017945 */ /* 0x000fe20003800000 */
[----:B-12---:R-:W-:Y:S01]  /*d800*/  IMAD.MOV.U32 R2, RZ, RZ, 0x0 ;  /* 0x00000000ff027424 */ /* 0x006fe200078e00ff */
[----:B------:R-:W-:Y:S02]  /*d810*/  MOV R3, 0x14f00000 ;  /* 0x14f0000000037802 */ /* 0x000fe40000000f00 */
[----:B------:R-:W-:Y:S05]  /*d820*/  @P3 BRA `(.L_x_61) ;  /* 0x00000000001c3947 */ /* 0x000fea0003800000 */
[----:B------:R-:W1:Y:S02]  /*d830*/  S2R R4, SR_TID.X ;  /* 0x0000000000047919 */ /* 0x000e640000002100 */
[----:B-1----:R-:W-:Y:S01]  /*d840*/  LOP3.LUT R11, R4, 0x1f, RZ, 0xc0, !PT ;  /* 0x0000001f040b7812 */ /* 0x002fe200078ec0ff */
[----:B------:R-:W-:-:S03]  /*d850*/  IMAD.MOV.U32 R4, RZ, RZ, 0x7000 ;  /* 0x00007000ff047424 */ /* 0x000fc600078e00ff */
[----:B------:R-:W-:Y:S01]  /*d860*/  ISETP.NE.AND P0, PT, R11, RZ, PT ;  /* 0x000000ff0b00720c */ /* 0x000fe20003f05270 */
[----:B------:R1:W-:-:S12]  /*d870*/  SYNCS.ARRIVE.TRANS64 RZ, [R10+URZ+0x2e830], R4 ;  /* 0x02e830040aff79a7 */ /* 0x0003d8000800003f */
[----:B-1----:R-:W-:Y:S05]  /*d880*/  @!P0 BRA `(.L_x_61) ;  /* 0x0000000000048947 */ /* 0x002fea0003800000 */
[----:B------:R-:W-:Y:S01]  /*d890*/  BPT.TRAP 0x1 ;  /* 0x000000040000795c */ /* 0x000fe20000300000 */
.L_x_61:
[----:B------:R-:W-:Y:S05]  /*d8a0*/  BSYNC B1 ;  /* 0x0000000000017941 */ /* 0x000fea0003800000 */
.L_x_60:
[----:B------:R-:W2:Y:S01]  /*d8b0*/  LDL R4, [R1+0x10] ;  /* 0x0000100001047983 */ /* 0x000ea20000100800 */
[----:B------:R-:W-:Y:S01]  /*d8c0*/  R2UR UR10, R9 ;  /* 0x00000000090a72ca */ /* 0x000fe200000e0000 */
[----:B------:R-:W-:Y:S01]  /*d8d0*/  UIADD3 UR4, UP0, UR52, 0x370, URZ ;  /* 0x0000037034047890 */ /* 0x000fe2000ff1e03f */
[----:B------:R-:W-:Y:S01]  /*d8e0*/  R2UR UR6, R2 ;  /* 0x00000000020672ca */ /* 0x000fe200000e0000 */
[----:B------:R-:W-:Y:S01]  /*d8f0*/  VIADD R5, R5, 0x20400 ;  /* 0x0002040005057836 */ /* 0x000fe20000000000 */
[----:B------:R-:W-:Y:S01]  /*d900*/  R2UR UR7, R3 ;  /* 0x00000000030772ca */ /* 0x000fe200000e0000 */
[----:B------:R-:W-:Y:S01]  /*d910*/  VIADD R10, R10, 0x2e830 ;  /* 0x0002e8300a0a7836 */ /* 0x000fe20000000000 */
[----:B------:R-:W-:Y:S01]  /*d920*/  PLOP3.LUT P0, PT, PT, PT, PT, 0x80, 0x0 ;  /* 0x000000000000781c */ /* 0x000fe20003f0f070 */
[----:B------:R-:W-:Y:S01]  /*d930*/  UIADD3.X UR5, URZ, UR53, URZ, UP0, !UPT ;  /* 0x000000353f057290 */ /* 0x000fe200087fe43f */
[----:B--2---:R-:W-:-:S15]  /*d940*/  R2UR UR12, R4 ;  /* 0x00000000040c72ca */ /* 0x004fde00000e0000 */
.L_x_62:
[----:B------:R-:W-:-:S13]  /*d950*/  @P0 ELECT P3, URZ, PT ;  /* 0x00000000003f082f */ /* 0x000fda0003860000 */
[----:B------:R-:W-:Y:S02]  /*d960*/  @P3 R2UR UR13, R0 ;  /* 0x00000000000d32ca */ /* 0x000fe400000e0000 */
[----:B------:R-:W-:Y:S02]  /*d970*/  @P3 R2UR UR11, R8 ;  /* 0x00000000080b32ca */ /* 0x000fe400000e0000 */
[----:B------:R-:W-:Y:S02]  /*d980*/  @P3 R2UR UR9, R10 ;  /* 0x000000000a0932ca */ /* 0x000fe400000e0000 */
[----:B------:R-:W-:Y:S02]  /*d990*/  @P3 R2UR UR8, R5 ;  /* 0x00000000050832ca */ /* 0x000fe400000e0000 */
[----:B------:R-:W-:Y:S02]  /*d9a0*/  @P3 PLOP3.LUT P0, PT, P3, PT, PT, 0x8, 0x0 ;  /* 0x000000000000381c */ /* 0x000fe40001f0e170 */
[----:B------:R-:W-:-:S09]  /*d9b0*/  PLOP3.LUT P3, PT, PT, PT, PT, 0x8, 0x0 ;  /* 0x000000000000781c */ /* 0x000fd20003f6e170 */
[----:B------:R4:W-:Y:S02]  /*d9c0*/  UTMALDG.4D [UR8], [UR4], desc[UR6] ;  /* 0x00000608040075b4 */ /* 0x0009e40008019000 */
[----:B----4-:R-:W-:Y:S05]  /*d9d0*/  @P0 BRA.U.ANY `(.L_x_62) ;  /* 0xfffffffd00dc0947 */ /* 0x010fea000393ffff */
.L_x_51:
[----:B------:R-:W-:Y:S05]  /*d9e0*/  BSYNC B0 ;  /* 0x0000000000007941 */ /* 0x000fea0003800000 */
.L_x_50:
[----:B------:R-:W-:-:S06]  /*d9f0*/  UISETP.NE.AND UP0, UPT, UR43, 0x3, UPT ;  /* 0x000000032b00788c */ /* 0x000fcc000bf05270 */
[----:B------:R-:W-:-:S13]  /*da00*/  PLOP3.LUT P0, PT, PT, PT, UP0, 0x80, 0x0 ;  /* 0x000000000000781c */ /* 0x000fda0003f0f008 */
[----:B------:R-:W-:Y:S05]  /*da10*/  @!P0 BRA `(.L_x_63) ;  /* 0x0000000000048947 */ /* 0x000fea0003800000 */
[----:B------:R-:W-:Y:S01]  /*da20*/  BPT.TRAP 0x1 ;  /* 0x000000040000795c */ /* 0x000fe20000300000 */
.L_x_63:
[----:B------:R-:W-:Y:S01]  /*da30*/  LOP3.LUT R2, R6, 0x1, RZ, 0x3c, !PT ;  /* 0x0000000106027812 */ /* 0x000fe200078e3cff */
[----:B------:R-:W-:Y:S01]  /*da40*/  BSSY B0, `(.L_x_64) ;  /* 0x0000008000007945 */ /* 0x000fe20003800000 */
[----:B------:R-:W-:Y:S02]  /*da50*/  LEA R3, R7, UR40, 0x3 ;  /* 0x0000002807037c11 */ /* 0x000fe4000f8e18ff */
[----:B------:R-:W-:-:S03]  /*da60*/  SHF.L.U32 R2, R2, 0x1f, RZ ;  /* 0x0000001f02027819 */ /* 0x000fc600000006ff */
[----:B------:R4:W-:Y:S01]  /*da70*/  STL [R1], R3 ;  /* 0x0000000301007387 */ /* 0x0009e20000100800 */
[----:B------:R4:W5:Y:S02]  /*da80*/  SYNCS.PHASECHK.TRANS64.TRYWAIT P3, [R3+URZ+0x2e870], R2 ;  /* 0x02e87002030075a7 */ /* 0x000964000806017f */
[----:B----4-:R-:W-:-:S05]  /*da90*/  IMAD.U32 R3, RZ, RZ, UR48 ;  /* 0x00000030ff037e24 */ /* 0x010fca000f8e00ff */
[----:B------:R-:W-:Y:S01]  /*daa0*/  ISETP.NE.AND P0, PT, R3, 0x3, PT ;  /* 0x000000030300780c */ /* 0x000fe20003f05270 */
[----:B-----5:R-:W-:-:S12]  /*dab0*/  @!P3 BRA `(.L_x_65) ;  /* 0x000000180034b947 */ /* 0x020fd80003800000 */
.L_x_101:
[----:B------:R-:W-:Y:S05]  /*dac0*/  BSYNC B0 ;  /* 0x0000000000007941 */ /* 0x000fea0003800000 */
.L_x_64:
[----:B------:R-:W-:Y:S05]  /*dad0*/  @!P0 BRA `(.L_x_66) ;  /* 0x0000000000048947 */ /* 0x000fea0003800000 */
[----:B------:R-:W-:Y:S01]  /*dae0*/  BPT.TRAP 0x1 ;  /* 0x000000040000795c */ /* 0x000fe20000300000 */
.L_x_66:
[----:B----4-:R-:W4:Y:S01]  /*daf0*/  LDL R2, [R1] ;  /* 0x0000000001027983 */ /* 0x010f220000100800 */
[----:B------:R-:W-:-:S04]  /*db00*/  SHF.L.U32 R3, R6, 0x1f, RZ ;  /* 0x0000001f06037819 */ /* 0x000fc800000006ff */
[----:B----4-:R4:W5:Y:S02]  /*db10*/  SYNCS.PHASECHK.TRANS64.TRYWAIT P3, [R2+URZ+0x2e860], R3 ;  /* 0x02e86003020075a7 */ /* 0x010964000806017f */
[----:B----4-:R-:W-:Y:S01]  /*db20*/  IMAD R2, R7, 0x7000, RZ ;  /* 0x0000700007027824 */ /* 0x010fe200078e02ff */
[----:B-----5:R-:W-:Y:S06]  /*db30*/  @!P3 BRA `(.L_x_67) ;  /* 0x00000018002cb947 */ /* 0x020fec0003800000 */
.L_x_102:
[----:B----4-:R-:W4:Y:S04]  /*db40*/  LDL R4, [R1+0x1c] ;  /* 0x00001c0001047983 */ /* 0x010f280000100800 */
[----:B------:R-:W5:Y:S01]  /*db50*/  LDL R12, [R1+0x18] ;  /* 0x00001800010c7983 */ /* 0x000f620000100800 */
[----:B------:R-:W-:Y:S05]  /*db60*/  WARPSYNC.ALL ;  /* 0x0000000000007948 */ /* 0x000fea0003800000 */
[----:B------:R-:W2:Y:S01]  /*db70*/  S2R R8, SR_TID.X ;  /* 0x0000000000087919 */ /* 0x000ea20000002100 */
[----:B-1----:R-:W-:Y:S01]  /*db80*/  IMAD.MOV.U32 R10, RZ, RZ, 0x40 ;  /* 0x00000040ff0a7424 */ /* 0x002fe200078e00ff */
[----:B--2---:R-:W-:-:S04]  /*db90*/  LOP3.LUT P3, RZ, R8, 0x4, RZ, 0xc0, !PT ;  /* 0x0000000408ff7812 */ /* 0x004fc8000786c0ff */
[----:B------:R-:W-:Y:S02]  /*dba0*/  SEL R10, R10, 0xffffffc0, !P3 ;  /* 0xffffffc00a0a7807 */ /* 0x000fe40005800000 */
[C---:B----4-:R-:W-:Y:S02]  /*dbb0*/  LOP3.LUT R3, R2.reuse, R4, RZ, 0xfc, !PT ;  /* 0x0000000402037212 */ /* 0x050fe400078efcff */
[----:B-----5:R-:W-:-:S03]  /*dbc0*/  IADD3 R2, R2, UR40, R12 ;  /* 0x0000002802027c10 */ /* 0x020fc6000fffe00c */
[----:B------:R-:W1:Y:S01]  /*dbd0*/  LDSM.16.MT88.4 R4, [R3+UR40+0xe400] ;  /* 0x00e400280304783b */ /* 0x000e620008004200 */
[----:B------:R-:W-:-:S05]  /*dbe0*/  VIADD R20, R3, UR40 ;  /* 0x0000002803147c36 */ /* 0x000fca0008000000 */
[----:B------:R-:W-:Y:S02]  /*dbf0*/  IADD3 R20, R10, R20, RZ ;  /* 0x000000140a147210 */ /* 0x000fe40007ffe0ff */
[C-C-:B-1----:R-:W-:Y:S02]  /*dc00*/  PRMT R8, R4.reuse, 0x6420, R5.reuse ;  /* 0x0000642004087816 */ /* 0x142fe40000000005 */
[----:B------:R-:W-:Y:S02]  /*dc10*/  PRMT R9, R4, 0x7531, R5 ;  /* 0x0000753104097816 */ /* 0x000fe40000000005 */
[C-C-:B------:R-:W-:Y:S02]  /*dc20*/  PRMT R10, R6.reuse, 0x6420, R7.reuse ;  /* 0x00006420060a7816 */ /* 0x140fe40000000007 */
[----:B------:R-:W-:Y:S02]  /*dc30*/  PRMT R11, R6, 0x7531, R7 ;  /* 0x00007531060b7816 */ /* 0x000fe40000000007 */
[----:B------:R-:W1:Y:S04]  /*dc40*/  LDSM.16.MT88.4 R4, [R20+0xe400] ;  /* 0x00e400001404783b */ /* 0x000e680000004200 */
[----:B------:R1:W-:Y:S02]  /*dc50*/  STSM.16.M88.4 [R2+0x400], R8 ;  /* 0x0004000802007844 */ /* 0x0003e40000000200 */
[----:B-1----:R-:W-:-:S02]  /*dc60*/  PRMT R8, R4, 0x6420, R5 ;  /* 0x0000642004087816 */ /* 0x002fc40000000005 */
[----:B------:R-:W-:Y:S02]  /*dc70*/  PRMT R9, R4, 0x7531, R5 ;  /* 0x0000753104097816 */ /* 0x000fe40000000005 */
[C-C-:B------:R-:W-:Y:S02]  /*dc80*/  PRMT R10, R6.reuse, 0x6420, R7.reuse ;  /* 0x00006420060a7816 */ /* 0x140fe40000000007 */
[----:B------:R-:W-:-:S05]  /*dc90*/  PRMT R11, R6, 0x7531, R7 ;  /* 0x00007531060b7816 */ /* 0x000fca0000000007 */
[----:B------:R-:W-:Y:S04]  /*dca0*/  STSM.16.M88.4 [R2+0xc00], R8 ;  /* 0x000c000802007844 */ /* 0x000fe80000000200 */
[----:B------:R-:W1:Y:S02]  /*dcb0*/  LDSM.16.MT88.4 R4, [R3+UR40+0xf400] ;  /* 0x00f400280304783b */ /* 0x000e640008004200 */
[C-C-:B-1----:R-:W-:Y:S02]  /*dcc0*/  PRMT R16, R4.reuse, 0x6420, R5.reuse ;  /* 0x0000642004107816 */ /* 0x142fe40000000005 */
[----:B------:R-:W-:Y:S02]  /*dcd0*/  PRMT R17, R4, 0x7531, R5 ;  /* 0x0000753104117816 */ /* 0x000fe40000000005 */
[----:B------:R-:W-:-:S02]  /*dce0*/  PRMT R18, R6, 0x6420, R7 ;  /* 0x0000642006127816 */ /* 0x000fc40000000007 */
[----:B------:R-:W-:Y:S02]  /*dcf0*/  PRMT R19, R6, 0x7531, R7 ;  /* 0x0000753106137816 */ /* 0x000fe40000000007 */
[----:B------:R-:W1:Y:S04]  /*dd00*/  LDSM.16.MT88.4 R4, [R20+0xf400] ;  /* 0x00f400001404783b */ /* 0x000e680000004200 */
[----:B------:R-:W-:Y:S01]  /*dd10*/  STSM.16.M88.4 [R2+0x1400], R16 ;  /* 0x0014001002007844 */ /* 0x000fe20000000200 */
[C-C-:B-1----:R-:W-:Y:S02]  /*dd20*/  PRMT R8, R4.reuse, 0x6420, R5.reuse ;  /* 0x0000642004087816 */ /* 0x142fe40000000005 */
[----:B------:R-:W-:Y:S02]  /*dd30*/  PRMT R9, R4, 0x7531, R5 ;  /* 0x0000753104097816 */ /* 0x000fe40000000005 */
[----:B------:R-:W-:-:S02]  /*dd40*/  PRMT R10, R6, 0x6420, R7 ;  /* 0x00006420060a7816 */ /* 0x000fc40000000007 */
        /* <DEDUP_REMOVED lines=56> */
[----:B------:R2:W-:Y:S01]  /*e0d0*/  STSM.16.M88.4 [R2+0x6400], R12 ;  /* 0x0064000c02007844 */ /* 0x0005e20000000200 */
[C-C-:B-1----:R-:W-:Y:S02]  /*e0e0*/  PRMT R8, R4.reuse, 0x6420, R5.reuse ;  /* 0x0000642004087816 */ /* 0x142fe40000000005 */
[----:B------:R-:W-:Y:S02]  /*e0f0*/  PRMT R9, R4, 0x7531, R5 ;  /* 0x0000753104097816 */ /* 0x000fe40000000005 */
[----:B------:R-:W-:-:S02]  /*e100*/  PRMT R10, R6, 0x6420, R7 ;  /* 0x00006420060a7816 */ /* 0x000fc40000000007 */
[----:B------:R-:W-:-:S05]  /*e110*/  PRMT R11, R6, 0x7531, R7 ;  /* 0x00007531060b7816 */ /* 0x000fca0000000007 */
[----:B------:R2:W-:Y:S01]  /*e120*/  STSM.16.M88.4 [R2+0x6c00], R8 ;  /* 0x006c000802007844 */ /* 0x0005e20000000200 */
[----:B------:R-:W-:Y:S01]  /*e130*/  @!PT LDS RZ, [RZ] ;  /* 0x00000000fffff984 */ /* 0x000fe20000000800 */
[----:B------:R-:W-:Y:S01]  /*e140*/  @!PT LDS RZ, [RZ] ;  /* 0x00000000fffff984 */ /* 0x000fe20000000800 */
[----:B------:R-:W-:Y:S01]  /*e150*/  @!PT LDS RZ, [RZ] ;  /* 0x00000000fffff984 */ /* 0x000fe20000000800 */
[----:B------:R-:W-:Y:S01]  /*e160*/  @!PT LDS RZ, [RZ] ;  /* 0x00000000fffff984 */ /* 0x000fe20000000800 */
[----:B------:R1:W-:Y:S06]  /*e170*/  MEMBAR.ALL.CTA ;  /* 0x0000000000007992 */ /* 0x0003ec0000008000 */
[----:B-1----:R-:W1:Y:S01]  /*e180*/  FENCE.VIEW.ASYNC.S ;  /* 0x00000000000073c6 */ /* 0x002e620000000000 */
[----:B------:R-:W-:Y:S05]  /*e190*/  @!P0 BRA `(.L_x_68) ;  /* 0x0000000000048947 */ /* 0x000fea0003800000 */
[----:B------:R-:W-:Y:S01]  /*e1a0*/  BPT.TRAP 0x1 ;  /* 0x000000040000795c */ /* 0x000fe20000300000 */
.L_x_68:
[----:B------:R-:W1:Y:S01]  /*e1b0*/  LDL.LU R3, [R1] ;  /* 0x0000000001037983 */ /* 0x000e620000300800 */
[C---:B------:R-:W-:Y:S01]  /*e1c0*/  ISETP.GT.AND P0, PT, R21.reuse, RZ, PT ;  /* 0x000000ff1500720c */ /* 0x040fe20003f04270 */
[----:B------:R-:W-:Y:S02]  /*e1d0*/  VIADD R21, R21, 0xffffffff ;  /* 0xffffffff15157836 */ /* 0x000fe40000000000 */
[----:B------:R4:W5:Y:S04]  /*e1e0*/  LDL R6, [R1+0x8] ;  /* 0x0000080001067983 */ /* 0x0009680000100800 */
[----:B------:R4:W5:Y:S01]  /*e1f0*/  LDL R7, [R1+0x4] ;  /* 0x0000040001077983 */ /* 0x0009620000100800 */
[----:B-1----:R4:W-:Y:S01]  /*e200*/  SYNCS.ARRIVE.TRANS64.A1T0 RZ, [R3+URZ+0x2e850], RZ ;  /* 0x02e850ff03ff79a7 */ /* 0x0029e2000810003f */
[----:B--2---:R-:W-:-:S05]  /*e210*/  @!P2 VIADD R2, R3, 0x2e880 ;  /* 0x0002e8800302a836 */ /* 0x004fca0000000000 */
[----:B------:R-:W-:Y:S01]  /*e220*/  @!P2 PRMT R2, RZ, 0x654, R2 ;  /* 0x00000654ff02a816 */ /* 0x000fe20000000002 */
[----:B------:R-:W-:Y:S06]  /*e230*/  BAR.SYNC.DEFER_BLOCKING 0x2, 0x80 ;  /* 0x0082000000007b1d */ /* 0x000fec0000010000 */
[----:B------:R4:W-:Y:S01]  /*e240*/  @!P2 SYNCS.ARRIVE.TRANS64.RED.A1T0 RZ, [R2+URZ], RZ ;  /* 0x000000ff02ffa9a7 */ /* 0x0009e2000810043f */
[----:B------:R-:W-:Y:S05]  /*e250*/  @P0 BRA `(.L_x_69) ;  /* 0xfffffff0002c0947 */ /* 0x000fea000383ffff */
.L_x_49:
[----:B------:R-:W-:-:S06]  /*e260*/  UISETP.NE.AND UP0, UPT, UR43, 0x3, UPT ;  /* 0x000000032b00788c */ /* 0x000fcc000bf05270 */
[----:B------:R-:W-:-:S13]  /*e270*/  PLOP3.LUT P0, PT, PT, PT, UP0, 0x80, 0x0 ;  /* 0x000000000000781c */ /* 0x000fda0003f0f008 */
[----:B------:R-:W-:Y:S05]  /*e280*/  @!P0 BRA `(.L_x_70) ;  /* 0x0000000000048947 */ /* 0x000fea0003800000 */
[----:B------:R-:W-:Y:S01]  /*e290*/  BPT.TRAP 0x1 ;  /* 0x000000040000795c */ /* 0x000fe20000300000 */
.L_x_70:
[----:B-1--4-:R-:W4:Y:S04]  /*e2a0*/  LDL R2, [R1+0x8] ;  /* 0x0000080001027983 */ /* 0x012f280000100800 */
[----:B------:R-:W2:Y:S01]  /*e2b0*/  LDL R0, [R1+0x4] ;  /* 0x0000040001007983 */ /* 0x000ea20000100800 */
[----:B------:R-:W-:Y:S01]  /*e2c0*/  BSSY B0, `(.L_x_71) ;  /* 0x0000008000007945 */ /* 0x000fe20003800000 */
[----:B----4-:R-:W-:-:S04]  /*e2d0*/  LOP3.LUT R3, R2, 0x1, RZ, 0x3c, !PT ;  /* 0x0000000102037812 */ /* 0x010fc800078e3cff */
[----:B------:R-:W-:Y:S02]  /*e2e0*/  SHF.L.U32 R3, R3, 0x1f, RZ ;  /* 0x0000001f03037819 */ /* 0x000fe400000006ff */
[----:B--2---:R-:W-:-:S04]  /*e2f0*/  LEA R20, R0, UR40, 0x3 ;  /* 0x0000002800147c11 */ /* 0x004fc8000f8e18ff */
[----:B------:R-:W1:Y:S01]  /*e300*/  SYNCS.PHASECHK.TRANS64.TRYWAIT P0, [R20+URZ+0x2e870], R3 ;  /* 0x02e87003140075a7 */ /* 0x000e62000800017f */
[----:B------:R-:W-:-:S05]  /*e310*/  IMAD.U32 R0, RZ, RZ, UR48 ;  /* 0x00000030ff007e24 */ /* 0x000fca000f8e00ff */
[----:B------:R-:W-:Y:S01]  /*e320*/  ISETP.NE.AND P1, PT, R0, 0x3, PT ;  /* 0x000000030000780c */ /* 0x000fe20003f25270 */
[----:B-1----:R-:W-:-:S12]  /*e330*/  @!P0 BRA `(.L_x_72) ;  /* 0x0000001000448947 */ /* 0x002fd80003800000 */
.L_x_103:
[----:B------:R-:W-:Y:S05]  /*e340*/  BSYNC B0 ;  /* 0x0000000000007941 */ /* 0x000fea0003800000 */
.L_x_71:
[----:B------:R-:W-:Y:S05]  /*e350*/  @!P1 BRA `(.L_x_73) ;  /* 0x0000000000049947 */ /* 0x000fea0003800000 */
[----:B------:R-:W-:Y:S01]  /*e360*/  BPT.TRAP 0x1 ;  /* 0x000000040000795c */ /* 0x000fe20000300000 */
.L_x_73:
[----:B------:R-:W1:Y:S02]  /*e370*/  LDL R0, [R1+0x8] ;  /* 0x0000080001007983 */ /* 0x000e640000100800 */
[----:B-1----:R-:W-:-:S04]  /*e380*/  SHF.L.U32 R3, R0, 0x1f, RZ ;  /* 0x0000001f00037819 */ /* 0x002fc800000006ff */
[----:B------:R-:W1:Y:S02]  /*e390*/  SYNCS.PHASECHK.TRANS64.TRYWAIT P0, [R20+URZ+0x2e860], R3 ;  /* 0x02e86003140075a7 */ /* 0x000e64000800017f */
[----:B-1----:R-:W-:Y:S05]  /*e3a0*/  @!P0 BRA `(.L_x_74) ;  /* 0x00000010003c8947 */ /* 0x002fea0003800000 */
.L_x_104:
[----:B------:R-:W2:Y:S04]  /*e3b0*/  LDL R0, [R1+0x4] ;  /* 0x0000040001007983 */ /* 0x000ea80000100800 */
[----:B------:R-:W4:Y:S04]  /*e3c0*/  LDL R2, [R1+0x1c] ;  /* 0x00001c0001027983 */ /* 0x000f280000100800 */
[----:B------:R-:W3:Y:S01]  /*e3d0*/  LDL R12, [R1+0x18] ;  /* 0x00001800010c7983 */ /* 0x000ee20000100800 */
[----:B------:R-:W-:Y:S05]  /*e3e0*/  WARPSYNC.ALL ;  /* 0x0000000000007948 */ /* 0x000fea0003800000 */
[----:B------:R-:W1:Y:S01]  /*e3f0*/  S2R R8, SR_TID.X ;  /* 0x0000000000087919 */ /* 0x000e620000002100 */
[----:B------:R-:W-:Y:S01]  /*e400*/  IMAD.MOV.U32 R10, RZ, RZ, 0x40 ;  /* 0x00000040ff0a7424 */ /* 0x000fe200078e00ff */
[----:B-1----:R-:W-:-:S04]  /*e410*/  LOP3.LUT P0, RZ, R8, 0x4, RZ, 0xc0, !PT ;  /* 0x0000000408ff7812 */ /* 0x002fc8000780c0ff */
[----:B------:R-:W-:Y:S01]  /*e420*/  SEL R10, R10, 0xffffffc0, !P0 ;  /* 0xffffffc00a0a7807 */ /* 0x000fe20004000000 */
[----:B--2---:R-:W-:-:S05]  /*e430*/  IMAD R0, R0, 0x7000, RZ ;  /* 0x0000700000007824 */ /* 0x004fca00078e02ff */
[C---:B----4-:R-:W-:Y:S02]  /*e440*/  LOP3.LUT R2, R0.reuse, R2, RZ, 0xfc, !PT ;  /* 0x0000000200027212 */ /* 0x050fe400078efcff */
[----:B---3--:R-:W-:-:S03]  /*e450*/  IADD3 R0, R0, UR40, R12 ;  /* 0x0000002800007c10 */ /* 0x008fc6000fffe00c */
[----:B-----5:R-:W1:Y:S01]  /*e460*/  LDSM.16.MT88.4 R4, [R2+UR40+0xe400] ;  /* 0x00e400280204783b */ /* 0x020e620008004200 */
[----:B------:R-:W-:-:S04]  /*e470*/  VIADD R3, R2, UR40 ;  /* 0x0000002802037c36 */ /* 0x000fc80008000000 */
[----:B------:R-:W-:Y:S01]  /*e480*/  IMAD.IADD R3, R10, 0x1, R3 ;  /* 0x000000010a037824 */ /* 0x000fe200078e0203 */
        /* <DEDUP_REMOVED lines=91> */
.L_x_75:
[----:B------:R-:W3:Y:S01]  /*ea40*/  LDL.LU R4, [R1+0x4] ;  /* 0x0000040001047983 */ /* 0x000ee20000300800 */
[----:B-1----:R-:W-:Y:S03]  /*ea50*/  SYNCS.ARRIVE.TRANS64.A1T0 RZ, [R20+URZ+0x2e850], RZ ;  /* 0x02e850ff14ff79a7 */ /* 0x002fe6000810003f */
[----:B------:R-:W4:Y:S01]  /*ea60*/  LDL.LU R3, [R1+0x8] ;  /* 0x0000080001037983 */ /* 0x000f220000300800 */
[----:B--2---:R-:W-:Y:S01]  /*ea70*/  @!P2 IADD3 R0, R20, 0x2e880, RZ ;  /* 0x0002e8801400a810 */ /* 0x004fe20007ffe0ff */
[----:B------:R-:W-:Y:S02]  /*ea80*/  UIADD3 UR49, UR44, UR49, URZ ;  /* 0x000000312c317290 */ /* 0x000fe4000fffe03f */
[----:B------:R-:W-:Y:S01]  /*ea90*/  UIADD3 UR47, UR47, 0x1, URZ ;  /* 0x000000012f2f7890 */ /* 0x000fe2000fffe03f */
[----:B------:R-:W1:Y:S01]  /*eaa0*/  LDC R2, c[0x0][0xda4] ;  /* 0x00036900ff027b82 */ /* 0x000e620000000800 */
[----:B------:R-:W-:-:S07]  /*eab0*/  @!P2 PRMT R0, RZ, 0x654, R0 ;  /* 0x00000654ff00a816 */ /* 0x000fce0000000000 */
[----:B------:R-:W-:Y:S01]  /*eac0*/  BAR.SYNC.DEFER_BLOCKING 0x2, 0x80 ;  /* 0x0082000000007b1d */ /* 0x000fe20000010000 */
[----:B-1----:R-:W-:-:S05]  /*ead0*/  ISETP.LE.AND P1, PT, R2, UR49, PT ;  /* 0x0000003102007c0c */ /* 0x002fca000bf23270 */
[----:B------:R3:W-:Y:S02]  /*eae0*/  @!P2 SYNCS.ARRIVE.TRANS64.RED.A1T0 RZ, [R0+URZ], RZ ;  /* 0x000000ff00ffa9a7 */ /* 0x0007e4000810043f */
[----:B---3--:R-:W-:-:S05]  /*eaf0*/  VIADD R0, R4, 0x1 ;  /* 0x0000000104007836 */ /* 0x008fca0000000000 */
[----:B------:R-:W-:-:S04]  /*eb00*/  ISETP.NE.AND P0, PT, R0, 0x2, PT ;  /* 0x000000020000780c */ /* 0x000fc80003f05270 */
[----:B------:R-:W-:Y:S02]  /*eb10*/  SEL R2, RZ, 0x1, P0 ;  /* 0x00000001ff027807 */ /* 0x000fe40000000000 */
[----:B------:R-:W-:Y:S02]  /*eb20*/  SEL R0, R0, RZ, P0 ;  /* 0x000000ff00007207 */ /* 0x000fe40000000000 */
[----:B----4-:R-:W-:-:S03]  /*eb30*/  LOP3.LUT R3, R3, R2, RZ, 0x3c, !PT ;  /* 0x0000000203037212 */ /* 0x010fc600078e3cff */
[----:B------:R1:W-:Y:S04]  /*eb40*/  STL [R1+0x4], R0 ;  /* 0x0000040001007387 */ /* 0x0003e80000100800 */
[----:B------:R1:W-:Y:S01]  /*eb50*/  STL [R1+0x8], R3 ;  /* 0x0000080301007387 */ /* 0x0003e20000100800 */
[----:B------:R-:W-:Y:S05]  /*eb60*/  @!P1 BRA `(.L_x_76) ;  /* 0xffffffd400c89947 */ /* 0x000fea000383ffff */
[----:B------:R-:W-:-:S12]  /*eb70*/  ULOP3.LUT UR47, UR47, 0x1, URZ, 0xc, !UPT ;  /* 0x000000012f2f7892 */ /* 0x000fd8000f8e0c3f */
.L_x_34:
[----:B-1----:R-:W1:Y:S01]  /*eb80*/  S2R R3, SR_CgaCtaId ;  /* 0x0000000000037919 */ /* 0x002e620000008800 */
[----:B------:R-:W-:-:S04]  /*eb90*/  MOV R0, 0x400 ;  /* 0x0000040000007802 */ /* 0x000fc80000000f00 */
[----:B-1----:R-:W-:Y:S01]  /*eba0*/  LEA R9, R3, R0, 0x18 ;  /* 0x0000000003097211 */ /* 0x002fe200078ec0ff */
[----:B------:R-:W-:-:S05]  /*ebb0*/  IMAD.U32 R0, RZ, RZ, UR47 ;  /* 0x0000002fff007e24 */ /* 0x000fca000f8e00ff */
[----:B------:R-:W-:-:S04]  /*ebc0*/  SHF.L.U32 R0, R0, 0x1f, RZ ;  /* 0x0000001f00007819 */ /* 0x000fc800000006ff */
[----:B------:R-:W1:Y:S02]  /*ebd0*/  SYNCS.PHASECHK.TRANS64.TRYWAIT P0, [R9+URZ+0x2e820], R0 ;  /* 0x02e82000090075a7 */ /* 0x000e64000800017f */
[----:B-1----:R-:W-:Y:S05]  /*ebe0*/  @!P0 BRA `(.L_x_77) ;  /* 0x0000000800408947 */ /* 0x002fea0003800000 */
.L_x_105:
[----:B------:R-:W2:Y:S02]  /*ebf0*/  S2R R2, SR_TID.X ;  /* 0x0000000000027919 */ /* 0x000ea40000002100 */
[----:B--2---:R-:W-:-:S04]  /*ec00*/  SHF.R.U32.HI R2, RZ, 0x5, R2 ;  /* 0x00000005ff027819 */ /* 0x004fc80000011602 */
[----:B------:R-:W-:-:S05]  /*ec10*/  LOP3.LUT R2, R2, 0x3, RZ, 0xc0, !PT ;  /* 0x0000000302027812 */ /* 0x000fca00078ec0ff */
[----:B-1----:R-:W1:Y:S02]  /*ec20*/  SHFL.IDX PT, R0, R2, RZ, 0x1f ;  /* 0x00001fff02007589 */ /* 0x002e6400000e0000 */
[----:B-1----:R-:W-:-:S13]  /*ec30*/  ISETP.NE.AND P0, PT, R0, RZ, PT ;  /* 0x000000ff0000720c */ /* 0x002fda0003f05270 */
[----:B------:R-:W-:Y:S05]  /*ec40*/  @P0 EXIT ;  /* 0x000000000000094d */ /* 0x000fea0003800000 */
[----:B------:R-:W-:Y:S01]  /*ec50*/  ELECT P0, URZ, PT ;  /* 0x00000000003f782f */ /* 0x000fe20003800000 */
[----:B------:R-:W-:-:S12]  /*ec60*/  BSSY B0, `(.L_x_78) ;  /* 0x000002a000007945 */ /* 0x000fd80003800000 */
[----:B------:R-:W-:Y:S05]  /*ec70*/  @!P0 BRA `(.L_x_79) ;  /* 0x0000000000a08947 */ /* 0x000fea0003800000 */
[----:B------:R-:W-:-:S06]  /*ec80*/  ULOP3.LUT UR4, UR46, 0x2, URZ, 0xfc, !UPT ;  /* 0x000000022e047892 */ /* 0x000fcc000f8efc3f */
[----:B------:R-:W-:-:S05]  /*ec90*/  IMAD.U32 R0, RZ, RZ, UR4 ;  /* 0x00000004ff007e24 */ /* 0x000fca000f8e00ff */
[----:B------:R-:W-:-:S13]  /*eca0*/  ISETP.NE.AND P0, PT, R0, 0x3, PT ;  /* 0x000000030000780c */ /* 0x000fda0003f05270 */
[----:B------:R-:W-:Y:S05]  /*ecb0*/  @!P0 BRA `(.L_x_80) ;  /* 0x0000000000048947 */ /* 0x000fea0003800000 */
[----:B------:R-:W-:Y:S01]  /*ecc0*/  BPT.TRAP 0x1 ;  /* 0x000000040000795c */ /* 0x000fe20000300000 */
.L_x_80:
[----:B------:R-:W2:Y:S04]  /*ecd0*/  LDL R2, [R1+0x4] ;  /* 0x0000040001027983 */ /* 0x000ea80000100800 */
[----:B------:R-:W3:Y:S01]  /*ece0*/  LDL.LU R6, [R1+0x8] ;  /* 0x0000080001067983 */ /* 0x000ee20000300800 */
[----:B------:R-:W-:-:S04]  /*ecf0*/  VIADD R0, R9, 0x2e840 ;  /* 0x0002e84009007836 */ /* 0x000fc80000000000 */
[C---:B--2---:R-:W-:Y:S02]  /*ed00*/  IMAD R5, R2.reuse, 0x8, R0 ;  /* 0x0000000802057824 */ /* 0x044fe400078e0200 */
[----:B------:R-:W-:Y:S01]  /*ed10*/  VIADD R2, R2, 0x1 ;  /* 0x0000000102027836 */ /* 0x000fe20000000000 */
[----:B---3--:R-:W-:-:S04]  /*ed20*/  SHF.L.U32 R4, R6, 0x1f, RZ ;  /* 0x0000001f06047819 */ /* 0x008fc800000006ff */
[----:B------:R-:W-:Y:S01]  /*ed30*/  ISETP.NE.AND P2, PT, R2, 0x2, PT ;  /* 0x000000020200780c */ /* 0x000fe20003f45270 */
[----:B------:R-:W1:Y:S03]  /*ed40*/  SYNCS.PHASECHK.TRANS64.TRYWAIT P1, [R5+URZ], R4 ;  /* 0x00000004050075a7 */ /* 0x000e66000802017f */
[----:B------:R-:W-:-:S04]  /*ed50*/  SEL R3, RZ, 0x1, P2 ;  /* 0x00000001ff037807 */ /* 0x000fc80001000000 */
[----:B------:R-:W-:Y:S02]  /*ed60*/  LOP3.LUT R6, R6, R3, RZ, 0x3c, !PT ;  /* 0x0000000306067212 */ /* 0x000fe400078e3cff */
[----:B------:R-:W-:-:S04]  /*ed70*/  SEL R3, R2, RZ, P2 ;  /* 0x000000ff02037207 */ /* 0x000fc80001000000 */
[----:B------:R-:W-:Y:S02]  /*ed80*/  LEA R7, R3, R0, 0x3 ;  /* 0x0000000003077211 */ /* 0x000fe400078e18ff */
[----:B------:R-:W-:Y:S01]  /*ed90*/  SHF.L.U32 R0, R6, 0x1f, RZ ;  /* 0x0000001f06007819 */ /* 0x000fe200000006ff */
[----:B-1----:R-:W-:Y:S06]  /*eda0*/  @!P1 BRA `(.L_x_81) ;  /* 0x0000000400e49947 */ /* 0x002fec0003800000 */
.L_x_106:
[----:B------:R-:W2:Y:S02]  /*edb0*/  SYNCS.PHASECHK.TRANS64.TRYWAIT P1, [R7+URZ], R0 ;  /* 0x00000000070075a7 */ /* 0x000ea4000802017f */
[----:B--2---:R-:W-:Y:S05]  /*edc0*/  @!P1 BRA `(.L_x_82) ;  /* 0x0000000400f09947 */ /* 0x004fea0003800000 */
.L_x_107:
[----:B------:R-:W-:Y:S05]  /*edd0*/  @!P0 BRA `(.L_x_83) ;  /* 0x0000000000048947 */ /* 0x000fea0003800000 */
[----:B------:R-:W-:Y:S01]  /*ede0*/  BPT.TRAP 0x1 ;  /* 0x000000040000795c */ /* 0x000fe20000300000 */
.L_x_83:
[----:B------:R-:W1:Y:S02]  /*edf0*/  LDL.LU R2, [R1+0x4] ;  /* 0x0000040001027983 */ /* 0x000e640000300800 */
[----:B-1----:R-:W-:-:S04]  /*ee00*/  IMAD R5, R2, 0x8, R9 ;  /* 0x0000000802057824 */ /* 0x002fc800078e0209 */
[----:B------:R-:W1:Y:S02]  /*ee10*/  SYNCS.PHASECHK.TRANS64.TRYWAIT P1, [R5+URZ+0x2e860], R4 ;  /* 0x02e86004050075a7 */ /* 0x000e64000802017f */
[----:B-1----:R-:W-:Y:S05]  /*ee20*/  @!P1 BRA `(.L_x_84) ;  /* 0x0000000400ec9947 */ /* 0x002fea0003800000 */
.L_x_108:
[----:B------:R-:W-:Y:S05]  /*ee30*/  @!P0 BRA `(.L_x_85) ;  /* 0x0000000000048947 */ /* 0x000fea0003800000 */
[----:B------:R-:W-:Y:S01]  /*ee40*/  BPT.TRAP 0x1 ;  /* 0x000000040000795c */ /* 0x000fe20000300000 */
.L_x_85:
[----:B------:R-:W-:-:S04]  /*ee50*/  IMAD R3, R3, 0x8, R9 ;  /* 0x0000000803037824 */ /* 0x000fc800078e0209 */
[----:B------:R-:W3:Y:S02]  /*ee60*/  SYNCS.PHASECHK.TRANS64.TRYWAIT P1, [R3+URZ+0x2e860], R0 ;  /* 0x02e86000030075a7 */ /* 0x000ee4000802017f */
[----:B---3--:R-:W-:Y:S05]  /*ee70*/  @!P1 BRA `(.L_x_86) ;  /* 0x0000000400ec9947 */ /* 0x008fea0003800000 */
.L_x_109:
[----:B------:R-:W-:Y:S05]  /*ee80*/  @!P0 BRA `(.L_x_87) ;  /* 0x0000000000048947 */ /* 0x000fea0003800000 */
[----:B------:R-:W-:Y:S01]  /*ee90*/  BPT.TRAP 0x1 ;  /* 0x000000040000795c */ /* 0x000fe20000300000 */
.L_x_87:
[----:B------:R-:W4:Y:S02]  /*eea0*/  SYNCS.PHASECHK.TRANS64.TRYWAIT P0, [R5+URZ+0x2e880], R4 ;  /* 0x02e88004050075a7 */ /* 0x000f24000800017f */
[----:B----4-:R-:W-:Y:S05]  /*eeb0*/  @!P0 BRA `(.L_x_88) ;  /* 0x0000000400f08947 */ /* 0x010fea0003800000 */
.L_x_89:
[----:B------:R1:W1:Y:S02]  /*eec0*/  SYNCS.PHASECHK.TRANS64.TRYWAIT P0, [R3+URZ+0x2e880], R0 ;  /* 0x02e88000030075a7 */ /* 0x000264000800017f */
[----:B-1----:R-:W-:Y:S05]  /*eed0*/  @!P0 NANOSLEEP.SYNCS 0x989680 ;  /* 0x009896800000895d */ /* 0x002fea0003900000 */
[----:B------:R-:W1:Y:S02]  /*eee0*/  @!P0 SYNCS.PHASECHK.TRANS64 P0, [R3+URZ+0x2e880], R0 ;  /* 0x02e88000030085a7 */ /* 0x000e64000800007f */
[----:B-1----:R-:W-:Y:S05]  /*eef0*/  @!P0 BRA `(.L_x_89) ;  /* 0xfffffffc00f08947 */ /* 0x002fea000383ffff */
.L_x_79:
[----:B------:R-:W-:Y:S05]  /*ef00*/  BSYNC B0 ;  /* 0x0000000000007941 */ /* 0x000fea0003800000 */
.L_x_78:
[----:B------:R-:W-:Y:S05]  /*ef10*/  EXIT ;  /* 0x000000000000794d */ /* 0x000fea0003800000 */
.L_x_10:
[----:B-1----:R-:W-:-:S04]  /*ef20*/  IMAD.U32 R3, RZ, RZ, UR38 ;  /* 0x00000026ff037e24 */ /* 0x002fc8000f8e00ff */
[----:B------:R1:W2:Y:S03]  /*ef30*/  SYNCS.PHASECHK.TRANS64.TRYWAIT P1, [R3+URZ+0x2e800], R6 ;  /* 0x02e80006030075a7 */ /* 0x0002a6000802017f */
[----:B--2---:R-:W-:Y:S05]  /*ef40*/  @!P1 NANOSLEEP.SYNCS 0x989680 ;  /* 0x009896800000995d */ /* 0x004fea0003900000 */
[----:B------:R-:W2:Y:S02]  /*ef50*/  @!P1 SYNCS.PHASECHK.TRANS64 P1, [R3+URZ+0x2e800], R6 ;  /* 0x02e80006030095a7 */ /* 0x000ea4000802007f */
[----:B--2---:R-:W-:Y:S05]  /*ef60*/  @!P1 BRA `(.L_x_10) ;  /* 0xfffffffc00ec9947 */ /* 0x004fea000383ffff */
[----:B------:R-:W-:Y:S05]  /*ef70*/  BRA `(.L_x_90) ;  /* 0xffffff2400547947 */ /* 0x000fea000383ffff */
.L_x_14:
[----:B--2---:R2:W3:Y:S02]  /*ef80*/  SYNCS.PHASECHK.TRANS64.TRYWAIT P1, [R3+URZ+0x2e830], R2 ;  /* 0x02e83002030075a7 */ /* 0x0044e4000802017f */
[----:B---3--:R-:W-:Y:S05]  /*ef90*/  @!P1 NANOSLEEP.SYNCS 0x989680 ;  /* 0x009896800000995d */ /* 0x008fea0003900000 */
[----:B------:R-:W3:Y:S02]  /*efa0*/  @!P1 SYNCS.PHASECHK.TRANS64 P1, [R3+URZ+0x2e830], R2 ;  /* 0x02e83002030095a7 */ /* 0x000ee4000802007f */
[----:B---3--:R-:W-:Y:S05]  /*efb0*/  @!P1 BRA `(.L_x_14) ;  /* 0xfffffffc00f09947 */ /* 0x008fea000383ffff */
[----:B------:R-:W-:Y:S05]  /*efc0*/  BRA `(.L_x_13) ;  /* 0xffffff2400707947 */ /* 0x000fea000383ffff */
.L_x_19:
[----:B--2---:R-:W-:-:S04]  /*efd0*/  IMAD.U32 R8, RZ, RZ, UR6 ;  /* 0x00000006ff087e24 */ /* 0x004fc8000f8e00ff */
[----:B------:R2:W3:Y:S03]  /*efe0*/  SYNCS.PHASECHK.TRANS64.TRYWAIT P1, [R8+URZ+0x2e830], R7 ;  /* 0x02e83007080075a7 */ /* 0x0004e6000802017f */
[----:B---3--:R-:W-:Y:S05]  /*eff0*/  @!P1 NANOSLEEP.SYNCS 0x989680 ;  /* 0x009896800000995d */ /* 0x008fea0003900000 */
[----:B------:R-:W3:Y:S02]  /*f000*/  @!P1 SYNCS.PHASECHK.TRANS64 P1, [R8+URZ+0x2e830], R7 ;  /* 0x02e83007080095a7 */ /* 0x000ee4000802007f */
[----:B---3--:R-:W-:Y:S05]  /*f010*/  @!P1 BRA `(.L_x_19) ;  /* 0xfffffffc00ec9947 */ /* 0x008fea000383ffff */
[----:B------:R-:W-:Y:S05]  /*f020*/  BRA `(.L_x_16) ;  /* 0xffffff7000587947 */ /* 0x000fea000383ffff */
.L_x_23:
[----:B--2---:R-:W-:-:S04]  /*f030*/  IMAD.U32 R8, RZ, RZ, UR6 ;  /* 0x00000006ff087e24 */ /* 0x004fc8000f8e00ff */
[----:B------:R2:W3:Y:S03]  /*f040*/  SYNCS.PHASECHK.TRANS64.TRYWAIT P1, [R8+URZ+0x2e850], R7 ;  /* 0x02e85007080075a7 */ /* 0x0004e6000802017f */
[----:B---3--:R-:W-:Y:S05]  /*f050*/  @!P1 NANOSLEEP.SYNCS 0x989680 ;  /* 0x009896800000995d */ /* 0x008fea0003900000 */
[----:B------:R-:W3:Y:S02]  /*f060*/  @!P1 SYNCS.PHASECHK.TRANS64 P1, [R8+URZ+0x2e850], R7 ;  /* 0x02e85007080095a7 */ /* 0x000ee4000802007f */
[----:B---3--:R-:W-:Y:S05]  /*f070*/  @!P1 BRA `(.L_x_23) ;  /* 0xfffffffc00ec9947 */ /* 0x008fea000383ffff */
[----:B------:R-:W-:Y:S05]  /*f080*/  BRA `(.L_x_20) ;  /* 0xffffff7c004c7947 */ /* 0x000fea000383ffff */
.L_x_29:
[----:B--2---:R-:W-:-:S04]  /*f090*/  IMAD.U32 R3, RZ, RZ, UR4 ;  /* 0x00000004ff037e24 */ /* 0x004fc8000f8e00ff */
[----:B------:R2:W3:Y:S03]  /*f0a0*/  SYNCS.PHASECHK.TRANS64.TRYWAIT P1, [R3+URZ+0x2e850], R0 ;  /* 0x02e85000030075a7 */ /* 0x0004e6000802017f */
[----:B---3--:R-:W-:Y:S05]  /*f0b0*/  @!P1 NANOSLEEP.SYNCS 0x989680 ;  /* 0x009896800000995d */ /* 0x008fea0003900000 */
[----:B------:R-:W3:Y:S02]  /*f0c0*/  @!P1 SYNCS.PHASECHK.TRANS64 P1, [R3+URZ+0x2e850], R0 ;  /* 0x02e85000030095a7 */ /* 0x000ee4000802007f */
[----:B---3--:R-:W-:Y:S05]  /*f0d0*/  @!P1 BRA `(.L_x_29) ;  /* 0xfffffffc00ec9947 */ /* 0x008fea000383ffff */
[----:B------:R-:W-:Y:S05]  /*f0e0*/  BRA `(.L_x_28) ;  /* 0xffffffb400107947 */ /* 0x000fea000383ffff */
.L_x_39:
[----:B------:R-:W-:Y:S01]  /*f0f0*/  MOV R13, R17 ;  /* 0x00000011000d7202 */ /* 0x000fe20000000f00 */
[----:B------:R-:W-:Y:S02]  /*f100*/  IMAD.MOV.U32 R12, RZ, RZ, RZ ;  /* 0x000000ffff0c7224 */ /* 0x000fe400078e00ff */
[----:B------:R-:W-:Y:S02]  /*f110*/  IMAD.MOV.U32 R11, RZ, RZ, 0x1f ;  /* 0x0000001fff0b7424 */ /* 0x000fe400078e00ff */
[----:B------:R-:W-:-:S07]  /*f120*/  IMAD.MOV.U32 R15, RZ, RZ, -0x1 ;  /* 0xffffffffff0f7424 */ /* 0x000fce00078e00ff */
[----:B-1----:R-:W-:Y:S05]  /*f130*/  WARPSYNC.COLLECTIVE R15, `(.L_x_91) ;  /* 0x000000000f087348 */ /* 0x002fea0003c00000 */
[----:B------:R2:W3:Y:S02]  /*f140*/  SHFL.IDX P6, R14, R13, R12, R11 ;  /* 0x0000000c0d0e7389 */ /* 0x0004e400000c000b */
[----:B-123--:R-:W-:Y:S01]  /*f150*/  ENDCOLLECTIVE ;  /* 0x000000000000791b */ /* 0x00efe20003800000 */
.L_x_91:
[----:B------:R-:W-:Y:S05]  /*f160*/  BRA `(.L_x_92) ;  /* 0xffffffd8009c7947 */ /* 0x000fea000383ffff */
.L_x_41:
[----:B------:R-:W-:Y:S01]  /*f170*/  BSSY B0, `(.L_x_93) ;  /* 0x0000006000007945 */ /* 0x000fe20003800000 */
[----:B------:R-:W-:-:S07]  /*f180*/  IMAD.MOV.U32 R15, RZ, RZ, -0x1 ;  /* 0xffffffffff0f7424 */ /* 0x000fce00078e00ff */
[----:B--2---:R-:W-:Y:S05]  /*f190*/  WARPSYNC.COLLECTIVE R15, `(.L_x_94) ;  /* 0x000000000f0c7348 */ /* 0x004fea0003c00000 */
[----:B------:R-:W-:Y:S02]  /*f1a0*/  ELECT P6, UR62, PT ;  /* 0x00000000003e782f */ /* 0x000fe400038c0000 */
[----:B------:R-:W-:Y:S01]  /*f1b0*/  MOV R14, UR62 ;  /* 0x0000003e000e7c02 */ /* 0x000fe20008000f00 */
[----:B--2---:R-:W-:Y:S10]  /*f1c0*/  ENDCOLLECTIVE ;  /* 0x000000000000791b */ /* 0x004ff40003800000 */
.L_x_94:
[----:B------:R-:W-:Y:S05]  /*f1d0*/  BSYNC B0 ;  /* 0x0000000000007941 */ /* 0x000fea0003800000 */
.L_x_93:
[----:B------:R-:W-:Y:S05]  /*f1e0*/  BRA `(.L_x_95) ;  /* 0xffffffd8009c7947 */ /* 0x000fea000383ffff */
.L_x_44:
[----:B-1----:R1:W3:Y:S02]  /*f1f0*/  SYNCS.PHASECHK.TRANS64.TRYWAIT P3, [R5+URZ+0x2e880], R2 ;  /* 0x02e88002050075a7 */ /* 0x0022e4000806017f */
[----:B---3--:R-:W-:Y:S05]  /*f200*/  @!P3 NANOSLEEP.SYNCS 0x989680 ;  /* 0x009896800000b95d */ /* 0x008fea0003900000 */
[----:B------:R-:W3:Y:S02]  /*f210*/  @!P3 SYNCS.PHASECHK.TRANS64 P3, [R5+URZ+0x2e880], R2 ;  /* 0x02e880020500b5a7 */ /* 0x000ee4000806007f */
[----:B---3--:R-:W-:Y:S05]  /*f220*/  @!P3 BRA `(.L_x_44) ;  /* 0xfffffffc00f0b947 */ /* 0x008fea000383ffff */
[----:B------:R-:W-:Y:S05]  /*f230*/  BRA `(.L_x_96) ;  /* 0xffffffd800f47947 */ /* 0x000fea000383ffff */
.L_x_46:
[----:B---3--:R3:W4:Y:S02]  /*f240*/  SYNCS.PHASECHK.TRANS64.TRYWAIT P3, [R5+URZ+0x2e840], R2 ;  /* 0x02e84002050075a7 */ /* 0x008724000806017f */
[----:B----4-:R-:W-:Y:S05]  /*f250*/  @!P3 NANOSLEEP.SYNCS 0x989680 ;  /* 0x009896800000b95d */ /* 0x010fea0003900000 */
[----:B------:R-:W4:Y:S02]  /*f260*/  @!P3 SYNCS.PHASECHK.TRANS64 P3, [R5+URZ+0x2e840], R2 ;  /* 0x02e840020500b5a7 */ /* 0x000f24000806007f */
[----:B----4-:R-:W-:Y:S05]  /*f270*/  @!P3 BRA `(.L_x_46) ;  /* 0xfffffffc00f0b947 */ /* 0x010fea000383ffff */
[----:B------:R-:W-:Y:S05]  /*f280*/  BRA `(.L_x_97) ;  /* 0xffffffdc00507947 */ /* 0x000fea000383ffff */
.L_x_48:
[----:B-1----:R-:W-:-:S04]  /*f290*/  IMAD.U32 R3, RZ, RZ, UR40 ;  /* 0x00000028ff037e24 */ /* 0x002fc8000f8e00ff */
[----:B------:R1:W3:Y:S03]  /*f2a0*/  SYNCS.PHASECHK.TRANS64.TRYWAIT P0, [R3+URZ+0x2e820], R2 ;  /* 0x02e82002030075a7 */ /* 0x0002e6000800017f */
[----:B---3--:R-:W-:Y:S05]  /*f2b0*/  @!P0 NANOSLEEP.SYNCS 0x989680 ;  /* 0x009896800000895d */ /* 0x008fea0003900000 */
[----:B------:R-:W3:Y:S02]  /*f2c0*/  @!P0 SYNCS.PHASECHK.TRANS64 P0, [R3+URZ+0x2e820], R2 ;  /* 0x02e82002030085a7 */ /* 0x000ee4000800007f */
[----:B---3--:R-:W-:Y:S05]  /*f2d0*/  @!P0 BRA `(.L_x_48) ;  /* 0xfffffffc00ec8947 */ /* 0x008fea000383ffff */
[----:B------:R-:W-:Y:S05]  /*f2e0*/  BRA `(.L_x_98) ;  /* 0xffffffdc00ec7947 */ /* 0x000fea000383ffff */
.L_x_54:
[----:B-1----:R1:W2:Y:S02]  /*f2f0*/  SYNCS.PHASECHK.TRANS64.TRYWAIT P0, [R10+URZ+0x2e880], R2 ;  /* 0x02e880020a0075a7 */ /* 0x0022a4000800017f */
[----:B--2---:R-:W-:Y:S05]  /*f300*/  @!P0 NANOSLEEP.SYNCS 0x989680 ;  /* 0x009896800000895d */ /* 0x004fea0003900000 */
[----:B------:R-:W2:Y:S02]  /*f310*/  @!P0 SYNCS.PHASECHK.TRANS64 P0, [R10+URZ+0x2e880], R2 ;  /* 0x02e880020a0085a7 */ /* 0x000ea4000800007f */
[----:B--2---:R-:W-:Y:S05]  /*f320*/  @!P0 BRA `(.L_x_54) ;  /* 0xfffffffc00f08947 */ /* 0x004fea000383ffff */
[----:B------:R-:W-:Y:S05]  /*f330*/  BRA `(.L_x_99) ;  /* 0xffffffe000907947 */ /* 0x000fea000383ffff */
.L_x_59:
[----:B--2---:R2:W4:Y:S02]  /*f340*/  SYNCS.PHASECHK.TRANS64.TRYWAIT P0, [R10+URZ+0x2e840], R2 ;  /* 0x02e840020a0075a7 */ /* 0x004524000800017f */
[----:B----4-:R-:W-:Y:S05]  /*f350*/  @!P0 NANOSLEEP.SYNCS 0x989680 ;  /* 0x009896800000895d */ /* 0x010fea0003900000 */
[----:B------:R-:W4:Y:S02]  /*f360*/  @!P0 SYNCS.PHASECHK.TRANS64 P0, [R10+URZ+0x2e840], R2 ;  /* 0x02e840020a0085a7 */ /* 0x000f24000800007f */
[----:B----4-:R-:W-:Y:S05]  /*f370*/  @!P0 BRA `(.L_x_59) ;  /* 0xfffffffc00f08947 */ /* 0x010fea000383ffff */
[----:B------:R-:W-:Y:S05]  /*f380*/  BRA `(.L_x_100) ;  /* 0xffffffe400147947 */ /* 0x000fea000383ffff */
.L_x_65:
[----:B----4-:R-:W4:Y:S02]  /*f390*/  LDL R3, [R1] ;  /* 0x0000000001037983 */ /* 0x010f240000100800 */
[----:B----4-:R4:W1:Y:S02]  /*f3a0*/  SYNCS.PHASECHK.TRANS64.TRYWAIT P3, [R3+URZ+0x2e870], R2 ;  /* 0x02e87002030075a7 */ /* 0x010864000806017f */
[----:B-1----:R-:W-:Y:S05]  /*f3b0*/  @!P3 NANOSLEEP.SYNCS 0x989680 ;  /* 0x009896800000b95d */ /* 0x002fea0003900000 */
[----:B------:R-:W1:Y:S02]  /*f3c0*/  @!P3 SYNCS.PHASECHK.TRANS64 P3, [R3+URZ+0x2e870], R2 ;  /* 0x02e870020300b5a7 */ /* 0x000e64000806007f */
[----:B-1----:R-:W-:Y:S05]  /*f3d0*/  @!P3 BRA `(.L_x_65) ;  /* 0xfffffffc00ecb947 */ /* 0x002fea000383ffff */
[----:B------:R-:W-:Y:S05]  /*f3e0*/  BRA `(.L_x_101) ;  /* 0xffffffe400b47947 */ /* 0x000fea000383ffff */
.L_x_67:
[----:B----4-:R-:W4:Y:S02]  /*f3f0*/  LDL R4, [R1] ;  /* 0x0000000001047983 */ /* 0x010f240000100800 */
[----:B----4-:R4:W1:Y:S02]  /*f400*/  SYNCS.PHASECHK.TRANS64.TRYWAIT P3, [R4+URZ+0x2e860], R3 ;  /* 0x02e86003040075a7 */ /* 0x010864000806017f */
[----:B-1----:R-:W-:Y:S05]  /*f410*/  @!P3 NANOSLEEP.SYNCS 0x989680 ;  /* 0x009896800000b95d */ /* 0x002fea0003900000 */
[----:B------:R-:W1:Y:S02]  /*f420*/  @!P3 SYNCS.PHASECHK.TRANS64 P3, [R4+URZ+0x2e860], R3 ;  /* 0x02e860030400b5a7 */ /* 0x000e64000806007f */
[----:B-1----:R-:W-:Y:S05]  /*f430*/  @!P3 BRA `(.L_x_67) ;  /* 0xfffffffc00ecb947 */ /* 0x002fea000383ffff */
[----:B------:R-:W-:Y:S05]  /*f440*/  BRA `(.L_x_102) ;  /* 0xffffffe400bc7947 */ /* 0x000fea000383ffff */
.L_x_72:
[----:B-1----:R1:W2:Y:S02]  /*f450*/  SYNCS.PHASECHK.TRANS64.TRYWAIT P0, [R20+URZ+0x2e870], R3 ;  /* 0x02e87003140075a7 */ /* 0x0022a4000800017f */
[----:B--2---:R-:W-:Y:S05]  /*f460*/  @!P0 NANOSLEEP.SYNCS 0x989680 ;  /* 0x009896800000895d */ /* 0x004fea0003900000 */
[----:B------:R-:W2:Y:S02]  /*f470*/  @!P0 SYNCS.PHASECHK.TRANS64 P0, [R20+URZ+0x2e870], R3 ;  /* 0x02e87003140085a7 */ /* 0x000ea4000800007f */
[----:B--2---:R-:W-:Y:S05]  /*f480*/  @!P0 BRA `(.L_x_72) ;  /* 0xfffffffc00f08947 */ /* 0x004fea000383ffff */
[----:B------:R-:W-:Y:S05]  /*f490*/  BRA `(.L_x_103) ;  /* 0xffffffec00a87947 */ /* 0x000fea000383ffff */
.L_x_74:
[----:B-1----:R1:W2:Y:S02]  /*f4a0*/  SYNCS.PHASECHK.TRANS64.TRYWAIT P0, [R20+URZ+0x2e860], R3 ;  /* 0x02e86003140075a7 */ /* 0x0022a4000800017f */
[----:B--2---:R-:W-:Y:S05]  /*f4b0*/  @!P0 NANOSLEEP.SYNCS 0x989680 ;  /* 0x009896800000895d */ /* 0x004fea0003900000 */
[----:B------:R-:W2:Y:S02]  /*f4c0*/  @!P0 SYNCS.PHASECHK.TRANS64 P0, [R20+URZ+0x2e860], R3 ;  /* 0x02e86003140085a7 */ /* 0x000ea4000800007f */
[----:B--2---:R-:W-:Y:S05]  /*f4d0*/  @!P0 BRA `(.L_x_74) ;  /* 0xfffffffc00f08947 */ /* 0x004fea000383ffff */
[----:B------:R-:W-:Y:S05]  /*f4e0*/  BRA `(.L_x_104) ;  /* 0xffffffec00b07947 */ /* 0x000fea000383ffff */
.L_x_77:
[----:B-1----:R1:W2:Y:S02]  /*f4f0*/  SYNCS.PHASECHK.TRANS64.TRYWAIT P0, [R9+URZ+0x2e820], R0 ;  /* 0x02e82000090075a7 */ /* 0x0022a4000800017f */
[----:B--2---:R-:W-:Y:S05]  /*f500*/  @!P0 NANOSLEEP.SYNCS 0x989680 ;  /* 0x009896800000895d */ /* 0x004fea0003900000 */
[----:B------:R-:W2:Y:S02]  /*f510*/  @!P0 SYNCS.PHASECHK.TRANS64 P0, [R9+URZ+0x2e820], R0 ;  /* 0x02e82000090085a7 */ /* 0x000ea4000800007f */
[----:B--2---:R-:W-:Y:S05]  /*f520*/  @!P0 BRA `(.L_x_77) ;  /* 0xfffffffc00f08947 */ /* 0x004fea000383ffff */
[----:B------:R-:W-:Y:S05]  /*f530*/  BRA `(.L_x_105) ;  /* 0xfffffff400ac7947 */ /* 0x000fea000383ffff */
.L_x_81:
[----:B-1----:R1:W2:Y:S02]  /*f540*/  SYNCS.PHASECHK.TRANS64.TRYWAIT P1, [R5+URZ], R4 ;  /* 0x00000004050075a7 */ /* 0x0022a4000802017f */
[----:B--2---:R-:W-:Y:S05]  /*f550*/  @!P1 NANOSLEEP.SYNCS 0x989680 ;  /* 0x009896800000995d */ /* 0x004fea0003900000 */
[----:B------:R-:W2:Y:S02]  /*f560*/  @!P1 SYNCS.PHASECHK.TRANS64 P1, [R5+URZ], R4 ;  /* 0x00000004050095a7 */ /* 0x000ea4000802007f */
[----:B--2---:R-:W-:Y:S05]  /*f570*/  @!P1 BRA `(.L_x_81) ;  /* 0xfffffffc00f09947 */ /* 0x004fea000383ffff */
[----:B------:R-:W-:Y:S05]  /*f580*/  BRA `(.L_x_106) ;  /* 0xfffffff800087947 */ /* 0x000fea000383ffff */
.L_x_82:
[----:B--2---:R2:W3:Y:S02]  /*f590*/  SYNCS.PHASECHK.TRANS64.TRYWAIT P1, [R7+URZ], R0 ;  /* 0x00000000070075a7 */ /* 0x0044e4000802017f */
[----:B---3--:R-:W-:Y:S05]  /*f5a0*/  @!P1 NANOSLEEP.SYNCS 0x989680 ;  /* 0x009896800000995d */ /* 0x008fea0003900000 */
[----:B------:R-:W3:Y:S02]  /*f5b0*/  @!P1 SYNCS.PHASECHK.TRANS64 P1, [R7+URZ], R0 ;  /* 0x00000000070095a7 */ /* 0x000ee4000802007f */
[----:B---3--:R-:W-:Y:S05]  /*f5c0*/  @!P1 BRA `(.L_x_82) ;  /* 0xfffffffc00f09947 */ /* 0x008fea000383ffff */
[----:B------:R-:W-:Y:S05]  /*f5d0*/  BRA `(.L_x_107) ;  /* 0xfffffff400fc7947 */ /* 0x000fea000383ffff */
.L_x_84:
[----:B-1----:R1:W3:Y:S02]  /*f5e0*/  SYNCS.PHASECHK.TRANS64.TRYWAIT P1, [R5+URZ+0x2e860], R4 ;  /* 0x02e86004050075a7 */ /* 0x0022e4000802017f */
[----:B---3--:R-:W-:Y:S05]  /*f5f0*/  @!P1 NANOSLEEP.SYNCS 0x989680 ;  /* 0x009896800000995d */ /* 0x008fea0003900000 */
[----:B------:R-:W3:Y:S02]  /*f600*/  @!P1 SYNCS.PHASECHK.TRANS64 P1, [R5+URZ+0x2e860], R4 ;  /* 0x02e86004050095a7 */ /* 0x000ee4000802007f */
[----:B---3--:R-:W-:Y:S05]  /*f610*/  @!P1 BRA `(.L_x_84) ;  /* 0xfffffffc00f09947 */ /* 0x008fea000383ffff */
[----:B------:R-:W-:Y:S05]  /*f620*/  BRA `(.L_x_108) ;  /* 0xfffffff800007947 */ /* 0x000fea000383ffff */
.L_x_86:
[----:B---3--:R3:W4:Y:S02]  /*f630*/  SYNCS.PHASECHK.TRANS64.TRYWAIT P1, [R3+URZ+0x2e860], R0 ;  /* 0x02e86000030075a7 */ /* 0x008724000802017f */
[----:B----4-:R-:W-:Y:S05]  /*f640*/  @!P1 NANOSLEEP.SYNCS 0x989680 ;  /* 0x009896800000995d */ /* 0x010fea0003900000 */
[----:B------:R-:W4:Y:S02]  /*f650*/  @!P1 SYNCS.PHASECHK.TRANS64 P1, [R3+URZ+0x2e860], R0 ;  /* 0x02e86000030095a7 */ /* 0x000f24000802007f */
[----:B----4-:R-:W-:Y:S05]  /*f660*/  @!P1 BRA `(.L_x_86) ;  /* 0xfffffffc00f09947 */ /* 0x010fea000383ffff */
[----:B------:R-:W-:Y:S05]  /*f670*/  BRA `(.L_x_109) ;  /* 0xfffffff800007947 */ /* 0x000fea000383ffff */
.L_x_88:
[----:B----4-:R4:W1:Y:S02]  /*f680*/  SYNCS.PHASECHK.TRANS64.TRYWAIT P0, [R5+URZ+0x2e880], R4 ;  /* 0x02e88004050075a7 */ /* 0x010864000800017f */
[----:B-1----:R-:W-:Y:S05]  /*f690*/  @!P0 NANOSLEEP.SYNCS 0x989680 ;  /* 0x009896800000895d */ /* 0x002fea0003900000 */
[----:B------:R-:W1:Y:S02]  /*f6a0*/  @!P0 SYNCS.PHASECHK.TRANS64 P0, [R5+URZ+0x2e880], R4 ;  /* 0x02e88004050085a7 */ /* 0x000e64000800007f */
[----:B-1----:R-:W-:Y:S05]  /*f6b0*/  @!P0 BRA `(.L_x_88) ;  /* 0xfffffffc00f08947 */ /* 0x002fea000383ffff */
[----:B------:R-:W-:Y:S05]  /*f6c0*/  BRA `(.L_x_89) ;  /* 0xfffffff400fc7947 */ /* 0x000fea000383ffff */
.L_x_110:
[----:B------:R-:W-:-:S00]  /*f6d0*/  BRA `(.L_x_110) ;  /* 0xfffffffc00fc7947 */ /* 0x000fc0000383ffff */
[----:B------:R-:W-:-:S00]  /*f6e0*/  NOP ;  /* 0x0000000000007918 */ /* 0x000fc00000000000 */
        /* <DEDUP_REMOVED lines=9> */
.L_x_2487:


//--------------------- .text._ZN7cutlass13device_kernelIN5flash11enable_sm90INS1_16FlashAttnFwdSm90INS1_25CollectiveMainloopFwdSm90ILi2EN4cute5tupleIJNS5_1CILi1EEES8_S8_EEENS6_IJNS7_ILi128EEENS7_ILi224EEESA_EEELi128ENS_12float_e4m3_tEfNS_4arch4Sm90ELb0ELb0ELb1ELb1ELb0ELb0ELb0ELb1ELb1ELb0ELb0ELb0EEENS1_21CollectiveEpilogueFwdINS6_IJSA_SA_SB_EEES9_NS_10bfloat16_tESF_Li256ELb1ELb0ELb0ELb1EEENS1_36VarlenDynamicPersistentTileSchedulerILi128ELi224ELi256ELi128ELb0ELb0ELb1ELb0ELb1ELb1EEEEEEEEEvNT_6ParamsE --------------------------
	.section	.text._ZN7cutlass13device_kernelIN5flash11enable_sm90INS1_16FlashAttnFwdSm90INS1_25CollectiveMainloopFwdSm90ILi2EN4cute5tupleIJNS5_1CILi1EEES8_S8_EEENS6_IJNS7_ILi128EEENS7_ILi224EEESA_EEELi128ENS_12float_e4m3_tEfNS_4arch4Sm90ELb0ELb0ELb1ELb1ELb0ELb0ELb0ELb1ELb1ELb0ELb0ELb0EEENS1_21CollectiveEpilogueFwdINS6_IJSA_SA_SB_EEES9_NS_10bfloat16_tESF_Li256ELb1ELb0ELb0ELb1EEENS1_36VarlenDynamicPersistentTileSchedulerILi128ELi224ELi256ELi128ELb0ELb0ELb1ELb0ELb1ELb1EEEEEEEEEvNT_6ParamsE,"ax",@progbits
	.align	128
.text._ZN7cutlass13device_kernelIN5flash11enable_sm90INS1_16FlashAttnFwdSm90INS1_25CollectiveMainloopFwdSm90ILi2EN4cute5tupleIJNS5_1CILi1EEES8_S8_EEENS6_IJNS7_ILi128EEENS7_ILi224EEESA_EEELi128ENS_12float_e4m3_tEfNS_4arch4Sm90ELb0ELb0ELb1ELb1ELb0ELb0ELb0ELb1ELb1ELb0ELb0ELb0EEENS1_21CollectiveEpilogueFwdINS6_IJSA_SA_SB_EEES9_NS_10bfloat16_tESF_Li256ELb1ELb0ELb0ELb1EEENS1_36VarlenDynamicPersistentTileSchedulerILi128ELi224ELi256ELi128ELb0ELb0ELb1ELb0ELb1ELb1EEEEEEEEEvNT_6ParamsE:
        .type           _ZN7cutlass13device_kernelIN5flash11enable_sm90INS1_16FlashAttnFwdSm90INS1_25CollectiveMainloopFwdSm90ILi2EN4cute5tupleIJNS5_1CILi1EEES8_S8_EEENS6_IJNS7_ILi128EEENS7_ILi224EEESA_EEELi128ENS_12float_e4m3_tEfNS_4arch4Sm90ELb0ELb0ELb1ELb1ELb0ELb0ELb0ELb1ELb1ELb0ELb0ELb0EEENS1_21CollectiveEpilogueFwdINS6_IJSA_SA_SB_EEES9_NS_10bfloat16_tESF_Li256ELb1ELb0ELb0ELb1EEENS1_36VarlenDynamicPersistentTileSchedulerILi128ELi224ELi256ELi128ELb0ELb0ELb1ELb0ELb1ELb1EEEEEEEEEvNT_6ParamsE,@function
        .size           _ZN7cutlass13device_kernelIN5flash11enable_sm90INS1_16FlashAttnFwdSm90INS1_25CollectiveMainloopFwdSm90ILi2EN4cute5tupleIJNS5_1CILi1EEES8_S8_EEENS6_IJNS7_ILi128EEENS7_ILi224EEESA_EEELi128ENS_12float_e4m3_tEfNS_4arch4Sm90ELb0ELb0ELb1ELb1ELb0ELb0ELb0ELb1ELb1ELb0ELb0ELb0EEENS1_21CollectiveEpilogueFwdINS6_IJSA_SA_SB_EEES9_NS_10bfloat16_tESF_Li256ELb1ELb0ELb0ELb1EEENS1_36VarlenDynamicPersistentTileSchedulerILi128ELi224ELi256ELi128ELb0ELb0ELb1ELb0ELb1ELb1EEEEEEEEEvNT_6ParamsE,(.L_x_2488 - _ZN7cutlass13device_kernelIN5flash11enable_sm90INS1_16FlashAttnFwdSm90INS1_25CollectiveMainloopFwdSm90ILi2EN4cute5tupleIJNS5_1CILi1EEES8_S8_EEENS6_IJNS7_ILi128EEENS7_ILi224EEESA_EEELi128ENS_12float_e4m3_tEfNS_4arch4Sm90ELb0ELb0ELb1ELb1ELb0ELb0ELb0ELb1ELb1ELb0ELb0ELb0EEENS1_21CollectiveEpilogueFwdINS6_IJSA_SA_SB_EEES9_NS_10bfloat16_tESF_Li256ELb1ELb0ELb0ELb1EEENS1_36VarlenDynamicPersistentTileSchedulerILi128ELi224ELi256ELi128ELb0ELb0ELb1ELb0ELb1ELb1EEEEEEEEEvNT_6ParamsE)
        .other          _ZN7cutlass13device_kernelIN5flash11enable_sm90INS1_16FlashAttnFwdSm90INS1_25CollectiveMainloopFwdSm90ILi2EN4cute5tupleIJNS5_1CILi1EEES8_S8_EEENS6_IJNS7_ILi128EEENS7_ILi224EEESA_EEELi128ENS_12float_e4m3_tEfNS_4arch4Sm90ELb0ELb0ELb1ELb1ELb0ELb0ELb0ELb1ELb1ELb0ELb0ELb0EEENS1_21CollectiveEpilogueFwdINS6_IJSA_SA_SB_EEES9_NS_10bfloat16_tESF_Li256ELb1ELb0ELb0ELb1EEENS1_36VarlenDynamicPersistentTileSchedulerILi128ELi224ELi256ELi128ELb0ELb0ELb1ELb0ELb1ELb1EEEEEEEEEvNT_6ParamsE,@"STO_CUDA_ENTRY STV_DEFAULT"
_ZN7cutlass13device_kernelIN5flash11enable_sm90INS1_16FlashAttnFwdSm90INS1_25CollectiveMainloopFwdSm90ILi2EN4cute5tupleIJNS5_1CILi1EEES8_S8_EEENS6_IJNS7_ILi128EEENS7_ILi224EEESA_EEELi128ENS_12float_e4m3_tEfNS_4arch4Sm90ELb0ELb0ELb1ELb1ELb0ELb0ELb0ELb1ELb1ELb0ELb0ELb0EEENS1_21CollectiveEpilogueFwdINS6_IJSA_SA_SB_EEES9_NS_10bfloat16_tESF_Li256ELb1ELb0ELb0ELb1EEENS1_36VarlenDynamicPersistentTileSchedulerILi128ELi224ELi256ELi128ELb0ELb0ELb1ELb0ELb1ELb1EEEEEEEEEvNT_6ParamsE:
[----:B------:R-:W0:Y:S02]  /*0000*/  LDC R1, c[0x0][0x28] ;  /* 0x00000a00ff017b82 */ /* 0x000e240000000800 */
[----:B0-----:R-:W-:Y:S01]  /*0010*/  VIADD R1, R1, 0xffffffc8 ;  /* 0xffffffc801017836 */ /* 0x001fe20000000000 */
[----:B------:R-:W0:Y:S01]  /*0020*/  S2R R3, SR_TID.X ;  /* 0x0000000000037919 */ /* 0x000e220000002100 */
[----:B------:R-:W-:Y:S01]  /*0030*/  ELECT P0, URZ, PT ;  /* 0x00000000003f782f */ /* 0x000fe20003800000 */
[----:B------:R-:W-:Y:S01]  /*0040*/  BSSY B0, `(.L_x_111) ;  /* 0x0000011000007945 */ /* 0x000fe20003800000 */
[--C-:B0-----:R-:W-:Y:S02]  /*0050*/  SHF.R.U32.HI R0, RZ, 0x5, R3.reuse ;  /* 0x00000005ff007819 */ /* 0x101fe40000011603 */
[----:B------:R-:W-:-:S03]  /*0060*/  SHF.R.U32.HI R23, RZ, 0x7, R3 ;  /* 0x00000007ff177819 */ /* 0x000fc60000011603 */
[----:B------:R-:W0:Y:S02]  /*0070*/  SHFL.IDX PT, R2, R0, RZ, 0x1f ;  /* 0x00001fff00027589 */ /* 0x000e2400000e0000 */
[----:B0-----:R-:W-:-:S13]  /*0080*/  ISETP.EQ.AND P0, PT, R2, RZ, P0 ;  /* 0x000000ff0200720c */ /* 0x001fda0000702270 */
[----:B------:R-:W-:Y:S05]  /*0090*/  @!P0 BRA `(.L_x_112) ;  /* 0x00000000002c8947 */ /* 0x000fea0003800000 */
[----:B------:R-:W-:Y:S02]  /*00a0*/  ULDC.64 UR4, c[0x0][0x198] ;  /* 0x0000660000047ab9 */ /* 0x000fe40000000a00 */
[----:B------:R-:W-:Y:S02]  /*00b0*/  UIADD3 UR6, UP0, UR4, 0x270, URZ ;  /* 0x0000027004067890 */ /* 0x000fe4000ff1e03f */
[----:B------:R-:W-:Y:S02]  /*00c0*/  UIADD3 UR8, UP1, UR4, 0x370, URZ ;  /* 0x0000037004087890 */ /* 0x000fe4000ff3e03f */
[----:B------:R-:W-:Y:S02]  /*00d0*/  UIADD3 UR4, UP2, UR4, 0x470, URZ ;  /* 0x0000047004047890 */ /* 0x000fe4000ff5e03f */
[----:B------:R-:W-:Y:S02]  /*00e0*/  UIADD3.X UR7, URZ, UR5, URZ, UP0, !UPT ;  /* 0x000000053f077290 */ /* 0x000fe400087fe43f */
[----:B------:R-:W-:-:S02]  /*00f0*/  UIADD3.X UR9, URZ, UR5, URZ, UP1, !UPT ;  /* 0x000000053f097290 */ /* 0x000fc40008ffe43f */
[----:B------:R-:W-:-:S05]  /*0100*/  UIADD3.X UR5, URZ, UR5, URZ, UP2, !UPT ;  /* 0x000000053f057290 */ /* 0x000fca00097fe43f */
[----:B------:R0:W-:Y:S02]  /*0110*/  UTMACCTL.PF [UR6] ;  /* 0x00000000060079b9 */ /* 0x0001e40008040000 */
[----:B------:R0:W-:Y:S02]  /*0120*/  UTMACCTL.PF [UR8] ;  /* 0x00000000080079b9 */ /* 0x0001e40008040000 */
[----:B------:R0:W-:Y:S02]  /*0130*/  UTMACCTL.PF [UR4] ;  /* 0x00000000040079b9 */ /* 0x0001e40008040000 */
[----:B0-----:R-:W-:Y:S01]  /*0140*/  NOP ;  /* 0x0000000000007918 */ /* 0x001fe20000000000 */
.L_x_112:
[----:B------:R-:W-:Y:S05]  /*0150*/  BSYNC B0 ;  /* 0x0000000000007941 */ /* 0x000fea0003800000 */
.L_x_111:
[----:B------:R-:W-:Y:S01]  /*0160*/  VOTEU.ANY UP0, P0 ;  /* 0x00000000003f7886 */ /* 0x000fe20000000100 */
[----:B------:R-:W0:Y:S01]  /*0170*/  SHFL.IDX PT, R3, R23, RZ, 0x1f ;  /* 0x00001fff17037589 */ /* 0x000e2200000e0000 */
[----:B------:R-:W-:Y:S01]  /*0180*/  UMOV UR4, 0x1 ;  /* 0x0000000100047882 */ /* 0x000fe20000000000 */
[----:B------:R-:W-:Y:S01]  /*0190*/  UMOV UR7, 0x100 ;  /* 0x0000010000077882 */ /* 0x000fe20000000000 */
[----:B------:R-:W-:Y:S01]  /*01a0*/  VOTEU.ANY UP1, P0 ;  /* 0x00000000003f7886 */ /* 0x000fe20000020100 */
[----:B------:R-:W1:Y:S01]  /*01b0*/  @UP0 S2UR UR8, SR_CgaCtaId ;  /* 0x00000000000809c3 */ /* 0x000e620000008800 */
[----:B------:R-:W2:Y:S01]  /*01c0*/  SHFL.IDX PT, R2, R0, RZ, 0x1f ;  /* 0x00001fff00027589 */ /* 0x000ea200000e0000 */
[----:B------:R-:W-:Y:S01]  /*01d0*/  @UP0 UMOV UR6, 0x400 ;  /* 0x0000040000060882 */ /* 0x000fe20000000000 */
[----:B------:R-:W-:-:S04]  /*01e0*/  @UP0 UIADD3 UR4, -UR4, 0x100000, URZ ;  /* 0x0010000004040890 */ /* 0x000fc8000fffe13f */
[----:B------:R-:W-:Y:S02]  /*01f0*/  @UP0 USHF.L.U32 UR5, UR4, 0xb, URZ ;  /* 0x0000000b04050899 */ /* 0x000fe4000800063f */
[----:B------:R-:W-:Y:S01]  /*0200*/  @UP0 USHF.L.U32 UR4, UR4, 0x1, URZ ;  /* 0x0000000104040899 */ /* 0x000fe2000800063f */
[----:B------:R-:W-:Y:S01]  /*0210*/  VOTEU.ANY UP2, P0 ;  /* 0x00000000003f7886 */ /* 0x000fe20000040100 */
[----:B0-----:R-:W-:Y:S01]  /*0220*/  R2UR UR9, R3 ;  /* 0x00000000030972ca */ /* 0x001fe200000e0000 */
[----:B-1----:R-:W-:Y:S01]  /*0230*/  @UP0 ULEA UR8, UR8, UR6, 0x18 ;  /* 0x0000000608080291 */ /* 0x002fe2000f8ec03f */
[----:B--2---:R-:W-:Y:S01]  /*0240*/  ISETP.NE.AND P1, PT, R2, RZ, PT ;  /* 0x000000ff0200720c */ /* 0x004fe20003f25270 */
[----:B------:R-:W-:-:S04]  /*0250*/  @UP0 UIADD3 UR6, -UR7, 0x100000, URZ ;  /* 0x0010000007060890 */ /* 0x000fc8000fffe13f */
[----:B------:R-:W-:Y:S02]  /*0260*/  @UP0 USHF.L.U32 UR7, UR6, 0xb, URZ ;  /* 0x0000000b06070899 */ /* 0x000fe4000800063f */
[----:B------:R-:W-:-:S04]  /*0270*/  @UP0 USHF.L.U32 UR6, UR6, 0x1, URZ ;  /* 0x0000000106060899 */ /* 0x000fc8000800063f */
[----:B------:R-:W-:Y:S01]  /*0280*/  UISETP.NE.AND UP0, UPT, UR9, URZ, UPT ;  /* 0x0000003f0900728c */ /* 0x000fe2000bf05270 */
[----:B------:R-:W0:Y:S02]  /*0290*/  FENCE.VIEW.ASYNC.S ;  /* 0x00000000000073c6 */ /* 0x000e240000000000 */
[----:B0-----:R0:W1:Y:S05]  /*02a0*/  @UP1 SYNCS.EXCH.64 URZ, [UR8+0x2e800], UR4 ;  /* 0x02e80004083f15b2 */ /* 0x00106a0008000100 */
[----:B------:R0:W2:Y:S01]  /*02b0*/  @UP2 SYNCS.EXCH.64 URZ, [UR8+0x2e820], UR6 ;  /* 0x02e82006083f25b2 */ /* 0x0000a20008000100 */
[----:B------:R-:W-:Y:S05]  /*02c0*/  @P1 BRA `(.L_x_113) ;  /* 0x0000000000481947 */ /* 0x000fea0003800000 */
[----:B0-----:R-:W0:Y:S01]  /*02d0*/  S2UR UR5, SR_CgaCtaId ;  /* 0x00000000000579c3 */ /* 0x001e220000008800 */
[----:B------:R-:W-:Y:S01]  /*02e0*/  UMOV UR4, 0x400 ;  /* 0x0000040000047882 */ /* 0x000fe20000000000 */
[----:B------:R-:W-:Y:S01]  /*02f0*/  UMOV UR6, 0x1 ;  /* 0x0000000100067882 */ /* 0x000fe20000000000 */
[----:B------:R-:W-:Y:S01]  /*0300*/  UMOV UR9, 0x2 ;  /* 0x0000000200097882 */ /* 0x000fe20000000000 */
[----:B------:R-:W-:-:S04]  /*0310*/  UIADD3 UR6, -UR6, 0x100000, URZ ;  /* 0x0010000006067890 */ /* 0x000fc8000fffe13f */
[----:B------:R-:W-:Y:S02]  /*0320*/  USHF.L.U32 UR7, UR6, 0xb, URZ ;  /* 0x0000000b06077899 */ /* 0x000fe4000800063f */
[----:B------:R-:W-:Y:S01]  /*0330*/  USHF.L.U32 UR6, UR6, 0x1, URZ ;  /* 0x0000000106067899 */ /* 0x000fe2000800063f */
[----:B------:R-:W-:Y:S01]  /*0340*/  ELECT P0, URZ, PT ;  /* 0x00000000003f782f */ /* 0x000fe20003800000 */
[----:B0-----:R-:W-:Y:S02]  /*0350*/  ULEA UR8, UR5, UR4, 0x18 ;  /* 0x0000000405087291 */ /* 0x001fe4000f8ec03f */
[----:B------:R-:W-:-:S04]  /*0360*/  UIADD3 UR4, -UR9, 0x100000, URZ ;  /* 0x0010000009047890 */ /* 0x000fc8000fffe13f */
[----:B------:R-:W-:Y:S02]  /*0370*/  USHF.L.U32 UR5, UR4, 0xb, URZ ;  /* 0x0000000b04057899 */ /* 0x000fe4000800063f */
[----:B------:R-:W-:Y:S01]  /*0380*/  USHF.L.U32 UR4, UR4, 0x1, URZ ;  /* 0x0000000104047899 */ /* 0x000fe2000800063f */
[----:B------:R-:W0:Y:S03]  /*0390*/  FENCE.VIEW.ASYNC.S ;  /* 0x00000000000073c6 */ /* 0x000e260000000000 */
[----:B0-----:R3:W4:Y:S08]  /*03a0*/  SYNCS.EXCH.64 URZ, [UR8+0x2e830], UR6 ;  /* 0x02e83006083f75b2 */ /* 0x0017300008000100 */
[----:B------:R3:W0:Y:S01]  /*03b0*/  SYNCS.EXCH.64 URZ, [UR8+0x2e840], UR4 ;  /* 0x02e84004083f75b2 */ /* 0x0006220008000100 */
[----:B------:R3:W0:Y:S01]  /*03c0*/  SYNCS.EXCH.64 URZ, [UR8+0x2e838], UR6 ;  /* 0x02e83806083f75b2 */ /* 0x0006220008000100 */
[----:B------:R3:W0:Y:S02]  /*03d0*/  SYNCS.EXCH.64 URZ, [UR8+0x2e848], UR4 ;  /* 0x02e84804083f75b2 */ /* 0x0006240008000100 */
[----:B---3--:R-:W-:Y:S01]  /*03e0*/  NOP ;  /* 0x0000000000007918 */ /* 0x008fe20000000000 */
.L_x_113:
[----:B------:R-:W3:Y:S01]  /*03f0*/  SHFL.IDX PT, R2, R0, RZ, 0x1f ;  /* 0x00001fff00027589 */ /* 0x000ee200000e0000 */
[----:B------:R-:W-:Y:S01]  /*0400*/  NOP ;  /* 0x0000000000007918 */ /* 0x000fe20000000000 */
[----:B---3--:R-:W-:-:S13]  /*0410*/  ISETP.NE.AND P0, PT, R2, RZ, PT ;  /* 0x000000ff0200720c */ /* 0x008fda0003f05270 */
[----:B------:R-:W-:Y:S05]  /*0420*/  @P0 BRA `(.L_x_114) ;  /* 0x0000000000480947 */ /* 0x000fea0003800000 */
[----:B0-----:R-:W0:Y:S01]  /*0430*/  S2UR UR5, SR_CgaCtaId ;  /* 0x00000000000579c3 */ /* 0x001e220000008800 */
[----:B------:R-:W-:Y:S01]  /*0440*/  UMOV UR4, 0x400 ;  /* 0x0000040000047882 */ /* 0x000fe20000000000 */
[----:B------:R-:W-:Y:S01]  /*0450*/  UMOV UR6, 0x80 ;  /* 0x0000008000067882 */ /* 0x000fe20000000000 */
[----:B------:R-:W-:Y:S01]  /*0460*/  UMOV UR7, 0x100 ;  /* 0x0000010000077882 */ /* 0x000fe20000000000 */
[----:B------:R-:W-:Y:S01]  /*0470*/  ELECT P0, URZ, PT ;  /* 0x00000000003f782f */ /* 0x000fe20003800000 */
[----:B0-----:R-:W-:Y:S02]  /*0480*/  ULEA UR8, UR5, UR4, 0x18 ;  /* 0x0000000405087291 */ /* 0x001fe4000f8ec03f */
[----:B------:R-:W-:-:S04]  /*0490*/  UIADD3 UR4, -UR6, 0x100000, URZ ;  /* 0x0010000006047890 */ /* 0x000fc8000fffe13f */
[----:B------:R-:W-:Y:S02]  /*04a0*/  USHF.L.U32 UR5, UR4, 0xb, URZ ;  /* 0x0000000b04057899 */ /* 0x000fe4000800063f */
[----:B------:R-:W-:Y:S02]  /*04b0*/  USHF.L.U32 UR4, UR4, 0x1, URZ ;  /* 0x0000000104047899 */ /* 0x000fe4000800063f */
[----:B------:R-:W-:-:S04]  /*04c0*/  UIADD3 UR6, -UR7, 0x100000, URZ ;  /* 0x0010000007067890 */ /* 0x000fc8000fffe13f */
[----:B------:R-:W-:Y:S02]  /*04d0*/  USHF.L.U32 UR7, UR6, 0xb, URZ ;  /* 0x0000000b06077899 */ /* 0x000fe4000800063f */
[----:B------:R-:W-:Y:S01]  /*04e0*/  USHF.L.U32 UR6, UR6, 0x1, URZ ;  /* 0x0000000106067899 */ /* 0x000fe2000800063f */
[----:B------:R-:W0:Y:S03]  /*04f0*/  FENCE.VIEW.ASYNC.S ;  /* 0x00000000000073c6 */ /* 0x000e260000000000 */
[----:B0-----:R3:W0:Y:S08]  /*0500*/  SYNCS.EXCH.64 URZ, [UR8+0x2e850], UR4 ;  /* 0x02e85004083f75b2 */ /* 0x0016300008000100 */
[----:B------:R3:W0:Y:S01]  /*0510*/  SYNCS.EXCH.64 URZ, [UR8+0x2e860], UR6 ;  /* 0x02e86006083f75b2 */ /* 0x0006220008000100 */
[----:B------:R3:W0:Y:S01]  /*0520*/  SYNCS.EXCH.64 URZ, [UR8+0x2e858], UR4 ;  /* 0x02e85804083f75b2 */ /* 0x0006220008000100 */
[----:B------:R3:W0:Y:S02]  /*0530*/  SYNCS.EXCH.64 URZ, [UR8+0x2e868], UR6 ;  /* 0x02e86806083f75b2 */ /* 0x0006240008000100 */
[----:B---3--:R-:W-:Y:S01]  /*0540*/  NOP ;  /* 0x0000000000007918 */ /* 0x008fe20000000000 */
.L_x_114:
[----:B------:R-:W3:Y:S01]  /*0550*/  SHFL.IDX PT, R2, R0, RZ, 0x1f ;  /* 0x00001fff00027589 */ /* 0x000ee200000e0000 */
[----:B------:R-:W-:Y:S01]  /*0560*/  NOP ;  /* 0x0000000000007918 */ /* 0x000fe20000000000 */
[----:B---3--:R-:W-:-:S13]  /*0570*/  ISETP.NE.AND P0, PT, R2, RZ, PT ;  /* 0x000000ff0200720c */ /* 0x008fda0003f05270 */
[----:B------:R-:W-:Y:S05]  /*0580*/  @P0 BRA `(.L_x_115) ;  /* 0x0000000000380947 */ /* 0x000fea0003800000 */
[----:B0-----:R-:W0:Y:S01]  /*0590*/  S2UR UR5, SR_CgaCtaId ;  /* 0x00000000000579c3 */ /* 0x001e220000008800 */
[----:B------:R-:W-:Y:S01]  /*05a0*/  UMOV UR4, 0x400 ;  /* 0x0000040000047882 */ /* 0x000fe20000000000 */
[----:B------:R-:W-:Y:S01]  /*05b0*/  UMOV UR7, 0x1 ;  /* 0x0000000100077882 */ /* 0x000fe20000000000 */
[----:B------:R-:W-:Y:S01]  /*05c0*/  ELECT P0, URZ, PT ;  /* 0x00000000003f782f */ /* 0x000fe20003800000 */
[----:B0-----:R-:W-:Y:S02]  /*05d0*/  ULEA UR6, UR5, UR4, 0x18 ;  /* 0x0000000405067291 */ /* 0x001fe4000f8ec03f */
[----:B------:R-:W-:-:S04]  /*05e0*/  UIADD3 UR4, -UR7, 0x100000, URZ ;  /* 0x0010000007047890 */ /* 0x000fc8000fffe13f */
[----:B------:R-:W-:Y:S02]  /*05f0*/  USHF.L.U32 UR5, UR4, 0xb, URZ ;  /* 0x0000000b04057899 */ /* 0x000fe4000800063f */
[----:B------:R-:W-:Y:S01]  /*0600*/  USHF.L.U32 UR4, UR4, 0x1, URZ ;  /* 0x0000000104047899 */ /* 0x000fe2000800063f */
[----:B------:R-:W0:Y:S11]  /*0610*/  FENCE.VIEW.ASYNC.S ;  /* 0x00000000000073c6 */ /* 0x000e360000000000 */
[----:B0-----:R3:W0:Y:S01]  /*0620*/  SYNCS.EXCH.64 URZ, [UR6+0x2e870], UR4 ;  /* 0x02e87004063f75b2 */ /* 0x0016220008000100 */
[----:B------:R3:W0:Y:S01]  /*0630*/  SYNCS.EXCH.64 URZ, [UR6+0x2e880], UR4 ;  /* 0x02e88004063f75b2 */ /* 0x0006220008000100 */
[----:B------:R3:W0:Y:S01]  /*0640*/  SYNCS.EXCH.64 URZ, [UR6+0x2e878], UR4 ;  /* 0x02e87804063f75b2 */ /* 0x0006220008000100 */
[----:B------:R3:W0:Y:S02]  /*0650*/  SYNCS.EXCH.64 URZ, [UR6+0x2e888], UR4 ;  /* 0x02e88804063f75b2 */ /* 0x0006240008000100 */
[----:B---3--:R-:W-:Y:S01]  /*0660*/  NOP ;  /* 0x0000000000007918 */ /* 0x008fe20000000000 */
.L_x_115:
        /* <DEDUP_REMOVED lines=22> */
.L_x_116:
        /* <DEDUP_REMOVED lines=22> */
.L_x_117:
[----:B------:R-:W-:Y:S01]  /*0930*/  PLOP3.LUT P0, PT, PT, PT, UP0, 0x80, 0x0 ;  /* 0x000000000000781c */ /* 0x000fe20003f0f008 */
[----:B------:R-:W-:Y:S01]  /*0940*/  UMOV UR40, 0x1 ;  /* 0x0000000100287882 */ /* 0x000fe20000000000 */
[----:B------:R-:W-:Y:S01]  /*0950*/  NOP ;  /* 0x0000000000007918 */ /* 0x000fe20000000000 */
[----:B------:R-:W-:Y:S01]  /*0960*/  USEL UR40, UR40, 0x2, !UP0 ;  /* 0x0000000228287887 */ /* 0x000fe2000c000000 */
[----:B------:R-:W-:Y:S01]  /*0970*/  ULDC.64 UR50, c[0x0][0x208] ;  /* 0x0000820000327ab9 */ /* 0x000fe20000000a00 */
[----:B012-4-:R-:W-:Y:S08]  /*0980*/  BAR.SYNC.DEFER_BLOCKING 0x0 ;  /* 0x0000000000007b1d */ /* 0x017ff00000010000 */
[----:B------:R-:W-:Y:S05]  /*0990*/  @!P0 BRA `(.L_x_118) ;  /* 0x000000d000988947 */ /* 0x000fea0003800000 */
.L_x_119:
[----:B------:R-:W-:-:S08]  /*09a0*/  NOP ;  /* 0x0000000000007918 */ /* 0x000fd00000000000 */
[----:B------:R-:W0:Y:S02]  /*09b0*/  USETMAXREG.TRY_ALLOC.CTAPOOL UP0, 0xf0 ;  /* 0x000000f0000079c8 */ /* 0x000e240008000600 */
[----:B0-----:R-:W-:-:S13]  /*09c0*/  PLOP3.LUT P0, PT, PT, PT, UP0, 0x80, 0x0 ;  /* 0x000000000000781c */ /* 0x001fda0003f0f008 */
[----:B------:R-:W-:Y:S05]  /*09d0*/  @!P0 BRA `(.L_x_119) ;  /* 0xfffffffc00f08947 */ /* 0x000fea000383ffff */
[----:B------:R-:W0:Y:S01]  /*09e0*/  S2R R2, SR_TID.X ;  /* 0x0000000000027919 */ /* 0x000e220000002100 */
[----:B------:R-:W1:Y:S01]  /*09f0*/  S2UR UR5, SR_CgaCtaId ;  /* 0x00000000000579c3 */ /* 0x000e620000008800 */
[----:B------:R-:W-:-:S07]  /*0a00*/  UMOV UR4, 0x400 ;  /* 0x0000040000047882 */ /* 0x000fce0000000000 */
[----:B------:R-:W-:Y:S06]  /*0a10*/  BAR.ARV 0x8, 0x120 ;  /* 0x0204800000007b1d */ /* 0x000fec0000002000 */
[----:B-1----:R-:W-:Y:S01]  /*0a20*/  ULEA UR4, UR5, UR4, 0x18 ;  /* 0x0000000405047291 */ /* 0x002fe2000f8ec03f */
[----:B0-----:R-:W-:-:S04]  /*0a30*/  LOP3.LUT R0, R2, 0xffffff80, RZ, 0xc0, !PT ;  /* 0xffffff8002007812 */ /* 0x001fc800078ec0ff */
[----:B------:R-:W-:-:S13]  /*0a40*/  ISETP.NE.AND P0, PT, R0, 0x80, PT ;  /* 0x000000800000780c */ /* 0x000fda0003f05270 */
[----:B------:R-:W-:Y:S08]  /*0a50*/  @!P0 BAR.ARV 0x9, 0x100 ;  /* 0x0244000000008b1d */ /* 0x000ff00000002000 */
[----:B------:R-:W-:Y:S06]  /*0a60*/  BAR.SYNC.DEFER_BLOCKING 0x5, 0x180 ;  /* 0x0146000000007b1d */ /* 0x000fec0000010000 */
[----:B------:R-:W0:Y:S01]  /*0a70*/  LDS.128 R44, [UR4+0x2e8d0] ;  /* 0x02e8d004ff2c7984 */ /* 0x000e220008000c00 */
[----:B------:R-:W-:Y:S01]  /*0a80*/  ULDC UR4, c[0x0][0xc14] ;  /* 0x0003050000047ab9 */ /* 0x000fe20000000800 */
[----:B------:R-:W-:Y:S06]  /*0a90*/  BAR.ARV 0x4, 0x180 ;  /* 0x0106000000007b1d */ /* 0x000fec0000002000 */
[----:B0-----:R-:W-:-:S13]  /*0aa0*/  ISETP.GE.AND P0, PT, R47, UR4, PT ;  /* 0x000000042f007c0c */ /* 0x001fda000bf06270 */
[----:B------:R-:W-:Y:S05]  /*0ab0*/  @P0 EXIT ;  /* 0x000000000000094d */ /* 0x000fea0003800000 */
[----:B------:R-:W-:Y:S01]  /*0ac0*/  VIADD R232, R2, 0xffffff80 ;  /* 0xffffff8002e87836 */ /* 0x000fe20000000000 */
[----:B------:R-:W-:Y:S01]  /*0ad0*/  R2UR UR6, R46 ;  /* 0x000000002e0672ca */ /* 0x000fe200000e0000 */
[----:B------:R-:W-:Y:S01]  /*0ae0*/  ULOP3.LUT UR44, UR40, 0x1, URZ, 0xfc, !UPT ;  /* 0x00000001282c7892 */ /* 0x000fe2000f8efc3f */
[----:B------:R-:W-:Y:S02]  /*0af0*/  UMOV UR43, URZ ;  /* 0x0000003f002b7c82 */ /* 0x000fe40008000000 */
[----:B------:R-:W-:Y:S01]  /*0b00*/  SHF.R.S32.HI R3, RZ, 0x1f, R232 ;  /* 0x0000001fff037819 */ /* 0x000fe200000114e8 */
[----:B------:R-:W-:Y:S01]  /*0b10*/  UMOV UR42, URZ ;  /* 0x0000003f002a7c82 */ /* 0x000fe20008000000 */
[----:B------:R-:W-:Y:S02]  /*0b20*/  UMOV UR46, URZ ;  /* 0x0000003f002e7c82 */ /* 0x000fe40008000000 */
[CC--:B------:R-:W-:Y:S02]  /*0b30*/  LEA.HI R5, R3.reuse, R232.reuse, RZ, 0x7 ;  /* 0x000000e803057211 */ /* 0x0c0fe400078f38ff */
[----:B------:R-:W-:-:S02]  /*0b40*/  LEA.HI R0, R3, R232, RZ, 0x4 ;  /* 0x000000e803007211 */ /* 0x000fc400078f20ff */
[----:B------:R-:W-:Y:S02]  /*0b50*/  LOP3.LUT R7, R5, 0xffffff80, RZ, 0xc0, !PT ;  /* 0xffffff8005077812 */ /* 0x000fe400078ec0ff */
[----:B------:R-:W-:Y:S02]  /*0b60*/  SHF.R.S32.HI R9, RZ, 0x4, R0 ;  /* 0x00000004ff097819 */ /* 0x000fe40000011400 */
[----:B------:R-:W-:Y:S01]  /*0b70*/  SHF.R.S32.HI R228, RZ, 0x7, R5 ;  /* 0x00000007ffe47819 */ /* 0x000fe20000011405 */
[----:B------:R-:W-:Y:S01]  /*0b80*/  IMAD.IADD R22, R232, 0x1, -R7 ;  /* 0x00000001e8167824 */ /* 0x000fe200078e0a07 */
[----:B------:R-:W-:Y:S02]  /*0b90*/  LEA.HI R2, R3, R232, RZ, 0x5 ;  /* 0x000000e803027211 */ /* 0x000fe400078f28ff */
[----:B------:R-:W-:Y:S02]  /*0ba0*/  LOP3.LUT R7, R0, 0x3fffff0, RZ, 0xc0, !PT ;  /* 0x03fffff000077812 */ /* 0x000fe400078ec0ff */
[----:B------:R-:W-:Y:S01]  /*0bb0*/  SHF.R.S32.HI R11, RZ, 0x1f, R22 ;  /* 0x0000001fff0b7819 */ /* 0x000fe20000011416 */
[----:B------:R-:W-:Y:S01]  /*0bc0*/  IMAD.SHL.U32 R2, R2, 0x20, RZ ;  /* 0x0000002002027824 */ /* 0x000fe200078e00ff */
[----:B------:R-:W-:Y:S01]  /*0bd0*/  LEA.HI R0, R0, R9, RZ, 0x1 ;  /* 0x0000000900007211 */ /* 0x000fe200078f08ff */
[----:B------:R-:W-:Y:S01]  /*0be0*/  IMAD.IADD R7, R232, 0x1, -R7 ;  /* 0x00000001e8077824 */ /* 0x000fe200078e0a07 */
[----:B------:R-:W-:-:S02]  /*0bf0*/  LEA.HI R4, R11, R22, RZ, 0x2 ;  /* 0x000000160b047211 */ /* 0x000fc400078f10ff */
[----:B------:R-:W-:Y:S02]  /*0c00*/  LEA.HI R5, R5, R228, RZ, 0x1 ;  /* 0x000000e405057211 */ /* 0x000fe400078f08ff */
[--C-:B------:R-:W-:Y:S02]  /*0c10*/  SHF.R.S32.HI R6, RZ, 0x2, R4.reuse ;  /* 0x00000002ff067819 */ /* 0x100fe40000011404 */
[----:B------:R-:W-:Y:S02]  /*0c20*/  SHF.R.S32.HI R13, RZ, 0x1f, R4 ;  /* 0x0000001fff0d7819 */ /* 0x000fe40000011404 */
[----:B------:R-:W-:Y:S02]  /*0c30*/  LOP3.LUT R0, R0, 0x1ffffffe, RZ, 0xc0, !PT ;  /* 0x1ffffffe00007812 */ /* 0x000fe400078ec0ff */
[----:B------:R-:W-:Y:S02]  /*0c40*/  LEA.HI R13, R13, R6, RZ, 0x3 ;  /* 0x000000060d0d7211 */ /* 0x000fe400078f18ff */
[----:B------:R-:W-:Y:S01]  /*0c50*/  LOP3.LUT R5, R5, 0x3fffffe, RZ, 0xc0, !PT ;  /* 0x03fffffe05057812 */ /* 0x000fe200078ec0ff */
[----:B------:R-:W-:Y:S01]  /*0c60*/  IMAD.IADD R0, R9, 0x1, -R0 ;  /* 0x0000000109007824 */ /* 0x000fe200078e0a00 */
[----:B------:R-:W-:-:S02]  /*0c70*/  LOP3.LUT R13, R13, 0xfffffff8, RZ, 0xc0, !PT ;  /* 0xfffffff80d0d7812 */ /* 0x000fc400078ec0ff */
[----:B------:R-:W-:Y:S01]  /*0c80*/  LEA.HI R11, R11, R22, RZ, 0x5 ;  /* 0x000000160b0b7211 */ /* 0x000fe200078f28ff */
[----:B------:R-:W-:Y:S01]  /*0c90*/  IMAD.IADD R230, R228, 0x1, -R5 ;  /* 0x00000001e4e67824 */ /* 0x000fe200078e0a05 */
[----:B------:R-:W-:Y:S01]  /*0ca0*/  LEA.HI R3, R3, R232, RZ, 0x3 ;  /* 0x000000e803037211 */ /* 0x000fe200078f18ff */
[----:B------:R-:W-:Y:S01]  /*0cb0*/  IMAD.IADD R6, R6, 0x1, -R13 ;  /* 0x0000000106067824 */ /* 0x000fe200078e0a0d */
[----:B------:R-:W-:Y:S02]  /*0cc0*/  LOP3.LUT R2, R2, 0xfffffc00, RZ, 0xc0, !PT ;  /* 0xfffffc0002027812 */ /* 0x000fe400078ec0ff */
[----:B------:R-:W-:Y:S02]  /*0cd0*/  LOP3.LUT R9, R4, 0x7ffffffc, RZ, 0xc0, !PT ;  /* 0x7ffffffc04097812 */ /* 0x000fe400078ec0ff */
[----:B------:R-:W-:Y:S01]  /*0ce0*/  SHF.R.S32.HI R11, RZ, 0x5, R11 ;  /* 0x00000005ff0b7819 */ /* 0x000fe2000001140b */
[----:B------:R-:W-:Y:S01]  /*0cf0*/  IMAD R7, R7, 0x40, R2 ;  /* 0x0000004007077824 */ /* 0x000fe200078e0202 */
[----:B------:R-:W-:Y:S01]  /*0d00*/  LOP3.LUT R5, R3, 0x1ffffff8, RZ, 0xc0, !PT ;  /* 0x1ffffff803057812 */ /* 0x000fe200078ec0ff */
[----:B------:R-:W-:Y:S01]  /*0d10*/  IMAD.MOV.U32 R2, RZ, RZ, -0x2 ;  /* 0xfffffffeff027424 */ /* 0x000fe200078e00ff */
[----:B------:R-:W-:Y:S01]  /*0d20*/  SHF.R.S32.HI R18, RZ, 0x3, R3 ;  /* 0x00000003ff127819 */ /* 0x000fe20000011403 */
[----:B------:R-:W-:-:S02]  /*0d30*/  IMAD.IADD R9, R22, 0x1, -R9 ;  /* 0x0000000116097824 */ /* 0x000fc400078e0a09 */
[----:B------:R-:W-:Y:S02]  /*0d40*/  IMAD R11, R11, 0x10, R6 ;  /* 0x000000100b0b7824 */ /* 0x000fe400078e0206 */
[----:B------:R-:W-:Y:S02]  /*0d50*/  IMAD.IADD R5, R232, 0x1, -R5 ;  /* 0x00000001e8057824 */ /* 0x000fe400078e0a05 */
[----:B------:R-:W-:Y:S02]  /*0d60*/  IMAD R231, R0, 0x8, R7 ;  /* 0x0000000800e77824 */ /* 0x000fe400078e0207 */
[----:B------:R-:W-:Y:S02]  /*0d70*/  IMAD R229, R9, R2, 0xe0 ;  /* 0x000000e009e57424 */ /* 0x000fe400078e0202 */
[----:B------:R-:W-:Y:S02]  /*0d80*/  IMAD R230, R230, 0x40, R11 ;  /* 0x00000040e6e67824 */ /* 0x000fe400078e020b */
[----:B------:R-:W-:-:S07]  /*0d90*/  IMAD.SHL.U32 R16, R5, 0x8, RZ ;  /* 0x0000000805107824 */ /* 0x000fce00078e00ff */
.L_x_163:
[----:B0-----:R-:W0:Y:S01]  /*0da0*/  LDC.64 R2, c[0x0][0xc60] ;  /* 0x00031800ff027b82 */ /* 0x001e220000000a00 */
[----:B------:R-:W-:Y:S01]  /*0db0*/  ULDC.64 UR4, c[0x0][0xa28] ;  /* 0x00028a0000047ab9 */ /* 0x000fe20000000a00 */
[----:B------:R-:W-:Y:S01]  /*0dc0*/  ULDC.64 UR8, c[0x0][0xa20] ;  /* 0x0002880000087ab9 */ /* 0x000fe20000000a00 */
[----:B0-----:R-:W-:-:S06]  /*0dd0*/  IMAD.WIDE R2, R47, 0x4, R2 ;  /* 0x000000042f027825 */ /* 0x001fcc00078e0202 */
[----:B--2---:R-:W2:Y:S01]  /*0de0*/  LDG.E R2, desc[UR50][R2.64] ;  /* 0x0000003202027981 */ /* 0x004ea2000c1e1900 */
[----:B------:R-:W-:Y:S02]  /*0df0*/  UISETP.NE.U32.AND UP0, UPT, UR4, URZ, UPT ;  /* 0x0000003f0400728c */ /* 0x000fe4000bf05070 */
[----:B------:R-:W-:Y:S02]  /*0e00*/  UISETP.NE.U32.AND UP1, UPT, UR8, URZ, UPT ;  /* 0x0000003f0800728c */ /* 0x000fe4000bf25070 */
[----:B------:R-:W-:Y:S02]  /*0e10*/  UISETP.NE.AND.EX UP0, UPT, UR5, URZ, UPT, UP0 ;  /* 0x0000003f0500728c */ /* 0x000fe4000bf05300 */
[----:B------:R-:W-:-:S04]  /*0e20*/  UISETP.NE.AND.EX UP1, UPT, UR9, URZ, UPT, UP1 ;  /* 0x0000003f0900728c */ /* 0x000fc8000bf25310 */
[----:B------:R-:W-:Y:S02]  /*0e30*/  PLOP3.LUT P0, PT, PT, PT, UP0, 0x80, 0x0 ;  /* 0x000000000000781c */ /* 0x000fe40003f0f008 */
[----:B------:R-:W-:Y:S02]  /*0e40*/  PLOP3.LUT P1, PT, PT, PT, UP1, 0x80, 0x0 ;  /* 0x000000000000781c */ /* 0x000fe40003f2f018 */
[----:B--2---:R-:W-:-:S13]  /*0e50*/  R2UR UR36, R2 ;  /* 0x00000000022472ca */ /* 0x004fda00000e0000 */
[----:B------:R-:W-:Y:S02]  /*0e60*/  USHF.R.S32.HI UR37, URZ, 0x1f, UR36 ;  /* 0x0000001f3f257899 */ /* 0x000fe40008011424 */
[----:B------:R-:W-:Y:S02]  /*0e70*/  @UP0 ULEA UR4, UP2, UR36, UR4, 0x2 ;  /* 0x0000000424040291 */ /* 0x000fe4000f84103f */
[----:B------:R-:W-:Y:S02]  /*0e80*/  @UP1 ULEA UR8, UP3, UR36, UR8, 0x2 ;  /* 0x0000000824081291 */ /* 0x000fe4000f86103f */
[----:B------:R-:W-:Y:S02]  /*0e90*/  @UP0 ULEA.HI.X UR5, UR36, UR5, UR37, 0x2, UP2 ;  /* 0x0000000524050291 */ /* 0x000fe400090f1425 */
[----:B------:R-:W-:Y:S01]  /*0ea0*/  @UP1 ULEA.HI.X UR9, UR36, UR9, UR37, 0x2, UP3 ;  /* 0x0000000924091291 */ /* 0x000fe200098f1425 */
[----:B------:R-:W-:Y:S02]  /*0eb0*/  IMAD.U32 R2, RZ, RZ, UR4 ;  /* 0x00000004ff027e24 */ /* 0x000fe4000f8e00ff */
[----:B---345:R-:W-:-:S02]  /*0ec0*/  IMAD.U32 R4, RZ, RZ, UR8 ;  /* 0x00000008ff047e24 */ /* 0x038fc4000f8e00ff */
[----:B------:R-:W-:Y:S01]  /*0ed0*/  IMAD.U32 R3, RZ, RZ, UR5 ;  /* 0x00000005ff037e24 */ /* 0x000fe2000f8e00ff */
[----:B------:R-:W-:Y:S01]  /*0ee0*/  MOV R5, UR9 ;  /* 0x0000000900057c02 */ /* 0x000fe20008000f00 */
[----:B------:R-:W-:-:S03]  /*0ef0*/  ULDC.64 UR4, c[0x0][0x3f8] ;  /* 0x0000fe0000047ab9 */ /* 0x000fc60000000a00 */
[----:B------:R-:W2:Y:S04]  /*0f00*/  @P0 LDG.E R2, desc[UR50][R2.64] ;  /* 0x0000003202020981 */ /* 0x000ea8000c1e1900 */
[----:B------:R-:W3:Y:S01]  /*0f10*/  @P1 LDG.E R4, desc[UR50][R4.64] ;  /* 0x0000003204041981 */ /* 0x000ee2000c1e1900 */
[----:B------:R-:W-:Y:S01]  /*0f20*/  UISETP.NE.U32.AND UP0, UPT, UR4, URZ, UPT ;  /* 0x0000003f0400728c */ /* 0x000fe2000bf05070 */
[----:B------:R-:W-:Y:S01]  /*0f30*/  IMAD.MOV.U32 R17, RZ, RZ, R45 ;  /* 0x000000ffff117224 */ /* 0x000fe200078e002d */
[----:B------:R-:W-:Y:S01]  /*0f40*/  UMOV UR45, URZ ;  /* 0x0000003f002d7c82 */ /* 0x000fe20008000000 */
[----:B------:R-:W-:Y:S01]  /*0f50*/  ULDC UR4, c[0x0][0x404] ;  /* 0x0001010000047ab9 */ /* 0x000fe20000000800 */
[----:B------:R-:W-:Y:S01]  /*0f60*/  UISETP.NE.AND.EX UP0, UPT, UR5, URZ, UPT, UP0 ;  /* 0x0000003f0500728c */ /* 0x000fe2000bf05300 */
[----:B------:R-:W-:Y:S01]  /*0f70*/  IMAD.MOV.U32 R0, RZ, RZ, RZ ;  /* 0x000000ffff007224 */ /* 0x000fe200078e00ff */
[----:B------:R-:W-:Y:S01]  /*0f80*/  UMOV UR38, UR6 ;  /* 0x0000000600267c82 */ /* 0x000fe20008000000 */
[----:B------:R-:W-:Y:S01]  /*0f90*/  ULDC UR5, c[0x0][0x2e0] ;  /* 0x0000b80000057ab9 */ /* 0x000fe20000000800 */
[----:B------:R-:W-:Y:S01]  /*0fa0*/  USEL UR4, UR4, 0x1, UP0 ;  /* 0x0000000104047887 */ /* 0x000fe20008000000 */
[----:B------:R-:W-:Y:S01]  /*0fb0*/  IMAD.MOV.U32 R87, RZ, RZ, RZ ;  /* 0x000000ffff577224 */ /* 0x000fe200078e00ff */
[----:B------:R-:W-:-:S02]  /*0fc0*/  CS2R R6, SRZ ;  /* 0x0000000000067805 */ /* 0x000fc4000001ff00 */
[----:B-1----:R-:W-:Y:S01]  /*0fd0*/  CS2R R8, SRZ ;  /* 0x0000000000087805 */ /* 0x002fe2000001ff00 */
[----:B------:R-:W-:Y:S01]  /*0fe0*/  UIMAD UR4, UR4, UR5, URZ ;  /* 0x00000005040472a4 */ /* 0x000fe2000f8e023f */
[----:B------:R-:W-:Y:S02]  /*0ff0*/  CS2R R10, SRZ ;  /* 0x00000000000a7805 */ /* 0x000fe4000001ff00 */
[----:B------:R-:W-:Y:S01]  /*1000*/  CS2R R12, SRZ ;  /* 0x00000000000c7805 */ /* 0x000fe2000001ff00 */
[----:B------:R-:W-:Y:S01]  /*1010*/  ULDC UR5, c[0x0][0x428] ;  /* 0x00010a0000057ab9 */ /* 0x000fe20000000800 */
[----:B------:R-:W-:Y:S01]  /*1020*/  CS2R R14, SRZ ;  /* 0x00000000000e7805 */ /* 0x000fe2000001ff00 */
[----:B------:R-:W-:Y:S01]  /*1030*/  UISETP.NE.AND UP0, UPT, UR5, 0x1, UPT ;  /* 0x000000010500788c */ /* 0x000fe2000bf05270 */
        /* <DEDUP_REMOVED lines=12> */
[----:B------:R-:W-:Y:S01]  /*1100*/  CS2R R88, SRZ ;  /* 0x0000000000587805 */ /* 0x000fe2000001ff00 */
[----:B------:R-:W-:Y:S01]  /*1110*/  IMAD.MOV.U32 R50, RZ, RZ, RZ ;  /* 0x000000ffff327224 */ /* 0x000fe200078e00ff */
[----:B------:R-:W-:-:S02]  /*1120*/  CS2R R52, SRZ ;  /* 0x0000000000347805 */ /* 0x000fc4000001ff00 */
[----:B------:R-:W-:Y:S02]  /*1130*/  CS2R R56, SRZ ;  /* 0x0000000000387805 */ /* 0x000fe4000001ff00 */
[----:B------:R-:W-:Y:S02]  /*1140*/  CS2R R90, SRZ ;  /* 0x00000000005a7805 */ /* 0x000fe4000001ff00 */
[----:B------:R-:W-:Y:S02]  /*1150*/  CS2R R60, SRZ ;  /* 0x00000000003c7805 */ /* 0x000fe4000001ff00 */
[----:B------:R-:W-:Y:S02]  /*1160*/  CS2R R92, SRZ ;  /* 0x00000000005c7805 */ /* 0x000fe4000001ff00 */
[----:B------:R-:W-:Y:S02]  /*1170*/  CS2R R64, SRZ ;  /* 0x0000000000407805 */ /* 0x000fe4000001ff00 */
[----:B--2---:R-:W-:Y:S01]  /*1180*/  @P0 R2UR UR45, R2 ;  /* 0x00000000022d02ca */ /* 0x004fe200000e0000 */
[----:B------:R-:W-:Y:S01]  /*1190*/  IMAD.MOV.U32 R2, RZ, RZ, RZ ;  /* 0x000000ffff027224 */ /* 0x000fe200078e00ff */
[----:B------:R-:W-:-:S02]  /*11a0*/  PLOP3.LUT P0, PT, PT, PT, PT, 0x80, 0x0 ;  /* 0x000000000000781c */ /* 0x000fc40003f0f070 */
[----:B---3--:R-:W-:Y:S01]  /*11b0*/  @P1 R2UR UR4, R4 ;  /* 0x00000000040412ca */ /* 0x008fe200000e0000 */
[----:B------:R-:W-:-:S14]  /*11c0*/  @P1 BRA `(.L_x_120) ;  /* 0x0000000000341947 */ /* 0x000fdc0003800000 */
[----:B------:R-:W-:Y:S02]  /*11d0*/  ULDC.64 UR8, c[0x0][0xa08] ;  /* 0x0002820000087ab9 */ /* 0x000fe40000000a00 */
[----:B------:R-:W-:-:S04]  /*11e0*/  ISETP.NE.U32.AND P1, PT, RZ, UR8, PT ;  /* 0x00000008ff007c0c */ /* 0x000fc8000bf25070 */
[----:B------:R-:W-:-:S13]  /*11f0*/  ISETP.NE.AND.EX P1, PT, RZ, UR9, PT, P1 ;  /* 0x00000009ff007c0c */ /* 0x000fda000bf25310 */
[----:B------:R-:W-:Y:S05]  /*1200*/  @!P1 BRA `(.L_x_120) ;  /* 0x0000000000249947 */ /* 0x000fea0003800000 */
[----:B------:R-:W-:Y:S02]  /*1210*/  ULDC.64 UR4, c[0x0][0xa08] ;  /* 0x0002820000047ab9 */ /* 0x000fe40000000a00 */
[----:B------:R-:W-:-:S06]  /*1220*/  UIMAD.WIDE UR4, UR36, 0x4, UR4 ;  /* 0x00000004240478a5 */ /* 0x000fcc000f8e0204 */
[----:B------:R-:W-:Y:S02]  /*1230*/  IMAD.U32 R4, RZ, RZ, UR4 ;  /* 0x00000004ff047e24 */ /* 0x000fe4000f8e00ff */
[----:B------:R-:W-:-:S05]  /*1240*/  IMAD.U32 R5, RZ, RZ, UR5 ;  /* 0x00000005ff057e24 */ /* 0x000fca000f8e00ff */
[----:B------:R-:W2:Y:S04]  /*1250*/  LDG.E R44, desc[UR50][R4.64] ;  /* 0x00000032042c7981 */ /* 0x000ea8000c1e1900 */
[----:B------:R-:W3:Y:S01]  /*1260*/  LDG.E R3, desc[UR50][R4.64+0x4] ;  /* 0x0000043204037981 */ /* 0x000ee2000c1e1900 */
[----:B--2---:R-:W-:Y:S02]  /*1270*/  R2UR UR4, R44 ;  /* 0x000000002c0472ca */ /* 0x004fe400000e0000 */
[----:B---3--:R-:W-:-:S13]  /*1280*/  R2UR UR5, R3 ;  /* 0x00000000030572ca */ /* 0x008fda00000e0000 */
[----:B------:R-:W-:-:S12]  /*1290*/  UIADD3 UR4, -UR4, UR5, URZ ;  /* 0x0000000504047290 */ /* 0x000fd8000fffe13f */
.L_x_120:
[----:B------:R-:W-:Y:S01]  /*12a0*/  UIADD3 UR45, -UR45, UR4, URZ ;  /* 0x000000042d2d7290 */ /* 0x000fe2000fffe13f */
[----:B------:R-:W-:Y:S01]  /*12b0*/  CS2R R94, SRZ ;  /* 0x00000000005e7805 */ /* 0x000fe2000001ff00 */
[----:B------:R-:W-:Y:S01]  /*12c0*/  @UP0 ULDC UR7, c[0x0][0x42c] ;  /* 0x00010b0000070ab9 */ /* 0x000fe20000000800 */
[----:B------:R-:W-:Y:S01]  /*12d0*/  UMOV UR4, URZ ;  /* 0x0000003f00047c82 */ /* 0x000fe20008000000 */
[----:B------:R-:W-:Y:S01]  /*12e0*/  UISETP.GE.AND UP1, UPT, UR45, 0x1, UPT ;  /* 0x000000012d00788c */ /* 0x000fe2000bf26270 */
[----:B------:R-:W-:Y:S01]  /*12f0*/  CS2R R68, SRZ ;  /* 0x0000000000447805 */ /* 0x000fe2000001ff00 */
[----:B------:R-:W-:Y:S01]  /*1300*/  UIADD3 UR5, UR45, 0xdf, URZ ;  /* 0x000000df2d057890 */ /* 0x000fe2000fffe03f */
[----:B------:R-:W-:Y:S01]  /*1310*/  CS2R R96, SRZ ;  /* 0x0000000000607805 */ /* 0x000fe2000001ff00 */
[----:B------:R-:W-:Y:S01]  /*1320*/  UMOV UR39, UR6 ;  /* 0x0000000600277c82 */ /* 0x000fe20008000000 */
[----:B------:R-:W-:Y:S02]  /*1330*/  CS2R R72, SRZ ;  /* 0x0000000000487805 */ /* 0x000fe4000001ff00 */
[----:B------:R-:W-:Y:S01]  /*1340*/  PLOP3.LUT P1, PT, PT, PT, UP1, 0x80, 0x0 ;  /* 0x000000000000781c */ /* 0x000fe20003f2f018 */
[----:B------:R-:W-:Y:S01]  /*1350*/  UIMAD.WIDE UR8, UR5, -0x6db6db6d, UR4 ;  /* 0x92492493050878a5 */ /* 0x000fe2000f8e0204 */
[----:B------:R-:W-:Y:S01]  /*1360*/  CS2R R98, SRZ ;  /* 0x0000000000627805 */ /* 0x000fe2000001ff00 */
[----:B------:R-:W-:Y:S01]  /*1370*/  UIMAD.WIDE.U32 UR4, UR6, UR7, URZ ;  /* 0x00000007060472a5 */ /* 0x000fe2000f8e003f */
[----:B------:R-:W-:Y:S01]  /*1380*/  CS2R R76, SRZ ;  /* 0x00000000004c7805 */ /* 0x000fe2000001ff00 */
[----:B------:R-:W-:Y:S01]  /*1390*/  USHF.R.U32.HI UR49, URZ, 0x1f, UR9 ;  /* 0x0000001f3f317899 */ /* 0x000fe20008011609 */
[----:B------:R-:W-:Y:S01]  /*13a0*/  CS2R R100, SRZ ;  /* 0x0000000000647805 */ /* 0x000fe2000001ff00 */
[----:B------:R-:W-:-:S02]  /*13b0*/  @UP0 ULDC UR7, c[0x0][0x430] ;  /* 0x00010c0000070ab9 */ /* 0x000fc40000000800 */
[----:B------:R-:W-:Y:S02]  /*13c0*/  @UP0 USHF.R.U32.HI UR38, URZ, UR7, UR5 ;  /* 0x000000073f260299 */ /* 0x000fe40008011605 */
[----:B------:R-:W-:Y:S02]  /*13d0*/  ULEA.HI.SX32 UR49, UR9, UR49, 0x19 ;  /* 0x0000003109317291 */ /* 0x000fe4000f8fca3f */
[----:B------:R-:W-:Y:S10]  /*13e0*/  @!P1 BRA `(.L_x_121) ;  /* 0x000000a000989947 */ /* 0x000ff40003800000 */
[----:B------:R-:W0:Y:S01]  /*13f0*/  SHFL.IDX PT, R0, R228, RZ, 0x1f ;  /* 0x00001fffe4007589 */ /* 0x000e2200000e0000 */
[----:B------:R-:W1:Y:S01]  /*1400*/  S2UR UR6, SR_CgaCtaId ;  /* 0x00000000000679c3 */ /* 0x000e620000008800 */
[----:B------:R-:W-:Y:S01]  /*1410*/  UMOV UR5, 0x400 ;  /* 0x0000040000057882 */ /* 0x000fe20000000000 */
[----:B0-----:R-:W-:Y:S01]  /*1420*/  R2UR UR41, R0 ;  /* 0x00000000002972ca */ /* 0x001fe200000e0000 */
[----:B-1----:R-:W-:-:S04]  /*1430*/  ULEA UR5, UR6, UR5, 0x18 ;  /* 0x0000000506057291 */ /* 0x002fc8000f8ec03f */
[----:B------:R-:W-:-:S04]  /*1440*/  UIADD3 UR5, UR5, 0x1c400, URZ ;  /* 0x0001c40005057890 */ /* 0x000fc8000fffe03f */
[----:B------:R-:W-:-:S04]  /*1450*/  ULOP3.LUT UP0, URZ, UR5, 0x9f, URZ, 0xc0, !UPT ;  /* 0x0000009f053f7892 */ /* 0x000fc8000f80c03f */
[----:B------:R-:W-:Y:S02]  /*1460*/  ULEA.HI UR4, UR41, UR41, URZ, 0x1 ;  /* 0x0000002929047291 */ /* 0x000fe4000f8f083f */
[----:B------:R-:W-:Y:S02]  /*1470*/  PLOP3.LUT P0, PT, PT, PT, UP0, 0x80, 0x0 ;  /* 0x000000000000781c */ /* 0x000fe40003f0f008 */
[----:B------:R-:W-:-:S04]  /*1480*/  ULOP3.LUT UR4, UR4, 0x1e, URZ, 0xc0, !UPT ;  /* 0x0000001e04047892 */ /* 0x000fc8000f8ec03f */
[----:B------:R-:W-:-:S04]  /*1490*/  UIADD3 UR4, UR41, -UR4, URZ ;  /* 0x8000000429047290 */ /* 0x000fc8000fffe03f */
[----:B------:R-:W-:-:S04]  /*14a0*/  ULEA UR4, UR4, UR5, 0xd ;  /* 0x0000000504047291 */ /* 0x000fc8000f8e683f */
[----:B------:R-:W-:-:S04]  /*14b0*/  USHF.R.U32.HI UR4, URZ, 0x4, UR4 ;  /* 0x000000043f047899 */ /* 0x000fc80008011604 */
[----:B------:R-:W-:Y:S01]  /*14c0*/  ULOP3.LUT UR47, UR4, 0x3fff, URZ, 0xc0, !UPT ;  /* 0x00003fff042f7892 */ /* 0x000fe2000f8ec03f */
[----:B------:R-:W-:Y:S11]  /*14d0*/  @!P0 BRA `(.L_x_122) ;  /* 0x0000000000408947 */ /* 0x000ff60003800000 */
[----:B------:R-:W-:Y:S01]  /*14e0*/  MOV R0, 0x0 ;  /* 0x0000000000007802 */ /* 0x000fe20000000f00 */
[----:B------:R-:W-:Y:S01]  /*14f0*/  ULDC.64 UR4, c[0x4][0xc0] ;  /* 0x0100300000047ab9 */ /* 0x000fe20000000a00 */
[----:B------:R-:W-:Y:S01]  /*1500*/  ULDC.64 UR6, c[0x4][0x28] ;  /* 0x01000a0000067ab9 */ /* 0x000fe20000000a00 */
[----:B------:R-:W-:Y:S01]  /*1510*/  IMAD.U32 R4, RZ, RZ, UR4 ;  /* 0x00000004ff047e24 */ /* 0x000fe2000f8e00ff */
[----:B------:R0:W1:Y:S01]  /*1520*/  LDC.64 R2, c[0x4][R0] ;  /* 0x0100000000027b82 */ /* 0x0000620000000a00 */
[----:B------:R-:W-:Y:S01]  /*1530*/  IMAD.U32 R5, RZ, RZ, UR5 ;  /* 0x00000005ff057e24 */ /* 0x000fe2000f8e00ff */
[----:B------:R-:W-:Y:S01]  /*1540*/  ULDC.64 UR4, c[0x4][0xc8] ;  /* 0x0100320000047ab9 */ /* 0x000fe20000000a00 */
[----:B------:R-:W-:Y:S02]  /*1550*/  IMAD.U32 R10, RZ, RZ, UR6 ;  /* 0x00000006ff0a7e24 */ /* 0x000fe4000f8e00ff */
[----:B------:R-:W-:Y:S02]  /*1560*/  IMAD.U32 R6, RZ, RZ, UR4 ;  /* 0x00000004ff067e24 */ /* 0x000fe4000f8e00ff */
[----:B------:R-:W-:-:S02]  /*1570*/  IMAD.U32 R7, RZ, RZ, UR5 ;  /* 0x00000005ff077e24 */ /* 0x000fc4000f8e00ff */
[----:B------:R-:W-:Y:S02]  /*1580*/  IMAD.U32 R11, RZ, RZ, UR7 ;  /* 0x00000007ff0b7e24 */ /* 0x000fe4000f8e00ff */
[----:B------:R-:W-:Y:S02]  /*1590*/  IMAD.MOV.U32 R8, RZ, RZ, 0x70 ;  /* 0x00000070ff087424 */ /* 0x000fe400078e00ff */
[----:B------:R-:W-:Y:S02]  /*15a0*/  IMAD.MOV.U32 R12, RZ, RZ, 0x1 ;  /* 0x00000001ff0c7424 */ /* 0x000fe400078e00ff */
[----:B0-----:R-:W-:-:S07]  /*15b0*/  IMAD.MOV.U32 R13, RZ, RZ, RZ ;  /* 0x000000ffff0d7224 */ /* 0x001fce00078e00ff */
[----:B------:R-:W-:-:S07]  /*15c0*/  LEPC R20, `(.L_x_122) ;  /* 0x000000001014794e */ /* 0x000fce0000000000 */
[----:B-1----:R-:W-:Y:S05]  /*15d0*/  CALL.ABS.NOINC R2 ;  /* 0x0000000002007343 */ /* 0x002fea0003c00000 */
.L_x_122:
        /* <DEDUP_REMOVED lines=10> */
[----:B------:R-:W-:Y:S01]  /*1680*/  @UP0 ULDC.64 UR14, c[0x0][0x9a8] ;  /* 0x00026a00000e0ab9 */ /* 0x000fe20000000a00 */
[----:B------:R-:W-:Y:S01]  /*1690*/  @UP0 ULDC.64 UR18, c[0x0][0x9b0] ;  /* 0x00026c0000120ab9 */ /* 0x000fe20000000a00 */
[----:B------:R-:W-:Y:S01]  /*16a0*/  @UP1 ULDC.64 UR16, c[0x0][0x9b8] ;  /* 0x00026e0000101ab9 */ /* 0x000fe20000000a00 */
[----:B------:R-:W-:Y:S02]  /*16b0*/  @UP0 UIMAD UR8, UR37, UR14, URZ ;  /* 0x0000000e250802a4 */ /* 0x000fe4000f8e023f */
[----:B------:R-:W-:Y:S02]  /*16c0*/  @UP1 UIMAD UR10, UR37, UR16, URZ ;  /* 0x00000010250a12a4 */ /* 0x000fe4000f8e023f */
[----:B------:R-:W-:Y:S02]  /*16d0*/  @UP0 UIMAD UR15, UR36, UR15, UR8 ;  /* 0x0000000f240f02a4 */ /* 0x000fe4000f8e0208 */
[----:B------:R-:W-:Y:S02]  /*16e0*/  @UP1 UIMAD.WIDE.U32 UR8, UR36, UR16, URZ ;  /* 0x00000010240812a5 */ /* 0x000fe4000f8e003f */
[----:B------:R-:W-:-:S02]  /*16f0*/  @UP0 UIMAD.WIDE.U32 UR12, UR36, UR14, URZ ;  /* 0x0000000e240c02a5 */ /* 0x000fc4000f8e003f */
[----:B------:R-:W-:Y:S02]  /*1700*/  @UP1 UIMAD UR16, UR36, UR17, UR10 ;  /* 0x00000011241012a4 */ /* 0x000fe4000f8e020a */
[----:B------:R-:W-:Y:S02]  /*1710*/  @UP1 USHF.R.S32.HI UR17, URZ, 0x1f, UR38 ;  /* 0x0000001f3f111899 */ /* 0x000fe40008011426 */
[----:B------:R-:W-:Y:S01]  /*1720*/  @UP0 USHF.R.S32.HI UR14, URZ, 0x1f, UR38 ;  /* 0x0000001f3f0e0899 */ /* 0x000fe20008011426 */
[----:B------:R-:W-:Y:S01]  /*1730*/  @UP1 ULDC.64 UR10, c[0x0][0x9c0] ;  /* 0x00027000000a1ab9 */ /* 0x000fe20000000a00 */
[----:B------:R-:W-:Y:S02]  /*1740*/  @UP0 UIADD3 UR13, UR13, UR15, URZ ;  /* 0x0000000f0d0d0290 */ /* 0x000fe4000fffe03f */
[----:B------:R-:W-:Y:S02]  /*1750*/  @UP1 UIMAD UR15, UR17, UR10, URZ ;  /* 0x0000000a110f12a4 */ /* 0x000fe4000f8e023f */
[----:B------:R-:W-:-:S02]  /*1760*/  @UP0 UIMAD UR14, UR14, UR18, URZ ;  /* 0x000000120e0e02a4 */ /* 0x000fc4000f8e023f */
[----:B------:R-:W-:Y:S02]  /*1770*/  @UP1 UIADD3 UR9, UR9, UR16, URZ ;  /* 0x0000001009091290 */ /* 0x000fe4000fffe03f */
[----:B------:R-:W-:Y:S02]  /*1780*/  @UP1 UIMAD UR15, UR38, UR11, UR15 ;  /* 0x0000000b260f12a4 */ /* 0x000fe4000f8e020f */
[----:B------:R-:W-:Y:S02]  /*1790*/  @UP0 UIMAD UR14, UR38, UR19, UR14 ;  /* 0x00000013260e02a4 */ /* 0x000fe4000f8e020e */
[----:B------:R-:W-:Y:S02]  /*17a0*/  @UP0 UIMAD.WIDE.U32 UR12, UR38, UR18, UR12 ;  /* 0x00000012260c02a5 */ /* 0x000fe4000f8e000c */
[----:B------:R-:W-:Y:S02]  /*17b0*/  @UP1 UIMAD.WIDE.U32 UR10, UR38, UR10, UR8 ;  /* 0x0000000a260a12a5 */ /* 0x000fe4000f8e0008 */
[----:B------:R-:W-:-:S02]  /*17c0*/  @UP0 UIADD3 UR9, UR13, UR14, URZ ;  /* 0x0000000e0d090290 */ /* 0x000fc4000fffe03f */
[----:B------:R-:W-:Y:S02]  /*17d0*/  @UP0 ULEA UR6, UP2, UR12, UR6, 0x2 ;  /* 0x000000060c060291 */ /* 0x000fe4000f84103f */
[----:B------:R-:W-:Y:S02]  /*17e0*/  @UP1 UIADD3 UR8, UR11, UR15, URZ ;  /* 0x0000000f0b081290 */ /* 0x000fe4000fffe03f */
[----:B------:R-:W-:Y:S02]  /*17f0*/  @UP1 ULEA UR4, UP3, UR10, UR4, 0x2 ;  /* 0x000000040a041291 */ /* 0x000fe4000f86103f */
[----:B------:R-:W-:Y:S01]  /*1800*/  @UP0 ULEA.HI.X UR7, UR12, UR7, UR9, 0x2, UP2 ;  /* 0x000000070c070291 */ /* 0x000fe200090f1409 */
[----:B------:R-:W-:Y:S01]  /*1810*/  MOV R4, UR6 ;  /* 0x0000000600047c02 */ /* 0x000fe20008000f00 */
[----:B------:R-:W-:Y:S02]  /*1820*/  @UP1 ULEA.HI.X UR5, UR10, UR5, UR8, 0x2, UP3 ;  /* 0x000000050a051291 */ /* 0x000fe400098f1408 */
[----:B------:R-:W-:-:S02]  /*1830*/  IMAD.U32 R6, RZ, RZ, UR4 ;  /* 0x00000004ff067e24 */ /* 0x000fc4000f8e00ff */
[----:B------:R-:W-:Y:S02]  /*1840*/  IMAD.U32 R5, RZ, RZ, UR7 ;  /* 0x00000007ff057e24 */ /* 0x000fe4000f8e00ff */
[----:B------:R-:W-:-:S03]  /*1850*/  IMAD.U32 R7, RZ, RZ, UR5 ;  /* 0x00000005ff077e24 */ /* 0x000fc6000f8e00ff */
[----:B------:R0:W2:Y:S04]  /*1860*/  @P0 LDG.E R9, desc[UR50][R4.64] ;  /* 0x0000003204090981 */ /* 0x0000a8000c1e1900 */
[----:B------:R-:W2:Y:S01]  /*1870*/  @P1 LDG.E R0, desc[UR50][R6.64] ;  /* 0x0000003206001981 */ /* 0x000ea2000c1e1900 */
[----:B------:R-:W1:Y:S01]  /*1880*/  S2UR UR5, SR_CgaCtaId ;  /* 0x00000000000579c3 */ /* 0x000e620000008800 */
[----:B------:R-:W-:Y:S01]  /*1890*/  ULEA.HI UR4, UR43, UR43, URZ, 0x1 ;  /* 0x0000002b2b047291 */ /* 0x000fe2000f8f083f */
[----:B------:R-:W-:-:S03]  /*18a0*/  MOV R2, 0x400 ;  /* 0x0000040000027802 */ /* 0x000fc60000000f00 */
[----:B------:R-:W-:Y:S01]  /*18b0*/  ULOP3.LUT UR4, UR4, 0xfffffffe, URZ, 0xc0, !UPT ;  /* 0xfffffffe04047892 */ /* 0x000fe2000f8ec03f */
[----:B0-----:R-:W-:-:S03]  /*18c0*/  IMAD.U32 R4, RZ, RZ, UR44 ;  /* 0x0000002cff047e24 */ /* 0x001fc6000f8e00ff */
[----:B------:R-:W-:Y:S02]  /*18d0*/  UIADD3 UR4, UR43, -UR4, URZ ;  /* 0x800000042b047290 */ /* 0x000fe4000fffe03f */
[----:B------:R-:W-:-:S04]  /*18e0*/  ISETP.NE.AND P0, PT, R4, 0x3, PT ;  /* 0x000000030400780c */ /* 0x000fc80003f05270 */
[----:B------:R-:W-:Y:S01]  /*18f0*/  IMAD.U32 R11, RZ, RZ, UR4 ;  /* 0x00000004ff0b7e24 */ /* 0x000fe2000f8e00ff */
[----:B------:R-:W-:-:S04]  /*1900*/  ULDC UR4, c[0x0][0x9d8] ;  /* 0x0002760000047ab9 */ /* 0x000fc80000000800 */
[----:B------:R-:W-:Y:S01]  /*1910*/  SHF.L.U32 R11, R11, 0x1f, RZ ;  /* 0x0000001f0b0b7819 */ /* 0x000fe200000006ff */
[----:B-1----:R-:W-:-:S05]  /*1920*/  IMAD.U32 R3, RZ, RZ, UR5 ;  /* 0x00000005ff037e24 */ /* 0x002fca000f8e00ff */
[----:B------:R-:W-:-:S04]  /*1930*/  LEA R2, R3, R2, 0x18 ;  /* 0x0000000203027211 */ /* 0x000fc800078ec0ff */
[----:B------:R-:W0:Y:S01]  /*1940*/  SYNCS.PHASECHK.TRANS64.TRYWAIT P1, [R2+URZ+0x2e800], R11 ;  /* 0x02e8000b020075a7 */ /* 0x000e22000802017f */
[----:B--2---:R-:W-:-:S04]  /*1950*/  FMUL.FTZ R0, R9, R0 ;  /* 0x0000000009007220 */ /* 0x004fc80000410000 */
[----:B------:R-:W-:Y:S01]  /*1960*/  FMUL.FTZ R0, R0, UR4 ;  /* 0x0000000400007c20 */ /* 0x000fe20008410000 */
[----:B0-----:R-:W-:Y:S06]  /*1970*/  @!P1 BRA `(.L_x_123) ;  /* 0x0000010c00009947 */ /* 0x001fec0003800000 */
.L_x_248:
[----:B------:R-:W-:Y:S05]  /*1980*/  @!P0 BRA `(.L_x_124) ;  /* 0x0000000000048947 */ /* 0x000fea0003800000 */
[----:B------:R-:W-:Y:S01]  /*1990*/  BPT.TRAP 0x1 ;  /* 0x000000040000795c */ /* 0x000fe20000300000 */
.L_x_124:
[----:B------:R-:W-:Y:S02]  /*19a0*/  IMAD.U32 R6, RZ, RZ, UR42 ;  /* 0x0000002aff067e24 */ /* 0x000fe4000f8e00ff */
[----:B------:R-:W-:-:S03]  /*19b0*/  IMAD.U32 R5, RZ, RZ, UR46 ;  /* 0x0000002eff057e24 */ /* 0x000fc6000f8e00ff */
[----:B------:R-:W-:Y:S01]  /*19c0*/  SHF.L.U32 R6, R6, 0x1f, RZ ;  /* 0x0000001f06067819 */ /* 0x000fe200000006ff */
[----:B------:R-:W-:-:S04]  /*19d0*/  IMAD R5, R5, 0x8, R2 ;  /* 0x0000000805057824 */ /* 0x000fc800078e0202 */
[----:B------:R1:W2:Y:S01]  /*19e0*/  SYNCS.PHASECHK.TRANS64.TRYWAIT P1, [R5+URZ+0x2e830], R6 ;  /* 0x02e83006050075a7 */ /* 0x0002a2000802017f */
[----:B------:R-:W-:Y:S05]  /*19f0*/  @!P0 BRA `(.L_x_125) ;  /* 0x0000000000048947 */ /* 0x000fea0003800000 */
[----:B------:R-:W-:Y:S01]  /*1a00*/  BPT.TRAP 0x1 ;  /* 0x000000040000795c */ /* 0x000fe20000300000 */
.L_x_125:
[----:B------:R-:W3:Y:S01]  /*1a10*/  S2R R7, SR_TID.X ;  /* 0x0000000000077919 */ /* 0x000ee20000002100 */
[----:B------:R-:W-:-:S05]  /*1a20*/  VIADD R4, R2, 0x20400 ;  /* 0x0002040002047836 */ /* 0x000fca0000000000 */
[----:B------:R-:W-:-:S04]  /*1a30*/  SHF.R.U32.HI R4, RZ, 0x4, R4 ;  /* 0x00000004ff047819 */ /* 0x000fc80000011604 */
[----:B------:R-:W-:Y:S02]  /*1a40*/  LOP3.LUT R4, R4, 0x3fff, RZ, 0xc0, !PT ;  /* 0x00003fff04047812 */ /* 0x000fe400078ec0ff */
[----:B---3--:R-:W-:Y:S01]  /*1a50*/  LOP3.LUT P2, RZ, R7, 0x7f, RZ, 0xc0, !PT ;  /* 0x0000007f07ff7812 */ /* 0x008fe2000784c0ff */
[----:B--2---:R-:W-:-:S12]  /*1a60*/  @P1 BRA `(.L_x_126) ;  /* 0x0000000000081947 */ /* 0x004fd80003800000 */
[----:B------:R-:W2:Y:S02]  /*1a70*/  SYNCS.PHASECHK.TRANS64.TRYWAIT P1, [R5+URZ+0x2e830], R6 ;  /* 0x02e83006050075a7 */ /* 0x000ea4000802017f */
[----:B--2---:R-:W-:Y:S05]  /*1a80*/  @!P1 BRA `(.L_x_127) ;  /* 0x0000010800d09947 */ /* 0x004fea0003800000 */
.L_x_126:
[----:B------:R-:W-:Y:S05]  /*1a90*/  WARPSYNC.ALL ;  /* 0x0000000000007948 */ /* 0x000fea0003800000 */
[----:B------:R-:W-:Y:S01]  /*1aa0*/  IMAD.MOV.U32 R87, RZ, RZ, RZ ;  /* 0x000000ffff577224 */ /* 0x000fe200078e00ff */
[----:B------:R-:W-:-:S04]  /*1ab0*/  LOP3.LUT R4, R4, 0x10000, RZ, 0xfc, !PT ;  /* 0x0001000004047812 */ /* 0x000fc800078efcff */
[----:B------:R-:W-:Y:S01]  /*1ac0*/  R2UR UR20, R4 ;  /* 0x00000000041472ca */ /* 0x000fe200000e0000 */
[----:B------:R-:W-:Y:S01]  /*1ad0*/  ULOP3.LUT UR12, UR47, 0x10000, URZ, 0xfc, !UPT ;  /* 0x000100002f0c7892 */ /* 0x000fe2000f8efc3f */
[----:B------:R-:W-:Y:S01]  /*1ae0*/  WARPGROUP.ARRIVE ;  /* 0x00000000000079c5 */ /* 0x000fe20000000000 */
[----:B------:R-:W-:Y:S01]  /*1af0*/  UMOV UR17, 0x40000040 ;  /* 0x4000004000117882 */ /* 0x000fe20000000000 */
[----:B------:R-:W-:Y:S01]  /*1b00*/  UMOV UR19, 0x40000040 ;  /* 0x4000004000137882 */ /* 0x000fe20000000000 */
[----:B------:R-:W-:Y:S01]  /*1b10*/  UIADD3 UR7, UR12, 0x2, URZ ;  /* 0x000000020c077890 */ /* 0x000fe2000fffe03f */
[----:B-12---:R-:W-:Y:S01]  /*1b20*/  VIADD R6, R229, UR45 ;  /* 0x0000002de5067c36 */ /* 0x006fe20008000000 */
[----:B------:R-:W-:Y:S01]  /*1b30*/  UIADD3 UR11, UR12, 0x4, URZ ;  /* 0x000000040c0b7890 */ /* 0x000fe2000fffe03f */
[----:B------:R-:W1:Y:S01]  /*1b40*/  S2R R152, SR_TID.X ;  /* 0x0000000000987919 */ /* 0x000e620000002100 */
[----:B------:R-:W-:Y:S01]  /*1b50*/  UMOV UR16, UR12 ;  /* 0x0000000c00107c82 */ /* 0x000fe20008000000 */
[----:B------:R-:W-:Y:S01]  /*1b60*/  UIADD3 UR14, UR12, 0x6, URZ ;  /* 0x000000060c0e7890 */ /* 0x000fe2000fffe03f */
[----:B------:R-:W-:-:S02]  /*1b70*/  UMOV UR13, 0x40000040 ;  /* 0x40000040000d7882 */ /* 0x000fc40000000000 */
[----:B------:R-:W-:Y:S01]  /*1b80*/  UIMAD UR20, UR46, 0x700, UR20 ;  /* 0x000007002e1478a4 */ /* 0x000fe2000f8e0214 */
[----:B------:R-:W-:Y:S01]  /*1b90*/  UMOV UR15, 0x40000040 ;  /* 0x40000040000f7882 */ /* 0x000fe20000000000 */
[----:B------:R-:W-:Y:S02]  /*1ba0*/  UISETP.GE.AND UP0, UPT, UR45, 0xe1, UPT ;  /* 0x000000e12d00788c */ /* 0x000fe4000bf06270 */
[----:B------:R-:W-:-:S03]  /*1bb0*/  UIADD3 UR4, UR20, 0x200, URZ ;  /* 0x0000020014047890 */ /* 0x000fc6000fffe03f */
        /* <DEDUP_REMOVED lines=43> */
[----:B------:R-:W-:Y:S01]  /*1e70*/  QGMMA.64x32x32.F32.E4M3.E4M3 R24, gdesc[UR16], RZ, !UPT, gsb0 ;  /* 0x00600000101879f3 */ /* 0x000fe2000c0008ff */
        /* <DEDUP_REMOVED lines=65> */
[----:B------:R-:W-:Y:S01]  /*2290*/  UMOV UR14, UR18 ;  /* 0x00000012000e7c82 */ /* 0x000fe20008000000 */
        /* <DEDUP_REMOVED lines=24> */
[C---:B0-----:R-:W-:Y:S01]  /*2420*/  FMUL.FTZ R11, R0.reuse, R141 ;  /* 0x0000008d000b7220 */ /* 0x041fe20000410000 */
[C---:B------:R-:W-:Y:S01]  /*2430*/  FMUL.FTZ R7, R0.reuse, R138 ;  /* 0x0000008a00077220 */ /* 0x040fe20000410000 */
[----:B------:R-:W-:Y:S01]  /*2440*/  QGMMA.64x32x32.F32.E4M3.E4M3 R120, gdesc[UR12], R120, gsb0 ;  /* 0x006000000c7879f3 */ /* 0x000fe20008000878 */
[----:B------:R-:W-:Y:S01]  /*2450*/  UIADD3 UR14, UR20, 0x206, URZ ;  /* 0x00000206140e7890 */ /* 0x000fe2000fffe03f */
[----:B------:R-:W0:Y:S01]  /*2460*/  MUFU.TANH R8, R8 ;  /* 0x0000000800087308 */ /* 0x000e220000002400 */
        /* <DEDUP_REMOVED lines=13> */
[----:B------:R-:W3:Y:S08]  /*2540*/  MUFU.TANH R10, R10 ;  /* 0x0000000a000a7308 */ /* 0x000ef00000002400 */
[----:B------:R-:W4:Y:S08]  /*2550*/  MUFU.TANH R11, R11 ;  /* 0x0000000b000b7308 */ /* 0x000f300000002400 */
[----:B------:R-:W5:Y:S08]  /*2560*/  MUFU.TANH R7, R7 ;  /* 0x0000000700077308 */ /* 0x000f700000002400 */
[----:B------:R-:W1:Y:S08]  /*2570*/  MUFU.TANH R73, R73 ;  /* 0x0000004900497308 */ /* 0x000e700000002400 */
[----:B------:R-:W1:Y:S08]  /*2580*/  MUFU.TANH R14, R14 ;  /* 0x0000000e000e7308 */ /* 0x000e700000002400 */
[----:B------:R-:W1:Y:S01]  /*2590*/  MUFU.TANH R12, R12 ;  /* 0x0000000c000c7308 */ /* 0x000e620000002400 */
        /* <DEDUP_REMOVED lines=17> */
[----:B------:R-:W1:Y:S01]  /*26b0*/  MUFU.TANH R13, R13 ;  /* 0x0000000d000d7308 */ /* 0x000e620000002400 */
[C---:B------:R-:W-:Y:S01]  /*26c0*/  FMUL.FTZ R76, R0.reuse, R121 ;  /* 0x00000079004c7220 */ /* 0x040fe20000410000 */
[C---:B------:R-:W-:Y:S01]  /*26d0*/  FMUL.FTZ R122, R0.reuse, R131 ;  /* 0x00000083007a7220 */ /* 0x040fe20000410000 */
[C---:B------:R-:W-:Y:S01]  /*26e0*/  FMUL.FTZ R121, R0.reuse, R132 ;  /* 0x0000008400797220 */ /* 0x040fe20000410000 */
[C---:B------:R-:W-:Y:S01]  /*26f0*/  FMUL.FTZ R83, R0.reuse, R128 ;  /* 0x0000008000537220 */ /* 0x040fe20000410000 */
[----:B------:R-:W-:-:S03]  /*2700*/  FMUL.FTZ R84, R0, R129 ;  /* 0x0000008100547220 */ /* 0x000fc60000410000 */
[----:B------:R-:W1:Y:S08]  /*2710*/  MUFU.TANH R20, R20 ;  /* 0x0000001400147308 */ /* 0x000e700000002400 */
[----:B------:R-:W1:Y:S08]  /*2720*/  MUFU.TANH R72, R72 ;  /* 0x0000004800487308 */ /* 0x000e700000002400 */
[----:B------:R-:W1:Y:S08]  /*2730*/  MUFU.TANH R15, R15 ;  /* 0x0000000f000f7308 */ /* 0x000e700000002400 */
        /* <DEDUP_REMOVED lines=23> */
[C---:B------:R-:W-:Y:S01]  /*28b0*/  FMUL.FTZ R117, R0.reuse, R118 ;  /* 0x0000007600757220 */ /* 0x040fe20000410000 */
[----:B------:R-:W-:-:S02]  /*28c0*/  FMUL.FTZ R114, R0, R114 ;  /* 0x0000007200727220 */ /* 0x000fc40000410000 */
        /* <DEDUP_REMOVED lines=37> */
[----:B------:R-:W-:Y:S02]  /*2b20*/  IMAD.U32 R57, RZ, RZ, UR49 ;  /* 0x00000031ff397e24 */ /* 0x000fe4000f8e00ff */
[C---:B------:R-:W-:Y:S01]  /*2b30*/  FMUL.FTZ R133, R0.reuse, R68 ;  /* 0x0000004400857220 */ /* 0x040fe20000410000 */
[C---:B------:R-:W-:Y:S01]  /*2b40*/  FMUL.FTZ R68, R0.reuse, R69 ;  /* 0x0000004500447220 */ /* 0x040fe20000410000 */
[C---:B------:R-:W-:Y:S01]  /*2b50*/  FMUL.FTZ R134, R0.reuse, R70 ;  /* 0x0000004600867220 */ /* 0x040fe20000410000 */
[----:B------:R-:W-:Y:S01]  /*2b60*/  QGMMA.64x32x32.F32.E4M3.E4M3 R40, gdesc[UR12], R40, gsb0 ;  /* 0x006000000c2879f3 */ /* 0x000fe20008000828 */
[----:B------:R-:W-:Y:S02]  /*2b70*/  IMAD R6, R57, -0xe0, R6 ;  /* 0xffffff2039067824 */ /* 0x000fe400078e0206 */
[C---:B------:R-:W-:Y:S01]  /*2b80*/  FMUL.FTZ R130, R0.reuse, R58 ;  /* 0x0000003a00827220 */ /* 0x040fe20000410000 */
[C---:B------:R-:W-:Y:S01]  /*2b90*/  FMUL.FTZ R135, R0.reuse, R71 ;  /* 0x0000004700877220 */ /* 0x040fe20000410000 */
[C---:B------:R-:W-:Y:S01]  /*2ba0*/  FMUL.FTZ R131, R0.reuse, R60 ;  /* 0x0000003c00837220 */ /* 0x040fe20000410000 */
[----:B------:R-:W-:Y:S01]  /*2bb0*/  FMUL.FTZ R132, R0, R61 ;  /* 0x0000003d00847220 */ /* 0x000fe20000410000 */
[C---:B------:R-:W-:Y:S01]  /*2bc0*/  ISETP.GT.AND P5, PT, R6.reuse, RZ, PT ;  /* 0x000000ff0600720c */ /* 0x040fe20003fa4270 */
[----:B------:R-:W1:Y:S01]  /*2bd0*/  MUFU.TANH R122, R122 ;  /* 0x0000007a007a7308 */ /* 0x000e620000002400 */
[C---:B------:R-:W-:Y:S01]  /*2be0*/  ISETP.GT.AND P1, PT, R6.reuse, 0x1, PT ;  /* 0x000000010600780c */ /* 0x040fe20003f24270 */
[----:B------:R-:W-:Y:S01]  /*2bf0*/  UIADD3 UR14, UR20, 0x606, URZ ;  /* 0x00000606140e7890 */ /* 0x000fe2000fffe03f */
[----:B------:R-:W-:Y:S01]  /*2c00*/  ISETP.GT.AND P2, PT, R6, 0x8, PT ;  /* 0x000000080600780c */ /* 0x000fe20003f44270 */
[----:B------:R-:W-:Y:S01]  /*2c10*/  FMUL.FTZ R101, R0, R56 ;  /* 0x0000003800657220 */ /* 0x000fe20000410000 */
[----:B0-----:R-:W-:Y:S01]  /*2c20*/  FSEL R69, R8, -INF , P5 ;  /* 0xff80000008457808 */ /* 0x001fe20002800000 */
[----:B------:R-:W-:Y:S01]  /*2c30*/  UMOV UR15, 0x40000040 ;  /* 0x40000040000f7882 */ /* 0x000fe20000000000 */
[----:B--2---:R-:W-:Y:S01]  /*2c40*/  FSEL R70, R9, -INF , P1 ;  /* 0xff80000009467808 */ /* 0x004fe20000800000 */
[----:B------:R-:W0:Y:S01]  /*2c50*/  MUFU.TANH R104, R104 ;  /* 0x0000006800687308 */ /* 0x000e220000002400 */
[----:B------:R-:W-:Y:S01]  /*2c60*/  ISETP.GT.AND P3, PT, R6, 0x9, PT ;  /* 0x000000090600780c */ /* 0x000fe20003f64270 */
[----:B------:R-:W-:Y:S01]  /*2c70*/  FMUL.FTZ R129, R0, R59 ;  /* 0x0000003b00817220 */ /* 0x000fe20000410000 */
[----:B---3--:R-:W-:Y:S01]  /*2c80*/  FSEL R71, R10, -INF , P2 ;  /* 0xff8000000a477808 */ /* 0x008fe20001000000 */
[----:B------:R-:W-:Y:S01]  /*2c90*/  FMUL.FTZ R63, R0, R63 ;  /* 0x0000003f003f7220 */ /* 0x000fe20000410000 */
[----:B------:R-:W-:Y:S01]  /*2ca0*/  ISETP.GT.AND P4, PT, R6, 0x10, PT ;  /* 0x000000100600780c */ /* 0x000fe20003f84270 */
[C---:B------:R-:W-:Y:S01]  /*2cb0*/  FMUL.FTZ R65, R0.reuse, R65 ;  /* 0x0000004100417220 */ /* 0x040fe20000410000 */
[----:B----4-:R-:W-:Y:S01]  /*2cc0*/  FSEL R103, R11, -INF , P3 ;  /* 0xff8000000b677808 */ /* 0x010fe20001800000 */
[----:B------:R-:W2:Y:S01]  /*2cd0*/  MUFU.TANH R126, R126 ;  /* 0x0000007e007e7308 */ /* 0x000ea20000002400 */
[----:B-----5:R-:W-:Y:S01]  /*2ce0*/  FSEL R7, R7, -INF , P5 ;  /* 0xff80000007077808 */ /* 0x020fe20002800000 */
[----:B------:R-:W-:Y:S01]  /*2cf0*/  FMUL.FTZ R66, R0, R66 ;  /* 0x0000004200427220 */ /* 0x000fe20000410000 */
[----:B------:R-:W-:Y:S01]  /*2d00*/  ISETP.GT.AND P5, PT, R6, 0x11, PT ;  /* 0x000000110600780c */ /* 0x000fe20003fa4270 */
[C---:B------:R-:W-:Y:S01]  /*2d10*/  FMUL.FTZ R64, R0.reuse, R64 ;  /* 0x0000004000407220 */ /* 0x040fe20000410000 */
[----:B-1----:R-:W-:Y:S01]  /*2d20*/  FSEL R11, R73, -INF , P4 ;  /* 0xff800000490b7808 */ /* 0x002fe20002000000 */
[----:B------:R-:W-:Y:S01]  /*2d30*/  FMUL.FTZ R62, R0, R62 ;  /* 0x0000003e003e7220 */ /* 0x000fe20000410000 */
[----:B------:R-:W-:Y:S01]  /*2d40*/  FSEL R73, R14, -INF , P4 ;  /* 0xff8000000e497808 */ /* 0x000fe20002000000 */
[----:B------:R-:W1:Y:S01]  /*2d50*/  MUFU.TANH R106, R106 ;  /* 0x0000006a006a7308 */ /* 0x000e620000002400 */
[----:B------:R-:W-:Y:S01]  /*2d60*/  FSEL R8, R12, -INF , P1 ;  /* 0xff8000000c087808 */ /* 0x000fe20000800000 */
[----:B------:R-:W-:Y:S01]  /*2d70*/  FMUL.FTZ R67, R0, R67 ;  /* 0x0000004300437220 */ /* 0x000fe20000410000 */
[----:B------:R-:W-:-:S02]  /*2d80*/  FSEL R12, R74, -INF , P5 ;  /* 0xff8000004a0c7808 */ /* 0x000fc40002800000 */
[----:B------:R-:W-:Y:S02]  /*2d90*/  ISETP.GT.AND P1, PT, R6, 0x18, PT ;  /* 0x000000180600780c */ /* 0x000fe40003f24270 */
[----:B------:R-:W-:Y:S01]  /*2da0*/  FSEL R74, R13, -INF , P5 ;  /* 0xff8000000d4a7808 */ /* 0x000fe20002800000 */
[----:B------:R-:W3:Y:S01]  /*2db0*/  MUFU.TANH R125, R125 ;  /* 0x0000007d007d7308 */ /* 0x000ee20000002400 */
[----:B------:R-:W-:Y:S02]  /*2dc0*/  FSEL R9, R20, -INF , P2 ;  /* 0xff80000014097808 */ /* 0x000fe40001000000 */
[----:B------:R-:W-:Y:S02]  /*2dd0*/  ISETP.GT.AND P2, PT, R6, 0x19, PT ;  /* 0x000000190600780c */ /* 0x000fe40003f44270 */
[----:B------:R-:W-:Y:S02]  /*2de0*/  FSEL R72, R72, -INF , P1 ;  /* 0xff80000048487808 */ /* 0x000fe40000800000 */
[----:B------:R-:W-:Y:S01]  /*2df0*/  FSEL R10, R15, -INF , P3 ;  /* 0xff8000000f0a7808 */ /* 0x000fe20001800000 */
[----:B------:R-:W4:Y:S01]  /*2e00*/  MUFU.TANH R105, R105 ;  /* 0x0000006900697308 */ /* 0x000f220000002400 */
[----:B------:R-:W-:-:S02]  /*2e10*/  FSEL R14, R77, -INF , P2 ;  /* 0xff8000004d0e7808 */ /* 0x000fc40001000000 */
[C---:B------:R-:W-:Y:S02]  /*2e20*/  ISETP.GT.AND P3, PT, R6.reuse, 0x20, PT ;  /* 0x000000200600780c */ /* 0x040fe40003f64270 */
[----:B------:R-:W-:Y:S02]  /*2e30*/  FSEL R77, R21, -INF , P2 ;  /* 0xff800000154d7808 */ /* 0x000fe40001000000 */
[C---:B------:R-:W-:Y:S01]  /*2e40*/  ISETP.GT.AND P4, PT, R6.reuse, 0x21, PT ;  /* 0x000000210600780c */ /* 0x040fe20003f84270 */
[----:B------:R-:W5:Y:S01]  /*2e50*/  MUFU.TANH R127, R127 ;  /* 0x0000007f007f7308 */ /* 0x000f620000002400 */
[----:B------:R-:W-:Y:S02]  /*2e60*/  FSEL R75, R75, -INF , P3 ;  /* 0xff8000004b4b7808 */ /* 0x000fe40001800000 */
[----:B------:R-:W-:Y:S01]  /*2e70*/  ISETP.GT.AND P5, PT, R6, 0x28, PT ;  /* 0x000000280600780c */ /* 0x000fe20003fa4270 */
        /* <DEDUP_REMOVED lines=9> */
[C---:B------:R-:W-:Y:S01]  /*2f10*/  FMUL.FTZ R142, R0.reuse, R51 ;  /* 0x00000033008e7220 */ /* 0x040fe20000410000 */
[----:B------:R-:W-:Y:S01]  /*2f20*/  FMNMX.FTZ R46, R103, R44, !PT ;  /* 0x0000002c672e7209 */ /* 0x000fe20007810000 */
[----:B------:R-:W-:Y:S01]  /*2f30*/  FMUL.FTZ R141, R0, R50 ;  /* 0x00000032008d7220 */ /* 0x000fe20000410000 */
[----:B------:R-:W-:Y:S01]  /*2f40*/  FSEL R13, R78, -INF , P1 ;  /* 0xff8000004e0d7808 */ /* 0x000fe20000800000 */
[C---:B------:R-:W-:Y:S01]  /*2f50*/  FMUL.FTZ R143, R0.reuse, R52 ;  /* 0x00000034008f7220 */ /* 0x040fe20000410000 */
[----:B------:R-:W-:Y:S01]  /*2f60*/  FMNMX.FTZ R47, R73, R46, !PT ;  /* 0x0000002e492f7209 */ /* 0x000fe20007810000 */
[----:B------:R-:W-:Y:S01]  /*2f70*/  FMUL.FTZ R136, R0, R40 ;  /* 0x0000002800887220 */ /* 0x000fe20000410000 */
[----:B------:R-:W-:Y:S01]  /*2f80*/  ISETP.GT.AND P1, PT, R6, 0x29, PT ;  /* 0x000000290600780c */ /* 0x000fe20003f24270 */
[----:B------:R-:W-:Y:S01]  /*2f90*/  FMUL.FTZ R144, R0, R53 ;  /* 0x0000003500907220 */ /* 0x000fe20000410000 */
[----:B------:R-:W-:Y:S01]  /*2fa0*/  FMNMX.FTZ R47, R74, R47, !PT ;  /* 0x0000002f4a2f7209 */ /* 0x000fe20007810000 */
[----:B------:R-:W-:Y:S01]  /*2fb0*/  FMUL.FTZ R137, R0, R41 ;  /* 0x0000002900897220 */ /* 0x000fe20000410000 */
[----:B------:R-:W-:Y:S01]  /*2fc0*/  FSEL R80, R80, -INF , P5 ;  /* 0xff80000050507808 */ /* 0x000fe20002800000 */
[----:B------:R-:W5:Y:S01]  /*2fd0*/  MUFU.TANH R108, R108 ;  /* 0x0000006c006c7308 */ /* 0x000f620000002400 */
[----:B------:R-:W-:Y:S01]  /*2fe0*/  FMNMX.FTZ R48, R72, R47, !PT ;  /* 0x0000002f48307209 */ /* 0x000fe20007810000 */
[----:B------:R-:W-:Y:S01]  /*2ff0*/  FMUL.FTZ R138, R0, R55 ;  /* 0x00000037008a7220 */ /* 0x000fe20000410000 */
[----:B------:R-:W-:Y:S01]  /*3000*/  ISETP.GT.AND P2, PT, R6, 0x30, PT ;  /* 0x000000300600780c */ /* 0x000fe20003f44270 */
[----:B------:R-:W-:Y:S01]  /*3010*/  WARPGROUP.ARRIVE ;  /* 0x00000000000079c5 */ /* 0x000fe20000000000 */
[----:B------:R-:W-:Y:S01]  /*3020*/  FMNMX.FTZ R48, R77, R48, !PT ;  /* 0x000000304d307209 */ /* 0x000fe20007810000 */
[C---:B------:R-:W-:Y:S01]  /*3030*/  FMUL.FTZ R56, R0.reuse, R42 ;  /* 0x0000002a00387220 */ /* 0x040fe20000410000 */
[----:B------:R-:W-:Y:S01]  /*3040*/  FSEL R79, R79, -INF , P1 ;  /* 0xff8000004f4f7808 */ /* 0x000fe20000800000 */
[----:B------:R-:W5:Y:S01]  /*3050*/  MUFU.TANH R107, R107 ;  /* 0x0000006b006b7308 */ /* 0x000f620000002400 */
[----:B------:R-:W-:Y:S01]  /*3060*/  FMNMX.FTZ R49, R75, R48, !PT ;  /* 0x000000304b317209 */ /* 0x000fe20007810000 */
[----:B------:R-:W-:Y:S01]  /*3070*/  FMUL.FTZ R57, R0, R43 ;  /* 0x0000002b00397220 */ /* 0x000fe20000410000 */
[----:B------:R-:W-:Y:S01]  /*3080*/  FSEL R15, R82, -INF , P3 ;  /* 0xff800000520f7808 */ /* 0x000fe20001800000 */
[----:B------:R-:W-:Y:S01]  /*3090*/  QGMMA.64x32x32.F32.E4M3.E4M3 R24, gdesc[UR12], R24, gsb0 ;  /* 0x006000000c1879f3 */ /* 0x000fe20008000818 */
[----:B------:R-:W-:Y:S01]  /*30a0*/  FMNMX.FTZ R51, R76, R49, !PT ;  /* 0x000000314c337209 */ /* 0x000fe20007810000 */
[----:B------:R-:W-:Y:S01]  /*30b0*/  FMUL.FTZ R59, R0, R45 ;  /* 0x0000002d003b7220 */ /* 0x000fe20000410000 */
[----:B------:R-:W-:Y:S01]  /*30c0*/  ISETP.GT.AND P3, PT, R6, 0x31, PT ;  /* 0x000000310600780c */ /* 0x000fe20003f64270 */
[----:B------:R-:W5:Y:S01]  /*30d0*/  MUFU.TANH R109, R109 ;  /* 0x0000006d006d7308 */ /* 0x000f620000002400 */
[----:B------:R-:W-:Y:S01]  /*30e0*/  FMNMX.FTZ R50, R80, R51, !PT ;  /* 0x0000003350327209 */ /* 0x000fe20007810000 */
[----:B------:R-:W-:Y:S01]  /*30f0*/  FMUL.FTZ R145, R0, R54 ;  /* 0x0000003600917220 */ /* 0x000fe20000410000 */
[----:B------:R-:W-:-:S02]  /*3100*/  FSEL R83, R83, -INF , P2 ;  /* 0xff80000053537808 */ /* 0x000fc40001000000 */
[----:B------:R-:W-:Y:S02]  /*3110*/  FMNMX.FTZ R52, R79, R50, !PT ;  /* 0x000000324f347209 */ /* 0x000fe40007810000 */
[----:B------:R-:W-:Y:S01]  /*3120*/  FSEL R20, R81, -INF , P4 ;  /* 0xff80000051147808 */ /* 0x000fe20002000000 */
[----:B------:R-:W5:Y:S01]  /*3130*/  MUFU.TANH R128, R128 ;  /* 0x0000008000807308 */ /* 0x000f620000002400 */
[----:B------:R-:W-:Y:S02]  /*3140*/  ISETP.GT.AND P4, PT, R6, 0x38, PT ;  /* 0x000000380600780c */ /* 0x000fe40003f84270 */
[----:B------:R-:W-:Y:S02]  /*3150*/  FSEL R84, R84, -INF , P3 ;  /* 0xff80000054547808 */ /* 0x000fe40001800000 */
[----:B------:R-:W-:Y:S02]  /*3160*/  FMNMX.FTZ R51, R83, R52, !PT ;  /* 0x0000003453337209 */ /* 0x000fe40007810000 */
[----:B------:R-:W-:Y:S01]  /*3170*/  FSEL R21, R85, -INF , P5 ;  /* 0xff80000055157808 */ /* 0x000fe20002800000 */
[----:B------:R-:W5:Y:S01]  /*3180*/  MUFU.TANH R112, R112 ;  /* 0x0000007000707308 */ /* 0x000f620000002400 */
[----:B------:R-:W-:-:S02]  /*3190*/  ISETP.GT.AND P5, PT, R6, 0x39, PT ;  /* 0x000000390600780c */ /* 0x000fc40003fa4270 */
[----:B------:R-:W-:Y:S02]  /*31a0*/  FSEL R121, R121, -INF , P4 ;  /* 0xff80000079797808 */ /* 0x000fe40002000000 */
[----:B------:R-:W-:Y:S02]  /*31b0*/  FMNMX.FTZ R52, R84, R51, !PT ;  /* 0x0000003354347209 */ /* 0x000fe40007810000 */
[----:B------:R-:W-:Y:S01]  /*31c0*/  FSEL R40, R86, -INF , P1 ;  /* 0xff80000056287808 */ /* 0x000fe20000800000 */
[----:B------:R-:W5:Y:S01]  /*31d0*/  MUFU.TANH R110, R110 ;  /* 0x0000006e006e7308 */ /* 0x000f620000002400 */
[----:B------:R-:W-:Y:S02]  /*31e0*/  ISETP.GT.AND P1, PT, R6, 0x40, PT ;  /* 0x000000400600780c */ /* 0x000fe40003f24270 */
[----:B------:R-:W-:Y:S02]  /*31f0*/  FSEL R120, R120, -INF , P5 ;  /* 0xff80000078787808 */ /* 0x000fe40002800000 */
[----:B------:R-:W-:-:S02]  /*3200*/  FMNMX.FTZ R53, R121, R52, !PT ;  /* 0x0000003479357209 */ /* 0x000fc40007810000 */
[----:B------:R-:W-:Y:S01]  /*3210*/  FSEL R41, R123, -INF , P2 ;  /* 0xff8000007b297808 */ /* 0x000fe20001000000 */
[----:B------:R-:W5:Y:S01]  /*3220*/  MUFU.TANH R111, R111 ;  /* 0x0000006f006f7308 */ /* 0x000f620000002400 */
[----:B------:R-:W-:Y:S02]  /*3230*/  ISETP.GT.AND P2, PT, R6, 0x41, PT ;  /* 0x000000410600780c */ /* 0x000fe40003f44270 */
[----:B------:R-:W-:Y:S02]  /*3240*/  FSEL R124, R124, -INF , P1 ;  /* 0xff8000007c7c7808 */ /* 0x000fe40000800000 */
[----:B------:R-:W-:Y:S02]  /*3250*/  FMNMX.FTZ R55, R120, R53, !PT ;  /* 0x0000003578377209 */ /* 0x000fe40007810000 */
[----:B------:R-:W-:Y:S01]  /*3260*/  FSEL R42, R122, -INF , P3 ;  /* 0xff8000007a2a7808 */ /* 0x000fe20001800000 */
[----:B------:R-:W-:Y:S01]  /*3270*/  MUFU.TANH R86, R56 ;  /* 0x0000003800567308 */ /* 0x000fe20000002400 */
[----:B------:R-:W-:-:S02]  /*3280*/  ISETP.GT.AND P3, PT, R6, 0x48, PT ;  /* 0x000000480600780c */ /* 0x000fc40003f64270 */
[----:B0-----:R-:W-:Y:S02]  /*3290*/  FSEL R104, R104, -INF , P2 ;  /* 0xff80000068687808 */ /* 0x001fe40001000000 */
[----:B------:R-:W-:Y:S02]  /*32a0*/  FMNMX.FTZ R55, R124, R55, !PT ;  /* 0x000000377c377209 */ /* 0x000fe40007810000 */
[----:B--2---:R-:W-:Y:S01]  /*32b0*/  FSEL R43, R126, -INF , P4 ;  /* 0xff8000007e2b7808 */ /* 0x004fe20002000000 */
[----:B------:R0:W-:Y:S01]  /*32c0*/  MUFU.TANH R122, R57 ;  /* 0x00000039007a7308 */ /* 0x0001e20000002400 */
[----:B------:R-:W-:Y:S02]  /*32d0*/  ISETP.GT.AND P4, PT, R6, 0x49, PT ;  /* 0x000000490600780c */ /* 0x000fe40003f84270 */
[----:B-1----:R-:W-:Y:S02]  /*32e0*/  FSEL R106, R106, -INF , P3 ;  /* 0xff8000006a6a7808 */ /* 0x002fe40001800000 */
[----:B---3--:R-:W-:-:S02]  /*32f0*/  FSEL R44, R125, -INF , P5 ;  /* 0xff8000007d2c7808 */ /* 0x008fc40002800000 */
[----:B------:R-:W-:Y:S01]  /*3300*/  ISETP.GT.AND P5, PT, R6, 0x50, PT ;  /* 0x000000500600780c */ /* 0x000fe20003fa4270 */
[----:B------:R-:W1:Y:S01]  /*3310*/  MUFU.TANH R114, R114 ;  /* 0x0000007200727308 */ /* 0x000e620000002400 */
[----:B0-----:R-:W-:Y:S01]  /*3320*/  FMNMX.FTZ R57, R104, R55, !PT ;  /* 0x0000003768397209 */ /* 0x001fe20007810000 */
[----:B------:R-:W-:Y:S02]  /*3330*/  WARPGROUP.DEPBAR.LE gsb0, 0x0 ;  /* 0x00008000000079c5 */ /* 0x000fe40000010000 */
[----:B----4-:R-:W-:Y:S01]  /*3340*/  FSEL R105, R105, -INF , P4 ;  /* 0xff80000069697808 */ /* 0x010fe20002000000 */
[----:B------:R-:W-:Y:S01]  /*3350*/  FMUL.FTZ R85, R0, R26 ;  /* 0x0000001a00557220 */ /* 0x000fe20000410000 */
[----:B------:R-:W-:Y:S01]  /*3360*/  FMNMX.FTZ R56, R106, R57, !PT ;  /* 0x000000396a387209 */ /* 0x000fe20007810000 */
[----:B------:R-:W-:Y:S01]  /*3370*/  FMUL.FTZ R36, R0, R36 ;  /* 0x0000002400247220 */ /* 0x000fe20000410000 */
[----:B------:R-:W0:Y:S01]  /*3380*/  MUFU.TANH R115, R115 ;  /* 0x0000007300737308 */ /* 0x000e220000002400 */
[----:B-----5:R-:W-:-:S02]  /*3390*/  FSEL R45, R127, -INF , P1 ;  /* 0xff8000007f2d7808 */ /* 0x020fc40000800000 */
[----:B------:R-:W-:Y:S02]  /*33a0*/  ISETP.GT.AND P1, PT, R6, 0x51, PT ;  /* 0x000000510600780c */ /* 0x000fe40003f24270 */
[----:B------:R-:W-:Y:S02]  /*33b0*/  FSEL R108, R108, -INF , P5 ;  /* 0xff8000006c6c7808 */ /* 0x000fe40002800000 */
[----:B------:R-:W-:Y:S01]  /*33c0*/  FMNMX.FTZ R57, R105, R56, !PT ;  /* 0x0000003869397209 */ /* 0x000fe20007810000 */
[----:B------:R-:W2:Y:S01]  /*33d0*/  MUFU.TANH R113, R113 ;  /* 0x0000007100717308 */ /* 0x000ea20000002400 */
[----:B------:R-:W-:Y:S02]  /*33e0*/  FSEL R46, R107, -INF , P2 ;  /* 0xff8000006b2e7808 */ /* 0x000fe40001000000 */
[----:B------:R-:W-:Y:S02]  /*33f0*/  ISETP.GT.AND P2, PT, R6, 0x58, PT ;  /* 0x000000580600780c */ /* 0x000fe40003f44270 */
[----:B------:R-:W-:-:S02]  /*3400*/  FSEL R109, R109, -INF , P1 ;  /* 0xff8000006d6d7808 */ /* 0x000fc40000800000 */
[----:B------:R-:W-:Y:S01]  /*3410*/  FSEL R47, R128, -INF , P3 ;  /* 0xff800000802f7808 */ /* 0x000fe20001800000 */
[----:B------:R-:W3:Y:S01]  /*3420*/  MUFU.TANH R88, R88 ;  /* 0x0000005800587308 */ /* 0x000ee20000002400 */
[----:B------:R-:W-:Y:S01]  /*3430*/  ISETP.GT.AND P3, PT, R6, 0x59, PT ;  /* 0x000000590600780c */ /* 0x000fe20003f64270 */
[----:B------:R-:W-:Y:S01]  /*3440*/  FMUL.FTZ R128, R0, R38 ;  /* 0x0000002600807220 */ /* 0x000fe20000410000 */
[----:B------:R-:W-:Y:S02]  /*3450*/  FSEL R112, R112, -INF , P2 ;  /* 0xff80000070707808 */ /* 0x000fe40001000000 */
[----:B------:R-:W-:Y:S02]  /*3460*/  FSEL R48, R110, -INF , P4 ;  /* 0xff8000006e307808 */ /* 0x000fe40002000000 */
[----:B------:R-:W-:Y:S01]  /*3470*/  ISETP.GT.AND P4, PT, R6, 0x60, PT ;  /* 0x000000600600780c */ /* 0x000fe20003f84270 */
[----:B------:R4:W-:Y:S01]  /*3480*/  MUFU.TANH R123, R58 ;  /* 0x0000003a007b7308 */ /* 0x0009e20000002400 */
[----:B------:R-:W-:-:S02]  /*3490*/  FSEL R111, R111, -INF , P3 ;  /* 0xff8000006f6f7808 */ /* 0x000fc40001800000 */
[----:B-1----:R-:W-:Y:S02]  /*34a0*/  FSEL R49, R114, -INF , P5 ;  /* 0xff80000072317808 */ /* 0x002fe40002800000 */
[----:B------:R-:W-:Y:S02]  /*34b0*/  ISETP.GT.AND P5, PT, R6, 0x61, PT ;  /* 0x000000610600780c */ /* 0x000fe40003fa4270 */
[----:B0-----:R-:W-:Y:S01]  /*34c0*/  FSEL R115, R115, -INF , P4 ;  /* 0xff80000073737808 */ /* 0x001fe20002000000 */
[----:B------:R-:W0:Y:S01]  /*34d0*/  MUFU.TANH R117, R117 ;  /* 0x0000007500757308 */ /* 0x000e220000002400 */
[----:B----4-:R-:W-:Y:S02]  /*34e0*/  FMNMX.FTZ R58, R108, R57, !PT ;  /* 0x000000396c3a7209 */ /* 0x010fe40007810000 */
[----:B--2---:R-:W-:Y:S02]  /*34f0*/  FSEL R50, R113, -INF , P1 ;  /* 0xff80000071327808 */ /* 0x004fe40000800000 */
[----:B------:R-:W-:-:S02]  /*3500*/  ISETP.GT.AND P1, PT, R6, 0x68, PT ;  /* 0x000000680600780c */ /* 0x000fc40003f24270 */
[----:B---3--:R-:W-:Y:S01]  /*3510*/  FSEL R88, R88, -INF , P5 ;  /* 0xff80000058587808 */ /* 0x008fe20002800000 */
[----:B------:R-:W1:Y:S08]  /*3520*/  MUFU.TANH R89, R89 ;  /* 0x0000005900597308 */ /* 0x000e700000002400 */
[----:B------:R2:W-:Y:S01]  /*3530*/  MUFU.TANH R107, R59 ;  /* 0x0000003b006b7308 */ /* 0x0005e20000002400 */
[----:B0-----:R-:W-:-:S02]  /*3540*/  FSEL R51, R117, -INF , P2 ;  /* 0xff80000075337808 */ /* 0x001fc40001000000 */
[----:B------:R-:W-:-:S05]  /*3550*/  ISETP.GT.AND P2, PT, R6, 0x69, PT ;  /* 0x000000690600780c */ /* 0x000fca0003f44270 */
[----:B------:R-:W0:Y:S01]  /*3560*/  MUFU.TANH R116, R116 ;  /* 0x0000007400747308 */ /* 0x000e220000002400 */
[----:B--2---:R-:W-:Y:S02]  /*3570*/  FMNMX.FTZ R59, R109, R58, !PT ;  /* 0x0000003a6d3b7209 */ /* 0x004fe40007810000 */
[----:B-1----:R-:W-:-:S05]  /*3580*/  FSEL R89, R89, -INF , P1 ;  /* 0xff80000059597808 */ /* 0x002fca0000800000 */
[----:B------:R-:W1:Y:S08]  /*3590*/  MUFU.TANH R90, R90 ;  /* 0x0000005a005a7308 */ /* 0x000e700000002400 */
[----:B------:R2:W-:Y:S01]  /*35a0*/  MUFU.TANH R125, R60 ;  /* 0x0000003c007d7308 */ /* 0x0005e20000002400 */
[----:B0-----:R-:W-:Y:S02]  /*35b0*/  FSEL R52, R116, -INF , P3 ;  /* 0xff80000074347808 */ /* 0x001fe40001800000 */
[----:B------:R-:W-:-:S05]  /*35c0*/  ISETP.GT.AND P3, PT, R6, 0x70, PT ;  /* 0x000000700600780c */ /* 0x000fca0003f64270 */
[----:B------:R-:W0:Y:S01]  /*35d0*/  MUFU.TANH R118, R118 ;  /* 0x0000007600767308 */ /* 0x000e220000002400 */
[----:B--2---:R-:W-:Y:S02]  /*35e0*/  FMNMX.FTZ R60, R112, R59, !PT ;  /* 0x0000003b703c7209 */ /* 0x004fe40007810000 */
[----:B-1----:R-:W-:Y:S02]  /*35f0*/  FSEL R90, R90, -INF , P2 ;  /* 0xff8000005a5a7808 */ /* 0x002fe40001000000 */
[----:B------:R-:W-:-:S03]  /*3600*/  FMNMX.FTZ R60, R111, R60, !PT ;  /* 0x0000003c6f3c7209 */ /* 0x000fc60007810000 */
[----:B------:R-:W1:Y:S08]  /*3610*/  MUFU.TANH R92, R92 ;  /* 0x0000005c005c7308 */ /* 0x000e700000002400 */
[----:B------:R-:W2:Y:S01]  /*3620*/  MUFU.TANH R91, R91 ;  /* 0x0000005b005b7308 */ /* 0x000ea20000002400 */
[----:B0-----:R-:W-:Y:S02]  /*3630*/  FSEL R53, R118, -INF , P4 ;  /* 0xff80000076357808 */ /* 0x001fe40002000000 */
[----:B------:R-:W-:-:S05]  /*3640*/  ISETP.GT.AND P4, PT, R6, 0x71, PT ;  /* 0x000000710600780c */ /* 0x000fca0003f84270 */
[----:B------:R-:W0:Y:S01]  /*3650*/  MUFU.TANH R93, R93 ;  /* 0x0000005d005d7308 */ /* 0x000e220000002400 */
[----:B-1----:R-:W-:-:S07]  /*3660*/  FSEL R92, R92, -INF , P3 ;  /* 0xff8000005c5c7808 */ /* 0x002fce0001800000 */
[----:B------:R1:W-:Y:S01]  /*3670*/  MUFU.TANH R110, R61 ;  /* 0x0000003d006e7308 */ /* 0x0003e20000002400 */
[----:B--2---:R-:W-:Y:S02]  /*3680*/  FSEL R54, R91, -INF , P5 ;  /* 0xff8000005b367808 */ /* 0x004fe40002800000 */
[----:B------:R-:W-:-:S05]  /*3690*/  ISETP.GT.AND P5, PT, R6, 0x78, PT ;  /* 0x000000780600780c */ /* 0x000fca0003fa4270 */
[----:B------:R-:W2:Y:S01]  /*36a0*/  MUFU.TANH R119, R119 ;  /* 0x0000007700777308 */ /* 0x000ea20000002400 */
[----:B-1----:R-:W-:Y:S02]  /*36b0*/  FMNMX.FTZ R61, R115, R60, !PT ;  /* 0x0000003c733d7209 */ /* 0x002fe40007810000 */
[----:B0-----:R-:W-:Y:S02]  /*36c0*/  FSEL R93, R93, -INF , P4 ;  /* 0xff8000005d5d7808 */ /* 0x001fe40002000000 */
[----:B------:R-:W-:-:S03]  /*36d0*/  FMNMX.FTZ R78, R88, R61, !PT ;  /* 0x0000003d584e7209 */ /* 0x000fc60007810000 */
[----:B------:R-:W0:Y:S01]  /*36e0*/  MUFU.TANH R94, R94 ;  /* 0x0000005e005e7308 */ /* 0x000e220000002400 */
[----:B------:R-:W-:Y:S01]  /*36f0*/  FMNMX.FTZ R81, R89, R78, !PT ;  /* 0x0000004e59517209 */ /* 0x000fe20007810000 */
[----:B------:R-:W-:-:S03]  /*3700*/  FMUL.FTZ R78, R0, R24 ;  /* 0x00000018004e7220 */ /* 0x000fc60000410000 */
[----:B------:R-:W-:-:S03]  /*3710*/  FMNMX.FTZ R81, R90, R81, !PT ;  /* 0x000000515a517209 */ /* 0x000fc60007810000 */
[----:B------:R-:W1:Y:S01]  /*3720*/  MUFU.TANH R95, R95 ;  /* 0x0000005f005f7308 */ /* 0x000e620000002400 */
[----:B------:R-:W-:Y:S02]  /*3730*/  FMNMX.FTZ R82, R92, R81, !PT ;  /* 0x000000515c527209 */ /* 0x000fe40007810000 */
[----:B--2---:R-:W-:Y:S02]  /*3740*/  FSEL R55, R119, -INF , P1 ;  /* 0xff80000077377808 */ /* 0x004fe40000800000 */
[----:B------:R-:W-:-:S03]  /*3750*/  ISETP.GT.AND P1, PT, R6, 0x79, PT ;  /* 0x000000790600780c */ /* 0x000fc60003f24270 */
[----:B------:R-:W2:Y:S01]  /*3760*/  MUFU.TANH R97, R97 ;  /* 0x0000006100617308 */ /* 0x000ea20000002400 */
[----:B0-----:R-:W-:Y:S02]  /*3770*/  FSEL R56, R94, -INF , P2 ;  /* 0xff8000005e387808 */ /* 0x001fe40001000000 */
[----:B------:R-:W-:Y:S01]  /*3780*/  FMNMX.FTZ R94, R93, R82, !PT ;  /* 0x000000525d5e7209 */ /* 0x000fe20007810000 */
[----:B------:R-:W-:Y:S01]  /*3790*/  FMUL.FTZ R82, R0, R25 ;  /* 0x0000001900527220 */ /* 0x000fe20000410000 */
[----:B------:R-:W-:-:S03]  /*37a0*/  ISETP.GT.AND P2, PT, R6, 0x80, PT ;  /* 0x000000800600780c */ /* 0x000fc60003f44270 */
[----:B------:R-:W0:Y:S01]  /*37b0*/  MUFU.TANH R100, R100 ;  /* 0x0000006400647308 */ /* 0x000e220000002400 */
[----:B-1----:R-:W-:-:S04]  /*37c0*/  FSEL R95, R95, -INF , P5 ;  /* 0xff8000005f5f7808 */ /* 0x002fc80002800000 */
[----:B------:R-:W-:-:S03]  /*37d0*/  FMNMX.FTZ R94, R95, R94, !PT ;  /* 0x0000005e5f5e7209 */ /* 0x000fc60007810000 */
[----:B------:R-:W1:Y:S01]  /*37e0*/  MUFU.TANH R96, R96 ;  /* 0x0000006000607308 */ /* 0x000e620000002400 */
[----:B--2---:R-:W-:-:S04]  /*37f0*/  FSEL R97, R97, -INF , P1 ;  /* 0xff80000061617808 */ /* 0x004fc80000800000 */
[----:B------:R-:W-:-:S03]  /*3800*/  FMNMX.FTZ R94, R97, R94, !PT ;  /* 0x0000005e615e7209 */ /* 0x000fc60007810000 */
[----:B------:R-:W2:Y:S01]  /*3810*/  MUFU.TANH R101, R101 ;  /* 0x0000006500657308 */ /* 0x000ea20000002400 */
[----:B0-----:R-:W-:Y:S01]  /*3820*/  FSEL R59, R100, -INF , P5 ;  /* 0xff800000643b7808 */ /* 0x001fe20002800000 */
[----:B------:R-:W-:Y:S01]  /*3830*/  FMUL.FTZ R100, R0, R33 ;  /* 0x0000002100647220 */ /* 0x000fe20000410000 */
[----:B------:R-:W-:-:S05]  /*3840*/  ISETP.GT.AND P5, PT, R6, 0x89, PT ;  /* 0x000000890600780c */ /* 0x000fca0003fa4270 */
[----:B------:R-:W0:Y:S01]  /*3850*/  MUFU.TANH R98, R98 ;  /* 0x0000006200627308 */ /* 0x000e220000002400 */
[----:B-1----:R-:W-:Y:S02]  /*3860*/  FSEL R57, R96, -INF , P3 ;  /* 0xff80000060397808 */ /* 0x002fe40001800000 */
[----:B------:R-:W-:-:S05]  /*3870*/  ISETP.GT.AND P3, PT, R6, 0x81, PT ;  /* 0x000000810600780c */ /* 0x000fca0003f64270 */
[----:B------:R-:W1:Y:S01]  /*3880*/  MUFU.TANH R63, R63 ;  /* 0x0000003f003f7308 */ /* 0x000e620000002400 */
[----:B--2---:R-:W-:-:S07]  /*3890*/  FSEL R101, R101, -INF , P2 ;  /* 0xff80000065657808 */ /* 0x004fce0001000000 */
[----:B------:R-:W2:Y:S01]  /*38a0*/  MUFU.TANH R102, R102 ;  /* 0x0000006600667308 */ /* 0x000ea20000002400 */
[----:B0-----:R-:W-:Y:S02]  /*38b0*/  FSEL R58, R98, -INF , P4 ;  /* 0xff800000623a7808 */ /* 0x001fe40002000000 */
[----:B------:R-:W-:-:S05]  /*38c0*/  ISETP.GT.AND P4, PT, R6, 0x88, PT ;  /* 0x000000880600780c */ /* 0x000fca0003f84270 */
[----:B------:R-:W0:Y:S01]  /*38d0*/  MUFU.TANH R130, R130 ;  /* 0x0000008200827308 */ /* 0x000e220000002400 */
[----:B-1----:R-:W-:Y:S02]  /*38e0*/  FSEL R25, R63, -INF , P5 ;  /* 0xff8000003f197808 */ /* 0x002fe40002800000 */
[----:B------:R-:W-:-:S05]  /*38f0*/  FMNMX.FTZ R63, R101, R94, !PT ;  /* 0x0000005e653f7209 */ /* 0x000fca0007810000 */
[----:B------:R-:W1:Y:S01]  /*3900*/  MUFU.TANH R131, R131 ;  /* 0x0000008300837308 */ /* 0x000e620000002400 */
[----:B--2---:R-:W-:-:S07]  /*3910*/  FSEL R102, R102, -INF , P3 ;  /* 0xff80000066667808 */ /* 0x004fce0001800000 */
[----:B------:R-:W2:Y:S01]  /*3920*/  MUFU.TANH R99, R99 ;  /* 0x0000006300637308 */ /* 0x000ea20000002400 */
[----:B0-----:R-:W-:Y:S01]  /*3930*/  FSEL R61, R130, -INF , P2 ;  /* 0xff800000823d7808 */ /* 0x001fe20001000000 */
[----:B------:R-:W-:Y:S01]  /*3940*/  FMUL.FTZ R130, R0, R34 ;  /* 0x0000002200827220 */ /* 0x000fe20000410000 */
[----:B------:R-:W-:-:S05]  /*3950*/  ISETP.GT.AND P2, PT, R6, 0x91, PT ;  /* 0x000000910600780c */ /* 0x000fca0003f44270 */
[----:B------:R-:W0:Y:S01]  /*3960*/  MUFU.TANH R65, R65 ;  /* 0x0000004100417308 */ /* 0x000e220000002400 */
[----:B-1----:R-:W-:-:S07]  /*3970*/  FSEL R131, R131, -INF , P4 ;  /* 0xff80000083837808 */ /* 0x002fce0002000000 */
[----:B------:R-:W1:Y:S01]  /*3980*/  MUFU.TANH R132, R132 ;  /* 0x0000008400847308 */ /* 0x000e620000002400 */
[----:B--2---:R-:W-:Y:S02]  /*3990*/  FSEL R60, R99, -INF , P1 ;  /* 0xff800000633c7808 */ /* 0x004fe40000800000 */
[----:B------:R-:W-:-:S05]  /*39a0*/  ISETP.GT.AND P1, PT, R6, 0x90, PT ;  /* 0x000000900600780c */ /* 0x000fca0003f24270 */
[----:B------:R-:W2:Y:S01]  /*39b0*/  MUFU.TANH R66, R66 ;  /* 0x0000004200427308 */ /* 0x000ea20000002400 */
[----:B0-----:R-:W-:-:S07]  /*39c0*/  FSEL R81, R65, -INF , P2 ;  /* 0xff80000041517808 */ /* 0x001fce0001000000 */
[----:B------:R-:W-:Y:S01]  /*39d0*/  MUFU.TANH R64, R64 ;  /* 0x0000004000407308 */ /* 0x000fe20000002400 */
[----:B-1----:R-:W-:Y:S02]  /*39e0*/  FSEL R132, R132, -INF , P5 ;  /* 0xff80000084847808 */ /* 0x002fe40002800000 */
[----:B------:R-:W-:-:S05]  /*39f0*/  ISETP.GT.AND P5, PT, R6, 0xa0, PT ;  /* 0x000000a00600780c */ /* 0x000fca0003fa4270 */
[----:B------:R-:W0:Y:S01]  /*3a00*/  MUFU.TANH R129, R129 ;  /* 0x0000008100817308 */ /* 0x000e220000002400 */
[----:B--2---:R-:W-:-:S07]  /*3a10*/  FSEL R26, R66, -INF , P1 ;  /* 0xff800000421a7808 */ /* 0x004fce0000800000 */
[----:B------:R-:W1:Y:S08]  /*3a20*/  MUFU.TANH R62, R62 ;  /* 0x0000003e003e7308 */ /* 0x000e700000002400 */
[----:B------:R-:W2:Y:S01]  /*3a30*/  MUFU.TANH R133, R133 ;  /* 0x0000008500857308 */ /* 0x000ea20000002400 */
[----:B0-----:R-:W-:Y:S01]  /*3a40*/  FSEL R24, R129, -INF , P3 ;  /* 0xff80000081187808 */ /* 0x001fe20001800000 */
[----:B------:R-:W-:Y:S01]  /*3a50*/  IMAD.U32 R129, RZ, RZ, UR10 ;  /* 0x0000000aff817e24 */ /* 0x000fe2000f8e00ff */
[----:B------:R-:W-:-:S05]  /*3a60*/  ISETP.GT.AND P3, PT, R6, 0x98, PT ;  /* 0x000000980600780c */ /* 0x000fca0003f64270 */
[----:B------:R0:W-:Y:S01]  /*3a70*/  MUFU.TANH R114, R82 ;  /* 0x0000005200727308 */ /* 0x0001e20000002400 */
[----:B-1----:R-:W-:Y:S02]  /*3a80*/  FSEL R62, R62, -INF , P4 ;  /* 0xff8000003e3e7808 */ /* 0x002fe40002000000 */
[----:B------:R-:W-:-:S05]  /*3a90*/  ISETP.GT.AND P4, PT, R6, 0x99, PT ;  /* 0x000000990600780c */ /* 0x000fca0003f84270 */
[----:B------:R-:W1:Y:S01]  /*3aa0*/  MUFU.TANH R68, R68 ;  /* 0x0000004400447308 */ /* 0x000e620000002400 */
[----:B0-----:R-:W-:Y:S02]  /*3ab0*/  FMNMX.FTZ R82, R102, R63, !PT ;  /* 0x0000003f66527209 */ /* 0x001fe40007810000 */
[----:B--2---:R-:W-:Y:S02]  /*3ac0*/  FSEL R133, R133, -INF , P3 ;  /* 0xff80000085857808 */ /* 0x004fe40001800000 */
[----:B------:R-:W-:-:S03]  /*3ad0*/  FMNMX.FTZ R65, R131, R82, !PT ;  /* 0x0000005283417209 */ /* 0x000fc60007810000 */
[----:B------:R-:W0:Y:S08]  /*3ae0*/  MUFU.TANH R136, R136 ;  /* 0x0000008800887308 */ /* 0x000e300000002400 */
[----:B------:R2:W-:Y:S01]  /*3af0*/  MUFU.TANH R113, R78 ;  /* 0x0000004e00717308 */ /* 0x0005e20000002400 */
[----:B-1----:R-:W-:Y:S01]  /*3b00*/  FSEL R82, R68, -INF , P4 ;  /* 0xff80000044527808 */ /* 0x002fe20002000000 */
[----:B------:R-:W-:Y:S01]  /*3b10*/  FMUL.FTZ R68, R0, R29 ;  /* 0x0000001d00447220 */ /* 0x000fe20000410000 */
[----:B------:R-:W-:-:S05]  /*3b20*/  FSEL R29, R86, -INF , P5 ;  /* 0xff800000561d7808 */ /* 0x000fca0002800000 */
[----:B------:R1:W-:Y:S01]  /*3b30*/  MUFU.TANH R66, R85 ;  /* 0x0000005500427308 */ /* 0x0003e20000002400 */
[----:B--2---:R-:W-:Y:S01]  /*3b40*/  FSEL R78, R64, -INF , P1 ;  /* 0xff800000404e7808 */ /* 0x004fe20000800000 */
[----:B------:R-:W-:Y:S01]  /*3b50*/  FMUL.FTZ R64, R0, R27 ;  /* 0x0000001b00407220 */ /* 0x000fe20000410000 */
[----:B------:R-:W-:-:S05]  /*3b60*/  ISETP.GT.AND P1, PT, R6, 0xa1, PT ;  /* 0x000000a10600780c */ /* 0x000fca0003f24270 */
[----:B------:R-:W2:Y:S01]  /*3b70*/  MUFU.TANH R67, R67 ;  /* 0x0000004300437308 */ /* 0x000ea20000002400 */
[----:B-1----:R-:W-:Y:S01]  /*3b80*/  FMNMX.FTZ R85, R132, R65, !PT ;  /* 0x0000004184557209 */ /* 0x002fe20007810000 */
[----:B------:R-:W-:-:S03]  /*3b90*/  FMUL.FTZ R65, R0, R28 ;  /* 0x0000001c00417220 */ /* 0x000fc60000410000 */
[----:B------:R-:W-:Y:S02]  /*3ba0*/  FMNMX.FTZ R94, R78, R85, !PT ;  /* 0x000000554e5e7209 */ /* 0x000fe40007810000 */
[----:B0-----:R-:W-:Y:S01]  /*3bb0*/  FSEL R85, R136, -INF , P5 ;  /* 0xff80000088557808 */ /* 0x001fe20002800000 */
[----:B------:R-:W0:Y:S01]  /*3bc0*/  MUFU.TANH R137, R137 ;  /* 0x0000008900897308 */ /* 0x000e220000002400 */
[----:B------:R-:W-:Y:S02]  /*3bd0*/  FMNMX.FTZ R94, R81, R94, !PT ;  /* 0x0000005e515e7209 */ /* 0x000fe40007810000 */
[----:B------:R-:W-:Y:S02]  /*3be0*/  ISETP.GT.AND P5, PT, R6, 0xb1, PT ;  /* 0x000000b10600780c */ /* 0x000fe40003fa4270 */
[----:B------:R-:W-:Y:S01]  /*3bf0*/  FMNMX.FTZ R91, R133, R94, !PT ;  /* 0x0000005e855b7209 */ /* 0x000fe20007810000 */
[----:B------:R-:W-:Y:S02]  /*3c00*/  FMUL.FTZ R94, R0, R30 ;  /* 0x0000001e005e7220 */ /* 0x000fe40000410000 */
[----:B------:R-:W1:Y:S01]  /*3c10*/  MUFU.TANH R134, R134 ;  /* 0x0000008600867308 */ /* 0x000e620000002400 */
[----:B------:R-:W-:-:S02]  /*3c20*/  FMNMX.FTZ R96, R82, R91, !PT ;  /* 0x0000005b52607209 */ /* 0x000fc40007810000 */
[----:B--2---:R-:W-:Y:S02]  /*3c30*/  FSEL R27, R67, -INF , P2 ;  /* 0xff800000431b7808 */ /* 0x004fe40001000000 */
[----:B------:R-:W-:-:S03]  /*3c40*/  ISETP.GT.AND P2, PT, R6, 0xa8, PT ;  /* 0x000000a80600780c */ /* 0x000fc60003f44270 */
[----:B------:R-:W2:Y:S01]  /*3c50*/  MUFU.TANH R135, R135 ;  /* 0x0000008700877308 */ /* 0x000ea20000002400 */
[----:B0-----:R-:W-:Y:S02]  /*3c60*/  FSEL R86, R137, -INF , P1 ;  /* 0xff80000089567808 */ /* 0x001fe40000800000 */
[----:B------:R-:W-:Y:S02]  /*3c70*/  FSEL R91, R123, -INF , P2 ;  /* 0xff8000007b5b7808 */ /* 0x000fe40001000000 */
[----:B------:R-:W-:Y:S02]  /*3c80*/  FSEL R30, R125, -INF , P2 ;  /* 0xff8000007d1e7808 */ /* 0x000fe40001000000 */
[----:B------:R-:W-:Y:S01]  /*3c90*/  ISETP.GT.AND P2, PT, R6, 0xb9, PT ;  /* 0x000000b90600780c */ /* 0x000fe20003f44270 */
[----:B------:R-:W0:Y:S01]  /*3ca0*/  MUFU.TANH R139, R139 ;  /* 0x0000008b008b7308 */ /* 0x000e220000002400 */
[----:B-1----:R-:W-:Y:S02]  /*3cb0*/  FSEL R63, R134, -INF , P3 ;  /* 0xff800000863f7808 */ /* 0x002fe40001800000 */
[----:B------:R-:W-:-:S05]  /*3cc0*/  ISETP.GT.AND P3, PT, R6, 0xa9, PT ;  /* 0x000000a90600780c */ /* 0x000fca0003f64270 */
[----:B------:R-:W1:Y:S01]  /*3cd0*/  MUFU.TANH R140, R140 ;  /* 0x0000008c008c7308 */ /* 0x000e620000002400 */
[----:B--2---:R-:W-:Y:S02]  /*3ce0*/  FSEL R28, R135, -INF , P4 ;  /* 0xff800000871c7808 */ /* 0x004fe40002000000 */
[----:B------:R-:W-:-:S05]  /*3cf0*/  ISETP.GT.AND P4, PT, R6, 0xb0, PT ;  /* 0x000000b00600780c */ /* 0x000fca0003f84270 */
[----:B------:R2:W-:Y:S01]  /*3d00*/  MUFU.TANH R116, R65 ;  /* 0x0000004100747308 */ /* 0x0005e20000002400 */
[----:B0-----:R-:W-:-:S07]  /*3d10*/  FSEL R98, R139, -INF , P4 ;  /* 0xff8000008b627808 */ /* 0x001fce0002000000 */
[----:B------:R-:W-:Y:S01]  /*3d20*/  MUFU.TANH R143, R143 ;  /* 0x0000008f008f7308 */ /* 0x000fe20000002400 */
[----:B--2---:R-:W-:Y:S02]  /*3d30*/  FMNMX.FTZ R65, R85, R96, !PT ;  /* 0x0000006055417209 */ /* 0x004fe40007810000 */
[----:B------:R-:W-:-:S05]  /*3d40*/  FSEL R96, R107, -INF , P3 ;  /* 0xff8000006b607808 */ /* 0x000fca0001800000 */
[----:B------:R0:W-:Y:S08]  /*3d50*/  MUFU.TANH R117, R68 ;  /* 0x0000004400757308 */ /* 0x0001f00000002400 */
[----:B------:R-:W2:Y:S01]  /*3d60*/  MUFU.TANH R144, R144 ;  /* 0x0000009000907308 */ /* 0x000ea20000002400 */
[----:B0-----:R-:W-:Y:S02]  /*3d70*/  FMNMX.FTZ R68, R86, R65, !PT ;  /* 0x0000004156447209 */ /* 0x001fe40007810000 */
[----:B------:R-:W-:-:S02]  /*3d80*/  FSEL R65, R110, -INF , P3 ;  /* 0xff8000006e417808 */ /* 0x000fc40001800000 */
[----:B------:R-:W-:Y:S01]  /*3d90*/  FMNMX.FTZ R99, R91, R68, !PT ;  /* 0x000000445b637209 */ /* 0x000fe20007810000 */
[----:B------:R-:W-:Y:S01]  /*3da0*/  FMUL.FTZ R68, R0, R32 ;  /* 0x0000002000447220 */ /* 0x000fe20000410000 */
[----:B------:R-:W-:Y:S01]  /*3db0*/  ISETP.GT.AND P3, PT, R6, 0xc0, PT ;  /* 0x000000c00600780c */ /* 0x000fe20003f64270 */
[----:B------:R-:W0:Y:S01]  /*3dc0*/  MUFU.TANH R141, R141 ;  /* 0x0000008d008d7308 */ /* 0x000e220000002400 */
[----:B------:R-:W-:Y:S02]  /*3dd0*/  FMNMX.FTZ R107, R96, R99, !PT ;  /* 0x00000063606b7209 */ /* 0x000fe40007810000 */
[----:B-1----:R-:W-:Y:S02]  /*3de0*/  FSEL R99, R140, -INF , P5 ;  /* 0xff8000008c637808 */ /* 0x002fe40002800000 */
[----:B------:R-:W-:Y:S02]  /*3df0*/  FMNMX.FTZ R110, R98, R107, !PT ;  /* 0x0000006b626e7209 */ /* 0x000fe40007810000 */
[----:B------:R-:W-:Y:S01]  /*3e00*/  FSEL R113, R113, -INF , P3 ;  /* 0xff80000071717808 */ /* 0x000fe20001800000 */
[----:B------:R-:W1:Y:S01]  /*3e10*/  MUFU.TANH R142, R142 ;  /* 0x0000008e008e7308 */ /* 0x000e620000002400 */
[----:B------:R-:W-:-:S02]  /*3e20*/  FMNMX.FTZ R118, R99, R110, !PT ;  /* 0x0000006e63767209 */ /* 0x000fc40007810000 */
[----:B--2---:R-:W-:Y:S02]  /*3e30*/  FSEL R110, R144, -INF , P2 ;  /* 0xff800000906e7808 */ /* 0x004fe40001000000 */
[----:B------:R-:W-:Y:S02]  /*3e40*/  FSEL R66, R66, -INF , P3 ;  /* 0xff80000042427808 */ /* 0x000fe40001800000 */
[C---:B------:R-:W-:Y:S01]  /*3e50*/  ISETP.GT.AND P3, PT, R6.reuse, 0xd1, PT ;  /* 0x000000d10600780c */ /* 0x040fe20003f64270 */
[----:B------:R2:W-:Y:S01]  /*3e60*/  MUFU.TANH R67, R64 ;  /* 0x0000004000437308 */ /* 0x0005e20000002400 */
[----:B0-----:R-:W-:Y:S02]  /*3e70*/  FSEL R32, R141, -INF , P4 ;  /* 0xff8000008d207808 */ /* 0x001fe40002000000 */
[----:B------:R-:W-:-:S04]  /*3e80*/  ISETP.GT.AND P4, PT, R6, 0xc1, PT ;  /* 0x000000c10600780c */ /* 0x000fc80003f84270 */
[----:B------:R-:W-:Y:S01]  /*3e90*/  FSEL R114, R114, -INF , P4 ;  /* 0xff80000072727808 */ /* 0x000fe20002000000 */
[----:B------:R-:W0:Y:S01]  /*3ea0*/  MUFU.TANH R145, R145 ;  /* 0x0000009100917308 */ /* 0x000e220000002400 */
[----:B--2---:R-:W-:Y:S01]  /*3eb0*/  FSEL R64, R122, -INF , P1 ;  /* 0xff8000007a407808 */ /* 0x004fe20000800000 */
[----:B------:R-:W-:Y:S01]  /*3ec0*/  FMUL.FTZ R122, R0, R37 ;  /* 0x00000025007a7220 */ /* 0x000fe20000410000 */
[----:B------:R-:W-:Y:S02]  /*3ed0*/  ISETP.GT.AND P1, PT, R6, 0xb8, PT ;  /* 0x000000b80600780c */ /* 0x000fe40003f24270 */
[----:B-1----:R-:W-:Y:S02]  /*3ee0*/  FSEL R33, R142, -INF , P5 ;  /* 0xff8000008e217808 */ /* 0x002fe40002800000 */
[----:B------:R-:W-:Y:S01]  /*3ef0*/  FSEL R107, R143, -INF , P1 ;  /* 0xff8000008f6b7808 */ /* 0x000fe20000800000 */
[----:B------:R-:W1:Y:S01]  /*3f00*/  MUFU.TANH R138, R138 ;  /* 0x0000008a008a7308 */ /* 0x000e620000002400 */
[----:B------:R-:W-:-:S02]  /*3f10*/  ISETP.GT.AND P5, PT, R6, 0xc8, PT ;  /* 0x000000c80600780c */ /* 0x000fc40003fa4270 */
[----:B------:R-:W-:Y:S02]  /*3f20*/  FMNMX.FTZ R123, R107, R118, !PT ;  /* 0x000000766b7b7209 */ /* 0x000fe40007810000 */
[----:B------:R-:W-:Y:S02]  /*3f30*/  FSEL R116, R116, -INF , P5 ;  /* 0xff80000074747808 */ /* 0x000fe40002800000 */
[----:B------:R-:W-:Y:S01]  /*3f40*/  FMNMX.FTZ R118, R110, R123, !PT ;  /* 0x0000007b6e767209 */ /* 0x000fe20007810000 */
[----:B------:R0:W2:Y:S03]  /*3f50*/  MUFU.TANH R119, R68 ;  /* 0x0000004400777308 */ /* 0x0000a60000002400 */
[----:B------:R-:W-:-:S04]  /*3f60*/  FMNMX.FTZ R125, R113, R118, !PT ;  /* 0x00000076717d7209 */ /* 0x000fc80007810000 */
[----:B------:R-:W-:Y:S01]  /*3f70*/  FMNMX.FTZ R125, R114, R125, !PT ;  /* 0x0000007d727d7209 */ /* 0x000fe20007810000 */
[----:B------:R-:W3:Y:S01]  /*3f80*/  MUFU.TANH R100, R100 ;  /* 0x0000006400647308 */ /* 0x000ee20000002400 */
[----:B0-----:R-:W-:Y:S02]  /*3f90*/  FSEL R68, R145, -INF , P1 ;  /* 0xff80000091447808 */ /* 0x001fe40000800000 */
[----:B------:R-:W-:Y:S02]  /*3fa0*/  ISETP.GT.AND P1, PT, R6, 0xc9, PT ;  /* 0x000000c90600780c */ /* 0x000fe40003f24270 */
[----:B-1----:R-:W-:Y:S02]  /*3fb0*/  FSEL R37, R138, -INF , P2 ;  /* 0xff8000008a257808 */ /* 0x002fe40001000000 */
[----:B------:R-:W-:Y:S01]  /*3fc0*/  ISETP.GT.AND P2, PT, R6, 0xd0, PT ;  /* 0x000000d00600780c */ /* 0x000fe20003f44270 */
[----:B------:R-:W0:Y:S01]  /*3fd0*/  MUFU.TANH R94, R94 ;  /* 0x0000005e005e7308 */ /* 0x000e220000002400 */
[----:B------:R-:W-:-:S02]  /*3fe0*/  FSEL R117, R117, -INF , P1 ;  /* 0xff80000075757808 */ /* 0x000fc40000800000 */
[----:B------:R-:W-:Y:S02]  /*3ff0*/  FMNMX.FTZ R118, R116, R125, !PT ;  /* 0x0000007d74767209 */ /* 0x000fe40007810000 */
[----:B--2---:R-:W-:Y:S02]  /*4000*/  FSEL R119, R119, -INF , P2 ;  /* 0xff80000077777808 */ /* 0x004fe40001000000 */
[----:B------:R-:W-:Y:S01]  /*4010*/  FMNMX.FTZ R126, R117, R118, !PT ;  /* 0x00000076757e7209 */ /* 0x000fe20007810000 */
[----:B------:R1:W2:Y:S01]  /*4020*/  MUFU.TANH R123, R36 ;  /* 0x00000024007b7308 */ /* 0x0002a20000002400 */
[----:B---3--:R-:W-:Y:S02]  /*4030*/  FSEL R118, R100, -INF , P3 ;  /* 0xff80000064767808 */ /* 0x008fe40001800000 */
[----:B------:R-:W-:Y:S01]  /*4040*/  FMNMX.FTZ R125, R119, R126, !PT ;  /* 0x0000007e777d7209 */ /* 0x000fe20007810000 */
[----:B------:R-:W-:-:S04]  /*4050*/  FMUL.FTZ R126, R0, R39 ;  /* 0x00000027007e7220 */ /* 0x000fc80000410000 */
[----:B------:R-:W3:Y:S01]  /*4060*/  MUFU.TANH R122, R122 ;  /* 0x0000007a007a7308 */ /* 0x000ee20000002400 */
[----:B-1----:R-:W-:Y:S02]  /*4070*/  FSEL R36, R67, -INF , P4 ;  /* 0xff80000043247808 */ /* 0x002fe40002000000 */
[----:B------:R-:W-:Y:S02]  /*4080*/  ISETP.GT.AND P4, PT, R6, 0xd8, PT ;  /* 0x000000d80600780c */ /* 0x000fe40003f84270 */
[----:B0-----:R-:W-:Y:S02]  /*4090*/  FSEL R67, R94, -INF , P5 ;  /* 0xff8000005e437808 */ /* 0x001fe40002800000 */
[----:B------:R-:W-:Y:S01]  /*40a0*/  ISETP.GT.AND P5, PT, R6, 0xd9, PT ;  /* 0x000000d90600780c */ /* 0x000fe20003fa4270 */
[----:B------:R-:W0:Y:S01]  /*40b0*/  MUFU.TANH R130, R130 ;  /* 0x0000008200827308 */ /* 0x000e220000002400 */
[----:B--2---:R-:W-:Y:S02]  /*40c0*/  FSEL R123, R123, -INF , P4 ;  /* 0xff8000007b7b7808 */ /* 0x004fe40002000000 */
[----:B------:R-:W-:-:S04]  /*40d0*/  FMNMX.FTZ R6, R118, R125, !PT ;  /* 0x0000007d76067209 */ /* 0x000fc80007810000 */
[----:B------:R-:W-:Y:S01]  /*40e0*/  FMNMX.FTZ R6, R123, R6, !PT ;  /* 0x000000067b067209 */ /* 0x000fe20007810000 */
[----:B------:R-:W1:Y:S01]  /*40f0*/  MUFU.TANH R128, R128 ;  /* 0x0000008000807308 */ /* 0x000e620000002400 */
[----:B---3--:R-:W-:-:S04]  /*4100*/  FSEL R125, R122, -INF , P5 ;  /* 0xff8000007a7d7808 */ /* 0x008fc80002800000 */
[----:B------:R-:W-:-:S03]  /*4110*/  FMNMX.FTZ R6, R125, R6, !PT ;  /* 0x000000067d067209 */ /* 0x000fc60007810000 */
[----:B------:R-:W2:Y:S01]  /*4120*/  MUFU.TANH R126, R126 ;  /* 0x0000007e007e7308 */ /* 0x000ea20000002400 */
[----:B0-----:R-:W-:Y:S01]  /*4130*/  FSEL R130, R130, -INF , P2 ;  /* 0xff80000082827808 */ /* 0x001fe20001000000 */
[----:B------:R-:W0:Y:S01]  /*4140*/  SHFL.BFLY PT, R127, R6, 0x2, 0x1f ;  /* 0x0c401f00067f7f89 */ /* 0x000e2200000e0000 */
[----:B-1----:R-:W-:Y:S02]  /*4150*/  FSEL R128, R128, -INF , P4 ;  /* 0xff80000080807808 */ /* 0x002fe40002000000 */
[----:B--2---:R-:W-:Y:S02]  /*4160*/  FSEL R126, R126, -INF , P5 ;  /* 0xff8000007e7e7808 */ /* 0x004fe40002800000 */
[----:B0-----:R-:W-:-:S05]  /*4170*/  FMNMX.FTZ R127, R6, R127, !PT ;  /* 0x0000007f067f7209 */ /* 0x001fca0007810000 */
[----:B------:R-:W0:Y:S02]  /*4180*/  SHFL.BFLY PT, R94, R127, 0x1, 0x1f ;  /* 0x0c201f007f5e7f89 */ /* 0x000e2400000e0000 */
[----:B0-----:R-:W-:Y:S01]  /*4190*/  FMNMX.FTZ R94, R127, R94, !PT ;  /* 0x0000005e7f5e7209 */ /* 0x001fe20007810000 */
[----:B------:R-:W-:-:S03]  /*41a0*/  FMUL.FTZ R127, R0, R35 ;  /* 0x00000023007f7220 */ /* 0x000fc60000410000 */
[C---:B------:R-:W-:Y:S01]  /*41b0*/  FSETP.NEU.FTZ.AND P6, PT, R94.reuse, -INF , PT ;  /* 0xff8000005e00780b */ /* 0x040fe20003fdd000 */
[----:B------:R-:W-:-:S01]  /*41c0*/  FFMA.FTZ R122, R94, R129, -8 ;  /* 0xc10000005e7a7423 */ /* 0x000fc20000010081 */
[----:B------:R-:W-:Y:S01]  /*41d0*/  FMUL.FTZ R129, R0, R31 ;  /* 0x0000001f00817220 */ /* 0x000fe20000410000 */
[----:B------:R-:W0:Y:S03]  /*41e0*/  MUFU.TANH R127, R127 ;  /* 0x0000007f007f7308 */ /* 0x000e260000002400 */
[----:B------:R-:W-:Y:S02]  /*41f0*/  FSEL R122, R122, RZ, P6 ;  /* 0x000000ff7a7a7208 */ /* 0x000fe40003000000 */
[----:B------:R-:W-:-:S03]  /*4200*/  LOP3.LUT P6, RZ, R152, 0x7f, RZ, 0xc0, !PT ;  /* 0x0000007f98ff7812 */ /* 0x000fc600078cc0ff */
[--C-:B------:R-:W-:Y:S01]  /*4210*/  FFMA.FTZ R31, R70, UR10, -R122.reuse ;  /* 0x0000000a461f7c23 */ /* 0x100fe2000801087a */
        /* <DEDUP_REMOVED lines=24> */
[----:B------:R-:W1:Y:S01]  /*43a0*/  MUFU.TANH R129, R129 ;  /* 0x0000008100817308 */ /* 0x000e620000002400 */
[----:B0-----:R-:W-:Y:S01]  /*43b0*/  FSEL R127, R127, -INF , P3 ;  /* 0xff8000007f7f7808 */ /* 0x001fe20001800000 */
[--C-:B------:R-:W-:Y:S01]  /*43c0*/  FFMA.FTZ R34, R71, UR10, -R122.reuse ;  /* 0x0000000a47227c23 */ /* 0x100fe2000801087a */
[----:B------:R-:W-:Y:S01]  /*43d0*/  FMNMX.FTZ R100, R14, R83, !PT ;  /* 0x000000530e647209 */ /* 0x000fe20007810000 */
[--C-:B------:R-:W-:Y:S01]  /*43e0*/  FFMA.FTZ R71, R77, UR10, -R122.reuse ;  /* 0x0000000a4d477c23 */ /* 0x100fe2000801087a */
[----:B------:R-:W-:-:S01]  /*43f0*/  FFMA.FTZ R77, R121, UR10, -R122 ;  /* 0x0000000a794d7c23 */ /* 0x000fc2000801087a */
[--C-:B------:R-:W-:Y:S01]  /*4400*/  FFMA.FTZ R124, R124, UR10, -R122.reuse ;  /* 0x0000000a7c7c7c23 */ /* 0x100fe2000801087a */
[----:B------:R-:W-:Y:S01]  /*4410*/  FMNMX.FTZ R83, R15, R100, !PT ;  /* 0x000000640f537209 */ /* 0x000fe20007810000 */
[--C-:B------:R-:W-:Y:S01]  /*4420*/  FFMA.FTZ R88, R88, UR10, -R122.reuse ;  /* 0x0000000a58587c23 */ /* 0x100fe2000801087a */
[----:B------:R-:W-:Y:S01]  /*4430*/  MUFU.EX2 R100, R106 ;  /* 0x0000006a00647308 */ /* 0x000fe20000000800 */
[----:B------:R-:W-:-:S01]  /*4440*/  FFMA.FTZ R78, R78, UR10, -R122 ;  /* 0x0000000a4e4e7c23 */ /* 0x000fc2000801087a */
[----:B------:R-:W-:Y:S01]  /*4450*/  FMNMX.FTZ R104, R20, R83, !PT ;  /* 0x0000005314687209 */ /* 0x000fe20007810000 */
[----:B------:R-:W-:-:S01]  /*4460*/  FFMA.FTZ R81, R81, UR10, -R122 ;  /* 0x0000000a51517c23 */ /* 0x000fc2000801087a */
[--C-:B------:R-:W-:Y:S01]  /*4470*/  FFMA.FTZ R133, R133, UR10, -R122.reuse ;  /* 0x0000000a85857c23 */ /* 0x100fe2000801087a */
[----:B------:R-:W-:-:S01]  /*4480*/  FFMA.FTZ R82, R82, UR10, -R122 ;  /* 0x0000000a52527c23 */ /* 0x000fc2000801087a */
[----:B------:R-:W-:Y:S01]  /*4490*/  FMNMX.FTZ R83, R21, R104, !PT ;  /* 0x0000006815537209 */ /* 0x000fe20007810000 */
[----:B------:R-:W-:-:S01]  /*44a0*/  FFMA.FTZ R85, R85, UR10, -R122 ;  /* 0x0000000a55557c23 */ /* 0x000fc2000801087a */
[----:B-1----:R-:W-:Y:S01]  /*44b0*/  FSEL R129, R129, -INF , P1 ;  /* 0xff80000081817808 */ /* 0x002fe20000800000 */
[----:B------:R0:W-:Y:S01]  /*44c0*/  MUFU.EX2 R76, R124 ;  /* 0x0000007c004c7308 */ /* 0x0001e20000000800 */
[----:B------:R-:W-:Y:S01]  /*44d0*/  FMNMX.FTZ R104, R40, R83, !PT ;  /* 0x0000005328687209 */ /* 0x000fe20007810000 */
[--C-:B------:R-:W-:Y:S01]  /*44e0*/  FFMA.FTZ R83, R108, UR10, -R122.reuse ;  /* 0x0000000a6c537c23 */ /* 0x100fe2000801087a */
[----:B------:R-:W-:-:S01]  /*44f0*/  FFMA.FTZ R86, R86, UR10, -R122 ;  /* 0x0000000a56567c23 */ /* 0x000fc2000801087a */
[--C-:B------:R-:W-:Y:S01]  /*4500*/  FFMA.FTZ R91, R91, UR10, -R122.reuse ;  /* 0x0000000a5b5b7c23 */ /* 0x100fe2000801087a */
[----:B------:R-:W-:Y:S01]  /*4510*/  FMNMX.FTZ R105, R41, R104, !PT ;  /* 0x0000006829697209 */ /* 0x000fe20007810000 */
[--C-:B------:R-:W-:Y:S01]  /*4520*/  FFMA.FTZ R96, R96, UR10, -R122.reuse ;  /* 0x0000000a60607c23 */ /* 0x100fe2000801087a */
[----:B------:R-:W-:-:S01]  /*4530*/  FFMA.FTZ R98, R98, UR10, -R122 ;  /* 0x0000000a62627c23 */ /* 0x000fc2000801087a */
[----:B------:R-:W-:Y:S01]  /*4540*/  FFMA.FTZ R107, R107, UR10, -R122 ;  /* 0x0000000a6b6b7c23 */ /* 0x000fe2000801087a */
[----:B------:R-:W-:Y:S01]  /*4550*/  FMNMX.FTZ R104, R42, R105, !PT ;  /* 0x000000692a687209 */ /* 0x000fe20007810000 */
[----:B0-----:R-:W-:-:S02]  /*4560*/  IMAD.U32 R124, RZ, RZ, UR10 ;  /* 0x0000000aff7c7e24 */ /* 0x001fc4000f8e00ff */
[----:B------:R-:W-:-:S01]  /*4570*/  FFMA.FTZ R110, R110, UR10, -R122 ;  /* 0x0000000a6e6e7c23 */ /* 0x000fc2000801087a */
[--C-:B------:R-:W-:Y:S01]  /*4580*/  FFMA.FTZ R113, R113, UR10, -R122.reuse ;  /* 0x0000000a71717c23 */ /* 0x100fe2000801087a */
[----:B------:R-:W-:Y:S01]  /*4590*/  FMNMX.FTZ R105, R43, R104, !PT ;  /* 0x000000682b697209 */ /* 0x000fe20007810000 */
[--C-:B------:R-:W-:Y:S01]  /*45a0*/  FFMA.FTZ R114, R114, UR10, -R122.reuse ;  /* 0x0000000a72727c23 */ /* 0x100fe2000801087a */
[----:B------:R0:W-:Y:S01]  /*45b0*/  MUFU.EX2 R104, R120 ;  /* 0x0000007800687308 */ /* 0x0001e20000000800 */
[----:B------:R-:W-:-:S01]  /*45c0*/  FFMA.FTZ R116, R116, UR10, -R122 ;  /* 0x0000000a74747c23 */ /* 0x000fc2000801087a */
[----:B------:R-:W-:Y:S01]  /*45d0*/  FMNMX.FTZ R106, R44, R105, !PT ;  /* 0x000000692c6a7209 */ /* 0x000fe20007810000 */
[----:B------:R-:W-:-:S01]  /*45e0*/  FFMA.FTZ R117, R117, UR10, -R122 ;  /* 0x0000000a75757c23 */ /* 0x000fc2000801087a */
[--C-:B------:R-:W-:Y:S01]  /*45f0*/  FFMA.FTZ R119, R119, UR10, -R122.reuse ;  /* 0x0000000a77777c23 */ /* 0x100fe2000801087a */
[----:B------:R-:W-:-:S01]  /*4600*/  FFMA.FTZ R118, R118, UR10, -R122 ;  /* 0x0000000a76767c23 */ /* 0x000fc2000801087a */
[----:B------:R-:W-:Y:S01]  /*4610*/  FMNMX.FTZ R105, R45, R106, !PT ;  /* 0x0000006a2d697209 */ /* 0x000fe20007810000 */
[----:B------:R-:W-:Y:S01]  /*4620*/  @!P6 VIADD R5, R5, 0x2e840 ;  /* 0x0002e8400505e836 */ /* 0x000fe20000000000 */
[----:B------:R1:W-:Y:S01]  /*4630*/  MUFU.EX2 R106, R112 ;  /* 0x00000070006a7308 */ /* 0x0003e20000000800 */
[----:B0-----:R-:W-:-:S01]  /*4640*/  FFMA.FTZ R120, R89, UR10, -R122 ;  /* 0x0000000a59787c23 */ /* 0x001fc2000801087a */
[----:B------:R-:W-:-:S04]  /*4650*/  FMNMX.FTZ R108, R46, R105, !PT ;  /* 0x000000692e6c7209 */ /* 0x000fc80007810000 */
[----:B------:R-:W-:Y:S02]  /*4660*/  FMNMX.FTZ R105, R47, R108, !PT ;  /* 0x0000006c2f697209 */ /* 0x000fe40007810000 */
[----:B------:R-:W-:Y:S02]  /*4670*/  MUFU.EX2 R6, R6 ;  /* 0x0000000600067308 */ /* 0x000fe40000000800 */
[----:B------:R-:W-:Y:S01]  /*4680*/  FMNMX.FTZ R108, R48, R105, !PT ;  /* 0x00000069306c7209 */ /* 0x000fe20007810000 */
[----:B------:R-:W-:-:S03]  /*4690*/  FFMA.FTZ R105, R115, UR10, -R122 ;  /* 0x0000000a73697c23 */ /* 0x000fc6000801087a */
[----:B------:R-:W-:Y:S02]  /*46a0*/  FMNMX.FTZ R111, R49, R108, !PT ;  /* 0x0000006c316f7209 */ /* 0x000fe40007810000 */
[----:B------:R-:W-:Y:S02]  /*46b0*/  MUFU.EX2 R31, R31 ;  /* 0x0000001f001f7308 */ /* 0x000fe40000000800 */
[----:B------:R-:W-:-:S04]  /*46c0*/  FMNMX.FTZ R108, R50, R111, !PT ;  /* 0x0000006f326c7209 */ /* 0x000fc80007810000 */
[----:B------:R-:W-:Y:S02]  /*46d0*/  FMNMX.FTZ R111, R51, R108, !PT ;  /* 0x0000006c336f7209 */ /* 0x000fe40007810000 */
[----:B------:R-:W-:Y:S02]  /*46e0*/  MUFU.EX2 R34, R34 ;  /* 0x0000002200227308 */ /* 0x000fe40000000800 */
[----:B------:R-:W-:Y:S01]  /*46f0*/  FMNMX.FTZ R108, R52, R111, !PT ;  /* 0x0000006f346c7209 */ /* 0x000fe20007810000 */
[----:B------:R-:W-:-:S03]  /*4700*/  FFMA.FTZ R111, R90, UR10, -R122 ;  /* 0x0000000a5a6f7c23 */ /* 0x000fc6000801087a */
[----:B------:R-:W-:Y:S02]  /*4710*/  FMNMX.FTZ R89, R53, R108, !PT ;  /* 0x0000006c35597209 */ /* 0x000fe40007810000 */
[----:B------:R-:W-:Y:S02]  /*4720*/  MUFU.EX2 R108, R120 ;  /* 0x00000078006c7308 */ /* 0x000fe40000000800 */
[----:B-1----:R-:W-:-:S04]  /*4730*/  FMNMX.FTZ R112, R54, R89, !PT ;  /* 0x0000005936707209 */ /* 0x002fc80007810000 */
[----:B------:R-:W-:Y:S01]  /*4740*/  FMNMX.FTZ R89, R55, R112, !PT ;  /* 0x0000007037597209 */ /* 0x000fe20007810000 */
[----:B------:R-:W-:-:S01]  /*4750*/  FFMA.FTZ R112, R97, UR10, -R122 ;  /* 0x0000000a61707c23 */ /* 0x000fc2000801087a */
[----:B------:R-:W0:Y:S02]  /*4760*/  MUFU.EX2 R39, R39 ;  /* 0x0000002700277308 */ /* 0x000e240000000800 */
[----:B------:R-:W-:Y:S01]  /*4770*/  FMNMX.FTZ R90, R56, R89, !PT ;  /* 0x00000059385a7209 */ /* 0x000fe20007810000 */
[----:B------:R-:W-:-:S03]  /*4780*/  FFMA.FTZ R89, R92, UR10, -R122 ;  /* 0x0000000a5c597c23 */ /* 0x000fc6000801087a */
[----:B------:R-:W-:Y:S02]  /*4790*/  FMNMX.FTZ R115, R57, R90, !PT ;  /* 0x0000005a39737209 */ /* 0x000fe40007810000 */
[----:B------:R-:W-:Y:S02]  /*47a0*/  MUFU.EX2 R35, R35 ;  /* 0x0000002300237308 */ /* 0x000fe40000000800 */
[----:B------:R-:W-:Y:S01]  /*47b0*/  FMNMX.FTZ R90, R58, R115, !PT ;  /* 0x000000733a5a7209 */ /* 0x000fe20007810000 */
[----:B------:R-:W-:-:S03]  /*47c0*/  FFMA.FTZ R115, R93, UR10, -R122 ;  /* 0x0000000a5d737c23 */ /* 0x000fc6000801087a */
[----:B------:R-:W-:Y:S02]  /*47d0*/  FMNMX.FTZ R93, R59, R90, !PT ;  /* 0x0000005a3b5d7209 */ /* 0x000fe40007810000 */
[----:B------:R-:W-:Y:S01]  /*47e0*/  MUFU.EX2 R90, R115 ;  /* 0x00000073005a7308 */ /* 0x000fe20000000800 */
[----:B0-----:R-:W-:Y:S02]  /*47f0*/  F2FP.SATFINITE.E4M3.F32.PACK_AB_MERGE_C R200, R39, R34, RZ ;  /* 0x0000002227c8723e */ /* 0x001fe400048070ff */
[----:B------:R-:W-:Y:S01]  /*4800*/  FMNMX.FTZ R92, R60, R93, !PT ;  /* 0x0000005d3c5c7209 */ /* 0x000fe20007810000 */
[----:B------:R-:W-:-:S01]  /*4810*/  FFMA.FTZ R93, R95, UR10, -R122 ;  /* 0x0000000a5f5d7c23 */ /* 0x000fc2000801087a */
[----:B------:R-:W-:Y:S02]  /*4820*/  F2FP.SATFINITE.E4M3.F32.PACK_AB_MERGE_C R200, R31, R6, R200 ;  /* 0x000000061fc8723e */ /* 0x000fe400048070c8 */
[----:B------:R-:W-:Y:S01]  /*4830*/  FMNMX.FTZ R95, R61, R92, !PT ;  /* 0x0000005c3d5f7209 */ /* 0x000fe20007810000 */
[----:B------:R-:W-:Y:S03]  /*4840*/  MUFU.EX2 R38, R38 ;  /* 0x0000002600267308 */ /* 0x000fe60000000800 */
[----:B------:R-:W-:-:S04]  /*4850*/  FMNMX.FTZ R95, R24, R95, !PT ;  /* 0x0000005f185f7209 */ /* 0x000fc80007810000 */
[----:B------:R-:W-:Y:S01]  /*4860*/  FMNMX.FTZ R92, R62, R95, !PT ;  /* 0x0000005f3e5c7209 */ /* 0x000fe20007810000 */
[----:B------:R-:W-:Y:S03]  /*4870*/  MUFU.EX2 R70, R70 ;  /* 0x0000004600467308 */ /* 0x000fe60000000800 */
[----:B------:R-:W-:Y:S01]  /*4880*/  FMNMX.FTZ R95, R25, R92, !PT ;  /* 0x0000005c195f7209 */ /* 0x000fe20007810000 */
[----:B------:R-:W-:-:S03]  /*4890*/  FFMA.FTZ R92, R101, UR10, -R122 ;  /* 0x0000000a655c7c23 */ /* 0x000fc6000801087a */
[----:B------:R-:W-:Y:S01]  /*48a0*/  FMNMX.FTZ R120, R26, R95, !PT ;  /* 0x0000005f1a787209 */ /* 0x000fe20007810000 */
[----:B------:R-:W-:-:S01]  /*48b0*/  FFMA.FTZ R95, R102, UR10, -R122 ;  /* 0x0000000a665f7c23 */ /* 0x000fc2000801087a */
[----:B------:R-:W0:Y:S02]  /*48c0*/  MUFU.EX2 R71, R71 ;  /* 0x0000004700477308 */ /* 0x000e240000000800 */
[----:B------:R-:W-:-:S04]  /*48d0*/  FMNMX.FTZ R120, R27, R120, !PT ;  /* 0x000000781b787209 */ /* 0x000fc80007810000 */
[----:B------:R-:W-:Y:S02]  /*48e0*/  FMNMX.FTZ R97, R63, R120, !PT ;  /* 0x000000783f617209 */ /* 0x000fe40007810000 */
[----:B------:R-:W-:Y:S02]  /*48f0*/  MUFU.EX2 R69, R69 ;  /* 0x0000004500457308 */ /* 0x000fe40000000800 */
[----:B------:R-:W-:Y:S01]  /*4900*/  FMNMX.FTZ R102, R28, R97, !PT ;  /* 0x000000611c667209 */ /* 0x000fe20007810000 */
[----:B------:R-:W-:-:S03]  /*4910*/  FFMA.FTZ R97, R131, UR10, -R122 ;  /* 0x0000000a83617c23 */ /* 0x000fc6000801087a */
[----:B------:R-:W-:Y:S01]  /*4920*/  FMNMX.FTZ R101, R29, R102, !PT ;  /* 0x000000661d657209 */ /* 0x000fe20007810000 */
[----:B------:R-:W-:-:S01]  /*4930*/  FFMA.FTZ R102, R132, UR10, -R122 ;  /* 0x0000000a84667c23 */ /* 0x000fc2000801087a */
[----:B------:R-:W-:Y:S01]  /*4940*/  MUFU.EX2 R72, R72 ;  /* 0x0000004800487308 */ /* 0x000fe20000000800 */
[----:B0-----:R-:W-:Y:S02]  /*4950*/  F2FP.SATFINITE.E4M3.F32.PACK_AB_MERGE_C R202, R71, R70, RZ ;  /* 0x0000004647ca723e */ /* 0x001fe400048070ff */
[----:B------:R-:W-:Y:S02]  /*4960*/  FMNMX.FTZ R101, R64, R101, !PT ;  /* 0x0000006540657209 */ /* 0x000fe40007810000 */
[----:B------:R-:W-:Y:S02]  /*4970*/  F2FP.SATFINITE.E4M3.F32.PACK_AB_MERGE_C R202, R38, R35, R202 ;  /* 0x0000002326ca723e */ /* 0x000fe400048070ca */
[----:B------:R-:W-:Y:S01]  /*4980*/  FMNMX.FTZ R120, R30, R101, !PT ;  /* 0x000000651e787209 */ /* 0x000fe20007810000 */
[----:B------:R-:W-:Y:S03]  /*4990*/  MUFU.EX2 R75, R75 ;  /* 0x0000004b004b7308 */ /* 0x000fe60000000800 */
[----:B------:R-:W-:-:S04]  /*49a0*/  FMNMX.FTZ R101, R65, R120, !PT ;  /* 0x0000007841657209 */ /* 0x000fc80007810000 */
[----:B------:R-:W-:Y:S01]  /*49b0*/  FMNMX.FTZ R120, R32, R101, !PT ;  /* 0x0000006520787209 */ /* 0x000fe20007810000 */
[----:B------:R-:W0:Y:S03]  /*49c0*/  MUFU.EX2 R80, R80 ;  /* 0x0000005000507308 */ /* 0x000e260000000800 */
[----:B------:R-:W-:-:S04]  /*49d0*/  FMNMX.FTZ R101, R33, R120, !PT ;  /* 0x0000007821657209 */ /* 0x000fc80007810000 */
[----:B------:R-:W-:Y:S01]  /*49e0*/  FMNMX.FTZ R120, R68, R101, !PT ;  /* 0x0000006544787209 */ /* 0x000fe20007810000 */
[----:B------:R-:W-:Y:S03]  /*49f0*/  MUFU.EX2 R73, R73 ;  /* 0x0000004900497308 */ /* 0x000fe60000000800 */
[----:B------:R-:W-:-:S04]  /*4a00*/  FMNMX.FTZ R101, R37, R120, !PT ;  /* 0x0000007825657209 */ /* 0x000fc80007810000 */
[----:B------:R-:W-:Y:S01]  /*4a10*/  FMNMX.FTZ R115, R66, R101, !PT ;  /* 0x0000006542737209 */ /* 0x000fe20007810000 */
        /* <DEDUP_REMOVED lines=8> */
[----:B------:R-:W-:Y:S03]  /*4aa0*/  MUFU.EX2 R77, R77 ;  /* 0x0000004d004d7308 */ /* 0x000fe60000000800 */
[----:B------:R-:W-:-:S04]  /*4ab0*/  FMNMX.FTZ R115, R127, R120, !PT ;  /* 0x000000787f737209 */ /* 0x000fc80007810000 */
[----:B------:R-:W-:Y:S01]  /*4ac0*/  FMNMX.FTZ R115, R128, R115, !PT ;  /* 0x0000007380737209 */ /* 0x000fe20007810000 */
[----:B------:R-:W0:Y:S03]  /*4ad0*/  MUFU.EX2 R84, R84 ;  /* 0x0000005400547308 */ /* 0x000e260000000800 */
[----:B------:R-:W-:Y:S01]  /*4ae0*/  FMNMX.FTZ R120, R126, R115, !PT ;  /* 0x000000737e787209 */ /* 0x000fe20007810000 */
[----:B------:R-:W-:-:S04]  /*4af0*/  FFMA.FTZ R115, R99, UR10, -R122 ;  /* 0x0000000a63737c23 */ /* 0x000fc8000801087a */
[----:B------:R-:W1:Y:S01]  /*4b00*/  SHFL.BFLY PT, R121, R120, 0x2, 0x1f ;  /* 0x0c401f0078797f89 */ /* 0x000e6200000e0000 */
[----:B------:R-:W-:Y:S08]  /*4b10*/  MUFU.EX2 R79, R79 ;  /* 0x0000004f004f7308 */ /* 0x000ff00000000800 */
[----:B------:R-:W2:Y:S01]  /*4b20*/  MUFU.EX2 R103, R103 ;  /* 0x0000006700677308 */ /* 0x000ea20000000800 */
[----:B0-----:R-:W-:-:S04]  /*4b30*/  F2FP.SATFINITE.E4M3.F32.PACK_AB_MERGE_C R206, R84, R77, RZ ;  /* 0x0000004d54ce723e */ /* 0x001fc800048070ff */
[----:B------:R-:W-:-:S03]  /*4b40*/  F2FP.SATFINITE.E4M3.F32.PACK_AB_MERGE_C R206, R74, R73, R206 ;  /* 0x000000494ace723e */ /* 0x000fc600048070ce */
[----:B------:R-:W-:Y:S01]  /*4b50*/  MUFU.EX2 R83, R83 ;  /* 0x0000005300537308 */ /* 0x000fe20000000800 */
[----:B-1----:R-:W-:-:S07]  /*4b60*/  FMNMX.FTZ R121, R120, R121, !PT ;  /* 0x0000007978797209 */ /* 0x002fce0007810000 */
[----:B------:R-:W-:Y:S01]  /*4b70*/  MUFU.EX2 R109, R109 ;  /* 0x0000006d006d7308 */ /* 0x000fe20000000800 */
[----:B--2---:R-:W-:Y:S01]  /*4b80*/  F2FP.SATFINITE.E4M3.F32.PACK_AB_MERGE_C R208, R103, R100, RZ ;  /* 0x0000006467d0723e */ /* 0x004fe200048070ff */
[----:B------:R-:W0:Y:S03]  /*4b90*/  SHFL.BFLY PT, R120, R121, 0x1, 0x1f ;  /* 0x0c201f0079787f89 */ /* 0x000e2600000e0000 */
[----:B------:R-:W-:-:S03]  /*4ba0*/  F2FP.SATFINITE.E4M3.F32.PACK_AB_MERGE_C R208, R79, R76, R208 ;  /* 0x0000004c4fd0723e */ /* 0x000fc600048070d0 */
[----:B------:R-:W-:Y:S08]  /*4bb0*/  MUFU.EX2 R105, R105 ;  /* 0x0000006900697308 */ /* 0x000ff00000000800 */
[----:B------:R-:W-:Y:S08]  /*4bc0*/  MUFU.EX2 R88, R88 ;  /* 0x0000005800587308 */ /* 0x000ff00000000800 */
[----:B------:R-:W-:Y:S01]  /*4bd0*/  MUFU.EX2 R111, R111 ;  /* 0x0000006f006f7308 */ /* 0x000fe20000000800 */
[----:B0-----:R-:W-:Y:S01]  /*4be0*/  FMNMX.FTZ R99, R121, R120, !PT ;  /* 0x0000007879637209 */ /* 0x001fe20007810000 */
[--C-:B------:R-:W-:Y:S01]  /*4bf0*/  FFMA.FTZ R120, R123, UR10, -R122.reuse ;  /* 0x0000000a7b787c23 */ /* 0x100fe2000801087a */
[----:B------:R-:W-:-:S02]  /*4c00*/  FFMA.FTZ R121, R125, UR10, -R122 ;  /* 0x0000000a7d797c23 */ /* 0x000fc4000801087a */
[C---:B------:R-:W-:Y:S01]  /*4c10*/  FSETP.NEU.FTZ.AND P1, PT, R99.reuse, -INF , PT ;  /* 0xff8000006300780b */ /* 0x040fe20003f3d000 */
[----:B------:R-:W-:-:S02]  /*4c20*/  FFMA.FTZ R123, R99, R124, -8 ;  /* 0xc1000000637b7423 */ /* 0x000fc4000001007c */
[----:B------:R-:W-:Y:S03]  /*4c30*/  MUFU.EX2 R89, R89 ;  /* 0x0000005900597308 */ /* 0x000fe60000000800 */
[----:B------:R-:W-:Y:S02]  /*4c40*/  FSEL R123, R123, RZ, P1 ;  /* 0x000000ff7b7b7208 */ /* 0x000fe40000800000 */
[----:B------:R-:W-:-:S03]  /*4c50*/  PLOP3.LUT P1, PT, PT, PT, UP0, 0x80, 0x0 ;  /* 0x000000000000781c */ /* 0x000fc60003f2f008 */
        /* <DEDUP_REMOVED lines=16> */
[----:B------:R-:W0:Y:S01]  /*4d60*/  MUFU.EX2 R8, R8 ;  /* 0x0000000800087308 */ /* 0x000e220000000800 */
[----:B------:R-:W-:-:S01]  /*4d70*/  FFMA.FTZ R11, R15, UR10, -R123 ;  /* 0x0000000a0f0b7c23 */ /* 0x000fc2000801087b */
[----:B------:R-:W-:Y:S01]  /*4d80*/  FFMA.FTZ R47, R57, UR10, -R123 ;  /* 0x0000000a392f7c23 */ /* 0x000fe2000801087b */
[----:B------:R-:W-:-:S01]  /*4d90*/  FADD.FTZ R55, R6, R31 ;  /* 0x0000001f06377221 */ /* 0x000fc20000010000 */
[--C-:B------:R-:W-:Y:S01]  /*4da0*/  FFMA.FTZ R15, R45, UR10, -R123.reuse ;  /* 0x0000000a2d0f7c23 */ /* 0x100fe2000801087b */
[----:B------:R-:W-:-:S01]  /*4db0*/  FFMA.FTZ R131, R14, UR10, -R123 ;  /* 0x0000000a0e837c23 */ /* 0x000fc2000801087b */
[--C-:B------:R-:W-:Y:S01]  /*4dc0*/  FFMA.FTZ R45, R54, UR10, -R123.reuse ;  /* 0x0000000a362d7c23 */ /* 0x100fe2000801087b */
[----:B------:R-:W-:-:S01]  /*4dd0*/  FFMA.FTZ R133, R48, UR10, -R123 ;  /* 0x0000000a30857c23 */ /* 0x000fc2000801087b */
[----:B------:R-:W1:Y:S01]  /*4de0*/  MUFU.EX2 R122, R122 ;  /* 0x0000007a007a7308 */ /* 0x000e620000000800 */
[----:B------:R-:W-:-:S01]  /*4df0*/  FFMA.FTZ R54, R56, UR10, -R123 ;  /* 0x0000000a38367c23 */ /* 0x000fc2000801087b */
[----:B------:R-:W-:Y:S01]  /*4e00*/  FFMA.FTZ R48, R58, UR10, -R123 ;  /* 0x0000000a3a307c23 */ /* 0x000fe2000801087b */
[----:B------:R-:W-:-:S01]  /*4e10*/  FADD.FTZ R56, R34, R55 ;  /* 0x0000003722387221 */ /* 0x000fc20000010000 */
[----:B------:R-:W-:Y:S01]  /*4e20*/  @!P6 PRMT R55, RZ, 0x654, R5 ;  /* 0x00000654ff37e816 */ /* 0x000fe20000000005 */
[----:B------:R-:W-:-:S01]  /*4e30*/  FFMA.FTZ R14, R42, UR10, -R123 ;  /* 0x0000000a2a0e7c23 */ /* 0x000fc2000801087b */
[----:B------:R-:W-:Y:S01]  /*4e40*/  FFMA.FTZ R21, R21, UR10, -R123 ;  /* 0x0000000a15157c23 */ /* 0x000fe2000801087b */
[----:B------:R-:W-:-:S01]  /*4e50*/  FADD.FTZ R56, R39, R56 ;  /* 0x0000003827387221 */ /* 0x000fc20000010000 */
[----:B------:R-:W2:Y:S01]  /*4e60*/  MUFU.EX2 R125, R125 ;  /* 0x0000007d007d7308 */ /* 0x000ea20000000800 */
[----:B0-----:R-:W-:-:S01]  /*4e70*/  FADD.FTZ R57, R7, R8 ;  /* 0x0000000807397221 */ /* 0x001fc20000010000 */
[----:B------:R0:W-:Y:S01]  /*4e80*/  @!P6 SYNCS.ARRIVE.TRANS64.RED.A1T0 RZ, [R55+URZ], RZ ;  /* 0x000000ff37ffe9a7 */ /* 0x0001e2000810043f */
[----:B------:R-:W-:-:S01]  /*4e90*/  FFMA.FTZ R42, R50, UR10, -R123 ;  /* 0x0000000a322a7c23 */ /* 0x000fc2000801087b */
[--C-:B------:R-:W-:Y:S01]  /*4ea0*/  FFMA.FTZ R50, R52, UR10, -R123.reuse ;  /* 0x0000000a34327c23 */ /* 0x100fe2000801087b */
[----:B------:R-:W-:-:S01]  /*4eb0*/  FFMA.FTZ R52, R59, UR10, -R123 ;  /* 0x0000000a3b347c23 */ /* 0x000fc2000801087b */
[--C-:B------:R-:W-:Y:S01]  /*4ec0*/  FFMA.FTZ R40, R40, UR10, -R123.reuse ;  /* 0x0000000a28287c23 */ /* 0x100fe2000801087b */
[----:B------:R-:W-:-:S01]  /*4ed0*/  FFMA.FTZ R61, R61, UR10, -R123 ;  /* 0x0000000a3d3d7c23 */ /* 0x000fc2000801087b */
[----:B------:R-:W0:Y:S01]  /*4ee0*/  MUFU.EX2 R9, R9 ;  /* 0x0000000900097308 */ /* 0x000e220000000800 */
[----:B-1----:R-:W-:-:S01]  /*4ef0*/  FADD.FTZ R58, R122, R57 ;  /* 0x000000397a3a7221 */ /* 0x002fc20000010000 */
[----:B------:R-:W-:Y:S01]  /*4f00*/  FADD.FTZ R57, R35, R56 ;  /* 0x0000003823397221 */ /* 0x000fe20000010000 */
[----:B------:R-:W-:-:S01]  /*4f10*/  FFMA.FTZ R43, R43, UR10, -R123 ;  /* 0x0000000a2b2b7c23 */ /* 0x000fc2000801087b */
[--C-:B------:R-:W-:Y:S01]  /*4f20*/  FFMA.FTZ R132, R44, UR10, -R123.reuse ;  /* 0x0000000a2c847c23 */ /* 0x100fe2000801087b */
        /* <DEDUP_REMOVED lines=10> */
[----:B------:R-:W-:Y:S01]  /*4fd0*/  F2FP.SATFINITE.E4M3.F32.PACK_AB_MERGE_C R201, R125, R122, RZ ;  /* 0x0000007a7dc9723e */ /* 0x000fe200048070ff */
[----:B------:R-:W2:Y:S01]  /*4fe0*/  MUFU.EX2 R124, R124 ;  /* 0x0000007c007c7308 */ /* 0x000ea20000000800 */
[----:B0-----:R-:W-:-:S01]  /*4ff0*/  FADD.FTZ R55, R9, R58 ;  /* 0x0000003a09377221 */ /* 0x001fc20000010000 */
[----:B------:R-:W-:Y:S01]  /*5000*/  FFMA.FTZ R57, R28, UR10, -R123 ;  /* 0x0000000a1c397c23 */ /* 0x000fe2000801087b */
[----:B------:R-:W-:Y:S01]  /*5010*/  F2FP.SATFINITE.E4M3.F32.PACK_AB_MERGE_C R201, R8, R7, R201 ;  /* 0x0000000708c9723e */ /* 0x000fe200048070c9 */
[--C-:B------:R-:W-:Y:S01]  /*5020*/  FFMA.FTZ R28, R29, UR10, -R123.reuse ;  /* 0x0000000a1d1c7c23 */ /* 0x100fe2000801087b */
[----:B------:R-:W-:-:S01]  /*5030*/  FFMA.FTZ R29, R64, UR10, -R123 ;  /* 0x0000000a401d7c23 */ /* 0x000fc2000801087b */
[--C-:B------:R-:W-:Y:S01]  /*5040*/  FFMA.FTZ R65, R65, UR10, -R123.reuse ;  /* 0x0000000a41417c23 */ /* 0x100fe2000801087b */
[----:B------:R-:W-:-:S01]  /*5050*/  FFMA.FTZ R32, R32, UR10, -R123 ;  /* 0x0000000a20207c23 */ /* 0x000fc2000801087b */
[----:B------:R-:W0:Y:S01]  /*5060*/  MUFU.EX2 R131, R131 ;  /* 0x0000008300837308 */ /* 0x000e220000000800 */
[----:B-1----:R-:W-:-:S01]  /*5070*/  FADD.FTZ R59, R10, R55 ;  /* 0x000000370a3b7221 */ /* 0x002fc20000010000 */
[--C-:B------:R-:W-:Y:S01]  /*5080*/  FFMA.FTZ R55, R25, UR10, -R123.reuse ;  /* 0x0000000a19377c23 */ /* 0x100fe2000801087b */
[----:B------:R-:W-:-:S01]  /*5090*/  FFMA.FTZ R25, R26, UR10, -R123 ;  /* 0x0000000a1a197c23 */ /* 0x000fc2000801087b */
[--C-:B------:R-:W-:Y:S01]  /*50a0*/  FFMA.FTZ R26, R27, UR10, -R123.reuse ;  /* 0x0000000a1b1a7c23 */ /* 0x100fe2000801087b */
[----:B------:R-:W-:-:S01]  /*50b0*/  FFMA.FTZ R33, R33, UR10, -R123 ;  /* 0x0000000a21217c23 */ /* 0x000fc2000801087b */
[--C-:B------:R-:W-:Y:S01]  /*50c0*/  FFMA.FTZ R68, R68, UR10, -R123.reuse ;  /* 0x0000000a44447c23 */ /* 0x100fe2000801087b */
[----:B------:R-:W-:-:S01]  /*50d0*/  FFMA.FTZ R37, R37, UR10, -R123 ;  /* 0x0000000a25257c23 */ /* 0x000fc2000801087b */
[----:B------:R-:W-:Y:S01]  /*50e0*/  MUFU.EX2 R11, R11 ;  /* 0x0000000b000b7308 */ /* 0x000fe20000000800 */
[----:B--2---:R-:W-:-:S01]  /*50f0*/  FADD.FTZ R58, R124, R59 ;  /* 0x0000003b7c3a7221 */ /* 0x004fc20000010000 */
[----:B------:R-:W-:Y:S01]  /*5100*/  FADD.FTZ R59, R69, R56 ;  /* 0x00000038453b7221 */ /* 0x000fe20000010000 */
[----:B------:R-:W-:-:S01]  /*5110*/  FFMA.FTZ R66, R66, UR10, -R123 ;  /* 0x0000000a42427c23 */ /* 0x000fc2000801087b */
[--C-:B------:R-:W-:Y:S01]  /*5120*/  FFMA.FTZ R36, R36, UR10, -R123.reuse ;  /* 0x0000000a24247c23 */ /* 0x100fe2000801087b */
[----:B------:R-:W-:-:S01]  /*5130*/  FFMA.FTZ R67, R67, UR10, -R123 ;  /* 0x0000000a43437c23 */ /* 0x000fc2000801087b */
[--C-:B------:R-:W-:Y:S01]  /*5140*/  FFMA.FTZ R129, R129, UR10, -R123.reuse ;  /* 0x0000000a81817c23 */ /* 0x100fe2000801087b */
[----:B------:R-:W-:-:S01]  /*5150*/  FFMA.FTZ R130, R130, UR10, -R123 ;  /* 0x0000000a82827c23 */ /* 0x000fc2000801087b */
[----:B------:R-:W-:Y:S01]  /*5160*/  MUFU.EX2 R12, R12 ;  /* 0x0000000c000c7308 */ /* 0x000fe20000000800 */
[----:B0-----:R-:W-:-:S01]  /*5170*/  FADD.FTZ R58, R131, R58 ;  /* 0x0000003a833a7221 */ /* 0x001fc20000010000 */
[----:B------:R-:W-:Y:S01]  /*5180*/  F2FP.SATFINITE.E4M3.F32.PACK_AB_MERGE_C R203, R131, R124, RZ ;  /* 0x0000007c83cb723e */ /* 0x000fe200048070ff */
[----:B------:R-:W-:-:S01]  /*5190*/  FFMA.FTZ R127, R127, UR10, -R123 ;  /* 0x0000000a7f7f7c23 */ /* 0x000fc2000801087b */
[----:B------:R-:W-:Y:S01]  /*51a0*/  FFMA.FTZ R128, R128, UR10, -R123 ;  /* 0x0000000a80807c23 */ /* 0x000fe2000801087b */
[----:B------:R-:W-:Y:S01]  /*51b0*/  IMAD.MOV.U32 R71, RZ, RZ, R87 ;  /* 0x000000ffff477224 */ /* 0x000fe200078e0057 */
[----:B------:R-:W-:Y:S01]  /*51c0*/  F2FP.SATFINITE.E4M3.F32.PACK_AB_MERGE_C R203, R10, R9, R203 ;  /* 0x000000090acb723e */ /* 0x000fe200048070cb */
[--C-:B------:R-:W-:Y:S01]  /*51d0*/  IMAD.MOV.U32 R70, RZ, RZ, R87.reuse ;  /* 0x000000ffff467224 */ /* 0x100fe200078e0057 */
[----:B------:R-:W-:Y:S01]  /*51e0*/  MUFU.EX2 R21, R21 ;  /* 0x0000001500157308 */ /* 0x000fe20000000800 */
[----:B------:R-:W-:-:S02]  /*51f0*/  IMAD.MOV.U32 R69, RZ, RZ, R87 ;  /* 0x000000ffff457224 */ /* 0x000fc400078e0057 */
[--C-:B------:R-:W-:Y:S02]  /*5200*/  IMAD.MOV.U32 R64, RZ, RZ, R87.reuse ;  /* 0x000000ffff407224 */ /* 0x100fe400078e0057 */
[--C-:B------:R-:W-:Y:S02]  /*5210*/  IMAD.MOV.U32 R38, RZ, RZ, R87.reuse ;  /* 0x000000ffff267224 */ /* 0x100fe400078e0057 */
[--C-:B------:R-:W-:Y:S01]  /*5220*/  IMAD.MOV.U32 R35, RZ, RZ, R87.reuse ;  /* 0x000000ffff237224 */ /* 0x100fe200078e0057 */
[----:B------:R-:W0:Y:S01]  /*5230*/  MUFU.EX2 R40, R40 ;  /* 0x0000002800287308 */ /* 0x000e220000000800 */
[----:B------:R-:W-:-:S07]  /*5240*/  IMAD.MOV.U32 R31, RZ, RZ, R87 ;  /* 0x000000ffff1f7224 */ /* 0x000fce00078e0057 */
[----:B------:R-:W-:Y:S08]  /*5250*/  MUFU.EX2 R13, R13 ;  /* 0x0000000d000d7308 */ /* 0x000ff00000000800 */
[----:B------:R1:W-:Y:S01]  /*5260*/  MUFU.EX2 R5, R61 ;  /* 0x0000003d00057308 */ /* 0x0003e20000000800 */
[----:B0-----:R-:W-:-:S04]  /*5270*/  F2FP.SATFINITE.E4M3.F32.PACK_AB_MERGE_C R205, R40, R21, RZ ;  /* 0x0000001528cd723e */ /* 0x001fc800048070ff */
[----:B------:R-:W-:-:S03]  /*5280*/  F2FP.SATFINITE.E4M3.F32.PACK_AB_MERGE_C R205, R12, R11, R205 ;  /* 0x0000000b0ccd723e */ /* 0x000fc600048070cd */
[----:B------:R-:W-:Y:S01]  /*5290*/  MUFU.EX2 R14, R14 ;  /* 0x0000000e000e7308 */ /* 0x000fe20000000800 */
[----:B-1----:R-:W-:-:S01]  /*52a0*/  FADD.FTZ R61, R11, R58 ;  /* 0x0000003a0b3d7221 */ /* 0x002fc20000010000 */
[----:B------:R-:W-:Y:S01]  /*52b0*/  FADD.FTZ R58, R72, R59 ;  /* 0x0000003b483a7221 */ /* 0x000fe20000010000 */
[----:B------:R-:W-:Y:S02]  /*52c0*/  IMAD.MOV.U32 R72, RZ, RZ, R87 ;  /* 0x000000ffff487224 */ /* 0x000fe400078e0057 */
[----:B------:R-:W-:Y:S01]  /*52d0*/  FADD.FTZ R60, R12, R61 ;  /* 0x0000003d0c3c7221 */ /* 0x000fe20000010000 */
[----:B------:R-:W-:-:S01]  /*52e0*/  FADD.FTZ R59, R75, R58 ;  /* 0x0000003a4b3b7221 */ /* 0x000fc20000010000 */
[----:B------:R-:W-:Y:S01]  /*52f0*/  FFMA.FTZ R58, R30, UR10, -R123 ;  /* 0x0000000a1e3a7c23 */ /* 0x000fe2000801087b */
[----:B------:R-:W-:Y:S01]  /*5300*/  MUFU.EX2 R43, R43 ;  /* 0x0000002b002b7308 */ /* 0x000fe20000000800 */
[----:B------:R-:W-:-:S01]  /*5310*/  FADD.FTZ R61, R21, R60 ;  /* 0x0000003c153d7221 */ /* 0x000fc20000010000 */
[----:B------:R-:W-:Y:S01]  /*5320*/  FADD.FTZ R30, R80, R59 ;  /* 0x0000003b501e7221 */ /* 0x000fe20000010000 */
[----:B------:R-:W-:-:S01]  /*5330*/  FFMA.FTZ R123, R126, UR10, -R123 ;  /* 0x0000000a7e7b7c23 */ /* 0x000fc2000801087b */
[----:B------:R-:W-:-:S02]  /*5340*/  IMAD.MOV.U32 R80, RZ, RZ, R87 ;  /* 0x000000ffff507224 */ /* 0x000fc400078e0057 */
[----:B------:R-:W-:-:S01]  /*5350*/  FADD.FTZ R60, R40, R61 ;  /* 0x0000003d283c7221 */ /* 0x000fc20000010000 */
[----:B------:R-:W-:Y:S01]  /*5360*/  FADD.FTZ R59, R73, R30 ;  /* 0x0000001e493b7221 */ /* 0x000fe20000010000 */
[--C-:B------:R-:W-:Y:S01]  /*5370*/  IMAD.MOV.U32 R75, RZ, RZ, R87.reuse ;  /* 0x000000ffff4b7224 */ /* 0x100fe200078e0057 */
[----:B------:R-:W0:Y:S01]  /*5380*/  MUFU.EX2 R132, R132 ;  /* 0x0000008400847308 */ /* 0x000e220000000800 */
[----:B------:R-:W-:Y:S02]  /*5390*/  IMAD.MOV.U32 R73, RZ, RZ, R87 ;  /* 0x000000ffff497224 */ /* 0x000fe400078e0057 */
[----:B------:R-:W-:Y:S01]  /*53a0*/  FADD.FTZ R30, R74, R59 ;  /* 0x0000003b4a1e7221 */ /* 0x000fe20000010000 */
[--C-:B------:R-:W-:Y:S02]  /*53b0*/  IMAD.MOV.U32 R74, RZ, RZ, R87.reuse ;  /* 0x000000ffff4a7224 */ /* 0x100fe400078e0057 */
[----:B------:R-:W-:Y:S02]  /*53c0*/  IMAD.MOV.U32 R61, RZ, RZ, R87 ;  /* 0x000000ffff3d7224 */ /* 0x000fe400078e0057 */
[----:B------:R-:W1:Y:S08]  /*53d0*/  MUFU.EX2 R15, R15 ;  /* 0x0000000f000f7308 */ /* 0x000e700000000800 */
[----:B------:R2:W-:Y:S01]  /*53e0*/  MUFU.EX2 R56, R55 ;  /* 0x0000003700387308 */ /* 0x0005e20000000800 */
[----:B0-----:R-:W-:-:S04]  /*53f0*/  F2FP.SATFINITE.E4M3.F32.PACK_AB_MERGE_C R207, R132, R43, RZ ;  /* 0x0000002b84cf723e */ /* 0x001fc800048070ff */
[----:B------:R-:W-:-:S03]  /*5400*/  F2FP.SATFINITE.E4M3.F32.PACK_AB_MERGE_C R207, R14, R13, R207 ;  /* 0x0000000d0ecf723e */ /* 0x000fc600048070cf */
[----:B------:R-:W0:Y:S01]  /*5410*/  MUFU.EX2 R20, R20 ;  /* 0x0000001400147308 */ /* 0x000e220000000800 */
[----:B--2---:R-:W-:-:S04]  /*5420*/  FADD.FTZ R55, R13, R60 ;  /* 0x0000003c0d377221 */ /* 0x004fc80000010000 */
[----:B------:R-:W-:Y:S01]  /*5430*/  FADD.FTZ R60, R14, R55 ;  /* 0x000000370e3c7221 */ /* 0x000fe20000010000 */
[----:B------:R-:W-:-:S01]  /*5440*/  FADD.FTZ R55, R77, R30 ;  /* 0x0000001e4d377221 */ /* 0x000fc20000010000 */
[----:B------:R-:W-:Y:S01]  /*5450*/  IMAD.MOV.U32 R77, RZ, RZ, R87 ;  /* 0x000000ffff4d7224 */ /* 0x000fe200078e0057 */
[----:B------:R-:W2:Y:S01]  /*5460*/  MUFU.EX2 R46, R46 ;  /* 0x0000002e002e7308 */ /* 0x000ea20000000800 */
[----:B------:R-:W-:-:S01]  /*5470*/  FADD.FTZ R59, R43, R60 ;  /* 0x0000003c2b3b7221 */ /* 0x000fc20000010000 */
[----:B------:R-:W-:Y:S01]  /*5480*/  FADD.FTZ R55, R84, R55 ;  /* 0x0000003754377221 */ /* 0x000fe20000010000 */
[----:B------:R-:W-:Y:S01]  /*5490*/  MOV R84, R87 ;  /* 0x0000005700547202 */ /* 0x000fe20000000f00 */
[----:B------:R-:W-:Y:S02]  /*54a0*/  IMAD.MOV.U32 R43, RZ, RZ, R87 ;  /* 0x000000ffff2b7224 */ /* 0x000fe400078e0057 */
[----:B------:R-:W-:-:S01]  /*54b0*/  FADD.FTZ R30, R132, R59 ;  /* 0x0000003b841e7221 */ /* 0x000fc20000010000 */
[----:B------:R-:W-:Y:S01]  /*54c0*/  FADD.FTZ R60, R76, R55 ;  /* 0x000000374c3c7221 */ /* 0x000fe20000010000 */
[----:B------:R-:W-:Y:S01]  /*54d0*/  IMAD.MOV.U32 R76, RZ, RZ, R87 ;  /* 0x000000ffff4c7224 */ /* 0x000fe200078e0057 */
[----:B------:R-:W3:Y:S01]  /*54e0*/  MUFU.EX2 R133, R133 ;  /* 0x0000008500857308 */ /* 0x000ee20000000800 */
[----:B-1----:R-:W-:-:S01]  /*54f0*/  FADD.FTZ R55, R15, R30 ;  /* 0x0000001e0f377221 */ /* 0x002fc20000010000 */
[----:B------:R-:W-:Y:S01]  /*5500*/  FADD.FTZ R59, R79, R60 ;  /* 0x0000003c4f3b7221 */ /* 0x000fe20000010000 */
[----:B------:R-:W-:-:S02]  /*5510*/  IMAD.MOV.U32 R79, RZ, RZ, R87 ;  /* 0x000000ffff4f7224 */ /* 0x000fc400078e0057 */
[----:B0-----:R-:W-:Y:S01]  /*5520*/  FADD.FTZ R55, R20, R55 ;  /* 0x0000003714377221 */ /* 0x001fe20000010000 */
[----:B------:R-:W-:-:S01]  /*5530*/  FADD.FTZ R60, R100, R59 ;  /* 0x0000003b643c7221 */ /* 0x000fc20000010000 */
[----:B------:R-:W-:Y:S01]  /*5540*/  IMAD.MOV.U32 R59, RZ, RZ, R87 ;  /* 0x000000ffff3b7224 */ /* 0x000fe200078e0057 */
[----:B------:R-:W0:Y:S02]  /*5550*/  MUFU.EX2 R41, R41 ;  /* 0x0000002900297308 */ /* 0x000e240000000800 */
[----:B------:R-:W-:-:S06]  /*5560*/  FADD.FTZ R60, R103, R60 ;  /* 0x0000003c673c7221 */ /* 0x000fcc0000010000 */
[----:B------:R-:W1:Y:S08]  /*5570*/  MUFU.EX2 R42, R42 ;  /* 0x0000002a002a7308 */ /* 0x000e700000000800 */
[----:B------:R-:W4:Y:S08]  /*5580*/  MUFU.EX2 R49, R49 ;  /* 0x0000003100317308 */ /* 0x000f300000000800 */
[----:B------:R2:W-:Y:S08]  /*5590*/  MUFU.EX2 R27, R62 ;  /* 0x0000003e001b7308 */ /* 0x0005f00000000800 */
[----:B------:R-:W5:Y:S01]  /*55a0*/  MUFU.EX2 R50, R50 ;  /* 0x0000003200327308 */ /* 0x000f620000000800 */
[----:B--2---:R-:W-:-:S01]  /*55b0*/  FADD.FTZ R62, R46, R55 ;  /* 0x000000372e3e7221 */ /* 0x004fc20000010000 */
[----:B------:R-:W-:Y:S01]  /*55c0*/  FADD.FTZ R55, R83, R60 ;  /* 0x0000003c53377221 */ /* 0x000fe20000010000 */
[----:B---3--:R-:W-:-:S02]  /*55d0*/  F2FP.SATFINITE.E4M3.F32.PACK_AB_MERGE_C R46, R133, R46, RZ ;  /* 0x0000002e852e723e */ /* 0x008fc400048070ff */
[----:B------:R-:W-:Y:S01]  /*55e0*/  FADD.FTZ R62, R133, R62 ;  /* 0x0000003e853e7221 */ /* 0x000fe20000010000 */
[----:B------:R-:W-:-:S01]  /*55f0*/  FADD.FTZ R55, R104, R55 ;  /* 0x0000003768377221 */ /* 0x000fc20000010000 */
[----:B------:R-:W-:Y:S01]  /*5600*/  F2FP.SATFINITE.E4M3.F32.PACK_AB_MERGE_C R209, R20, R15, R46 ;  /* 0x0000000f14d1723e */ /* 0x000fe2000480702e */
[----:B------:R-:W2:Y:S01]  /*5610*/  MUFU.EX2 R44, R44 ;  /* 0x0000002c002c7308 */ /* 0x000ea20000000800 */
[----:B0-----:R-:W-:-:S01]  /*5620*/  FADD.FTZ R39, R41, R62 ;  /* 0x0000003e29277221 */ /* 0x001fc20000010000 */
[----:B------:R-:W-:Y:S01]  /*5630*/  FADD.FTZ R60, R106, R55 ;  /* 0x000000376a3c7221 */ /* 0x000fe20000010000 */
[----:B------:R-:W-:Y:S01]  /*5640*/  F2FP.SATFINITE.E4M3.F32.PACK_AB_MERGE_C R106, R109, R106, RZ ;  /* 0x0000006a6d6a723e */ /* 0x000fe200048070ff */
[----:B------:R-:W-:Y:S02]  /*5650*/  IMAD.MOV.U32 R62, RZ, RZ, R87 ;  /* 0x000000ffff3e7224 */ /* 0x000fe400078e0057 */
[----:B-1----:R-:W-:-:S01]  /*5660*/  FADD.FTZ R34, R42, R39 ;  /* 0x000000272a227221 */ /* 0x002fc20000010000 */
[----:B------:R-:W-:Y:S01]  /*5670*/  FADD.FTZ R60, R109, R60 ;  /* 0x0000003c6d3c7221 */ /* 0x000fe20000010000 */
[----:B------:R-:W-:Y:S01]  /*5680*/  F2FP.SATFINITE.E4M3.F32.PACK_AB_MERGE_C R210, R104, R83, R106 ;  /* 0x0000005368d2723e */ /* 0x000fe2000480706a */
[----:B------:R-:W0:Y:S01]  /*5690*/  MUFU.EX2 R45, R45 ;  /* 0x0000002d002d7308 */ /* 0x000e220000000800 */
[----:B----4-:R-:W-:-:S01]  /*56a0*/  FADD.FTZ R39, R49, R34 ;  /* 0x0000002231277221 */ /* 0x010fc20000010000 */
[----:B------:R-:W-:Y:S01]  /*56b0*/  FADD.FTZ R55, R105, R60 ;  /* 0x0000003c69377221 */ /* 0x000fe20000010000 */
[----:B-----5:R-:W-:Y:S01]  /*56c0*/  F2FP.SATFINITE.E4M3.F32.PACK_AB_MERGE_C R49, R50, R49, RZ ;  /* 0x000000313231723e */ /* 0x020fe200048070ff */
[----:B------:R-:W-:-:S02]  /*56d0*/  IMAD.MOV.U32 R83, RZ, RZ, R87 ;  /* 0x000000ffff537224 */ /* 0x000fc400078e0057 */
[----:B------:R-:W-:-:S01]  /*56e0*/  FADD.FTZ R39, R50, R39 ;  /* 0x0000002732277221 */ /* 0x000fc20000010000 */
[----:B------:R-:W-:Y:S01]  /*56f0*/  FADD.FTZ R55, R88, R55 ;  /* 0x0000003758377221 */ /* 0x000fe20000010000 */
[----:B------:R-:W-:Y:S01]  /*5700*/  F2FP.SATFINITE.E4M3.F32.PACK_AB_MERGE_C R211, R42, R41, R49 ;  /* 0x000000292ad3723e */ /* 0x000fe20004807031 */
[----:B------:R-:W1:Y:S01]  /*5710*/  MUFU.EX2 R51, R51 ;  /* 0x0000003300337308 */ /* 0x000e620000000800 */
[----:B--2---:R-:W-:-:S01]  /*5720*/  FADD.FTZ R34, R44, R39 ;  /* 0x000000272c227221 */ /* 0x004fc20000010000 */
[----:B------:R-:W-:Y:S01]  /*5730*/  FADD.FTZ R40, R108, R55 ;  /* 0x000000376c287221 */ /* 0x000fe20000010000 */
[C---:B------:R-:W-:Y:S01]  /*5740*/  F2FP.SATFINITE.E4M3.F32.PACK_AB_MERGE_C R108, R111.reuse, R108, RZ ;  /* 0x0000006c6f6c723e */ /* 0x040fe200048070ff */
[----:B------:R-:W-:Y:S01]  /*5750*/  IMAD.MOV.U32 R60, RZ, RZ, R87 ;  /* 0x000000ffff3c7224 */ /* 0x000fe200078e0057 */
[----:B------:R-:W-:Y:S01]  /*5760*/  MOV R46, R87 ;  /* 0x00000057002e7202 */ /* 0x000fe20000000f00 */
[----:B------:R-:W-:Y:S01]  /*5770*/  FADD.FTZ R40, R111, R40 ;  /* 0x000000286f287221 */ /* 0x000fe20000010000 */
[----:B------:R-:W-:Y:S01]  /*5780*/  F2FP.SATFINITE.E4M3.F32.PACK_AB_MERGE_C R212, R88, R105, R108 ;  /* 0x0000006958d4723e */ /* 0x000fe2000480706c */
[----:B------:R-:W2:Y:S01]  /*5790*/  MUFU.EX2 R54, R54 ;  /* 0x0000003600367308 */ /* 0x000ea20000000800 */
[----:B0-----:R-:W-:-:S01]  /*57a0*/  FADD.FTZ R34, R45, R34 ;  /* 0x000000222d227221 */ /* 0x001fc20000010000 */
[----:B------:R-:W-:-:S02]  /*57b0*/  IMAD.MOV.U32 R55, RZ, RZ, R87 ;  /* 0x000000ffff377224 */ /* 0x000fc400078e0057 */
[--C-:B------:R-:W-:Y:S02]  /*57c0*/  IMAD.MOV.U32 R50, RZ, RZ, R87.reuse ;  /* 0x000000ffff327224 */ /* 0x100fe400078e0057 */
[----:B------:R-:W-:Y:S02]  /*57d0*/  IMAD.MOV.U32 R49, RZ, RZ, R87 ;  /* 0x000000ffff317224 */ /* 0x000fe400078e0057 */
[----:B------:R-:W0:Y:S01]  /*57e0*/  MUFU.EX2 R47, R47 ;  /* 0x0000002f002f7308 */ /* 0x000e220000000800 */
[----:B-1----:R-:W-:-:S01]  /*57f0*/  FADD.FTZ R21, R51, R34 ;  /* 0x0000002233157221 */ /* 0x002fc20000010000 */
[--C-:B------:R-:W-:Y:S02]  /*5800*/  IMAD.MOV.U32 R42, RZ, RZ, R87.reuse ;  /* 0x000000ffff2a7224 */ /* 0x100fe400078e0057 */
[----:B------:R-:W-:-:S04]  /*5810*/  IMAD.MOV.U32 R41, RZ, RZ, R87 ;  /* 0x000000ffff297224 */ /* 0x000fc800078e0057 */
[----:B------:R-:W1:Y:S01]  /*5820*/  MUFU.EX2 R48, R48 ;  /* 0x0000003000307308 */ /* 0x000e620000000800 */
[----:B--2---:R-:W-:-:S01]  /*5830*/  FADD.FTZ R34, R54, R21 ;  /* 0x0000001536227221 */ /* 0x004fc20000010000 */
[----:B------:R-:W-:Y:S01]  /*5840*/  FADD.FTZ R21, R89, R40 ;  /* 0x0000002859157221 */ /* 0x000fe20000010000 */
[----:B------:R-:W-:Y:S01]  /*5850*/  F2FP.SATFINITE.E4M3.F32.PACK_AB_MERGE_C R51, R54, R51, RZ ;  /* 0x000000333633723e */ /* 0x000fe200048070ff */
[--C-:B------:R-:W-:Y:S02]  /*5860*/  IMAD.MOV.U32 R54, RZ, RZ, R87.reuse ;  /* 0x000000ffff367224 */ /* 0x100fe400078e0057 */
[----:B------:R-:W-:Y:S01]  /*5870*/  IMAD.MOV.U32 R40, RZ, RZ, R87 ;  /* 0x000000ffff287224 */ /* 0x000fe200078e0057 */
[----:B------:R-:W-:Y:S01]  /*5880*/  F2FP.SATFINITE.E4M3.F32.PACK_AB_MERGE_C R213, R45, R44, R51 ;  /* 0x0000002c2dd5723e */ /* 0x000fe20004807033 */
[----:B------:R-:W2:Y:S01]  /*5890*/  MUFU.EX2 R52, R52 ;  /* 0x0000003400347308 */ /* 0x000ea20000000800 */
[----:B0-----:R-:W-:-:S01]  /*58a0*/  FADD.FTZ R39, R47, R34 ;  /* 0x000000222f277221 */ /* 0x001fc20000010000 */
[----:B------:R-:W-:Y:S01]  /*58b0*/  FADD.FTZ R34, R90, R21 ;  /* 0x000000155a227221 */ /* 0x000fe20000010000 */
[----:B------:R-:W-:-:S02]  /*58c0*/  IMAD.MOV.U32 R51, RZ, RZ, R87 ;  /* 0x000000ffff337224 */ /* 0x000fc400078e0057 */
[----:B------:R-:W-:Y:S02]  /*58d0*/  IMAD.MOV.U32 R45, RZ, RZ, R87 ;  /* 0x000000ffff2d7224 */ /* 0x000fe400078e0057 */
[----:B------:R-:W-:-:S01]  /*58e0*/  FADD.FTZ R21, R93, R34 ;  /* 0x000000225d157221 */ /* 0x000fc20000010000 */
[----:B------:R-:W-:Y:S01]  /*58f0*/  IMAD.MOV.U32 R44, RZ, RZ, R87 ;  /* 0x000000ffff2c7224 */ /* 0x000fe200078e0057 */
[----:B------:R-:W0:Y:S01]  /*5900*/  MUFU.EX2 R112, R112 ;  /* 0x0000007000707308 */ /* 0x000e220000000800 */
[----:B-1----:R-:W-:-:S07]  /*5910*/  FADD.FTZ R39, R48, R39 ;  /* 0x0000002730277221 */ /* 0x002fce0000010000 */
[----:B------:R-:W1:Y:S01]  /*5920*/  MUFU.EX2 R53, R53 ;  /* 0x0000003500357308 */ /* 0x000e620000000800 */
[----:B--2---:R-:W-:-:S01]  /*5930*/  FADD.FTZ R6, R52, R39 ;  /* 0x0000002734067221 */ /* 0x004fc20000010000 */
[----:B------:R-:W-:-:S06]  /*5940*/  IMAD.MOV.U32 R39, RZ, RZ, R87 ;  /* 0x000000ffff277224 */ /* 0x000fcc00078e0057 */
[----:B------:R-:W2:Y:S01]  /*5950*/  MUFU.EX2 R92, R92 ;  /* 0x0000005c005c7308 */ /* 0x000ea20000000800 */
[----:B0-----:R-:W-:-:S01]  /*5960*/  FADD.FTZ R21, R112, R21 ;  /* 0x0000001570157221 */ /* 0x001fc20000010000 */
[----:B------:R-:W-:-:S04]  /*5970*/  F2FP.SATFINITE.E4M3.F32.PACK_AB_MERGE_C R93, R112, R93, RZ ;  /* 0x0000005d705d723e */ /* 0x000fc800048070ff */
[----:B------:R-:W-:Y:S02]  /*5980*/  F2FP.SATFINITE.E4M3.F32.PACK_AB_MERGE_C R214, R90, R89, R93 ;  /* 0x000000595ad6723e */ /* 0x000fe4000480705d */
[----:B------:R-:W0:Y:S01]  /*5990*/  MUFU.EX2 R95, R95 ;  /* 0x0000005f005f7308 */ /* 0x000e220000000800 */
[----:B-1----:R-:W-:-:S01]  /*59a0*/  FADD.FTZ R6, R53, R6 ;  /* 0x0000000635067221 */ /* 0x002fc20000010000 */
[----:B------:R-:W-:Y:S01]  /*59b0*/  F2FP.SATFINITE.E4M3.F32.PACK_AB_MERGE_C R52, R53, R52, RZ ;  /* 0x000000343534723e */ /* 0x000fe200048070ff */
[----:B------:R-:W-:-:S03]  /*59c0*/  IMAD.MOV.U32 R53, RZ, RZ, R87 ;  /* 0x000000ffff357224 */ /* 0x000fc600078e0057 */
[----:B------:R-:W-:Y:S01]  /*59d0*/  F2FP.SATFINITE.E4M3.F32.PACK_AB_MERGE_C R215, R48, R47, R52 ;  /* 0x0000002f30d7723e */ /* 0x000fe20004807034 */
[----:B------:R-:W-:Y:S01]  /*59e0*/  IMAD.MOV.U32 R52, RZ, RZ, R87 ;  /* 0x000000ffff347224 */ /* 0x000fe200078e0057 */
[----:B------:R-:W1:Y:S01]  /*59f0*/  MUFU.EX2 R24, R24 ;  /* 0x0000001800187308 */ /* 0x000e620000000800 */
[----:B--2---:R-:W-:-:S01]  /*5a00*/  FADD.FTZ R34, R92, R21 ;  /* 0x000000155c227221 */ /* 0x004fc20000010000 */
[----:B------:R-:W-:Y:S01]  /*5a10*/  FADD.FTZ R21, R5, R6 ;  /* 0x0000000605157221 */ /* 0x000fe20000010000 */
[--C-:B------:R-:W-:Y:S02]  /*5a20*/  IMAD.MOV.U32 R48, RZ, RZ, R87.reuse ;  /* 0x000000ffff307224 */ /* 0x100fe400078e0057 */
[----:B------:R-:W-:-:S03]  /*5a30*/  IMAD.MOV.U32 R47, RZ, RZ, R87 ;  /* 0x000000ffff2f7224 */ /* 0x000fc600078e0057 */
[----:B------:R-:W2:Y:S01]  /*5a40*/  MUFU.EX2 R97, R97 ;  /* 0x0000006100617308 */ /* 0x000ea20000000800 */
[----:B0-----:R-:W-:-:S07]  /*5a50*/  FADD.FTZ R34, R95, R34 ;  /* 0x000000225f227221 */ /* 0x001fce0000010000 */
[----:B------:R-:W0:Y:S01]  /*5a60*/  MUFU.EX2 R102, R102 ;  /* 0x0000006600667308 */ /* 0x000e220000000800 */
[----:B-1----:R-:W-:-:S04]  /*5a70*/  FADD.FTZ R6, R24, R21 ;  /* 0x0000001518067221 */ /* 0x002fc80000010000 */
[----:B------:R-:W-:Y:S01]  /*5a80*/  FADD.FTZ R9, R27, R6 ;  /* 0x000000061b097221 */ /* 0x000fe20000010000 */
[----:B------:R-:W-:Y:S02]  /*5a90*/  F2FP.SATFINITE.E4M3.F32.PACK_AB_MERGE_C R27, R56, R27, RZ ;  /* 0x0000001b381b723e */ /* 0x000fe400048070ff */
[----:B------:R-:W1:Y:S01]  /*5aa0*/  MUFU.EX2 R78, R78 ;  /* 0x0000004e004e7308 */ /* 0x000e620000000800 */
[----:B--2---:R-:W-:-:S01]  /*5ab0*/  FADD.FTZ R7, R97, R34 ;  /* 0x0000002261077221 */ /* 0x004fc20000010000 */
[----:B------:R-:W-:Y:S01]  /*5ac0*/  FADD.FTZ R56, R56, R9 ;  /* 0x0000000938387221 */ /* 0x000fe20000010000 */
[----:B------:R-:W-:Y:S01]  /*5ad0*/  F2FP.SATFINITE.E4M3.F32.PACK_AB_MERGE_C R217, R24, R5, R27 ;  /* 0x0000000518d9723e */ /* 0x000fe2000480701b */
[--C-:B------:R-:W-:Y:S01]  /*5ae0*/  IMAD.MOV.U32 R34, RZ, RZ, R87.reuse ;  /* 0x000000ffff227224 */ /* 0x100fe200078e0057 */
[----:B------:R-:W-:Y:S01]  /*5af0*/  MOV R27, R87 ;  /* 0x00000057001b7202 */ /* 0x000fe20000000f00 */
[----:B------:R-:W-:Y:S02]  /*5b00*/  IMAD.MOV.U32 R24, RZ, RZ, R87 ;  /* 0x000000ffff187224 */ /* 0x000fe400078e0057 */
[----:B------:R-:W2:Y:S01]  /*5b10*/  MUFU.EX2 R25, R25 ;  /* 0x0000001900197308 */ /* 0x000ea20000000800 */
[----:B0-----:R-:W-:-:S01]  /*5b20*/  FADD.FTZ R7, R102, R7 ;  /* 0x0000000766077221 */ /* 0x001fc20000010000 */
[----:B------:R-:W-:-:S04]  /*5b30*/  F2FP.SATFINITE.E4M3.F32.PACK_AB_MERGE_C R97, R102, R97, RZ ;  /* 0x000000616661723e */ /* 0x000fc800048070ff */
[----:B------:R-:W-:Y:S02]  /*5b40*/  F2FP.SATFINITE.E4M3.F32.PACK_AB_MERGE_C R216, R95, R92, R97 ;  /* 0x0000005c5fd8723e */ /* 0x000fe40004807061 */
[----:B------:R-:W0:Y:S01]  /*5b50*/  MUFU.EX2 R81, R81 ;  /* 0x0000005100517308 */ /* 0x000e220000000800 */
[----:B-1----:R-:W-:-:S07]  /*5b60*/  FADD.FTZ R6, R78, R7 ;  /* 0x000000074e067221 */ /* 0x002fce0000010000 */
[----:B------:R-:W1:Y:S01]  /*5b70*/  MUFU.EX2 R26, R26 ;  /* 0x0000001a001a7308 */ /* 0x000e620000000800 */
[----:B--2---:R-:W-:-:S01]  /*5b80*/  FADD.FTZ R7, R25, R56 ;  /* 0x0000003819077221 */ /* 0x004fc20000010000 */
[----:B------:R-:W-:-:S06]  /*5b90*/  IMAD.MOV.U32 R56, RZ, RZ, R87 ;  /* 0x000000ffff387224 */ /* 0x000fcc00078e0057 */
[----:B------:R-:W2:Y:S01]  /*5ba0*/  MUFU.EX2 R63, R63 ;  /* 0x0000003f003f7308 */ /* 0x000ea20000000800 */
[----:B0-----:R-:W-:-:S04]  /*5bb0*/  FADD.FTZ R6, R81, R6 ;  /* 0x0000000651067221 */ /* 0x001fc80000010000 */
[----:B------:R-:W-:-:S03]  /*5bc0*/  FADD.FTZ R9, R101, R6 ;  /* 0x0000000665097221 */ /* 0x000fc60000010000 */
[----:B------:R-:W0:Y:S01]  /*5bd0*/  MUFU.EX2 R82, R82 ;  /* 0x0000005200527308 */ /* 0x000e220000000800 */
[----:B-1----:R-:W-:-:S07]  /*5be0*/  FADD.FTZ R8, R26, R7 ;  /* 0x000000071a087221 */ /* 0x002fce0000010000 */
[----:B------:R1:W3:Y:S01]  /*5bf0*/  MUFU.EX2 R30, R57 ;  /* 0x00000039001e7308 */ /* 0x0002e20000000800 */
[----:B--2---:R-:W-:-:S07]  /*5c00*/  FADD.FTZ R11, R63, R8 ;  /* 0x000000083f0b7221 */ /* 0x004fce0000010000 */
[----:B------:R-:W2:Y:S01]  /*5c10*/  MUFU.EX2 R85, R85 ;  /* 0x0000005500557308 */ /* 0x000ea20000000800 */
[C---:B0-----:R-:W-:Y:S01]  /*5c20*/  F2FP.SATFINITE.E4M3.F32.PACK_AB_MERGE_C R101, R82.reuse, R101, RZ ;  /* 0x000000655265723e */ /* 0x041fe200048070ff */
[----:B------:R-:W-:Y:S01]  /*5c30*/  FADD.FTZ R82, R82, R9 ;  /* 0x0000000952527221 */ /* 0x000fe20000010000 */
[----:B-1----:R-:W-:Y:S02]  /*5c40*/  IMAD.MOV.U32 R57, RZ, RZ, R87 ;  /* 0x000000ffff397224 */ /* 0x002fe400078e0057 */
[----:B------:R-:W-:Y:S01]  /*5c50*/  F2FP.SATFINITE.E4M3.F32.PACK_AB_MERGE_C R218, R81, R78, R101 ;  /* 0x0000004e51da723e */ /* 0x000fe20004807065 */
[----:B------:R-:W-:Y:S02]  /*5c60*/  IMAD.MOV.U32 R81, RZ, RZ, R87 ;  /* 0x000000ffff517224 */ /* 0x000fe400078e0057 */
[----:B------:R-:W0:Y:S01]  /*5c70*/  MUFU.EX2 R28, R28 ;  /* 0x0000001c001c7308 */ /* 0x000e220000000800 */
[----:B---3--:R-:W-:-:S01]  /*5c80*/  FADD.FTZ R11, R30, R11 ;  /* 0x0000000b1e0b7221 */ /* 0x008fc20000010000 */
[----:B------:R-:W-:Y:S01]  /*5c90*/  F2FP.SATFINITE.E4M3.F32.PACK_AB_MERGE_C R63, R30, R63, RZ ;  /* 0x0000003f1e3f723e */ /* 0x000fe200048070ff */
[----:B------:R-:W-:-:S02]  /*5ca0*/  IMAD.MOV.U32 R78, RZ, RZ, R87 ;  /* 0x000000ffff4e7224 */ /* 0x000fc400078e0057 */
[----:B------:R-:W-:Y:S01]  /*5cb0*/  IMAD.MOV.U32 R30, RZ, RZ, R87 ;  /* 0x000000ffff1e7224 */ /* 0x000fe200078e0057 */
[----:B------:R-:W-:Y:S01]  /*5cc0*/  F2FP.SATFINITE.E4M3.F32.PACK_AB_MERGE_C R219, R26, R25, R63 ;  /* 0x000000191adb723e */ /* 0x000fe2000480703f */
[----:B------:R-:W-:Y:S01]  /*5cd0*/  IMAD.MOV.U32 R63, RZ, RZ, R87 ;  /* 0x000000ffff3f7224 */ /* 0x000fe200078e0057 */
[----:B------:R-:W1:Y:S01]  /*5ce0*/  MUFU.EX2 R86, R86 ;  /* 0x0000005600567308 */ /* 0x000e620000000800 */
[----:B--2---:R-:W-:-:S01]  /*5cf0*/  FADD.FTZ R9, R85, R82 ;  /* 0x0000005255097221 */ /* 0x004fc20000010000 */
[--C-:B------:R-:W-:Y:S02]  /*5d00*/  IMAD.MOV.U32 R82, RZ, RZ, R87.reuse ;  /* 0x000000ffff527224 */ /* 0x100fe400078e0057 */
[--C-:B------:R-:W-:Y:S02]  /*5d10*/  IMAD.MOV.U32 R26, RZ, RZ, R87.reuse ;  /* 0x000000ffff1a7224 */ /* 0x100fe400078e0057 */
[----:B------:R-:W-:Y:S02]  /*5d20*/  IMAD.MOV.U32 R25, RZ, RZ, R87 ;  /* 0x000000ffff197224 */ /* 0x000fe400078e0057 */
[----:B------:R-:W2:Y:S01]  /*5d30*/  MUFU.EX2 R29, R29 ;  /* 0x0000001d001d7308 */ /* 0x000ea20000000800 */
[----:B0-----:R-:W-:-:S07]  /*5d40*/  FADD.FTZ R6, R28, R11 ;  /* 0x0000000b1c067221 */ /* 0x001fce0000010000 */
[----:B------:R-:W0:Y:S01]  /*5d50*/  MUFU.EX2 R91, R91 ;  /* 0x0000005b005b7308 */ /* 0x000e220000000800 */
[----:B-1----:R-:W-:-:S07]  /*5d60*/  FADD.FTZ R8, R86, R9 ;  /* 0x0000000956087221 */ /* 0x002fce0000010000 */
[----:B------:R-:W1:Y:S01]  /*5d70*/  MUFU.EX2 R58, R58 ;  /* 0x0000003a003a7308 */ /* 0x000e620000000800 */
[----:B--2---:R-:W-:-:S07]  /*5d80*/  FADD.FTZ R9, R29, R6 ;  /* 0x000000061d097221 */ /* 0x004fce0000010000 */
[----:B------:R-:W2:Y:S01]  /*5d90*/  MUFU.EX2 R96, R96 ;  /* 0x0000006000607308 */ /* 0x000ea20000000800 */
[----:B0-----:R-:W-:-:S07]  /*5da0*/  FADD.FTZ R11, R91, R8 ;  /* 0x000000085b0b7221 */ /* 0x001fce0000010000 */
[----:B------:R-:W0:Y:S01]  /*5db0*/  MUFU.EX2 R65, R65 ;  /* 0x0000004100417308 */ /* 0x000e220000000800 */
[----:B-1----:R-:W-:-:S07]  /*5dc0*/  FADD.FTZ R8, R58, R9 ;  /* 0x000000093a087221 */ /* 0x002fce0000010000 */
[----:B------:R-:W1:Y:S01]  /*5dd0*/  MUFU.EX2 R98, R98 ;  /* 0x0000006200627308 */ /* 0x000e620000000800 */
[----:B--2---:R-:W-:-:S01]  /*5de0*/  FADD.FTZ R11, R96, R11 ;  /* 0x0000000b600b7221 */ /* 0x004fc20000010000 */
[----:B------:R-:W-:-:S04]  /*5df0*/  F2FP.SATFINITE.E4M3.F32.PACK_AB_MERGE_C R91, R96, R91, RZ ;  /* 0x0000005b605b723e */ /* 0x000fc800048070ff */
[----:B------:R-:W-:Y:S01]  /*5e00*/  F2FP.SATFINITE.E4M3.F32.PACK_AB_MERGE_C R220, R86, R85, R91 ;  /* 0x0000005556dc723e */ /* 0x000fe2000480705b */
[--C-:B------:R-:W-:Y:S01]  /*5e10*/  IMAD.MOV.U32 R86, RZ, RZ, R87.reuse ;  /* 0x000000ffff567224 */ /* 0x100fe200078e0057 */
[----:B------:R-:W2:Y:S01]  /*5e20*/  MUFU.EX2 R32, R32 ;  /* 0x0000002000207308 */ /* 0x000ea20000000800 */
[C---:B0-----:R-:W-:Y:S01]  /*5e30*/  F2FP.SATFINITE.E4M3.F32.PACK_AB_MERGE_C R58, R65.reuse, R58, RZ ;  /* 0x0000003a413a723e */ /* 0x041fe200048070ff */
[----:B------:R-:W-:Y:S01]  /*5e40*/  FADD.FTZ R65, R65, R8 ;  /* 0x0000000841417221 */ /* 0x000fe20000010000 */
[--C-:B------:R-:W-:Y:S02]  /*5e50*/  IMAD.MOV.U32 R85, RZ, RZ, R87.reuse ;  /* 0x000000ffff557224 */ /* 0x100fe400078e0057 */
[----:B------:R-:W-:Y:S01]  /*5e60*/  F2FP.SATFINITE.E4M3.F32.PACK_AB_MERGE_C R221, R29, R28, R58 ;  /* 0x0000001c1ddd723e */ /* 0x000fe2000480703a */
[----:B------:R-:W-:Y:S02]  /*5e70*/  IMAD.MOV.U32 R58, RZ, RZ, R87 ;  /* 0x000000ffff3a7224 */ /* 0x000fe400078e0057 */
[----:B------:R-:W0:Y:S01]  /*5e80*/  MUFU.EX2 R115, R115 ;  /* 0x0000007300737308 */ /* 0x000e220000000800 */
[----:B-1----:R-:W-:-:S01]  /*5e90*/  FADD.FTZ R8, R98, R11 ;  /* 0x0000000b62087221 */ /* 0x002fc20000010000 */
[----:B------:R-:W-:-:S02]  /*5ea0*/  IMAD.MOV.U32 R29, RZ, RZ, R87 ;  /* 0x000000ffff1d7224 */ /* 0x000fc400078e0057 */
[----:B------:R-:W-:-:S04]  /*5eb0*/  IMAD.MOV.U32 R28, RZ, RZ, R87 ;  /* 0x000000ffff1c7224 */ /* 0x000fc800078e0057 */
[----:B------:R-:W1:Y:S01]  /*5ec0*/  MUFU.EX2 R33, R33 ;  /* 0x0000002100217308 */ /* 0x000e620000000800 */
[----:B--2---:R-:W-:-:S01]  /*5ed0*/  FADD.FTZ R10, R32, R65 ;  /* 0x00000041200a7221 */ /* 0x004fc20000010000 */
[----:B------:R-:W-:-:S06]  /*5ee0*/  MOV R65, R87 ;  /* 0x0000005700417202 */ /* 0x000fcc0000000f00 */
        /* <DEDUP_REMOVED lines=9> */
[C---:B-1----:R-:W-:Y:S01]  /*5f80*/  F2FP.SATFINITE.E4M3.F32.PACK_AB_MERGE_C R107, R110.reuse, R107, RZ ;  /* 0x0000006b6e6b723e */ /* 0x042fe200048070ff */
[----:B------:R-:W-:-:S03]  /*5f90*/  FADD.FTZ R110, R110, R11 ;  /* 0x0000000b6e6e7221 */ /* 0x000fc60000010000 */
[----:B------:R-:W-:-:S03]  /*5fa0*/  F2FP.SATFINITE.E4M3.F32.PACK_AB_MERGE_C R222, R115, R98, R107 ;  /* 0x0000006273de723e */ /* 0x000fc6000480706b */
[----:B------:R-:W1:Y:S01]  /*5fb0*/  MUFU.EX2 R66, R66 ;  /* 0x0000004200427308 */ /* 0x000e620000000800 */
[C---:B--2---:R-:W-:Y:S01]  /*5fc0*/  F2FP.SATFINITE.E4M3.F32.PACK_AB_MERGE_C R68, R37.reuse, R68, RZ ;  /* 0x000000442544723e */ /* 0x044fe200048070ff */
[----:B------:R-:W-:-:S03]  /*5fd0*/  FADD.FTZ R37, R37, R8 ;  /* 0x0000000825257221 */ /* 0x000fc60000010000 */
[----:B------:R-:W-:Y:S01]  /*5fe0*/  F2FP.SATFINITE.E4M3.F32.PACK_AB_MERGE_C R223, R33, R32, R68 ;  /* 0x0000002021df723e */ /* 0x000fe20004807044 */
[----:B------:R-:W-:Y:S02]  /*5ff0*/  IMAD.MOV.U32 R68, RZ, RZ, R87 ;  /* 0x000000ffff447224 */ /* 0x000fe400078e0057 */
[----:B------:R-:W2:Y:S01]  /*6000*/  MUFU.EX2 R114, R114 ;  /* 0x0000007200727308 */ /* 0x000ea20000000800 */
[----:B0-----:R-:W-:-:S01]  /*6010*/  FADD.FTZ R5, R113, R110 ;  /* 0x0000006e71057221 */ /* 0x001fc20000010000 */
[--C-:B------:R-:W-:Y:S02]  /*6020*/  IMAD.MOV.U32 R33, RZ, RZ, R87.reuse ;  /* 0x000000ffff217224 */ /* 0x100fe400078e0057 */
[----:B------:R-:W-:-:S04]  /*6030*/  IMAD.MOV.U32 R32, RZ, RZ, R87 ;  /* 0x000000ffff207224 */ /* 0x000fc800078e0057 */
[----:B------:R0:W3:Y:S01]  /*6040*/  MUFU.EX2 R7, R36 ;  /* 0x0000002400077308 */ /* 0x0000e20000000800 */
[----:B-1----:R-:W-:-:S01]  /*6050*/  FADD.FTZ R8, R66, R37 ;  /* 0x0000002542087221 */ /* 0x002fc20000010000 */
[----:B------:R-:W-:-:S06]  /*6060*/  IMAD.MOV.U32 R37, RZ, RZ, R87 ;  /* 0x000000ffff257224 */ /* 0x000fcc00078e0057 */
[----:B------:R-:W1:Y:S01]  /*6070*/  MUFU.EX2 R116, R116 ;  /* 0x0000007400747308 */ /* 0x000e620000000800 */
[----:B--2---:R-:W-:-:S01]  /*6080*/  FADD.FTZ R5, R114, R5 ;  /* 0x0000000572057221 */ /* 0x004fc20000010000 */
[----:B0-----:R-:W-:-:S06]  /*6090*/  IMAD.MOV.U32 R36, RZ, RZ, R87 ;  /* 0x000000ffff247224 */ /* 0x001fcc00078e0057 */
[----:B------:R-:W0:Y:S01]  /*60a0*/  MUFU.EX2 R67, R67 ;  /* 0x0000004300437308 */ /* 0x000e220000000800 */
[----:B---3--:R-:W-:-:S07]  /*60b0*/  FADD.FTZ R8, R7, R8 ;  /* 0x0000000807087221 */ /* 0x008fce0000010000 */
[----:B------:R-:W2:Y:S01]  /*60c0*/  MUFU.EX2 R117, R117 ;  /* 0x0000007500757308 */ /* 0x000ea20000000800 */
[----:B-1----:R-:W-:-:S07]  /*60d0*/  FADD.FTZ R10, R116, R5 ;  /* 0x00000005740a7221 */ /* 0x002fce0000010000 */
[----:B------:R-:W1:Y:S01]  /*60e0*/  MUFU.EX2 R6, R129 ;  /* 0x0000008100067308 */ /* 0x000e620000000800 */
[----:B0-----:R-:W-:-:S07]  /*60f0*/  FADD.FTZ R5, R67, R8 ;  /* 0x0000000843057221 */ /* 0x001fce0000010000 */
[----:B------:R-:W0:Y:S01]  /*6100*/  MUFU.EX2 R119, R119 ;  /* 0x0000007700777308 */ /* 0x000e220000000800 */
[----:B--2---:R-:W-:-:S01]  /*6110*/  FADD.FTZ R10, R117, R10 ;  /* 0x0000000a750a7221 */ /* 0x004fc20000010000 */
[----:B------:R-:W-:-:S04]  /*6120*/  F2FP.SATFINITE.E4M3.F32.PACK_AB_MERGE_C R116, R117, R116, RZ ;  /* 0x000000747574723e */ /* 0x000fc800048070ff */
[----:B------:R-:W-:Y:S02]  /*6130*/  F2FP.SATFINITE.E4M3.F32.PACK_AB_MERGE_C R224, R114, R113, R116 ;  /* 0x0000007172e0723e */ /* 0x000fe40004807074 */
[----:B------:R-:W2:Y:S01]  /*6140*/  MUFU.EX2 R130, R130 ;  /* 0x0000008200827308 */ /* 0x000ea20000000800 */
[----:B-1----:R-:W-:-:S01]  /*6150*/  FADD.FTZ R5, R6, R5 ;  /* 0x0000000506057221 */ /* 0x002fc20000010000 */
[----:B------:R-:W-:-:S04]  /*6160*/  F2FP.SATFINITE.E4M3.F32.PACK_AB_MERGE_C R67, R6, R67, RZ ;  /* 0x000000430643723e */ /* 0x000fc800048070ff */
[----:B------:R-:W-:Y:S01]  /*6170*/  F2FP.SATFINITE.E4M3.F32.PACK_AB_MERGE_C R225, R7, R66, R67 ;  /* 0x0000004207e1723e */ /* 0x000fe20004807043 */
[----:B------:R-:W-:Y:S01]  /*6180*/  IMAD.MOV.U32 R67, RZ, RZ, R87 ;  /* 0x000000ffff437224 */ /* 0x000fe200078e0057 */
[----:B------:R-:W1:Y:S01]  /*6190*/  MUFU.EX2 R118, R118 ;  /* 0x0000007600767308 */ /* 0x000e620000000800 */
[----:B0-----:R-:W-:-:S01]  /*61a0*/  FADD.FTZ R9, R119, R10 ;  /* 0x0000000a77097221 */ /* 0x001fc20000010000 */
[----:B------:R-:W-:-:S06]  /*61b0*/  IMAD.MOV.U32 R66, RZ, RZ, R87 ;  /* 0x000000ffff427224 */ /* 0x000fcc00078e0057 */
[----:B------:R-:W0:Y:S01]  /*61c0*/  MUFU.EX2 R127, R127 ;  /* 0x0000007f007f7308 */ /* 0x000e220000000800 */
[----:B--2---:R-:W-:-:S07]  /*61d0*/  FADD.FTZ R6, R130, R5 ;  /* 0x0000000582067221 */ /* 0x004fce0000010000 */
[----:B------:R-:W-:Y:S01]  /*61e0*/  MUFU.EX2 R120, R120 ;  /* 0x0000007800787308 */ /* 0x000fe20000000800 */
[----:B-1----:R-:W-:-:S07]  /*61f0*/  FADD.FTZ R9, R118, R9 ;  /* 0x0000000976097221 */ /* 0x002fce0000010000 */
[----:B------:R-:W1:Y:S01]  /*6200*/  MUFU.EX2 R121, R121 ;  /* 0x0000007900797308 */ /* 0x000e620000000800 */
[----:B0-----:R-:W-:-:S07]  /*6210*/  FADD.FTZ R5, R127, R6 ;  /* 0x000000067f057221 */ /* 0x001fce0000010000 */
[----:B------:R-:W0:Y:S08]  /*6220*/  MUFU.EX2 R128, R128 ;  /* 0x0000008000807308 */ /* 0x000e300000000800 */
[----:B------:R-:W2:Y:S01]  /*6230*/  MUFU.EX2 R123, R123 ;  /* 0x0000007b007b7308 */ /* 0x000ea20000000800 */
[----:B-1----:R-:W-:Y:S01]  /*6240*/  F2FP.SATFINITE.E4M3.F32.PACK_AB_MERGE_C R7, R121, R120, RZ ;  /* 0x000000787907723e */ /* 0x002fe200048070ff */
[----:B------:R-:W-:-:S03]  /*6250*/  FADD.FTZ R120, R120, R9 ;  /* 0x0000000978787221 */ /* 0x000fc60000010000 */
[----:B------:R-:W-:Y:S01]  /*6260*/  F2FP.SATFINITE.E4M3.F32.PACK_AB_MERGE_C R226, R118, R119, R7 ;  /* 0x0000007776e2723e */ /* 0x000fe20004807007 */
[----:B------:R-:W-:-:S01]  /*6270*/  FADD.FTZ R7, R121, R120 ;  /* 0x0000007879077221 */ /* 0x000fc20000010000 */
[----:B0-----:R-:W-:Y:S01]  /*6280*/  FADD.FTZ R6, R128, R5 ;  /* 0x0000000580067221 */ /* 0x001fe20000010000 */
[----:B--2---:R-:W-:-:S03]  /*6290*/  F2FP.SATFINITE.E4M3.F32.PACK_AB_MERGE_C R8, R123, R128, RZ ;  /* 0x000000807b08723e */ /* 0x004fc600048070ff */
[----:B------:R-:W-:Y:S01]  /*62a0*/  FADD.FTZ R6, R123, R6 ;  /* 0x000000067b067221 */ /* 0x000fe20000010000 */
[----:B------:R-:W-:Y:S01]  /*62b0*/  F2FP.SATFINITE.E4M3.F32.PACK_AB_MERGE_C R227, R127, R130, R8 ;  /* 0x000000827fe3723e */ /* 0x000fe20004807008 */
        /* <DEDUP_REMOVED lines=35> */
[----:B------:R-:W-:Y:S01]  /*64f0*/  UIADD3 UR49, UR49, -0x2, URZ ;  /* 0xfffffffe31317890 */ /* 0x000fe2000fffe03f */
[----:B------:R-:W-:Y:S01]  /*6500*/  UMOV UR48, UR42 ;  /* 0x0000002a00307c82 */ /* 0x000fe20008000000 */
[----:B------:R-:W-:Y:S01]  /*6510*/  UMOV UR47, UR46 ;  /* 0x0000002e002f7c82 */ /* 0x000fe20008000000 */
[----:B------:R-:W-:-:S09]  /*6520*/  ULDC UR45, c[0x0][0x988] ;  /* 0x00026200002d7ab9 */ /* 0x000fd20000000800 */
.L_x_138:
[----:B------:R-:W-:Y:S01]  /*6530*/  ISETP.NE.AND P2, PT, RZ, UR41, PT ;  /* 0x00000029ff007c0c */ /* 0x000fe2000bf45270 */
[----:B------:R-:W-:-:S04]  /*6540*/  UISETP.NE.AND UP0, UPT, UR47, 0x1, UPT ;  /* 0x000000012f00788c */ /* 0x000fc8000bf05270 */
[----:B------:R-:W-:-:S04]  /*6550*/  USEL UR42, URZ, 0x1, UP0 ;  /* 0x000000013f2a7887 */ /* 0x000fc80008000000 */
[----:B------:R-:W-:-:S04]  /*6560*/  ULOP3.LUT UR42, UR48, UR42, URZ, 0x3c, !UPT ;  /* 0x0000002a302a7292 */ /* 0x000fc8000f8e3c3f */
[----:B------:R-:W-:Y:S08]  /*6570*/  @P2 BRA `(.L_x_129) ;  /* 0x0000000000442947 */ /* 0x000ff00003800000 */
[----:B------:R-:W-:Y:S05]  /*6580*/  @!P0 BRA `(.L_x_130) ;  /* 0x0000000000048947 */ /* 0x000fea0003800000 */
[----:B------:R-:W-:Y:S01]  /*6590*/  BPT.TRAP 0x1 ;  /* 0x000000040000795c */ /* 0x000fe20000300000 */
.L_x_130:
[----:B------:R-:W0:Y:S01]  /*65a0*/  S2UR UR10, SR_CgaCtaId ;  /* 0x00000000000a79c3 */ /* 0x000e220000008800 */
[----:B------:R-:W-:Y:S01]  /*65b0*/  UIADD3 UR6, UR47, 0x1, URZ ;  /* 0x000000012f067890 */ /* 0x000fe2000fffe03f */
[----:B------:R-:W-:Y:S01]  /*65c0*/  IMAD.U32 R2, RZ, RZ, UR42 ;  /* 0x0000002aff027e24 */ /* 0x000fe2000f8e00ff */
[----:B------:R-:W-:Y:S02]  /*65d0*/  UMOV UR7, 0x400 ;  /* 0x0000040000077882 */ /* 0x000fe40000000000 */
[----:B------:R-:W-:Y:S02]  /*65e0*/  UISETP.NE.AND UP0, UPT, UR6, 0x2, UPT ;  /* 0x000000020600788c */ /* 0x000fe4000bf05270 */
[----:B------:R-:W-:Y:S02]  /*65f0*/  SHF.L.U32 R2, R2, 0x1f, RZ ;  /* 0x0000001f02027819 */ /* 0x000fe400000006ff */
[----:B------:R-:W-:Y:S02]  /*6600*/  USEL UR6, UR6, URZ, UP0 ;  /* 0x0000003f06067287 */ /* 0x000fe40008000000 */
[----:B0-----:R-:W-:-:S04]  /*6610*/  ULEA UR7, UR10, UR7, 0x18 ;  /* 0x000000070a077291 */ /* 0x001fc8000f8ec03f */
[----:B------:R-:W-:-:S09]  /*6620*/  ULEA UR6, UR6, UR7, 0x3 ;  /* 0x0000000706067291 */ /* 0x000fd2000f8e183f */
[----:B------:R0:W1:Y:S01]  /*6630*/  SYNCS.PHASECHK.TRANS64.TRYWAIT P1, [UR6+0x2e830], R2 ;  /* 0x02e83002ff0075a7 */ /* 0x0000620008020146 */
[----:B------:R-:W-:Y:S05]  /*6640*/  @!P0 BRA `(.L_x_131) ;  /* 0x0000000000048947 */ /* 0x000fea0003800000 */
[----:B------:R-:W-:Y:S01]  /*6650*/  BPT.TRAP 0x1 ;  /* 0x000000040000795c */ /* 0x000fe20000300000 */
.L_x_131:
[----:B-1----:R-:W-:Y:S05]  /*6660*/  @P1 BRA `(.L_x_129) ;  /* 0x0000000000081947 */ /* 0x002fea0003800000 */
[----:B------:R-:W1:Y:S02]  /*6670*/  SYNCS.PHASECHK.TRANS64.TRYWAIT P1, [UR6+0x2e830], R2 ;  /* 0x02e83002ff0075a7 */ /* 0x000e640008020146 */
[----:B-1----:R-:W-:Y:S05]  /*6680*/  @!P1 BRA `(.L_x_132) ;  /* 0x000000bc00e49947 */ /* 0x002fea0003800000 */
.L_x_129:
[----:B01----:R-:W-:Y:S01]  /*6690*/  VIADD R2, R23, 0x8 ;  /* 0x0000000817027836 */ /* 0x003fe20000000000 */
        /* <DEDUP_REMOVED lines=182> */
[----:B0-----:R-:W-:Y:S05]  /*7200*/  @P2 BRA `(.L_x_133) ;  /* 0x0000000000382947 */ /* 0x001fea0003800000 */
[----:B------:R-:W-:Y:S05]  /*7210*/  @!P0 BRA `(.L_x_134) ;  /* 0x0000000000048947 */ /* 0x000fea0003800000 */
[----:B------:R-:W-:Y:S01]  /*7220*/  BPT.TRAP 0x1 ;  /* 0x000000040000795c */ /* 0x000fe20000300000 */
.L_x_134:
[----:B------:R-:W0:Y:S01]  /*7230*/  S2UR UR7, SR_CgaCtaId ;  /* 0x00000000000779c3 */ /* 0x000e220000008800 */
[----:B------:R-:W-:Y:S01]  /*7240*/  UMOV UR6, 0x400 ;  /* 0x0000040000067882 */ /* 0x000fe20000000000 */
[----:B------:R-:W-:-:S05]  /*7250*/  IMAD.U32 R2, RZ, RZ, UR48 ;  /* 0x00000030ff027e24 */ /* 0x000fca000f8e00ff */
[----:B------:R-:W-:Y:S01]  /*7260*/  SHF.L.U32 R2, R2, 0x1f, RZ ;  /* 0x0000001f02027819 */ /* 0x000fe200000006ff */
[----:B0-----:R-:W-:-:S04]  /*7270*/  ULEA UR6, UR7, UR6, 0x18 ;  /* 0x0000000607067291 */ /* 0x001fc8000f8ec03f */
[----:B------:R-:W-:-:S09]  /*7280*/  ULEA UR6, UR47, UR6, 0x3 ;  /* 0x000000062f067291 */ /* 0x000fd2000f8e183f */
[----:B------:R0:W1:Y:S01]  /*7290*/  SYNCS.PHASECHK.TRANS64.TRYWAIT P1, [UR6+0x2e850], R2 ;  /* 0x02e85002ff0075a7 */ /* 0x0000620008020146 */
[----:B------:R-:W-:Y:S05]  /*72a0*/  @!P0 BRA `(.L_x_135) ;  /* 0x0000000000048947 */ /* 0x000fea0003800000 */
[----:B------:R-:W-:Y:S01]  /*72b0*/  BPT.TRAP 0x1 ;  /* 0x000000040000795c */ /* 0x000fe20000300000 */
.L_x_135:
[----:B-1----:R-:W-:Y:S05]  /*72c0*/  @P1 BRA `(.L_x_133) ;  /* 0x0000000000081947 */ /* 0x002fea0003800000 */
[----:B------:R-:W1:Y:S02]  /*72d0*/  SYNCS.PHASECHK.TRANS64.TRYWAIT P1, [UR6+0x2e850], R2 ;  /* 0x02e85002ff0075a7 */ /* 0x000e640008020146 */
[----:B-1----:R-:W-:Y:S05]  /*72e0*/  @!P1 BRA `(.L_x_136) ;  /* 0x000000b000e49947 */ /* 0x002fea0003800000 */
.L_x_133:
[----:B------:R-:W2:Y:S01]  /*72f0*/  S2UR UR6, SR_CgaCtaId ;  /* 0x00000000000679c3 */ /* 0x000ea20000008800 */
[----:B01----:R-:W-:Y:S01]  /*7300*/  MOV R2, 0x400 ;  /* 0x0000040000027802 */ /* 0x003fe20000000f00 */
[----:B------:R-:W-:Y:S01]  /*7310*/  WARPGROUP.ARRIVE ;  /* 0x00000000000079c5 */ /* 0x000fe20000000000 */
[----:B------:R-:W-:Y:S01]  /*7320*/  UMOV UR7, 0xc0000010 ;  /* 0xc000001000077882 */ /* 0x000fe20000000000 */
[C---:B------:R-:W-:Y:S01]  /*7330*/  FMUL.FTZ R10, R0.reuse, R184 ;  /* 0x000000b8000a7220 */ /* 0x040fe20000410000 */
[C---:B------:R-:W-:Y:S01]  /*7340*/  FMUL.FTZ R11, R0.reuse, R186 ;  /* 0x000000ba000b7220 */ /* 0x040fe20000410000 */
[C---:B------:R-:W-:Y:S01]  /*7350*/  FMUL.FTZ R9, R0.reuse, R185 ;  /* 0x000000b900097220 */ /* 0x040fe20000410000 */
[C---:B------:R-:W-:Y:S01]  /*7360*/  FMUL.FTZ R12, R0.reuse, R187 ;  /* 0x000000bb000c7220 */ /* 0x040fe20000410000 */
[C---:B------:R-:W-:Y:S01]  /*7370*/  FMUL.FTZ R13, R0.reuse, R188 ;  /* 0x000000bc000d7220 */ /* 0x040fe20000410000 */
[C---:B------:R-:W-:Y:S01]  /*7380*/  FMUL.FTZ R15, R0.reuse, R190 ;  /* 0x000000be000f7220 */ /* 0x040fe20000410000 */
[----:B------:R-:W0:Y:S01]  /*7390*/  MUFU.TANH R10, R10 ;  /* 0x0000000a000a7308 */ /* 0x000e220000002400 */
[C---:B------:R-:W-:Y:S01]  /*73a0*/  FMUL.FTZ R14, R0.reuse, R189 ;  /* 0x000000bd000e7220 */ /* 0x040fe20000410000 */
        /* <DEDUP_REMOVED lines=11> */
[----:B------:R-:W-:Y:S01]  /*7460*/  FMUL.FTZ R170, R0, R170 ;  /* 0x000000aa00aa7220 */ /* 0x000fe20000410000 */
[----:B--2---:R-:W-:-:S02]  /*7470*/  IMAD.U32 R3, RZ, RZ, UR6 ;  /* 0x00000006ff037e24 */ /* 0x004fc4000f8e00ff */
[----:B------:R-:W-:Y:S01]  /*7480*/  FMUL.FTZ R169, R0, R169 ;  /* 0x000000a900a97220 */ /* 0x000fe20000410000 */
[----:B------:R-:W2:Y:S01]  /*7490*/  MUFU.TANH R9, R9 ;  /* 0x0000000900097308 */ /* 0x000ea20000002400 */
[----:B0-----:R-:W-:Y:S01]  /*74a0*/  FMNMX.FTZ R192, R10, R5, !PT ;  /* 0x000000050ac07209 */ /* 0x001fe20007810000 */
[C---:B------:R-:W-:Y:S01]  /*74b0*/  FMUL.FTZ R171, R0.reuse, R171 ;  /* 0x000000ab00ab7220 */ /* 0x040fe20000410000 */
[----:B------:R-:W-:Y:S01]  /*74c0*/  LEA R2, R3, R2, 0x18 ;  /* 0x0000000203027211 */ /* 0x000fe200078ec0ff */
[C---:B------:R-:W-:Y:S01]  /*74d0*/  FMUL.FTZ R172, R0.reuse, R172 ;  /* 0x000000ac00ac7220 */ /* 0x040fe20000410000 */
[C---:B------:R-:W-:Y:S01]  /*74e0*/  FMUL.FTZ R174, R0.reuse, R174 ;  /* 0x000000ae00ae7220 */ /* 0x040fe20000410000 */
[----:B------:R-:W-:Y:S01]  /*74f0*/  FMUL.FTZ R173, R0, R173 ;  /* 0x000000ad00ad7220 */ /* 0x000fe20000410000 */
[----:B------:R-:W-:Y:S01]  /*7500*/  R2UR UR6, R2 ;  /* 0x00000000020672ca */ /* 0x000fe200000e0000 */
[----:B------:R-:W0:Y:S01]  /*7510*/  MUFU.TANH R12, R12 ;  /* 0x0000000c000c7308 */ /* 0x000e220000002400 */
        /* <DEDUP_REMOVED lines=11> */
[----:B------:R-:W-:Y:S01]  /*75d0*/  UIADD3 UR6, UR6, 0x400, URZ ;  /* 0x0000040006067890 */ /* 0x000fe2000fffe03f */
[C---:B------:R-:W-:Y:S01]  /*75e0*/  FMUL.FTZ R183, R0.reuse, R183 ;  /* 0x000000b700b77220 */ /* 0x040fe20000410000 */
[C---:B------:R-:W-:Y:S01]  /*75f0*/  FMUL.FTZ R152, R0.reuse, R152 ;  /* 0x0000009800987220 */ /* 0x040fe20000410000 */
[----:B------:R-:W-:Y:S01]  /*7600*/  FMUL.FTZ R154, R0, R154 ;  /* 0x0000009a009a7220 */ /* 0x000fe20000410000 */
[----:B------:R-:W-:Y:S01]  /*7610*/  USHF.R.U32.HI UR6, URZ, 0x4, UR6 ;  /* 0x000000043f067899 */ /* 0x000fe20008011606 */
[----:B------:R-:W2:Y:S01]  /*7620*/  MUFU.TANH R15, R15 ;  /* 0x0000000f000f7308 */ /* 0x000ea20000002400 */
[----:B0-----:R-:W-:Y:S01]  /*7630*/  FMNMX.FTZ R194, R12, R191, !PT ;  /* 0x000000bf0cc27209 */ /* 0x001fe20007810000 */
[C---:B------:R-:W-:Y:S01]  /*7640*/  FMUL.FTZ R153, R0.reuse, R153 ;  /* 0x0000009900997220 */ /* 0x040fe20000410000 */
[----:B------:R-:W-:Y:S01]  /*7650*/  ULOP3.LUT UR6, UR6, 0x3fff, URZ, 0xc0, !UPT ;  /* 0x00003fff06067892 */ /* 0x000fe2000f8ec03f */
[C---:B------:R-:W-:Y:S01]  /*7660*/  FMUL.FTZ R155, R0.reuse, R155 ;  /* 0x0000009b009b7220 */ /* 0x040fe20000410000 */
[C---:B------:R-:W-:Y:S01]  /*7670*/  FMUL.FTZ R156, R0.reuse, R156 ;  /* 0x0000009c009c7220 */ /* 0x040fe20000410000 */
[C---:B------:R-:W-:Y:S01]  /*7680*/  FMUL.FTZ R158, R0.reuse, R158 ;  /* 0x0000009e009e7220 */ /* 0x040fe20000410000 */
[----:B------:R-:W-:Y:S01]  /*7690*/  ULOP3.LUT UR6, UR6, 0x10000, URZ, 0xfc, !UPT ;  /* 0x0001000006067892 */ /* 0x000fe2000f8efc3f */
[----:B------:R-:W0:Y:S01]  /*76a0*/  MUFU.TANH R14, R14 ;  /* 0x0000000e000e7308 */ /* 0x000e220000002400 */
[----:B-1----:R-:W-:Y:S01]  /*76b0*/  FMNMX.FTZ R191, R13, R192, !PT ;  /* 0x000000c00dbf7209 */ /* 0x002fe20007810000 */
[C---:B------:R-:W-:Y:S01]  /*76c0*/  FMUL.FTZ R157, R0.reuse, R157 ;  /* 0x0000009d009d7220 */ /* 0x040fe20000410000 */
[----:B------:R-:W-:Y:S01]  /*76d0*/  UIMAD UR11, UR47, 0x700, UR6 ;  /* 0x000007002f0b78a4 */ /* 0x000fe2000f8e0206 */
[C---:B------:R-:W-:Y:S01]  /*76e0*/  FMUL.FTZ R159, R0.reuse, R159 ;  /* 0x0000009f009f7220 */ /* 0x040fe20000410000 */
[C---:B------:R-:W-:Y:S01]  /*76f0*/  FMUL.FTZ R160, R0.reuse, R160 ;  /* 0x000000a000a07220 */ /* 0x040fe20000410000 */
[C---:B------:R-:W-:Y:S01]  /*7700*/  FMUL.FTZ R162, R0.reuse, R162 ;  /* 0x000000a200a27220 */ /* 0x040fe20000410000 */
[C---:B------:R-:W-:Y:S01]  /*7710*/  FMUL.FTZ R161, R0.reuse, R161 ;  /* 0x000000a100a17220 */ /* 0x040fe20000410000 */
[----:B------:R-:W1:Y:S01]  /*7720*/  MUFU.TANH R20, R20 ;  /* 0x0000001400147308 */ /* 0x000e620000002400 */
[----:B--2---:R-:W-:Y:S01]  /*7730*/  FMNMX.FTZ R193, R15, R194, !PT ;  /* 0x000000c20fc17209 */ /* 0x004fe20007810000 */
[----:B------:R-:W-:Y:S01]  /*7740*/  UMOV UR6, UR11 ;  /* 0x0000000b00067c82 */ /* 0x000fe20008000000 */
[C---:B------:R-:W-:Y:S01]  /*7750*/  FMUL.FTZ R163, R0.reuse, R163 ;  /* 0x000000a300a37220 */ /* 0x040fe20000410000 */
[----:B------:R-:W-:Y:S01]  /*7760*/  QGMMA.64x128x32.F32.E4M3.E4M3 R24, R200, gdesc[UR4], R24, gsb0 ;  /* 0x01e00004c8187df3 */ /* 0x000fe20008000818 */
[----:B------:R-:W-:Y:S01]  /*7770*/  UIADD3 UR6, UR11, 0x100, URZ ;  /* 0x000001000b067890 */ /* 0x000fe2000fffe03f */
[----:B------:R-:W-:Y:S01]  /*7780*/  FMUL.FTZ R164, R0, R164 ;  /* 0x000000a400a47220 */ /* 0x000fe20000410000 */
[----:B------:R-:W-:Y:S01]  /*7790*/  UMOV UR7, 0xc0000010 ;  /* 0xc000001000077882 */ /* 0x000fe20000000000 */
[----:B------:R-:W2:Y:S01]  /*77a0*/  MUFU.TANH R21, R21 ;  /* 0x0000001500157308 */ /* 0x000ea20000002400 */
[----:B0-----:R-:W-:Y:S01]  /*77b0*/  FMNMX.FTZ R192, R14, R191, !PT ;  /* 0x000000bf0ec07209 */ /* 0x001fe20007810000 */
[C---:B------:R-:W-:Y:S01]  /*77c0*/  FMUL.FTZ R166, R0.reuse, R166 ;  /* 0x000000a600a67220 */ /* 0x040fe20000410000 */
[C---:B------:R-:W-:Y:S01]  /*77d0*/  FMUL.FTZ R165, R0.reuse, R165 ;  /* 0x000000a500a57220 */ /* 0x040fe20000410000 */
[C---:B------:R-:W-:Y:S01]  /*77e0*/  FMUL.FTZ R167, R0.reuse, R167 ;  /* 0x000000a700a77220 */ /* 0x040fe20000410000 */
[C---:B------:R-:W-:Y:S01]  /*77f0*/  FMUL.FTZ R136, R0.reuse, R136 ;  /* 0x0000008800887220 */ /* 0x040fe20000410000 */
[C---:B------:R-:W-:Y:S01]  /*7800*/  FMUL.FTZ R138, R0.reuse, R138 ;  /* 0x0000008a008a7220 */ /* 0x040fe20000410000 */
[----:B------:R-:W-:Y:S01]  /*7810*/  FMUL.FTZ R137, R0, R137 ;  /* 0x0000008900897220 */ /* 0x000fe20000410000 */
        /* <DEDUP_REMOVED lines=47> */
[C---:B------:R-:W-:Y:S01]  /*7b10*/  FMUL.FTZ R109, R0.reuse, R109 ;  /* 0x0000006d006d7220 */ /* 0x040fe20000410000 */
        /* <DEDUP_REMOVED lines=30> */
[----:B------:R-:W-:Y:S01]  /*7d00*/  FMUL.FTZ R103, R0, R103 ;  /* 0x0000006700677220 */ /* 0x000fe20000410000 */
[----:B------:R-:W-:Y:S01]  /*7d10*/  UMOV UR10, UR45 ;  /* 0x0000002d000a7c82 */ /* 0x000fe20008000000 */
[----:B------:R-:W1:Y:S01]  /*7d20*/  MUFU.TANH R171, R171 ;  /* 0x000000ab00ab7308 */ /* 0x000e620000002400 */
[----:B--2---:R-:W-:Y:S01]  /*7d30*/  FMNMX.FTZ R194, R170, R193, !PT ;  /* 0x000000c1aac27209 */ /* 0x004fe20007810000 */
[----:B------:R-:W2:Y:S01]  /*7d40*/  S2R R233, SR_TID.X ;  /* 0x0000000000e97919 */ /* 0x000ea20000002100 */
[----:B------:R-:W-:-:S05]  /*7d50*/  IMAD.U32 R197, RZ, RZ, UR46 ;  /* 0x0000002effc57e24 */ /* 0x000fca000f8e00ff */
[----:B------:R-:W3:Y:S01]  /*7d60*/  MUFU.TANH R172, R172 ;  /* 0x000000ac00ac7308 */ /* 0x000ee20000002400 */
[----:B0-----:R-:W-:-:S07]  /*7d70*/  FMNMX.FTZ R191, R169, R192, !PT ;  /* 0x000000c0a9bf7209 */ /* 0x001fce0007810000 */
[----:B------:R-:W0:Y:S01]  /*7d80*/  MUFU.TANH R174, R174 ;  /* 0x000000ae00ae7308 */ /* 0x000e220000002400 */
[----:B-1----:R-:W-:-:S07]  /*7d90*/  FMNMX.FTZ R193, R171, R194, !PT ;  /* 0x000000c2abc17209 */ /* 0x002fce0007810000 */
[----:B------:R-:W1:Y:S01]  /*7da0*/  MUFU.TANH R173, R173 ;  /* 0x000000ad00ad7308 */ /* 0x000e620000002400 */
[----:B---3--:R-:W-:-:S07]  /*7db0*/  FMNMX.FTZ R192, R172, R191, !PT ;  /* 0x000000bfacc07209 */ /* 0x008fce0007810000 */
[----:B------:R-:W3:Y:S01]  /*7dc0*/  MUFU.TANH R175, R175 ;  /* 0x000000af00af7308 */ /* 0x000ee20000002400 */
[----:B0-----:R-:W-:Y:S02]  /*7dd0*/  FMNMX.FTZ R194, R174, R193, !PT ;  /* 0x000000c1aec27209 */ /* 0x001fe40007810000 */
[----:B--2---:R-:W-:-:S05]  /*7de0*/  LOP3.LUT P1, RZ, R233, 0x7f, RZ, 0xc0, !PT ;  /* 0x0000007fe9ff7812 */ /* 0x004fca000782c0ff */
[----:B------:R-:W0:Y:S01]  /*7df0*/  MUFU.TANH R176, R176 ;  /* 0x000000b000b07308 */ /* 0x000e220000002400 */
[----:B-1----:R-:W-:-:S07]  /*7e00*/  FMNMX.FTZ R191, R173, R192, !PT ;  /* 0x000000c0adbf7209 */ /* 0x002fce0007810000 */
[----:B------:R-:W1:Y:S01]  /*7e10*/  MUFU.TANH R178, R178 ;  /* 0x000000b200b27308 */ /* 0x000e620000002400 */
[----:B---3--:R-:W-:Y:S01]  /*7e20*/  FMNMX.FTZ R193, R175, R194, !PT ;  /* 0x000000c2afc17209 */ /* 0x008fe20007810000 */
[----:B------:R-:W-:Y:S02]  /*7e30*/  WARPGROUP.DEPBAR.LE gsb0, 0x0 ;  /* 0x00008000000079c5 */ /* 0x000fe40000010000 */
[----:B------:R-:W-:Y:S01]  /*7e40*/  WARPGROUP.ARRIVE ;  /* 0x00000000000079c5 */ /* 0x000fe20000000000 */
[----:B------:R-:W-:-:S03]  /*7e50*/  @!P1 IMAD R197, R197, 0x8, R2 ;  /* 0x00000008c5c59824 */ /* 0x000fc600078e0202 */
[----:B------:R-:W2:Y:S01]  /*7e60*/  MUFU.TANH R177, R177 ;  /* 0x000000b100b17308 */ /* 0x000ea20000002400 */
[----:B0-----:R-:W-:Y:S01]  /*7e70*/  FMNMX.FTZ R192, R176, R191, !PT ;  /* 0x000000bfb0c07209 */ /* 0x001fe20007810000 */
[----:B------:R-:W-:Y:S01]  /*7e80*/  QGMMA.64x128x32.F32.E4M3.E4M3 R24, R204, gdesc[UR4], R24, gsb0 ;  /* 0x01e00004cc187df3 */ /* 0x000fe20008000818 */
[----:B------:R-:W-:Y:S01]  /*7e90*/  UIADD3 UR6, UR11, 0x200, URZ ;  /* 0x000002000b067890 */ /* 0x000fe2000fffe03f */
[----:B------:R-:W-:-:S04]  /*7ea0*/  UMOV UR7, 0xc0000010 ;  /* 0xc000001000077882 */ /* 0x000fc80000000000 */
[----:B------:R-:W0:Y:S01]  /*7eb0*/  MUFU.TANH R179, R179 ;  /* 0x000000b300b37308 */ /* 0x000e220000002400 */
[----:B-1----:R-:W-:-:S07]  /*7ec0*/  FMNMX.FTZ R194, R178, R193, !PT ;  /* 0x000000c1b2c27209 */ /* 0x002fce0007810000 */
[----:B------:R-:W1:Y:S01]  /*7ed0*/  MUFU.TANH R180, R180 ;  /* 0x000000b400b47308 */ /* 0x000e620000002400 */
[----:B--2---:R-:W-:-:S07]  /*7ee0*/  FMNMX.FTZ R191, R177, R192, !PT ;  /* 0x000000c0b1bf7209 */ /* 0x004fce0007810000 */
[----:B------:R-:W2:Y:S01]  /*7ef0*/  MUFU.TANH R182, R182 ;  /* 0x000000b600b67308 */ /* 0x000ea20000002400 */
[----:B0-----:R-:W-:-:S07]  /*7f00*/  FMNMX.FTZ R193, R179, R194, !PT ;  /* 0x000000c2b3c17209 */ /* 0x001fce0007810000 */
        /* <DEDUP_REMOVED lines=27> */
[----:B--2---:R-:W-:Y:S01]  /*80c0*/  FMNMX.FTZ R194, R162, R193, !PT ;  /* 0x000000c1a2c27209 */ /* 0x004fe20007810000 */
[----:B------:R-:W-:Y:S02]  /*80d0*/  WARPGROUP.DEPBAR.LE gsb0, 0x0 ;  /* 0x00008000000079c5 */ /* 0x000fe40000010000 */
[----:B------:R-:W-:-:S04]  /*80e0*/  WARPGROUP.ARRIVE ;  /* 0x00000000000079c5 */ /* 0x000fc80000000000 */
[----:B------:R-:W2:Y:S01]  /*80f0*/  MUFU.TANH R164, R164 ;  /* 0x000000a400a47308 */ /* 0x000ea20000002400 */
[----:B0-----:R-:W-:Y:S01]  /*8100*/  FMNMX.FTZ R191, R161, R192, !PT ;  /* 0x000000c0a1bf7209 */ /* 0x001fe20007810000 */
[----:B------:R-:W-:Y:S01]  /*8110*/  QGMMA.64x128x32.F32.E4M3.E4M3 R24, R208, gdesc[UR4], R24, gsb0 ;  /* 0x01e00004d0187df3 */ /* 0x000fe20008000818 */
[----:B-1----:R-:W-:Y:S01]  /*8120*/  FMNMX.FTZ R193, R163, R194, !PT ;  /* 0x000000c2a3c17209 */ /* 0x002fe20007810000 */
[----:B------:R-:W-:-:S04]  /*8130*/  UIADD3 UR6, UR11, 0x300, URZ ;  /* 0x000003000b067890 */ /* 0x000fc8000fffe03f */
[----:B------:R-:W0:Y:S01]  /*8140*/  MUFU.TANH R166, R166 ;  /* 0x000000a600a67308 */ /* 0x000e220000002400 */
[----:B------:R-:W-:-:S07]  /*8150*/  UMOV UR7, 0xc0000010 ;  /* 0xc000001000077882 */ /* 0x000fce0000000000 */
        /* <DEDUP_REMOVED lines=33> */
[----:B0-----:R-:W-:Y:S01]  /*8370*/  FMNMX.FTZ R192, R148, R191, !PT ;  /* 0x000000bf94c07209 */ /* 0x001fe20007810000 */
[----:B------:R-:W-:Y:S02]  /*8380*/  WARPGROUP.DEPBAR.LE gsb0, 0x0 ;  /* 0x00008000000079c5 */ /* 0x000fe40000010000 */
[----:B------:R-:W-:-:S04]  /*8390*/  WARPGROUP.ARRIVE ;  /* 0x00000000000079c5 */ /* 0x000fc80000000000 */
[----:B------:R-:W0:Y:S01]  /*83a0*/  MUFU.TANH R151, R151 ;  /* 0x0000009700977308 */ /* 0x000e220000002400 */
[----:B-1----:R-:W-:Y:S01]  /*83b0*/  FMNMX.FTZ R194, R150, R193, !PT ;  /* 0x000000c196c27209 */ /* 0x002fe20007810000 */
[----:B------:R-:W-:Y:S01]  /*83c0*/  QGMMA.64x128x32.F32.E4M3.E4M3 R24, R212, gdesc[UR4], R24, gsb0 ;  /* 0x01e00004d4187df3 */ /* 0x000fe20008000818 */
[----:B------:R-:W-:Y:S01]  /*83d0*/  UIADD3 UR6, UR11, 0x400, URZ ;  /* 0x000004000b067890 */ /* 0x000fe2000fffe03f */
[----:B------:R-:W-:-:S04]  /*83e0*/  UMOV UR7, 0xc0000010 ;  /* 0xc000001000077882 */ /* 0x000fc80000000000 */
[----:B------:R-:W1:Y:S01]  /*83f0*/  MUFU.TANH R120, R120 ;  /* 0x0000007800787308 */ /* 0x000e620000002400 */
[----:B--2---:R-:W-:-:S07]  /*8400*/  FMNMX.FTZ R191, R149, R192, !PT ;  /* 0x000000c095bf7209 */ /* 0x004fce0007810000 */
[----:B------:R-:W2:Y:S01]  /*8410*/  MUFU.TANH R122, R122 ;  /* 0x0000007a007a7308 */ /* 0x000ea20000002400 */
[----:B0-----:R-:W-:-:S07]  /*8420*/  FMNMX.FTZ R193, R151, R194, !PT ;  /* 0x000000c297c17209 */ /* 0x001fce0007810000 */
[----:B------:R-:W0:Y:S01]  /*8430*/  MUFU.TANH R121, R121 ;  /* 0x0000007900797308 */ /* 0x000e220000002400 */
[----:B-1----:R-:W-:Y:S01]  /*8440*/  FMNMX.FTZ R192, R120, R191, !PT ;  /* 0x000000bf78c07209 */ /* 0x002fe20007810000 */
[----:B------:R-:W-:-:S06]  /*8450*/  FMUL.FTZ R191, R0, R94 ;  /* 0x0000005e00bf7220 */ /* 0x000fcc0000410000 */
        /* <DEDUP_REMOVED lines=29> */
[----:B-1----:R-:W-:Y:S01]  /*8630*/  FMNMX.FTZ R195, R135, R192, !PT ;  /* 0x000000c087c37209 */ /* 0x002fe20007810000 */
[----:B------:R-:W-:Y:S02]  /*8640*/  WARPGROUP.DEPBAR.LE gsb0, 0x0 ;  /* 0x00008000000079c5 */ /* 0x000fe40000010000 */
[----:B------:R-:W-:-:S04]  /*8650*/  WARPGROUP.ARRIVE ;  /* 0x00000000000079c5 */ /* 0x000fc80000000000 */
[----:B------:R-:W1:Y:S01]  /*8660*/  MUFU.TANH R105, R105 ;  /* 0x0000006900697308 */ /* 0x000e620000002400 */
[----:B--2---:R-:W-:Y:S01]  /*8670*/  FMNMX.FTZ R94, R104, R193, !PT ;  /* 0x000000c1685e7209 */ /* 0x004fe20007810000 */
[----:B------:R-:W-:Y:S01]  /*8680*/  QGMMA.64x128x32.F32.E4M3.E4M3 R24, R216, gdesc[UR4], R24, gsb0 ;  /* 0x01e00004d8187df3 */ /* 0x000fe20008000818 */
[----:B------:R-:W-:Y:S01]  /*8690*/  UIADD3 UR6, UR11, 0x500, URZ ;  /* 0x000005000b067890 */ /* 0x000fe2000fffe03f */
[----:B------:R-:W-:-:S04]  /*86a0*/  UMOV UR7, 0xc0000010 ;  /* 0xc000001000077882 */ /* 0x000fc80000000000 */
[----:B------:R-:W2:Y:S01]  /*86b0*/  MUFU.TANH R107, R107 ;  /* 0x0000006b006b7308 */ /* 0x000ea20000002400 */
[----:B0-----:R-:W-:-:S07]  /*86c0*/  FMNMX.FTZ R192, R106, R195, !PT ;  /* 0x000000c36ac07209 */ /* 0x001fce0007810000 */
[----:B------:R-:W0:Y:S01]  /*86d0*/  MUFU.TANH R108, R108 ;  /* 0x0000006c006c7308 */ /* 0x000e220000002400 */
[----:B-1----:R-:W-:-:S07]  /*86e0*/  FMNMX.FTZ R193, R105, R94, !PT ;  /* 0x0000005e69c17209 */ /* 0x002fce0007810000 */
[----:B------:R-:W1:Y:S01]  /*86f0*/  MUFU.TANH R110, R110 ;  /* 0x0000006e006e7308 */ /* 0x000e620000002400 */
[----:B--2---:R-:W-:Y:S01]  /*8700*/  FMNMX.FTZ R195, R107, R192, !PT ;  /* 0x000000c06bc37209 */ /* 0x004fe20007810000 */
[----:B------:R-:W-:-:S06]  /*8710*/  FMUL.FTZ R192, R0, R99 ;  /* 0x0000006300c07220 */ /* 0x000fcc0000410000 */
        /* <DEDUP_REMOVED lines=56> */
[----:B-1----:R-:W-:Y:S02]  /*8aa0*/  FMNMX.FTZ R194, R102, R193, !PT ;  /* 0x000000c166c27209 */ /* 0x002fe40007810000 */
[----:B--2---:R-:W-:-:S05]  /*8ab0*/  FMNMX.FTZ R193, R101, R94, !PT ;  /* 0x0000005e65c17209 */ /* 0x004fca0007810000 */
[----:B------:R-:W1:Y:S01]  /*8ac0*/  SHFL.BFLY PT, R94, R193, 0x2, 0x1f ;  /* 0x0c401f00c15e7f89 */ /* 0x000e6200000e0000 */
[----:B0-----:R-:W-:-:S05]  /*8ad0*/  FMNMX.FTZ R194, R103, R194, !PT ;  /* 0x000000c267c27209 */ /* 0x001fca0007810000 */
[----:B------:R-:W0:Y:S01]  /*8ae0*/  SHFL.BFLY PT, R99, R194, 0x2, 0x1f ;  /* 0x0c401f00c2637f89 */ /* 0x000e2200000e0000 */
[----:B-1----:R-:W-:Y:S01]  /*8af0*/  FMNMX.FTZ R195, R193, R94, !PT ;  /* 0x0000005ec1c37209 */ /* 0x002fe20007810000 */
[----:B------:R-:W-:-:S04]  /*8b00*/  IMAD.U32 R193, RZ, RZ, UR10 ;  /* 0x0000000affc17e24 */ /* 0x000fc8000f8e00ff */
[----:B------:R-:W1:Y:S01]  /*8b10*/  SHFL.BFLY PT, R94, R195, 0x1, 0x1f ;  /* 0x0c201f00c35e7f89 */ /* 0x000e6200000e0000 */
[----:B0-----:R-:W-:-:S05]  /*8b20*/  FMNMX.FTZ R196, R194, R99, !PT ;  /* 0x00000063c2c47209 */ /* 0x001fca0007810000 */
[----:B------:R-:W0:Y:S01]  /*8b30*/  SHFL.BFLY PT, R99, R196, 0x1, 0x1f ;  /* 0x0c201f00c4637f89 */ /* 0x000e2200000e0000 */
[----:B------:R-:W-:Y:S02]  /*8b40*/  WARPGROUP.DEPBAR.LE gsb0, 0x0 ;  /* 0x00008000000079c5 */ /* 0x000fe40000010000 */
[----:B------:R-:W-:Y:S01]  /*8b50*/  WARPGROUP.ARRIVE ;  /* 0x00000000000079c5 */ /* 0x000fe20000000000 */
[----:B-1----:R-:W-:-:S05]  /*8b60*/  FMNMX.FTZ R94, R195, R94, !PT ;  /* 0x0000005ec35e7209 */ /* 0x002fca0007810000 */
[C---:B------:R-:W-:Y:S01]  /*8b70*/  FADD.FTZ R5, -R94.reuse, R5 ;  /* 0x000000055e057221 */ /* 0x040fe20000010100 */
[----:B------:R-:W-:-:S01]  /*8b80*/  FFMA.FTZ R193, R94, R193, -8 ;  /* 0xc10000005ec17423 */ /* 0x000fc200000100c1 */
[----:B------:R-:W-:Y:S01]  /*8b90*/  QGMMA.64x128x32.F32.E4M3.E4M3 R24, R224, gdesc[UR4], R24, gsb0 ;  /* 0x01e00004e0187df3 */ /* 0x000fe20008000818 */
[----:B0-----:R-:W-:Y:S01]  /*8ba0*/  FMNMX.FTZ R99, R196, R99, !PT ;  /* 0x00000063c4637209 */ /* 0x001fe20007810000 */
[----:B------:R-:W-:Y:S01]  /*8bb0*/  FMUL.FTZ R194, R5, UR10 ;  /* 0x0000000a05c27c20 */ /* 0x000fe20008410000 */
        /* <DEDUP_REMOVED lines=13> */
[----:B------:R-:W1:Y:S01]  /*8c90*/  MUFU.EX2 R195, R195 ;  /* 0x000000c300c37308 */ /* 0x000e620000000800 */
[----:B0-----:R-:W-:-:S02]  /*8ca0*/  IMAD.U32 R194, RZ, RZ, UR10 ;  /* 0x0000000affc27e24 */ /* 0x001fc4000f8e00ff */
        /* <DEDUP_REMOVED lines=15> */
[----:B-1----:R-:W-:-:S01]  /*8da0*/  FFMA.FTZ R7, R8, R7, R195 ;  /* 0x0000000708077223 */ /* 0x002fc200000100c3 */
[----:B------:R-:W-:Y:S01]  /*8db0*/  FFMA.FTZ R189, R190, UR10, -R187 ;  /* 0x0000000abebd7c23 */ /* 0x000fe200080108bb */
[----:B------:R-:W-:-:S01]  /*8dc0*/  FFMA.FTZ R181, R181, UR10, -R193 ;  /* 0x0000000ab5b57c23 */ /* 0x000fc200080108c1 */
[--C-:B------:R-:W-:Y:S01]  /*8dd0*/  FFMA.FTZ R152, R152, UR10, -R193.reuse ;  /* 0x0000000a98987c23 */ /* 0x100fe200080108c1 */
[----:B------:R-:W-:-:S01]  /*8de0*/  FFMA.FTZ R153, R153, UR10, -R193 ;  /* 0x0000000a99997c23 */ /* 0x000fc200080108c1 */
[--C-:B------:R-:W-:Y:S01]  /*8df0*/  FFMA.FTZ R156, R156, UR10, -R193.reuse ;  /* 0x0000000a9c9c7c23 */ /* 0x100fe200080108c1 */
[----:B------:R-:W-:-:S01]  /*8e00*/  FFMA.FTZ R157, R157, UR10, -R193 ;  /* 0x0000000a9d9d7c23 */ /* 0x000fc200080108c1 */
[----:B------:R-:W1:Y:S01]  /*8e10*/  MUFU.EX2 R10, R10 ;  /* 0x0000000a000a7308 */ /* 0x000e620000000800 */
        /* <DEDUP_REMOVED lines=8> */
[----:B0-----:R-:W-:-:S01]  /*8ea0*/  FFMA.FTZ R6, R5, R6, R194 ;  /* 0x0000000605067223 */ /* 0x001fc200000100c2 */
[--C-:B------:R-:W-:Y:S01]  /*8eb0*/  FFMA.FTZ R141, R141, UR10, -R193.reuse ;  /* 0x0000000a8d8d7c23 */ /* 0x100fe200080108c1 */
[----:B------:R-:W-:-:S01]  /*8ec0*/  FFMA.FTZ R144, R144, UR10, -R193 ;  /* 0x0000000a90907c23 */ /* 0x000fc200080108c1 */
        /* <DEDUP_REMOVED lines=33> */
[----:B0-----:R-:W-:-:S01]  /*90e0*/  FADD.FTZ R193, R9, R190 ;  /* 0x000000be09c17221 */ /* 0x001fc20000010000 */
[----:B-1----:R-:W-:Y:S01]  /*90f0*/  FADD.FTZ R6, R12, R7 ;  /* 0x000000070c067221 */ /* 0x002fe20000010000 */
[----:B------:R-:W-:-:S01]  /*9100*/  FFMA.FTZ R170, R170, UR10, -R187 ;  /* 0x0000000aaaaa7c23 */ /* 0x000fc200080108bb */
[----:B------:R-:W0:Y:S01]  /*9110*/  MUFU.EX2 R13, R13 ;  /* 0x0000000d000d7308 */ /* 0x000e220000000800 */
[----:B--2---:R-:W-:-:S01]  /*9120*/  FADD.FTZ R190, R14, R193 ;  /* 0x000000c10ebe7221 */ /* 0x004fc20000010000 */
[--C-:B------:R-:W-:Y:S01]  /*9130*/  FFMA.FTZ R171, R171, UR10, -R187.reuse ;  /* 0x0000000aabab7c23 */ /* 0x100fe200080108bb */
[----:B------:R-:W-:-:S01]  /*9140*/  FFMA.FTZ R174, R174, UR10, -R187 ;  /* 0x0000000aaeae7c23 */ /* 0x000fc200080108bb */
[--C-:B------:R-:W-:Y:S01]  /*9150*/  FFMA.FTZ R175, R175, UR10, -R187.reuse ;  /* 0x0000000aafaf7c23 */ /* 0x100fe200080108bb */
[----:B------:R-:W-:-:S01]  /*9160*/  FFMA.FTZ R178, R178, UR10, -R187 ;  /* 0x0000000ab2b27c23 */ /* 0x000fc200080108bb */
[--C-:B------:R-:W-:Y:S01]  /*9170*/  FFMA.FTZ R179, R179, UR10, -R187.reuse ;  /* 0x0000000ab3b37c23 */ /* 0x100fe200080108bb */
[----:B------:R-:W-:-:S01]  /*9180*/  FFMA.FTZ R182, R182, UR10, -R187 ;  /* 0x0000000ab6b67c23 */ /* 0x000fc200080108bb */
[----:B------:R-:W1:Y:S01]  /*9190*/  MUFU.EX2 R20, R20 ;  /* 0x0000001400147308 */ /* 0x000e620000000800 */
[----:B---3--:R-:W-:-:S01]  /*91a0*/  FADD.FTZ R7, R15, R6 ;  /* 0x000000060f077221 */ /* 0x008fc20000010000 */
[--C-:B------:R-:W-:Y:S01]  /*91b0*/  FFMA.FTZ R183, R183, UR10, -R187.reuse ;  /* 0x0000000ab7b77c23 */ /* 0x100fe200080108bb */
[----:B------:R-:W-:-:S01]  /*91c0*/  FFMA.FTZ R154, R154, UR10, -R187 ;  /* 0x0000000a9a9a7c23 */ /* 0x000fc200080108bb */
[--C-:B------:R-:W-:Y:S01]  /*91d0*/  FFMA.FTZ R155, R155, UR10, -R187.reuse ;  /* 0x0000000a9b9b7c23 */ /* 0x100fe200080108bb */
[----:B------:R-:W-:-:S01]  /*91e0*/  FFMA.FTZ R158, R158, UR10, -R187 ;  /* 0x0000000a9e9e7c23 */ /* 0x000fc200080108bb */
[--C-:B------:R-:W-:Y:S01]  /*91f0*/  FFMA.FTZ R159, R159, UR10, -R187.reuse ;  /* 0x0000000a9f9f7c23 */ /* 0x100fe200080108bb */
[----:B------:R-:W-:-:S01]  /*9200*/  FFMA.FTZ R162, R162, UR10, -R187 ;  /* 0x0000000aa2a27c23 */ /* 0x000fc200080108bb */
[----:B------:R-:W2:Y:S01]  /*9210*/  MUFU.EX2 R184, R184 ;  /* 0x000000b800b87308 */ /* 0x000ea20000000800 */
[----:B0-----:R-:W-:-:S01]  /*9220*/  FADD.FTZ R193, R13, R190 ;  /* 0x000000be0dc17221 */ /* 0x001fc20000010000 */
        /* <DEDUP_REMOVED lines=42> */
[----:B------:R-:W-:-:S02]  /*94d0*/  WARPGROUP.DEPBAR.LE gsb0, 0x0 ;  /* 0x00008000000079c5 */ /* 0x000fc40000010000 */
[----:B------:R-:W-:-:S02]  /*94e0*/  FFMA.FTZ R103, R103, UR10, -R187 ;  /* 0x0000000a67677c23 */ /* 0x000fc400080108bb */
        /* <DEDUP_REMOVED lines=132> */
[----:B------:R-:W-:-:S06]  /*9d30*/  FFMA.FTZ R190, R191, UR10, -R187 ;  /* 0x0000000abfbe7c23 */ /* 0x000fcc00080108bb */
        /* <DEDUP_REMOVED lines=13> */
[----:B0-----:R-:W-:-:S01]  /*9e10*/  FADD.FTZ R7, R109, R6 ;  /* 0x000000066d077221 */ /* 0x001fc20000010000 */
[----:B------:R-:W-:-:S05]  /*9e20*/  IADD3 R6, -R23, 0xb, RZ ;  /* 0x0000000b17067810 */ /* 0x000fca0007ffe1ff */
[----:B------:R0:W-:Y:S06]  /*9e30*/  BAR.ARV R6, 0x100 ;  /* 0x000400060000751d */ /* 0x0001ec0000002000 */
[----:B------:R-:W3:Y:S01]  /*9e40*/  MUFU.EX2 R114, R114 ;  /* 0x0000007200727308 */ /* 0x000ee20000000800 */
[----:B-1----:R-:W-:-:S01]  /*9e50*/  FADD.FTZ R191, R111, R196 ;  /* 0x000000c46fbf7221 */ /* 0x002fc20000010000 */
[----:B0-----:R-:W-:Y:S02]  /*9e60*/  @!P1 VIADD R6, R197, 0x2e840 ;  /* 0x0002e840c5069836 */ /* 0x001fe40000000000 */
[----:B--2---:R-:W-:-:S03]  /*9e70*/  FADD.FTZ R196, R112, R7 ;  /* 0x0000000770c47221 */ /* 0x004fc60000010000 */
[----:B------:R-:W-:Y:S01]  /*9e80*/  @!P1 PRMT R6, RZ, 0x654, R6 ;  /* 0x00000654ff069816 */ /* 0x000fe20000000006 */
[----:B------:R-:W0:Y:S03]  /*9e90*/  MUFU.EX2 R113, R113 ;  /* 0x0000007100717308 */ /* 0x000e260000000800 */
[----:B------:R1:W-:Y:S05]  /*9ea0*/  @!P1 SYNCS.ARRIVE.TRANS64.RED.A1T0 RZ, [R6+URZ], RZ ;  /* 0x000000ff06ff99a7 */ /* 0x0003ea000810043f */
[----:B------:R-:W2:Y:S01]  /*9eb0*/  MUFU.EX2 R115, R115 ;  /* 0x0000007300737308 */ /* 0x000ea20000000800 */
[----:B---3--:R-:W-:-:S01]  /*9ec0*/  FADD.FTZ R198, R114, R191 ;  /* 0x000000bf72c67221 */ /* 0x008fc20000010000 */
[----:B------:R-:W-:-:S06]  /*9ed0*/  FFMA.FTZ R191, R192, UR10, -R187 ;  /* 0x0000000ac0bf7c23 */ /* 0x000fcc00080108bb */
[----:B------:R-:W3:Y:S01]  /*9ee0*/  MUFU.EX2 R116, R116 ;  /* 0x0000007400747308 */ /* 0x000ee20000000800 */
[----:B0-----:R-:W-:-:S07]  /*9ef0*/  FADD.FTZ R7, R113, R196 ;  /* 0x000000c471077221 */ /* 0x001fce0000010000 */
[----:B------:R-:W0:Y:S01]  /*9f00*/  MUFU.EX2 R118, R118 ;  /* 0x0000007600767308 */ /* 0x000e220000000800 */
[----:B--2---:R-:W-:-:S07]  /*9f10*/  FADD.FTZ R193, R115, R198 ;  /* 0x000000c673c17221 */ /* 0x004fce0000010000 */
[----:B------:R-:W2:Y:S01]  /*9f20*/  MUFU.EX2 R117, R117 ;  /* 0x0000007500757308 */ /* 0x000ea20000000800 */
[----:B---3--:R-:W-:-:S07]  /*9f30*/  FADD.FTZ R192, R116, R7 ;  /* 0x0000000774c07221 */ /* 0x008fce0000010000 */
        /* <DEDUP_REMOVED lines=18> */
[----:B------:R-:W1:Y:S01]  /*a060*/  MUFU.EX2 R96, R96 ;  /* 0x0000006000607308 */ /* 0x000e620000000800 */
[----:B0-----:R-:W-:-:S07]  /*a070*/  FADD.FTZ R7, R93, R192 ;  /* 0x000000c05d077221 */ /* 0x001fce0000010000 */
[----:B------:R-:W0:Y:S01]  /*a080*/  MUFU.EX2 R98, R98 ;  /* 0x0000006200627308 */ /* 0x000e220000000800 */
[----:B--2---:R-:W-:-:S07]  /*a090*/  FADD.FTZ R187, R95, R196 ;  /* 0x000000c45fbb7221 */ /* 0x004fce0000010000 */
[----:B------:R-:W2:Y:S01]  /*a0a0*/  MUFU.EX2 R97, R97 ;  /* 0x0000006100617308 */ /* 0x000ea20000000800 */
[----:B-1----:R-:W-:-:S07]  /*a0b0*/  FADD.FTZ R6, R96, R7 ;  /* 0x0000000760067221 */ /* 0x002fce0000010000 */
        /* <DEDUP_REMOVED lines=9> */
[----:B--2---:R-:W-:-:S01]  /*a150*/  FADD.FTZ R187, R102, R187 ;  /* 0x000000bb66bb7221 */ /* 0x004fc20000010000 */
[----:B-1----:R-:W-:-:S03]  /*a160*/  FADD.FTZ R7, R101, R6 ;  /* 0x0000000665077221 */ /* 0x002fc60000010000 */
[----:B0-----:R-:W-:Y:S01]  /*a170*/  FADD.FTZ R6, R103, R187 ;  /* 0x000000bb67067221 */ /* 0x001fe20000010000 */
[----:B------:R-:W-:Y:S06]  /*a180*/  @!P0 BRA `(.L_x_137) ;  /* 0x0000000000048947 */ /* 0x000fec0003800000 */
[----:B------:R-:W-:Y:S01]  /*a190*/  BPT.TRAP 0x1 ;  /* 0x000000040000795c */ /* 0x000fe20000300000 */
.L_x_137:
[----:B------:R-:W-:Y:S01]  /*a1a0*/  F2FP.SATFINITE.E4M3.F32.PACK_AB_MERGE_C R9, R14, R9, RZ ;  /* 0x000000090e09723e */ /* 0x000fe200048070ff */
[----:B------:R-:W-:Y:S02]  /*a1b0*/  UIADD3 UR6, UR49, -0x1, URZ ;  /* 0xffffffff31067890 */ /* 0x000fe4000fffe03f */
[----:B------:R-:W-:Y:S01]  /*a1c0*/  ISETP.LT.AND P1, PT, RZ, UR49, PT ;  /* 0x00000031ff007c0c */ /* 0x000fe2000bf21270 */
[----:B------:R-:W-:Y:S01]  /*a1d0*/  UMOV UR48, UR42 ;  /* 0x0000002a00307c82 */ /* 0x000fe20008000000 */
[----:B------:R-:W-:Y:S01]  /*a1e0*/  F2FP.SATFINITE.E4M3.F32.PACK_AB_MERGE_C R200, R10, R195, R9 ;  /* 0x000000c30ac8723e */ /* 0x000fe20004807009 */
[----:B------:R-:W-:Y:S01]  /*a1f0*/  IMAD.U32 R9, RZ, RZ, UR47 ;  /* 0x0000002fff097e24 */ /* 0x000fe2000f8e00ff */
[----:B------:R-:W-:Y:S01]  /*a200*/  F2FP.SATFINITE.E4M3.F32.PACK_AB_MERGE_C R12, R15, R12, RZ ;  /* 0x0000000c0f0c723e */ /* 0x000fe200048070ff */
[----:B------:R-:W-:Y:S01]  /*a210*/  UMOV UR47, UR46 ;  /* 0x0000002e002f7c82 */ /* 0x000fe20008000000 */
[----:B------:R-:W-:Y:S01]  /*a220*/  F2FP.SATFINITE.E4M3.F32.PACK_AB_MERGE_C R21, R188, R21, RZ ;  /* 0x00000015bc15723e */ /* 0x000fe200048070ff */
[----:B------:R-:W-:Y:S01]  /*a230*/  IMAD R10, R9, 0x8, R2 ;  /* 0x00000008090a7824 */ /* 0x000fe200078e0202 */
[----:B------:R-:W-:Y:S01]  /*a240*/  F2FP.SATFINITE.E4M3.F32.PACK_AB_MERGE_C R186, R189, R186, RZ ;  /* 0x000000babdba723e */ /* 0x000fe200048070ff */
[----:B------:R-:W-:Y:S01]  /*a250*/  UMOV UR49, UR6 ;  /* 0x0000000600317c82 */ /* 0x000fe20008000000 */
[----:B------:R-:W-:Y:S01]  /*a260*/  F2FP.SATFINITE.E4M3.F32.PACK_AB_MERGE_C R172, R173, R172, RZ ;  /* 0x000000acadac723e */ /* 0x000fe200048070ff */
[----:B------:R-:W-:Y:S01]  /*a270*/  VIADD R10, R10, 0x2e860 ;  /* 0x0002e8600a0a7836 */ /* 0x000fe20000000000 */
[----:B------:R-:W-:Y:S01]  /*a280*/  F2FP.SATFINITE.E4M3.F32.PACK_AB_MERGE_C R174, R175, R174, RZ ;  /* 0x000000aeafae723e */ /* 0x000fe200048070ff */
[----:B------:R-:W-:Y:S01]  /*a290*/  FMUL.FTZ R24, R24, R8 ;  /* 0x0000000818187220 */ /* 0x000fe20000410000 */
[----:B------:R-:W-:Y:S01]  /*a2a0*/  F2FP.SATFINITE.E4M3.F32.PACK_AB_MERGE_C R180, R181, R180, RZ ;  /* 0x000000b4b5b4723e */ /* 0x000fe200048070ff */
[-C--:B------:R-:W-:Y:S01]  /*a2b0*/  FMUL.FTZ R25, R25, R8.reuse ;  /* 0x0000000819197220 */ /* 0x080fe20000410000 */
[----:B------:R-:W-:Y:S01]  /*a2c0*/  PRMT R10, R3, 0x654, R10 ;  /* 0x00000654030a7816 */ /* 0x000fe2000000000a */
[----:B------:R-:W-:Y:S01]  /*a2d0*/  FMUL.FTZ R28, R28, R8 ;  /* 0x000000081c1c7220 */ /* 0x000fe20000410000 */
[----:B------:R-:W-:Y:S01]  /*a2e0*/  F2FP.SATFINITE.E4M3.F32.PACK_AB_MERGE_C R182, R183, R182, RZ ;  /* 0x000000b6b7b6723e */ /* 0x000fe200048070ff */
[----:B------:R-:W-:Y:S01]  /*a2f0*/  FMUL.FTZ R29, R29, R8 ;  /* 0x000000081d1d7220 */ /* 0x000fe20000410000 */
[----:B------:R-:W-:Y:S01]  /*a300*/  F2FP.SATFINITE.E4M3.F32.PACK_AB_MERGE_C R156, R157, R156, RZ ;  /* 0x0000009c9d9c723e */ /* 0x000fe200048070ff */
[----:B------:R0:W-:Y:S01]  /*a310*/  SYNCS.ARRIVE.TRANS64.RED.A1T0 RZ, [R10+URZ], RZ ;  /* 0x000000ff0aff79a7 */ /* 0x0001e2000810043f */
        /* <DEDUP_REMOVED lines=107> */
[----:B------:R-:W-:Y:S01]  /*a9d0*/  MOV R5, R94 ;  /* 0x0000005e00057202 */ /* 0x000fe20000000f00 */
[----:B0-----:R-:W-:Y:S06]  /*a9e0*/  @P1 BRA `(.L_x_138) ;  /* 0xffffffb800d01947 */ /* 0x001fec000383ffff */
.L_x_128:
[----:B------:R-:W-:Y:S06]  /*a9f0*/  BAR.ARV 0x8, 0x120 ;  /* 0x0204800000007b1d */ /* 0x000fec0000002000 */
[----:B------:R-:W-:Y:S05]  /*aa00*/  @!P0 BRA `(.L_x_139) ;  /* 0x0000000000048947 */ /* 0x000fea0003800000 */
[----:B------:R-:W-:Y:S01]  /*aa10*/  BPT.TRAP 0x1 ;  /* 0x000000040000795c */ /* 0x000fe20000300000 */
.L_x_139:
[----:B------:R-:W-:Y:S02]  /*aa20*/  IMAD.U32 R0, RZ, RZ, UR42 ;  /* 0x0000002aff007e24 */ /* 0x000fe4000f8e00ff */
[----:B------:R-:W-:-:S03]  /*aa30*/  IMAD.U32 R13, RZ, RZ, UR46 ;  /* 0x0000002eff0d7e24 */ /* 0x000fc6000f8e00ff */
[----:B------:R-:W-:Y:S01]  /*aa40*/  SHF.L.U32 R0, R0, 0x1f, RZ ;  /* 0x0000001f00007819 */ /* 0x000fe200000006ff */
[----:B------:R-:W-:-:S04]  /*aa50*/  IMAD R13, R13, 0x8, R2 ;  /* 0x000000080d0d7824 */ /* 0x000fc800078e0202 */
[----:B------:R0:W1:Y:S01]  /*aa60*/  SYNCS.PHASECHK.TRANS64.TRYWAIT P1, [R13+URZ+0x2e850], R0 ;  /* 0x02e850000d0075a7 */ /* 0x000062000802017f */
[----:B------:R-:W-:Y:S05]  /*aa70*/  @!P0 BRA `(.L_x_140) ;  /* 0x0000000000048947 */ /* 0x000fea0003800000 */
[----:B------:R-:W-:Y:S01]  /*aa80*/  BPT.TRAP 0x1 ;  /* 0x000000040000795c */ /* 0x000fe20000300000 */
.L_x_140:
[----:B------:R-:W-:Y:S02]  /*aa90*/  VIADD R2, R2, 0x400 ;  /* 0x0000040002027836 */ /* 0x000fe40000000000 */
[----:B------:R-:W-:-:S03]  /*aaa0*/  IMAD.U32 R5, RZ, RZ, UR46 ;  /* 0x0000002eff057e24 */ /* 0x000fc6000f8e00ff */
[----:B------:R-:W-:-:S04]  /*aab0*/  SHF.R.U32.HI R2, RZ, 0x4, R2 ;  /* 0x00000004ff027819 */ /* 0x000fc80000011602 */
[----:B------:R-:W-:-:S04]  /*aac0*/  LOP3.LUT R2, R2, 0x3fff, RZ, 0xc0, !PT ;  /* 0x00003fff02027812 */ /* 0x000fc800078ec0ff */
[----:B------:R-:W-:Y:S01]  /*aad0*/  LOP3.LUT R2, R2, 0x10000, RZ, 0xfc, !PT ;  /* 0x0001000002027812 */ /* 0x000fe200078efcff */
[----:B-1----:R-:W-:Y:S06]  /*aae0*/  @P1 BRA `(.L_x_141) ;  /* 0x0000000000081947 */ /* 0x002fec0003800000 */
[----:B------:R-:W1:Y:S02]  /*aaf0*/  SYNCS.PHASECHK.TRANS64.TRYWAIT P1, [R13+URZ+0x2e850], R0 ;  /* 0x02e850000d0075a7 */ /* 0x000e64000802017f */
[----:B-1----:R-:W-:Y:S05]  /*ab00*/  @!P1 BRA `(.L_x_142) ;  /* 0x0000007800f49947 */ /* 0x002fea0003800000 */
.L_x_141:
[----:B------:R-:W-:Y:S01]  /*ab10*/  IMAD R4, R5, 0x700, R2 ;  /* 0x0000070005047824 */ /* 0x000fe200078e0202 */
[----:B------:R-:W-:Y:S05]  /*ab20*/  WARPSYNC.ALL ;  /* 0x0000000000007948 */ /* 0x000fea0003800000 */
[----:B------:R-:W-:Y:S01]  /*ab30*/  IMAD.MOV.U32 R5, RZ, RZ, -0x3ffffff0 ;  /* 0xc0000010ff057424 */ /* 0x000fe200078e00ff */
[C---:B------:R-:W-:Y:S01]  /*ab40*/  R2UR UR6, R4.reuse ;  /* 0x00000000040672ca */ /* 0x040fe200000e0000 */
[----:B------:R-:W-:Y:S01]  /*ab50*/  WARPGROUP.ARRIVE ;  /* 0x00000000000079c5 */ /* 0x000fe20000000000 */
[----:B------:R-:W-:Y:S01]  /*ab60*/  VIADD R8, R4, 0x100 ;  /* 0x0000010004087836 */ /* 0x000fe20000000000 */
[----:B------:R-:W-:Y:S01]  /*ab70*/  ULDC.64 UR8, c[0x0][0x9a0] ;  /* 0x0002680000087ab9 */ /* 0x000fe20000000a00 */
[----:B------:R-:W-:Y:S01]  /*ab80*/  R2UR UR7, R5 ;  /* 0x00000000050772ca */ /* 0x000fe200000e0000 */
[----:B------:R-:W-:Y:S01]  /*ab90*/  IMAD.MOV.U32 R9, RZ, RZ, -0x3ffffff0 ;  /* 0xc0000010ff097424 */ /* 0x000fe200078e00ff */
[----:B------:R-:W-:Y:S01]  /*aba0*/  UISETP.NE.U32.AND UP0, UPT, UR8, URZ, UPT ;  /* 0x0000003f0800728c */ /* 0x000fe2000bf05070 */
[----:B------:R-:W-:-:S03]  /*abb0*/  IMAD.MOV.U32 R12, RZ, RZ, 0x3f800000 ;  /* 0x3f800000ff0c7424 */ /* 0x000fc600078e00ff */
[----:B------:R-:W-:-:S06]  /*abc0*/  UISETP.NE.AND.EX UP0, UPT, UR9, URZ, UPT, UP0 ;  /* 0x0000003f0900728c */ /* 0x000fcc000bf05300 */
[----:B------:R-:W-:Y:S01]  /*abd0*/  PLOP3.LUT P1, PT, PT, PT, UP0, 0x80, 0x0 ;  /* 0x000000000000781c */ /* 0x000fe20003f2f008 */
[----:B------:R-:W-:Y:S01]  /*abe0*/  QGMMA.64x128x32.F32.E4M3.E4M3 R24, R200, gdesc[UR4], R24, gsb0 ;  /* 0x01e00004c8187df3 */ /* 0x000fe20008000818 */
[----:B------:R-:W-:Y:S01]  /*abf0*/  R2UR UR6, R8 ;  /* 0x00000000080672ca */ /* 0x000fe200000e0000 */
[----:B------:R-:W-:Y:S01]  /*ac00*/  VIADD R8, R4, 0x200 ;  /* 0x0000020004087836 */ /* 0x000fe20000000000 */
[----:B------:R-:W-:Y:S01]  /*ac10*/  R2UR UR7, R9 ;  /* 0x00000000090772ca */ /* 0x000fe200000e0000 */
[----:B------:R-:W-:Y:S01]  /*ac20*/  IMAD.MOV.U32 R9, RZ, RZ, -0x3ffffff0 ;  /* 0xc0000010ff097424 */ /* 0x000fe200078e00ff */
[----:B------:R-:W-:Y:S02]  /*ac30*/  @UP0 ULDC.64 UR12, c[0x0][0x9c8] ;  /* 0x00027200000c0ab9 */ /* 0x000fe40000000a00 */
[----:B------:R-:W-:Y:S01]  /*ac40*/  @UP0 UIMAD.WIDE.U32 UR4, UR36, UR12, URZ ;  /* 0x0000000c240402a5 */ /* 0x000fe2000f8e003f */
[----:B------:R-:W-:Y:S02]  /*ac50*/  WARPGROUP.DEPBAR.LE gsb0, 0x0 ;  /* 0x00008000000079c5 */ /* 0x000fe40000010000 */
[----:B------:R-:W-:-:S06]  /*ac60*/  WARPGROUP.ARRIVE ;  /* 0x00000000000079c5 */ /* 0x000fcc0000000000 */
[----:B------:R-:W-:Y:S01]  /*ac70*/  QGMMA.64x128x32.F32.E4M3.E4M3 R24, R204, gdesc[UR4], R24, gsb0 ;  /* 0x01e00004cc187df3 */ /* 0x000fe20008000818 */
[----:B------:R-:W-:Y:S01]  /*ac80*/  R2UR UR6, R8 ;  /* 0x00000000080672ca */ /* 0x000fe200000e0000 */
[----:B------:R-:W-:Y:S01]  /*ac90*/  VIADD R8, R4, 0x300 ;  /* 0x0000030004087836 */ /* 0x000fe20000000000 */
[----:B------:R-:W-:Y:S01]  /*aca0*/  R2UR UR7, R9 ;  /* 0x00000000090772ca */ /* 0x000fe200000e0000 */
[----:B------:R-:W-:Y:S01]  /*acb0*/  IMAD.MOV.U32 R9, RZ, RZ, -0x3ffffff0 ;  /* 0xc0000010ff097424 */ /* 0x000fe200078e00ff */
[----:B------:R-:W-:Y:S02]  /*acc0*/  WARPGROUP.DEPBAR.LE gsb0, 0x0 ;  /* 0x00008000000079c5 */ /* 0x000fe40000010000 */
[----:B------:R-:W-:-:S09]  /*acd0*/  WARPGROUP.ARRIVE ;  /* 0x00000000000079c5 */ /* 0x000fd20000000000 */
        /* <DEDUP_REMOVED lines=8> */
[----:B------:R-:W-:Y:S02]  /*ad60*/  @UP0 UIMAD UR6, UR37, UR12, URZ ;  /* 0x0000000c250602a4 */ /* 0x000fe4000f8e023f */
[----:B------:R-:W-:Y:S02]  /*ad70*/  @UP0 USHF.R.S32.HI UR7, URZ, 0x1f, UR38 ;  /* 0x0000001f3f070899 */ /* 0x000fe40008011426 */
[----:B------:R-:W-:-:S03]  /*ad80*/  @UP0 UIMAD UR6, UR36, UR13, UR6 ;  /* 0x0000000d240602a4 */ /* 0x000fc6000f8e0206 */
[----:B------:R-:W-:Y:S01]  /*ad90*/  @UP0 ULDC.64 UR12, c[0x0][0x9d0] ;  /* 0x00027400000c0ab9 */ /* 0x000fe20000000a00 */
[----:B------:R-:W-:Y:S02]  /*ada0*/  @UP0 UIADD3 UR5, UR5, UR6, URZ ;  /* 0x0000000605050290 */ /* 0x000fe4000fffe03f */
[----:B------:R-:W-:Y:S02]  /*adb0*/  @UP0 UIMAD UR6, UR7, UR12, URZ ;  /* 0x0000000c070602a4 */ /* 0x000fe4000f8e023f */
[----:B------:R-:W-:Y:S02]  /*adc0*/  @UP0 UIMAD.WIDE.U32 UR4, UR38, UR12, UR4 ;  /* 0x0000000c260402a5 */ /* 0x000fe4000f8e0004 */
[----:B------:R-:W-:-:S04]  /*add0*/  @UP0 UIMAD UR6, UR38, UR13, UR6 ;  /* 0x0000000d260602a4 */ /* 0x000fc8000f8e0206 */
[----:B------:R-:W-:Y:S02]  /*ade0*/  @UP0 UIADD3 UR5, UR5, UR6, URZ ;  /* 0x0000000605050290 */ /* 0x000fe4000fffe03f */
[----:B------:R-:W-:Y:S01]  /*adf0*/  @UP0 ULEA UR6, UP1, UR4, UR8, 0x2 ;  /* 0x0000000804060291 */ /* 0x000fe2000f82103f */
[----:B------:R-:W-:-:S03]  /*ae00*/  R2UR UR7, R9 ;  /* 0x00000000090772ca */ /* 0x000fc600000e0000 */
[----:B------:R-:W-:-:S03]  /*ae10*/  @UP0 ULEA.HI.X UR5, UR4, UR9, UR5, 0x2, UP1 ;  /* 0x0000000904050291 */ /* 0x000fc600088f1405 */
[----:B------:R-:W-:Y:S01]  /*ae20*/  @UP0 UMOV UR4, UR6 ;  /* 0x0000000600040c82 */ /* 0x000fe20008000000 */
[----:B------:R-:W-:Y:S01]  /*ae30*/  R2UR UR6, R8 ;  /* 0x00000000080672ca */ /* 0x000fe200000e0000 */
[----:B------:R-:W-:Y:S02]  /*ae40*/  IMAD.U32 R10, RZ, RZ, UR4 ;  /* 0x00000004ff0a7e24 */ /* 0x000fe4000f8e00ff */
[----:B------:R-:W-:-:S05]  /*ae50*/  IMAD.U32 R11, RZ, RZ, UR5 ;  /* 0x00000005ff0b7e24 */ /* 0x000fca000f8e00ff */
[----:B------:R2:W3:Y:S01]  /*ae60*/  @P1 LDG.E R12, desc[UR50][R10.64] ;  /* 0x000000320a0c1981 */ /* 0x0004e2000c1e1900 */
[----:B------:R-:W-:Y:S01]  /*ae70*/  VIADD R8, R4, 0x500 ;  /* 0x0000050004087836 */ /* 0x000fe20000000000 */
[----:B------:R-:W-:Y:S01]  /*ae80*/  MOV R9, 0xc0000010 ;  /* 0xc000001000097802 */ /* 0x000fe20000000f00 */
[----:B------:R-:W-:Y:S02]  /*ae90*/  WARPGROUP.DEPBAR.LE gsb0, 0x0 ;  /* 0x00008000000079c5 */ /* 0x000fe40000010000 */
[----:B------:R-:W-:-:S06]  /*aea0*/  WARPGROUP.ARRIVE ;  /* 0x00000000000079c5 */ /* 0x000fcc0000000000 */
[----:B------:R-:W-:Y:S01]  /*aeb0*/  QGMMA.64x128x32.F32.E4M3.E4M3 R24, R216, gdesc[UR4], R24, gsb0 ;  /* 0x01e00004d8187df3 */ /* 0x000fe20008000818 */
[----:B------:R-:W-:Y:S02]  /*aec0*/  R2UR UR6, R8 ;  /* 0x00000000080672ca */ /* 0x000fe400000e0000 */
[----:B------:R-:W-:Y:S01]  /*aed0*/  R2UR UR7, R9 ;  /* 0x00000000090772ca */ /* 0x000fe200000e0000 */
[----:B------:R-:W-:Y:S02]  /*aee0*/  VIADD R4, R4, 0x600 ;  /* 0x0000060004047836 */ /* 0x000fe40000000000 */
[----:B------:R-:W-:Y:S01]  /*aef0*/  IMAD.MOV.U32 R5, RZ, RZ, -0x3ffffff0 ;  /* 0xc0000010ff057424 */ /* 0x000fe200078e00ff */
[----:B01----:R-:W0:Y:S04]  /*af00*/  SHFL.BFLY PT, R0, R7, 0x2, 0x1f ;  /* 0x0c401f0007007f89 */ /* 0x003e2800000e0000 */
[----:B------:R-:W1:Y:S01]  /*af10*/  SHFL.BFLY PT, R9, R6, 0x2, 0x1f ;  /* 0x0c401f0006097f89 */ /* 0x000e6200000e0000 */
[----:B------:R-:W-:-:S02]  /*af20*/  WARPGROUP.DEPBAR.LE gsb0, 0x0 ;  /* 0x00008000000079c5 */ /* 0x000fc40000010000 */
[----:B------:R-:W-:-:S06]  /*af30*/  WARPGROUP.ARRIVE ;  /* 0x00000000000079c5 */ /* 0x000fcc0000000000 */
[----:B------:R-:W-:Y:S01]  /*af40*/  QGMMA.64x128x32.F32.E4M3.E4M3 R24, R220, gdesc[UR4], R24, gsb0 ;  /* 0x01e00004dc187df3 */ /* 0x000fe20008000818 */
[----:B------:R-:W-:Y:S02]  /*af50*/  R2UR UR6, R4 ;  /* 0x00000000040672ca */ /* 0x000fe400000e0000 */
[----:B------:R-:W-:Y:S01]  /*af60*/  R2UR UR7, R5 ;  /* 0x00000000050772ca */ /* 0x000fe200000e0000 */
[----:B0-----:R-:W-:-:S01]  /*af70*/  FADD.FTZ R0, R0, R7 ;  /* 0x0000000700007221 */ /* 0x001fc20000010000 */
[----:B-1----:R-:W-:-:S04]  /*af80*/  FADD.FTZ R9, R9, R6 ;  /* 0x0000000609097221 */ /* 0x002fc80000010000 */
[----:B------:R-:W0:Y:S04]  /*af90*/  SHFL.BFLY PT, R5, R0, 0x1, 0x1f ;  /* 0x0c201f0000057f89 */ /* 0x000e2800000e0000 */
[----:B------:R-:W2:Y:S01]  /*afa0*/  SHFL.BFLY PT, R2, R9, 0x1, 0x1f ;  /* 0x0c201f0009027f89 */ /* 0x000ea200000e0000 */
[----:B0-----:R-:W-:-:S01]  /*afb0*/  FADD.FTZ R8, R0, R5 ;  /* 0x0000000500087221 */ /* 0x001fc20000010000 */
        /* <DEDUP_REMOVED lines=13> */
[----:B------:R-:W0:Y:S08]  /*b090*/  @P2 MUFU.LG2 R4, R4 ;  /* 0x0000000400042308 */ /* 0x000e300000000c00 */
[----:B------:R-:W1:Y:S08]  /*b0a0*/  @P3 MUFU.LG2 R6, R11 ;  /* 0x0000000b00063308 */ /* 0x000e700000000c00 */
[----:B------:R-:W2:Y:S01]  /*b0b0*/  @P1 MUFU.RCP R9, R10 ;  /* 0x0000000a00091308 */ /* 0x000ea20000001000 */
[----:B------:R-:W-:-:S02]  /*b0c0*/  IMAD.U32 R7, RZ, RZ, UR10 ;  /* 0x0000000aff077e24 */ /* 0x000fc4000f8e00ff */
[----:B------:R-:W-:Y:S02]  /*b0d0*/  IMAD.U32 R15, RZ, RZ, UR10 ;  /* 0x0000000aff0f7e24 */ /* 0x000fe4000f8e00ff */
[----:B0-----:R-:W-:Y:S01]  /*b0e0*/  @P2 FMUL.FTZ R4, R4, 0.69314718246459960938 ;  /* 0x3f31721804042820 */ /* 0x001fe20000410000 */
[----:B------:R-:W-:Y:S01]  /*b0f0*/  @P2 FMUL.FTZ R7, R7, 0.69314718246459960938 ;  /* 0x3f31721807072820 */ /* 0x000fe20000410000 */
[----:B------:R-:W-:Y:S01]  /*b100*/  @P3 FMUL.FTZ R15, R15, 0.69314718246459960938 ;  /* 0x3f3172180f0f3820 */ /* 0x000fe20000410000 */
[----:B-1----:R-:W-:Y:S01]  /*b110*/  @P3 FMUL.FTZ R6, R6, 0.69314718246459960938 ;  /* 0x3f31721806063820 */ /* 0x002fe20000410000 */
[----:B------:R-:W-:Y:S02]  /*b120*/  IMAD.MOV.U32 R2, RZ, RZ, -0x800000 ;  /* 0xff800000ff027424 */ /* 0x000fe400078e00ff */
[----:B------:R-:W-:Y:S01]  /*b130*/  @P2 FFMA.FTZ R2, R7, R94, R4 ;  /* 0x0000005e07022223 */ /* 0x000fe20000010004 */
[----:B------:R-:W-:Y:S02]  /*b140*/  IMAD.MOV.U32 R0, RZ, RZ, -0x800000 ;  /* 0xff800000ff007424 */ /* 0x000fe400078e00ff */
[----:B------:R-:W-:Y:S01]  /*b150*/  @P3 FFMA.FTZ R0, R15, R99, R6 ;  /* 0x000000630f003223 */ /* 0x000fe20000010006 */
[-C--:B---3--:R-:W-:Y:S01]  /*b160*/  FMUL.FTZ R5, R5, R12.reuse ;  /* 0x0000000c05057220 */ /* 0x088fe20000410000 */
[----:B--2---:R-:W-:Y:S01]  /*b170*/  FMUL.FTZ R102, R9, R12 ;  /* 0x0000000c09667220 */ /* 0x004fe20000410000 */
[----:B------:R-:W-:-:S02]  /*b180*/  WARPGROUP.DEPBAR.LE gsb0, 0x0 ;  /* 0x00008000000079c5 */ /* 0x000fc40000010000 */
[----:B------:R-:W-:Y:S05]  /*b190*/  @!P0 BRA `(.L_x_143) ;  /* 0x0000000000048947 */ /* 0x000fea0003800000 */
[----:B------:R-:W-:Y:S01]  /*b1a0*/  BPT.TRAP 0x1 ;  /* 0x000000040000795c */ /* 0x000fe20000300000 */
.L_x_143:
[----:B------:R-:W-:Y:S01]  /*b1b0*/  VIADD R4, R13, 0x2e860 ;  /* 0x0002e8600d047836 */ /* 0x000fe20000000000 */
[----:B------:R-:W-:Y:S01]  /*b1c0*/  UIADD3 UR46, UR46, 0x1, URZ ;  /* 0x000000012e2e7890 */ /* 0x000fe2000fffe03f */
[-C--:B------:R-:W-:Y:S01]  /*b1d0*/  FMUL.FTZ R99, R25, R5.reuse ;  /* 0x0000000519637220 */ /* 0x080fe20000410000 */
[-C--:B------:R-:W-:Y:S01]  /*b1e0*/  FMUL.FTZ R100, R28, R5.reuse ;  /* 0x000000051c647220 */ /* 0x080fe20000410000 */
[-C--:B------:R-:W-:Y:S01]  /*b1f0*/  FMUL.FTZ R98, R29, R5.reuse ;  /* 0x000000051d627220 */ /* 0x080fe20000410000 */
[----:B------:R-:W-:Y:S01]  /*b200*/  PRMT R4, R3, 0x654, R4 ;  /* 0x0000065403047816 */ /* 0x000fe20000000004 */
[----:B------:R-:W-:Y:S01]  /*b210*/  UISETP.NE.AND UP0, UPT, UR46, 0x2, UPT ;  /* 0x000000022e00788c */ /* 0x000fe2000bf05270 */
[-C--:B------:R-:W-:Y:S01]  /*b220*/  FMUL.FTZ R97, R32, R5.reuse ;  /* 0x0000000520617220 */ /* 0x080fe20000410000 */
[-C--:B------:R-:W-:Y:S01]  /*b230*/  FMUL.FTZ R95, R33, R5.reuse ;  /* 0x00000005215f7220 */ /* 0x080fe20000410000 */
[----:B------:R0:W-:Y:S01]  /*b240*/  SYNCS.ARRIVE.TRANS64.RED.A1T0 RZ, [R4+URZ], RZ ;  /* 0x000000ff04ff79a7 */ /* 0x0001e2000810043f */
        /* <DEDUP_REMOVED lines=31> */
[----:B------:R-:W-:Y:S01]  /*b440*/  USEL UR4, URZ, 0x1, UP0 ;  /* 0x000000013f047887 */ /* 0x000fe20008000000 */
        /* <DEDUP_REMOVED lines=23> */
[----:B------:R-:W-:Y:S01]  /*b5c0*/  PLOP3.LUT P0, PT, PT, PT, PT, 0x8, 0x0 ;  /* 0x000000000000781c */ /* 0x000fe20003f0e170 */
[-C--:B------:R-:W-:Y:S01]  /*b5d0*/  FMUL.FTZ R13, R79, R102.reuse ;  /* 0x000000664f0d7220 */ /* 0x080fe20000410000 */
[-C--:B------:R-:W-:Y:S01]  /*b5e0*/  FMUL.FTZ R10, R82, R102.reuse ;  /* 0x00000066520a7220 */ /* 0x080fe20000410000 */
[-C--:B------:R-:W-:Y:S01]  /*b5f0*/  FMUL.FTZ R6, R83, R102.reuse ;  /* 0x0000006653067220 */ /* 0x080fe20000410000 */
[-C--:B------:R-:W-:Y:S01]  /*b600*/  FMUL.FTZ R9, R86, R102.reuse ;  /* 0x0000006656097220 */ /* 0x080fe20000410000 */
[----:B------:R-:W-:Y:S01]  /*b610*/  FMUL.FTZ R87, R87, R102 ;  /* 0x0000006657577220 */ /* 0x000fe20000410000 */
[----:B------:R-:W-:-:S02]  /*b620*/  UIADD3 UR43, UR43, 0x1, URZ ;  /* 0x000000012b2b7890 */ /* 0x000fc4000fffe03f */
[----:B------:R-:W-:Y:S02]  /*b630*/  USEL UR46, UR46, URZ, UP0 ;  /* 0x0000003f2e2e7287 */ /* 0x000fe40008000000 */
[----:B0-----:R-:W-:-:S12]  /*b640*/  ULOP3.LUT UR42, UR42, UR4, URZ, 0x3c, !UPT ;  /* 0x000000042a2a7292 */ /* 0x001fd8000f8e3c3f */
.L_x_121:
[----:B------:R-:W0:Y:S01]  /*b650*/  S2R R4, SR_CgaCtaId ;  /* 0x0000000000047919 */ /* 0x000e220000008800 */
[----:B------:R-:W-:Y:S01]  /*b660*/  MOV R3, 0x400 ;  /* 0x0000040000037802 */ /* 0x000fe20000000f00 */
[----:B------:R-:W-:Y:S01]  /*b670*/  BSSY B0, `(.L_x_144) ;  /* 0x0000254000007945 */ /* 0x000fe20003800000 */
[----:B------:R-:W-:Y:S02]  /*b680*/  BAR.SYNC.DEFER_BLOCKING 0x5, 0x180 ;  /* 0x0146000000007b1d */ /* 0x000fe40000010000 */
[----:B0-----:R-:W-:-:S05]  /*b690*/  LEA R3, R4, R3, 0x18 ;  /* 0x0000000304037211 */ /* 0x001fca00078ec0ff */
[----:B------:R-:W0:Y:S02]  /*b6a0*/  LDS.128 R44, [R3+0x2e8d0] ;  /* 0x02e8d000032c7984 */ /* 0x000e240000000c00 */
[----:B0-----:R-:W-:Y:S01]  /*b6b0*/  R2UR UR6, R46 ;  /* 0x000000002e0672ca */ /* 0x001fe200000e0000 */
[----:B------:R-:W-:Y:S06]  /*b6c0*/  BAR.ARV 0x4, 0x180 ;  /* 0x0106000000007b1d */ /* 0x000fec0000002000 */
[----:B------:R-:W-:Y:S08]  /*b6d0*/  @P0 BRA `(.L_x_145) ;  /* 0x0000001800940947 */ /* 0x000ff00003800000 */
[----:B------:R-:W0:Y:S01]  /*b6e0*/  S2R R51, SR_TID.X ;  /* 0x0000000000337919 */ /* 0x000e220000002100 */
[----:B------:R-:W-:Y:S01]  /*b6f0*/  ULDC.64 UR4, c[0x4][0x38] ;  /* 0x01000e0000047ab9 */ /* 0x000fe20000000a00 */
[----:B0-----:R-:W-:-:S05]  /*b700*/  IMAD.SHL.U32 R4, R51, 0x4, RZ ;  /* 0x0000000433047824 */ /* 0x001fca00078e00ff */
[----:B------:R-:W-:-:S04]  /*b710*/  LOP3.LUT R4, R4, 0xc, RZ, 0xc0, !PT ;  /* 0x0000000c04047812 */ /* 0x000fc800078ec0ff */
[----:B------:R-:W-:-:S05]  /*b720*/  IADD3 R4, P0, R4, UR4, RZ ;  /* 0x0000000404047c10 */ /* 0x000fca000ff1e0ff */
[----:B------:R-:W-:Y:S01]  /*b730*/  IMAD.X R5, RZ, RZ, UR5, P0 ;  /* 0x00000005ff057e24 */ /* 0x000fe200080e06ff */
[----:B------:R-:W-:Y:S01]  /*b740*/  F2FP.BF16.F32.PACK_AB R11, R11, R12 ;  /* 0x0000000c0b0b723e */ /* 0x000fe200000010ff */
[----:B------:R-:W-:-:S03]  /*b750*/  ULDC.64 UR4, c[0x0][0xbd8] ;  /* 0x0002f60000047ab9 */ /* 0x000fc60000000a00 */
[----:B------:R0:W2:Y:S01]  /*b760*/  LDG.E.CONSTANT R44, desc[UR50][R4.64] ;  /* 0x00000032042c7981 */ /* 0x0000a2000c1e9900 */
[----:B------:R-:W-:Y:S01]  /*b770*/  F2FP.BF16.F32.PACK_AB R8, R7, R8 ;  /* 0x000000080708723e */ /* 0x000fe200000010ff */
[----:B------:R-:W-:Y:S01]  /*b780*/  UISETP.NE.U32.AND UP0, UPT, UR4, URZ, UPT ;  /* 0x0000003f0400728c */ /* 0x000fe2000bf05070 */
[----:B------:R-:W-:Y:S01]  /*b790*/  F2FP.BF16.F32.PACK_AB R60, R60, R61 ;  /* 0x0000003d3c3c723e */ /* 0x000fe200000010ff */
[----:B------:R-:W-:Y:S01]  /*b7a0*/  ULEA UR4, UP1, UR36, UR4, 0x2 ;  /* 0x0000000424047291 */ /* 0x000fe2000f82103f */
[----:B------:R-:W-:Y:S01]  /*b7b0*/  F2FP.BF16.F32.PACK_AB R10, R9, R10 ;  /* 0x0000000a090a723e */ /* 0x000fe200000010ff */
[----:B------:R-:W-:Y:S01]  /*b7c0*/  UISETP.NE.AND.EX UP0, UPT, UR5, URZ, UPT, UP0 ;  /* 0x0000003f0500728c */ /* 0x000fe2000bf05300 */
[----:B------:R-:W-:Y:S01]  /*b7d0*/  F2FP.BF16.F32.PACK_AB R92, R92, R93 ;  /* 0x0000005d5c5c723e */ /* 0x000fe200000010ff */
[----:B------:R-:W-:Y:S01]  /*b7e0*/  ULEA.HI.X UR5, UR36, UR5, UR37, 0x2, UP1 ;  /* 0x0000000524057291 */ /* 0x000fe200088f1425 */
[----:B------:R-:W-:Y:S01]  /*b7f0*/  F2FP.BF16.F32.PACK_AB R87, R87, R6 ;  /* 0x000000065757723e */ /* 0x000fe200000010ff */
[----:B0-----:R-:W0:Y:S01]  /*b800*/  S2R R4, SR_SWINHI ;  /* 0x0000000000047919 */ /* 0x001e220000002f00 */
[----:B------:R-:W-:-:S02]  /*b810*/  LOP3.LUT P0, R5, R51, 0x3, RZ, 0xc0, !PT ;  /* 0x0000000333057812 */ /* 0x000fc4000780c0ff */
[----:B------:R-:W-:Y:S02]  /*b820*/  F2FP.BF16.F32.PACK_AB R96, R96, R97 ;  /* 0x000000616060723e */ /* 0x000fe400000010ff */
[----:B------:R-:W-:Y:S02]  /*b830*/  ISETP.EQ.OR P0, PT, R5, 0x3, !P0 ;  /* 0x000000030500780c */ /* 0x000fe40004702670 */
[----:B------:R-:W-:Y:S02]  /*b840*/  F2FP.BF16.F32.PACK_AB R52, R52, R89 ;  /* 0x000000593434723e */ /* 0x000fe400000010ff */
[----:B------:R-:W-:Y:S02]  /*b850*/  SEL R61, R11, R8, P0 ;  /* 0x000000080b3d7207 */ /* 0x000fe40000000000 */
[----:B------:R-:W-:Y:S02]  /*b860*/  SEL R63, R8, R11, P0 ;  /* 0x0000000b083f7207 */ /* 0x000fe40000000000 */
[----:B------:R-:W-:-:S02]  /*b870*/  SEL R89, R10, R87, P0 ;  /* 0x000000570a597207 */ /* 0x000fc40000000000 */
[----:B------:R-:W-:Y:S02]  /*b880*/  SEL R87, R87, R10, P0 ;  /* 0x0000000a57577207 */ /* 0x000fe40000000000 */
[----:B------:R-:W-:Y:S02]  /*b890*/  F2FP.BF16.F32.PACK_AB R100, R100, R101 ;  /* 0x000000656464723e */ /* 0x000fe400000010ff */
[----:B------:R-:W-:Y:S02]  /*b8a0*/  F2FP.BF16.F32.PACK_AB R27, R26, R27 ;  /* 0x0000001b1a1b723e */ /* 0x000fe400000010ff */
[----:B------:R-:W-:Y:S02]  /*b8b0*/  F2FP.BF16.F32.PACK_AB R21, R21, R24 ;  /* 0x000000181515723e */ /* 0x000fe400000010ff */
[----:B------:R-:W-:Y:S02]  /*b8c0*/  F2FP.BF16.F32.PACK_AB R25, R25, R28 ;  /* 0x0000001c1919723e */ /* 0x000fe400000010ff */
[----:B------:R-:W-:-:S02]  /*b8d0*/  F2FP.BF16.F32.PACK_AB R14, R13, R14 ;  /* 0x0000000e0d0e723e */ /* 0x000fc400000010ff */
[----:B------:R-:W-:Y:S02]  /*b8e0*/  F2FP.BF16.F32.PACK_AB R20, R15, R20 ;  /* 0x000000140f14723e */ /* 0x000fe400000010ff */
[----:B------:R-:W-:Y:S02]  /*b8f0*/  F2FP.BF16.F32.PACK_AB R57, R56, R57 ;  /* 0x000000393839723e */ /* 0x000fe400000010ff */
[----:B------:R-:W-:Y:S02]  /*b900*/  SEL R83, R21, R14, P0 ;  /* 0x0000000e15537207 */ /* 0x000fe40000000000 */
[----:B------:R-:W-:Y:S02]  /*b910*/  MOV R8, R3 ;  /* 0x0000000300087202 */ /* 0x000fe40000000f00 */
[----:B0-----:R-:W-:Y:S02]  /*b920*/  MOV R9, R4 ;  /* 0x0000000400097202 */ /* 0x001fe40000000f00 */
[----:B------:R-:W-:-:S02]  /*b930*/  SEL R85, R14, R21, P0 ;  /* 0x000000150e557207 */ /* 0x000fc40000000000 */
[----:B------:R-:W-:Y:S01]  /*b940*/  F2FP.BF16.F32.PACK_AB R99, R98, R99 ;  /* 0x000000636263723e */ /* 0x000fe200000010ff */
[----:B------:R-:W-:Y:S01]  /*b950*/  IMAD.WIDE R4, R231, 0x2, R8 ;  /* 0x00000002e7047825 */ /* 0x000fe200078e0208 */
[----:B------:R-:W-:Y:S02]  /*b960*/  SEL R55, R25, R20, P0 ;  /* 0x0000001419377207 */ /* 0x000fe40000000000 */
[----:B------:R-:W-:Y:S02]  /*b970*/  SEL R59, R20, R25, P0 ;  /* 0x00000019143b7207 */ /* 0x000fe40000000000 */
[C---:B------:R-:W-:Y:S02]  /*b980*/  IADD3 R93, P6, R4.reuse, 0x20, RZ ;  /* 0x00000020045d7810 */ /* 0x040fe40007fde0ff */
[----:B------:R-:W-:Y:S02]  /*b990*/  IADD3 R97, P1, R4, 0x40, RZ ;  /* 0x0000004004617810 */ /* 0x000fe40007f3e0ff */
[----:B------:R-:W-:-:S02]  /*b9a0*/  LOP3.LUT R6, R93, 0x380, RZ, 0xc0, !PT ;  /* 0x000003805d067812 */ /* 0x000fc400078ec0ff */
[----:B------:R-:W-:Y:S01]  /*b9b0*/  LOP3.LUT R10, R97, 0x380, RZ, 0xc0, !PT ;  /* 0x00000380610a7812 */ /* 0x000fe200078ec0ff */
[--C-:B------:R-:W-:Y:S01]  /*b9c0*/  IMAD.X R25, RZ, RZ, R5.reuse, P1 ;  /* 0x000000ffff197224 */ /* 0x100fe200008e0605 */
[----:B------:R-:W-:Y:S02]  /*b9d0*/  SHF.R.U64 R6, R6, 0x3, RZ ;  /* 0x0000000306067819 */ /* 0x000fe400000012ff */
[C---:B------:R-:W-:Y:S02]  /*b9e0*/  IADD3 R103, P3, R4.reuse, 0x4000, RZ ;  /* 0x0000400004677810 */ /* 0x040fe40007f7e0ff */
[----:B------:R-:W-:Y:S02]  /*b9f0*/  IADD3 R101, P2, R4, 0x60, RZ ;  /* 0x0000006004657810 */ /* 0x000fe40007f5e0ff */
[----:B------:R-:W-:Y:S01]  /*ba00*/  SHF.R.U64 R10, R10, 0x3, RZ ;  /* 0x000000030a0a7819 */ /* 0x000fe200000012ff */
[--C-:B------:R-:W-:Y:S01]  /*ba10*/  IMAD.X R15, RZ, RZ, R5.reuse, P3 ;  /* 0x000000ffff0f7224 */ /* 0x100fe200018e0605 */
[----:B------:R-:W-:Y:S01]  /*ba20*/  IADD3 R105, P4, R4, 0x4020, RZ ;  /* 0x0000402004697810 */ /* 0x000fe20007f9e0ff */
[----:B------:R-:W-:Y:S01]  /*ba30*/  IMAD.X R21, RZ, RZ, R5, P2 ;  /* 0x000000ffff157224 */ /* 0x000fe200010e0605 */
[----:B------:R-:W-:-:S02]  /*ba40*/  LOP3.LUT R26, R6, R93, RZ, 0x3c, !PT ;  /* 0x0000005d061a7212 */ /* 0x000fc400078e3cff */
[----:B------:R-:W-:Y:S01]  /*ba50*/  IADD3 R107, P5, R4, 0x4040, RZ ;  /* 0x00004040046b7810 */ /* 0x000fe20007fbe0ff */
[--C-:B------:R-:W-:Y:S01]  /*ba60*/  IMAD.X R13, RZ, RZ, R5.reuse, P4 ;  /* 0x000000ffff0d7224 */ /* 0x100fe200020e0605 */
[----:B------:R-:W-:Y:S02]  /*ba70*/  LOP3.LUT R6, R103, 0x380, RZ, 0xc0, !PT ;  /* 0x0000038067067812 */ /* 0x000fe400078ec0ff */
[----:B------:R-:W-:Y:S01]  /*ba80*/  LOP3.LUT R12, R101, 0x380, RZ, 0xc0, !PT ;  /* 0x00000380650c7812 */ /* 0x000fe200078ec0ff */
[----:B------:R-:W-:Y:S01]  /*ba90*/  IMAD.X R11, RZ, RZ, R5, P5 ;  /* 0x000000ffff0b7224 */ /* 0x000fe200028e0605 */
[----:B------:R-:W-:Y:S02]  /*baa0*/  LOP3.LUT R24, R10, R97, RZ, 0x3c, !PT ;  /* 0x000000610a187212 */ /* 0x000fe400078e3cff */
[----:B------:R-:W-:Y:S02]  /*bab0*/  LOP3.LUT R10, R105, 0x380, RZ, 0xc0, !PT ;  /* 0x00000380690a7812 */ /* 0x000fe400078ec0ff */
[----:B------:R-:W-:-:S02]  /*bac0*/  LOP3.LUT R28, R107, 0x380, RZ, 0xc0, !PT ;  /* 0x000003806b1c7812 */ /* 0x000fc400078ec0ff */
[----:B------:R-:W-:Y:S02]  /*bad0*/  SHF.R.U64 R6, R6, 0x3, RZ ;  /* 0x0000000306067819 */ /* 0x000fe400000012ff */
[----:B------:R-:W-:Y:S02]  /*bae0*/  SHF.R.U64 R12, R12, 0x3, RZ ;  /* 0x000000030c0c7819 */ /* 0x000fe400000012ff */
[----:B------:R-:W-:Y:S02]  /*baf0*/  SHF.R.U64 R10, R10, 0x3, RZ ;  /* 0x000000030a0a7819 */ /* 0x000fe400000012ff */
[----:B------:R-:W-:Y:S02]  /*bb00*/  SHF.R.U64 R28, R28, 0x3, RZ ;  /* 0x000000031c1c7819 */ /* 0x000fe400000012ff */
[----:B------:R-:W-:Y:S02]  /*bb10*/  LOP3.LUT R14, R6, R103, RZ, 0x3c, !PT ;  /* 0x00000067060e7212 */ /* 0x000fe400078e3cff */
[----:B------:R-:W-:-:S02]  /*bb20*/  SEL R71, R60, R57, P0 ;  /* 0x000000393c477207 */ /* 0x000fc40000000000 */
[----:B------:R-:W-:Y:S02]  /*bb30*/  LOP3.LUT R20, R12, R101, RZ, 0x3c, !PT ;  /* 0x000000650c147212 */ /* 0x000fe400078e3cff */
[----:B------:R-:W-:Y:S02]  /*bb40*/  F2FP.BF16.F32.PACK_AB R32, R29, R32 ;  /* 0x000000201d20723e */ /* 0x000fe400000010ff */
[----:B------:R-:W-:Y:S02]  /*bb50*/  SEL R57, R57, R60, P0 ;  /* 0x0000003c39397207 */ /* 0x000fe40000000000 */
[----:B------:R-:W-:Y:S02]  /*bb60*/  LOP3.LUT R12, R10, R105, RZ, 0x3c, !PT ;  /* 0x000000690a0c7212 */ /* 0x000fe400078e3cff */
[----:B------:R-:W-:Y:S02]  /*bb70*/  SEL R29, R100, R99, P0 ;  /* 0x00000063641d7207 */ /* 0x000fe40000000000 */
[----:B------:R-:W-:-:S02]  /*bb80*/  LOP3.LUT R10, R28, R107, RZ, 0x3c, !PT ;  /* 0x0000006b1c0a7212 */ /* 0x000fc400078e3cff */
[----:B------:R-:W-:Y:S02]  /*bb90*/  MOV R60, R14 ;  /* 0x0000000e003c7202 */ /* 0x000fe40000000f00 */
[----:B------:R-:W-:Y:S02]  /*bba0*/  SEL R99, R99, R100, P0 ;  /* 0x0000006463637207 */ /* 0x000fe40000000000 */
[----:B------:R-:W-:Y:S02]  /*bbb0*/  MOV R62, R20 ;  /* 0x00000014003e7202 */ /* 0x000fe40000000f00 */
[----:B------:R-:W-:Y:S02]  /*bbc0*/  MOV R21, R10 ;  /* 0x0000000a00157202 */ /* 0x000fe40000000f00 */
[----:B------:R-:W-:Y:S02]  /*bbd0*/  F2FP.BF16.F32.PACK_AB R30, R30, R31 ;  /* 0x0000001f1e1e723e */ /* 0x000fe400000010ff */
[----:B------:R-:W-:-:S02]  /*bbe0*/  LOP3.LUT R7, R4, 0x380, RZ, 0xc0, !PT ;  /* 0x0000038004077812 */ /* 0x000fc400078ec0ff */
[----:B------:R-:W-:Y:S02]  /*bbf0*/  SEL R79, R30, R27, P0 ;  /* 0x0000001b1e4f7207 */ /* 0x000fe40000000000 */
[----:B------:R-:W-:Y:S01]  /*bc00*/  SEL R81, R27, R30, P0 ;  /* 0x0000001e1b517207 */ /* 0x000fe20000000000 */
[----:B------:R-:W-:Y:S01]  /*bc10*/  IMAD.X R27, RZ, RZ, R5, P6 ;  /* 0x000000ffff1b7224 */ /* 0x000fe200030e0605 */
[----:B------:R-:W-:Y:S02]  /*bc20*/  IADD3 R109, P6, R4, 0x4060, RZ ;  /* 0x00004060046d7810 */ /* 0x000fe40007fde0ff */
[----:B------:R-:W-:Y:S02]  /*bc30*/  F2FP.BF16.F32.PACK_AB R76, R76, R77 ;  /* 0x0000004d4c4c723e */ /* 0x000fe400000010ff */
[----:B------:R-:W-:Y:S02]  /*bc40*/  F2FP.BF16.F32.PACK_AB R73, R72, R73 ;  /* 0x000000494849723e */ /* 0x000fe400000010ff */
[----:B------:R-:W-:-:S02]  /*bc50*/  LOP3.LUT R30, R109, 0x380, RZ, 0xc0, !PT ;  /* 0x000003806d1e7812 */ /* 0x000fc400078ec0ff */
[----:B------:R-:W-:Y:S02]  /*bc60*/  F2FP.BF16.F32.PACK_AB R68, R68, R69 ;  /* 0x000000454444723e */ /* 0x000fe400000010ff */
[----:B------:R-:W-:Y:S02]  /*bc70*/  F2FP.BF16.F32.PACK_AB R95, R94, R95 ;  /* 0x0000005f5e5f723e */ /* 0x000fe400000010ff */
[----:B------:R-:W-:Y:S02]  /*bc80*/  F2FP.BF16.F32.PACK_AB R65, R64, R65 ;  /* 0x000000414041723e */ /* 0x000fe400000010ff */
[----:B------:R-:W-:Y:S02]  /*bc90*/  F2FP.BF16.F32.PACK_AB R91, R90, R91 ;  /* 0x0000005b5a5b723e */ /* 0x000fe400000010ff */
[----:B------:R-:W-:Y:S02]  /*bca0*/  F2FP.BF16.F32.PACK_AB R49, R49, R88 ;  /* 0x000000583131723e */ /* 0x000fe400000010ff */
[----:B------:R-:W-:-:S02]  /*bcb0*/  F2FP.BF16.F32.PACK_AB R50, R50, R53 ;  /* 0x000000353232723e */ /* 0x000fc400000010ff */
[----:B------:R-:W-:Y:S02]  /*bcc0*/  F2FP.BF16.F32.PACK_AB R43, R42, R43 ;  /* 0x0000002b2a2b723e */ /* 0x000fe400000010ff */
[----:B------:R-:W-:Y:S02]  /*bcd0*/  F2FP.BF16.F32.PACK_AB R41, R41, R48 ;  /* 0x000000302929723e */ /* 0x000fe400000010ff */
[----:B------:R-:W-:Y:S02]  /*bce0*/  F2FP.BF16.F32.PACK_AB R38, R38, R39 ;  /* 0x000000272626723e */ /* 0x000fe400000010ff */
[----:B------:R-:W-:Y:S02]  /*bcf0*/  F2FP.BF16.F32.PACK_AB R40, R37, R40 ;  /* 0x000000282528723e */ /* 0x000fe400000010ff */
[----:B------:R-:W-:Y:S02]  /*bd00*/  F2FP.BF16.F32.PACK_AB R35, R34, R35 ;  /* 0x000000232223723e */ /* 0x000fe400000010ff */
[----:B------:R-:W-:-:S02]  /*bd10*/  F2FP.BF16.F32.PACK_AB R33, R33, R36 ;  /* 0x000000242121723e */ /* 0x000fc400000010ff */
[----:B------:R-:W-:Y:S02]  /*bd20*/  SHF.R.U64 R7, R7, 0x3, RZ ;  /* 0x0000000307077819 */ /* 0x000fe400000012ff */
[----:B------:R-:W-:Y:S02]  /*bd30*/  SEL R67, R76, R73, P0 ;  /* 0x000000494c437207 */ /* 0x000fe40000000000 */
[----:B------:R-:W-:Y:S02]  /*bd40*/  SHF.R.U64 R30, R30, 0x3, RZ ;  /* 0x000000031e1e7819 */ /* 0x000fe400000012ff */
[----:B------:R-:W-:Y:S02]  /*bd50*/  SEL R31, R96, R95, P0 ;  /* 0x0000005f601f7207 */ /* 0x000fe40000000000 */
[----:B------:R-:W-:Y:S02]  /*bd60*/  SEL R73, R73, R76, P0 ;  /* 0x0000004c49497207 */ /* 0x000fe40000000000 */
[----:B------:R-:W-:-:S02]  /*bd70*/  SEL R69, R68, R65, P0 ;  /* 0x0000004144457207 */ /* 0x000fc40000000000 */
[----:B------:R-:W-:Y:S02]  /*bd80*/  SEL R95, R95, R96, P0 ;  /* 0x000000605f5f7207 */ /* 0x000fe40000000000 */
[----:B------:R-:W-:Y:S02]  /*bd90*/  SEL R37, R92, R91, P0 ;  /* 0x0000005b5c257207 */ /* 0x000fe40000000000 */
[----:B------:R-:W-:Y:S02]  /*bda0*/  SEL R39, R52, R49, P0 ;  /* 0x0000003134277207 */ /* 0x000fe40000000000 */
[----:B------:R-:W-:Y:S02]  /*bdb0*/  SEL R65, R65, R68, P0 ;  /* 0x0000004441417207 */ /* 0x000fe40000000000 */
[----:B------:R-:W-:Y:S02]  /*bdc0*/  SEL R91, R91, R92, P0 ;  /* 0x0000005c5b5b7207 */ /* 0x000fe40000000000 */
[----:B------:R-:W-:-:S02]  /*bdd0*/  SEL R49, R49, R52, P0 ;  /* 0x0000003431317207 */ /* 0x000fc40000000000 */
[----:B------:R-:W-:Y:S02]  /*bde0*/  SEL R51, R41, R40, P0 ;  /* 0x0000002829337207 */ /* 0x000fe40000000000 */
[----:B------:R-:W-:Y:S02]  /*bdf0*/  SEL R53, R33, R32, P0 ;  /* 0x0000002021357207 */ /* 0x000fe40000000000 */
[----:B------:R-:W-:Y:S02]  /*be00*/  SEL R75, R50, R43, P0 ;  /* 0x0000002b324b7207 */ /* 0x000fe40000000000 */
[----:B------:R-:W-:Y:S02]  /*be10*/  SEL R77, R38, R35, P0 ;  /* 0x00000023264d7207 */ /* 0x000fe40000000000 */
[----:B------:R-:W-:Y:S02]  /*be20*/  LOP3.LUT R4, R7, R4, RZ, 0x3c, !PT ;  /* 0x0000000407047212 */ /* 0x000fe400078e3cff */
[----:B------:R-:W-:-:S02]  /*be30*/  SEL R43, R43, R50, P0 ;  /* 0x000000322b2b7207 */ /* 0x000fc40000000000 */
[----:B------:R-:W-:Y:S02]  /*be40*/  IADD3.X R7, RZ, R5, RZ, P6, !PT ;  /* 0x00000005ff077210 */ /* 0x000fe400037fe4ff */
[----:B------:R-:W-:Y:S02]  /*be50*/  LOP3.LUT R6, R30, R109, RZ, 0x3c, !PT ;  /* 0x0000006d1e067212 */ /* 0x000fe400078e3cff */
[----:B------:R-:W-:Y:S02]  /*be60*/  SEL R41, R40, R41, P0 ;  /* 0x0000002928297207 */ /* 0x000fe40000000000 */
[----:B------:R-:W-:Y:S02]  /*be70*/  SEL R33, R32, R33, P0 ;  /* 0x0000002120217207 */ /* 0x000fe40000000000 */
[----:B------:R-:W-:Y:S02]  /*be80*/  SEL R35, R35, R38, P0 ;  /* 0x0000002623237207 */ /* 0x000fe40000000000 */
[----:B------:R-:W-:-:S02]  /*be90*/  MOV R64, R24 ;  /* 0x0000001800407202 */ /* 0x000fc40000000f00 */
[----:B------:R-:W-:Y:S02]  /*bea0*/  MOV R58, R12 ;  /* 0x0000000c003a7202 */ /* 0x000fe40000000f00 */
[----:B------:R-:W-:Y:S02]  /*beb0*/  MOV R68, R4 ;  /* 0x0000000400447202 */ /* 0x000fe40000000f00 */
[----:B------:R-:W-:Y:S02]  /*bec0*/  MOV R11, R6 ;  /* 0x00000006000b7202 */ /* 0x000fe40000000f00 */
[----:B------:R-:W-:Y:S02]  /*bed0*/  MOV R66, R26 ;  /* 0x0000001a00427202 */ /* 0x000fe40000000f00 */
[----:B------:R-:W-:Y:S02]  /*bee0*/  PLOP3.LUT P2, PT, PT, PT, UP0, 0x80, 0x0 ;  /* 0x000000000000781c */ /* 0x000fe40003f4f008 */
[----:B--2---:R-:W-:Y:S01]  /*bef0*/  LOP3.LUT R14, R44, 0x2, RZ, 0x3c, !PT ;  /* 0x000000022c0e7812 */ /* 0x004fe200078e3cff */
[----:B------:R-:W-:Y:S04]  /*bf00*/  SHFL.IDX PT, R29, R29, R44, 0x1c1f ;  /* 0x001c1f2c1d1d7589 */ /* 0x000fe800000e0000 */
[----:B------:R-:W0:Y:S04]  /*bf10*/  SHFL.IDX PT, R10, R99, R14, 0x1c1f ;  /* 0x001c1f0e630a7589 */ /* 0x000e2800000e0000 */
[----:B------:R-:W-:Y:S04]  /*bf20*/  SHFL.IDX PT, R67, R67, R44, 0x1c1f ;  /* 0x001c1f2c43437589 */ /* 0x000fe800000e0000 */
[----:B------:R-:W1:Y:S04]  /*bf30*/  SHFL.IDX PT, R24, R73, R14, 0x1c1f ;  /* 0x001c1f0e49187589 */ /* 0x000e6800000e0000 */
[----:B------:R-:W-:Y:S04]  /*bf40*/  SHFL.IDX PT, R31, R31, R44, 0x1c1f ;  /* 0x001c1f2c1f1f7589 */ /* 0x000fe800000e0000 */
[----:B------:R-:W-:Y:S04]  /*bf50*/  SHFL.IDX PT, R69, R69, R44, 0x1c1f ;  /* 0x001c1f2c45457589 */ /* 0x000fe800000e0000 */
[----:B------:R-:W2:Y:S04]  /*bf60*/  SHFL.IDX PT, R12, R95, R14, 0x1c1f ;  /* 0x001c1f0e5f0c7589 */ /* 0x000ea800000e0000 */
[----:B------:R-:W3:Y:S01]  /*bf70*/  SHFL.IDX PT, R46, R65, R14, 0x1c1f ;  /* 0x001c1f0e412e7589 */ /* 0x000ee200000e0000 */
[----:B0-----:R-:W-:-:S02]  /*bf80*/  SEL R4, R29, R10, P0 ;  /* 0x0000000a1d047207 */ /* 0x001fc40000000000 */
[----:B------:R-:W-:Y:S01]  /*bf90*/  SEL R6, R10, R29, P0 ;  /* 0x0000001d0a067207 */ /* 0x000fe20000000000 */
[----:B------:R-:W-:Y:S04]  /*bfa0*/  SHFL.IDX PT, R37, R37, R44, 0x1c1f ;  /* 0x001c1f2c25257589 */ /* 0x000fe800000e0000 */
[----:B------:R-:W-:Y:S01]  /*bfb0*/  SHFL.IDX PT, R39, R39, R44, 0x1c1f ;  /* 0x001c1f2c27277589 */ /* 0x000fe200000e0000 */
[----:B-1----:R-:W-:Y:S02]  /*bfc0*/  SEL R5, R67, R24, P0 ;  /* 0x0000001843057207 */ /* 0x002fe40000000000 */
[----:B------:R-:W-:Y:S01]  /*bfd0*/  SEL R7, R24, R67, P0 ;  /* 0x0000004318077207 */ /* 0x000fe20000000000 */
[----:B------:R-:W-:Y:S04]  /*bfe0*/  SHFL.IDX PT, R71, R71, R44, 0x1c1f ;  /* 0x001c1f2c47477589 */ /* 0x000fe800000e0000 */
[----:B------:R-:W0:Y:S04]  /*bff0*/  SHFL.IDX PT, R20, R91, R14, 0x1c1f ;  /* 0x001c1f0e5b147589 */ /* 0x000e2800000e0000 */
[----:B------:R-:W1:Y:S01]  /*c000*/  SHFL.IDX PT, R32, R49, R14, 0x1c1f ;  /* 0x001c1f0e31207589 */ /* 0x000e6200000e0000 */
[----:B--2---:R-:W-:-:S02]  /*c010*/  SEL R24, R31, R12, P0 ;  /* 0x0000000c1f187207 */ /* 0x004fc40000000000 */
[----:B------:R-:W-:Y:S01]  /*c020*/  SEL R26, R12, R31, P0 ;  /* 0x0000001f0c1a7207 */ /* 0x000fe20000000000 */
[----:B------:R-:W2:Y:S01]  /*c030*/  SHFL.IDX PT, R48, R57, R14, 0x1c1f ;  /* 0x001c1f0e39307589 */ /* 0x000ea200000e0000 */
[----:B---3--:R-:W-:Y:S02]  /*c040*/  SEL R25, R69, R46, P0 ;  /* 0x0000002e45197207 */ /* 0x008fe40000000000 */
[----:B------:R-:W-:Y:S01]  /*c050*/  SEL R27, R46, R69, P0 ;  /* 0x000000452e1b7207 */ /* 0x000fe20000000000 */
[----:B------:R-:W-:Y:S04]  /*c060*/  SHFL.IDX PT, R51, R51, R44, 0x1c1f ;  /* 0x001c1f2c33337589 */ /* 0x000fe800000e0000 */
[----:B------:R-:W-:Y:S04]  /*c070*/  SHFL.IDX PT, R53, R53, R44, 0x1c1f ;  /* 0x001c1f2c35357589 */ /* 0x000fe800000e0000 */
[----:B------:R-:W-:Y:S04]  /*c080*/  SHFL.IDX PT, R55, R55, R44, 0x1c1f ;  /* 0x001c1f2c37377589 */ /* 0x000fe800000e0000 */
[----:B------:R-:W-:Y:S01]  /*c090*/  SHFL.IDX PT, R61, R61, R44, 0x1c1f ;  /* 0x001c1f2c3d3d7589 */ /* 0x000fe200000e0000 */
[----:B0-----:R-:W-:-:S02]  /*c0a0*/  SEL R28, R37, R20, P0 ;  /* 0x00000014251c7207 */ /* 0x001fc40000000000 */
[----:B------:R-:W-:Y:S01]  /*c0b0*/  SEL R30, R20, R37, P0 ;  /* 0x00000025141e7207 */ /* 0x000fe20000000000 */
[----:B------:R-:W-:Y:S01]  /*c0c0*/  SHFL.IDX PT, R75, R75, R44, 0x1c1f ;  /* 0x001c1f2c4b4b7589 */ /* 0x000fe200000e0000 */
[----:B-1----:R-:W-:Y:S02]  /*c0d0*/  SEL R36, R39, R32, P0 ;  /* 0x0000002027247207 */ /* 0x002fe40000000000 */
[----:B------:R-:W-:Y:S01]  /*c0e0*/  SEL R38, R32, R39, P0 ;  /* 0x0000002720267207 */ /* 0x000fe20000000000 */
[----:B------:R-:W-:Y:S01]  /*c0f0*/  SHFL.IDX PT, R77, R77, R44, 0x1c1f ;  /* 0x001c1f2c4d4d7589 */ /* 0x000fe200000e0000 */
[----:B--2---:R-:W-:Y:S02]  /*c100*/  SEL R29, R71, R48, P0 ;  /* 0x00000030471d7207 */ /* 0x004fe40000000000 */
[----:B------:R-:W-:Y:S01]  /*c110*/  SEL R31, R48, R71, P0 ;  /* 0x00000047301f7207 */ /* 0x000fe20000000000 */
[----:B------:R-:W-:Y:S04]  /*c120*/  SHFL.IDX PT, R79, R79, R44, 0x1c1f ;  /* 0x001c1f2c4f4f7589 */ /* 0x000fe800000e0000 */
[----:B------:R-:W-:Y:S04]  /*c130*/  SHFL.IDX PT, R83, R83, R44, 0x1c1f ;  /* 0x001c1f2c53537589 */ /* 0x000fe800000e0000 */
[----:B------:R-:W-:Y:S04]  /*c140*/  SHFL.IDX PT, R89, R89, R44, 0x1c1f ;  /* 0x001c1f2c59597589 */ /* 0x000fe800000e0000 */
[----:B------:R-:W0:Y:S04]  /*c150*/  SHFL.IDX PT, R50, R43, R14, 0x1c1f ;  /* 0x001c1f0e2b327589 */ /* 0x000e2800000e0000 */
[----:B------:R-:W1:Y:S04]  /*c160*/  SHFL.IDX PT, R10, R41, R14, 0x1c1f ;  /* 0x001c1f0e290a7589 */ /* 0x000e6800000e0000 */
[----:B------:R-:W2:Y:S04]  /*c170*/  SHFL.IDX PT, R34, R33, R14, 0x1c1f ;  /* 0x001c1f0e21227589 */ /* 0x000ea800000e0000 */
[----:B------:R-:W3:Y:S04]  /*c180*/  SHFL.IDX PT, R44, R35, R14, 0x1c1f ;  /* 0x001c1f0e232c7589 */ /* 0x000ee800000e0000 */
[----:B------:R-:W4:Y:S04]  /*c190*/  SHFL.IDX PT, R40, R59, R14, 0x1c1f ;  /* 0x001c1f0e3b287589 */ /* 0x000f2800000e0000 */
[----:B------:R-:W4:Y:S01]  /*c1a0*/  SHFL.IDX PT, R52, R81, R14, 0x1c1f ;  /* 0x001c1f0e51347589 */ /* 0x000f2200000e0000 */
[----:B------:R-:W-:Y:S01]  /*c1b0*/  BAR.SYNC.DEFER_BLOCKING 0x1, 0x100 ;  /* 0x0044000000007b1d */ /* 0x000fe20000010000 */
[----:B0-----:R-:W-:-:S02]  /*c1c0*/  SEL R37, R75, R50, P0 ;  /* 0x000000324b257207 */ /* 0x001fc40000000000 */
[----:B------:R-:W-:Y:S02]  /*c1d0*/  SEL R39, R50, R75, P0 ;  /* 0x0000004b32277207 */ /* 0x000fe40000000000 */
[----:B-1----:R-:W-:Y:S01]  /*c1e0*/  SEL R12, R51, R10, P0 ;  /* 0x0000000a330c7207 */ /* 0x002fe20000000000 */
[----:B------:R-:W0:Y:S01]  /*c1f0*/  SHFL.IDX PT, R42, R63, R14, 0x1c1f ;  /* 0x001c1f0e3f2a7589 */ /* 0x000e2200000e0000 */
[----:B--2---:R-:W-:Y:S02]  /*c200*/  SEL R32, R53, R34, P0 ;  /* 0x0000002235207207 */ /* 0x004fe40000000000 */
[----:B------:R-:W-:Y:S01]  /*c210*/  SEL R34, R34, R53, P0 ;  /* 0x0000003522227207 */ /* 0x000fe20000000000 */
[----:B------:R-:W1:Y:S01]  /*c220*/  SHFL.IDX PT, R54, R85, R14, 0x1c1f ;  /* 0x001c1f0e55367589 */ /* 0x000e6200000e0000 */
[----:B---3--:R-:W-:Y:S02]  /*c230*/  SEL R13, R77, R44, P0 ;  /* 0x0000002c4d0d7207 */ /* 0x008fe40000000000 */
[----:B------:R-:W-:Y:S01]  /*c240*/  SEL R15, R44, R77, P0 ;  /* 0x0000004d2c0f7207 */ /* 0x000fe20000000000 */
[----:B------:R2:W3:Y:S01]  /*c250*/  SHFL.IDX PT, R56, R87, R14, 0x1c1f ;  /* 0x001c1f0e57387589 */ /* 0x0004e200000e0000 */
[----:B----4-:R-:W-:-:S02]  /*c260*/  SEL R48, R55, R40, P0 ;  /* 0x0000002837307207 */ /* 0x010fc40000000000 */
[----:B------:R-:W-:Y:S02]  /*c270*/  SEL R50, R40, R55, P0 ;  /* 0x0000003728327207 */ /* 0x000fe40000000000 */
[----:B------:R-:W-:Y:S02]  /*c280*/  SEL R33, R79, R52, P0 ;  /* 0x000000344f217207 */ /* 0x000fe40000000000 */
[----:B------:R-:W-:Y:S01]  /*c290*/  SEL R35, R52, R79, P0 ;  /* 0x0000004f34237207 */ /* 0x000fe20000000000 */
[----:B------:R4:W-:Y:S01]  /*c2a0*/  STSM.16.M88.4 [R68], R4 ;  /* 0x0000000444007844 */ /* 0x0009e20000000200 */
[----:B--2---:R-:W-:-:S03]  /*c2b0*/  SEL R14, R10, R51, P0 ;  /* 0x000000330a0e7207 */ /* 0x004fc60000000000 */
[----:B------:R-:W-:Y:S01]  /*c2c0*/  STSM.16.M88.4 [R66], R24 ;  /* 0x0000001842007844 */ /* 0x000fe20000000200 */
[----:B0-----:R-:W-:-:S03]  /*c2d0*/  SEL R40, R61, R42, P0 ;  /* 0x0000002a3d287207 */ /* 0x001fc60000000000 */
[----:B------:R0:W-:Y:S01]  /*c2e0*/  STSM.16.M88.4 [R64], R28 ;  /* 0x0000001c40007844 */ /* 0x0001e20000000200 */
[----:B------:R-:W-:Y:S02]  /*c2f0*/  SEL R42, R42, R61, P0 ;  /* 0x0000003d2a2a7207 */ /* 0x000fe40000000000 */
[----:B-1----:R-:W-:Y:S01]  /*c300*/  SEL R49, R83, R54, P0 ;  /* 0x0000003653317207 */ /* 0x002fe20000000000 */
[----:B------:R1:W-:Y:S01]  /*c310*/  STSM.16.M88.4 [R62], R36 ;  /* 0x000000243e007844 */ /* 0x0003e20000000200 */
[----:B------:R-:W-:Y:S02]  /*c320*/  SEL R51, R54, R83, P0 ;  /* 0x0000005336337207 */ /* 0x000fe40000000000 */
[----:B---3--:R-:W-:Y:S01]  /*c330*/  SEL R41, R89, R56, P0 ;  /* 0x0000003859297207 */ /* 0x008fe20000000000 */
[----:B------:R1:W-:Y:S01]  /*c340*/  STSM.16.M88.4 [R60], R12 ;  /* 0x0000000c3c007844 */ /* 0x0003e20000000200 */
[----:B------:R-:W-:Y:S01]  /*c350*/  SEL R43, R56, R89, P0 ;  /* 0x00000059382b7207 */ /* 0x000fe20000000000 */
[----:B----4-:R-:W-:-:S02]  /*c360*/  IMAD.U32 R4, RZ, RZ, UR4 ;  /* 0x00000004ff047e24 */ /* 0x010fc4000f8e00ff */
[----:B------:R1:W-:Y:S01]  /*c370*/  STSM.16.M88.4 [R58], R32 ;  /* 0x000000203a007844 */ /* 0x0003e20000000200 */
[----:B------:R-:W-:Y:S01]  /*c380*/  IMAD.U32 R5, RZ, RZ, UR5 ;  /* 0x00000005ff057e24 */ /* 0x000fe2000f8e00ff */
[----:B------:R-:W-:Y:S02]  /*c390*/  ULDC.64 UR4, c[0x0][0xbe0] ;  /* 0x0002f80000047ab9 */ /* 0x000fe40000000a00 */
[----:B------:R1:W-:Y:S04]  /*c3a0*/  STSM.16.M88.4 [R21], R48 ;  /* 0x0000003015007844 */ /* 0x0003e80000000200 */
[----:B------:R1:W-:Y:S01]  /*c3b0*/  STSM.16.M88.4 [R11], R40 ;  /* 0x000000280b007844 */ /* 0x0003e20000000200 */
[----:B------:R-:W-:Y:S06]  /*c3c0*/  BAR.SYNC.DEFER_BLOCKING 0x1, 0x100 ;  /* 0x0044000000007b1d */ /* 0x000fec0000010000 */
[----:B------:R-:W2:Y:S01]  /*c3d0*/  @P2 LDG.E R6, desc[UR50][R4.64] ;  /* 0x0000003204062981 */ /* 0x000ea2000c1e1900 */
[----:B------:R-:W-:Y:S01]  /*c3e0*/  UISETP.NE.U32.AND UP1, UPT, UR4, URZ, UPT ;  /* 0x0000003f0400728c */ /* 0x000fe2000bf25070 */
[----:B------:R-:W3:Y:S01]  /*c3f0*/  LDC R44, c[0x0][0xa88] ;  /* 0x0002a200ff2c7b82 */ /* 0x000ee20000000800 */
[----:B------:R-:W-:Y:S01]  /*c400*/  IMAD R7, R18, 0x40, R16 ;  /* 0x0000004012077824 */ /* 0x000fe200078e0210 */
[----:B------:R-:W-:Y:S01]  /*c410*/  UMOV UR4, URZ ;  /* 0x0000003f00047c82 */ /* 0x000fe20008000000 */
[----:B------:R-:W-:-:S02]  /*c420*/  UISETP.NE.AND.EX UP1, UPT, UR5, URZ, UPT, UP1 ;  /* 0x0000003f0500728c */ /* 0x000fc4000bf25310 */
[----:B------:R-:W-:-:S04]  /*c430*/  IMAD.WIDE R8, R7, 0x2, R8 ;  /* 0x0000000207087825 */ /* 0x000fc800078e0208 */
[----:B------:R-:W-:Y:S02]  /*c440*/  PLOP3.LUT P0, PT, PT, PT, UP1, 0x80, 0x0 ;  /* 0x000000000000781c */ /* 0x000fe40003f0f018 */
[----:B0-----:R-:W-:-:S03]  /*c450*/  IADD3 R29, P1, R8, 0x1000, RZ ;  /* 0x00001000081d7810 */ /* 0x001fc60007f3e0ff */
[----:B------:R-:W-:Y:S02]  /*c460*/  @UP1 ULDC.64 UR8, c[0x0][0xbe0] ;  /* 0x0002f80000081ab9 */ /* 0x000fe40000000a00 */
[----:B------:R-:W-:-:S06]  /*c470*/  @UP1 UIMAD.WIDE UR8, UR36, 0x4, UR8 ;  /* 0x00000004240818a5 */ /* 0x000fcc000f8e0208 */
[----:B------:R-:W-:Y:S01]  /*c480*/  IMAD.U32 R7, RZ, RZ, UR9 ;  /* 0x00000009ff077e24 */ /* 0x000fe2000f8e00ff */
[----:B--2---:R-:W-:Y:S01]  /*c490*/  @P2 R2UR UR4, R6 ;  /* 0x00000000060422ca */ /* 0x004fe200000e0000 */
[----:B------:R-:W-:-:S05]  /*c4a0*/  IMAD.U32 R6, RZ, RZ, UR8 ;  /* 0x00000008ff067e24 */ /* 0x000fca000f8e00ff */
[----:B---3--:R1:W5:Y:S01]  /*c4b0*/  @P0 LDG.E R44, desc[UR50][R6.64] ;  /* 0x00000032062c0981 */ /* 0x008362000c1e1900 */
[----:B------:R-:W-:Y:S08]  /*c4c0*/  @P0 BRA `(.L_x_146) ;  /* 0x0000000000100947 */ /* 0x000ff00003800000 */
[----:B------:R-:W-:Y:S05]  /*c4d0*/  @!P2 BRA `(.L_x_146) ;  /* 0x00000000000ca947 */ /* 0x000fea0003800000 */
[----:B-1----:R-:W2:Y:S04]  /*c4e0*/  LDG.E R7, desc[UR50][R4.64] ;  /* 0x0000003204077981 */ /* 0x002ea8000c1e1900 */
[----:B-----5:R-:W2:Y:S02]  /*c4f0*/  LDG.E R44, desc[UR50][R4.64+0x4] ;  /* 0x00000432042c7981 */ /* 0x020ea4000c1e1900 */
[----:B--2---:R-:W-:-:S07]  /*c500*/  IMAD.IADD R44, R44, 0x1, -R7 ;  /* 0x000000012c2c7824 */ /* 0x004fce00078e0a07 */
.L_x_146:
[----:B------:R-:W-:Y:S01]  /*c510*/  USHF.R.S32.HI UR12, URZ, 0x1f, UR39 ;  /* 0x0000001f3f0c7899 */ /* 0x000fe20008011427 */
[----:B-1----:R-:W-:Y:S01]  /*c520*/  IMAD R11, R17, 0x80, R230 ;  /* 0x00000080110b7824 */ /* 0x002fe200078e02e6 */
[----:B------:R-:W-:Y:S01]  /*c530*/  ULDC.64 UR10, c[0x0][0xb70] ;  /* 0x0002dc00000a7ab9 */ /* 0x000fe20000000a00 */
[----:B------:R-:W-:Y:S01]  /*c540*/  USHF.R.S32.HI UR5, URZ, 0x1f, UR4 ;  /* 0x0000001f3f057899 */ /* 0x000fe20008011404 */
[C---:B------:R-:W-:Y:S01]  /*c550*/  IADD3 R13, P2, R8.reuse, 0x2000, RZ ;  /* 0x00002000080d7810 */ /* 0x040fe20007f5e0ff */
[----:B------:R-:W-:Y:S01]  /*c560*/  UIMAD UR7, UR12, UR10, URZ ;  /* 0x0000000a0c0772a4 */ /* 0x000fe2000f8e023f */
[----:B------:R-:W-:Y:S01]  /*c570*/  IADD3 R7, P6, R8, 0x3000, RZ ;  /* 0x0000300008077810 */ /* 0x000fe20007fde0ff */
[----:B------:R-:W-:Y:S01]  /*c580*/  UIMAD.WIDE.U32 UR8, UR39, UR10, UR4 ;  /* 0x0000000a270872a5 */ /* 0x000fe2000f8e0004 */
[----:B------:R-:W-:Y:S01]  /*c590*/  SHF.R.S32.HI R5, RZ, 0x1f, R11 ;  /* 0x0000001fff057819 */ /* 0x000fe2000001140b */
[----:B------:R-:W-:Y:S01]  /*c5a0*/  UIMAD UR7, UR39, UR11, UR7 ;  /* 0x0000000b270772a4 */ /* 0x000fe2000f8e0207 */
[----:B------:R-:W-:Y:S01]  /*c5b0*/  LOP3.LUT R12, R13, 0x380, RZ, 0xc0, !PT ;  /* 0x000003800d0c7812 */ /* 0x000fe200078ec0ff */
[----:B------:R-:W-:Y:S01]  /*c5c0*/  USEL UR37, UR37, URZ, !UP0 ;  /* 0x0000003f25257287 */ /* 0x000fe2000c000000 */
[----:B------:R-:W-:Y:S01]  /*c5d0*/  LOP3.LUT R4, R7, 0x380, RZ, 0xc0, !PT ;  /* 0x0000038007047812 */ /* 0x000fe200078ec0ff */
[----:B------:R-:W-:Y:S01]  /*c5e0*/  ULDC.64 UR10, c[0x0][0xb78] ;  /* 0x0002de00000a7ab9 */ /* 0x000fe20000000a00 */
[----:B------:R-:W-:Y:S01]  /*c5f0*/  UIADD3 UR9, UR9, UR7, URZ ;  /* 0x0000000709097290 */ /* 0x000fe2000fffe03f */
[----:B------:R-:W-:Y:S01]  /*c600*/  LOP3.LUT R28, R29, 0x380, RZ, 0xc0, !PT ;  /* 0x000003801d1c7812 */ /* 0x000fe200078ec0ff */
[----:B------:R-:W-:Y:S01]  /*c610*/  USEL UR36, UR36, URZ, !UP0 ;  /* 0x0000003f24247287 */ /* 0x000fe2000c000000 */
[----:B------:R-:W-:Y:S01]  /*c620*/  SHF.R.U64 R12, R12, 0x3, RZ ;  /* 0x000000030c0c7819 */ /* 0x000fe200000012ff */
[----:B------:R-:W-:Y:S01]  /*c630*/  UIMAD UR7, UR37, UR10, URZ ;  /* 0x0000000a250772a4 */ /* 0x000fe2000f8e023f */
[----:B------:R-:W-:Y:S01]  /*c640*/  SHF.R.U64 R4, R4, 0x3, RZ ;  /* 0x0000000304047819 */ /* 0x000fe200000012ff */
[----:B------:R-:W-:Y:S01]  /*c650*/  UIMAD.WIDE.U32 UR8, UR36, UR10, UR8 ;  /* 0x0000000a240872a5 */ /* 0x000fe2000f8e0008 */
[----:B------:R-:W-:Y:S01]  /*c660*/  SHF.R.U64 R28, R28, 0x3, RZ ;  /* 0x000000031c1c7819 */ /* 0x000fe200000012ff */
[----:B------:R-:W-:Y:S01]  /*c670*/  UIMAD UR7, UR36, UR11, UR7 ;  /* 0x0000000b240772a4 */ /* 0x000fe2000f8e0207 */
[----:B------:R-:W-:Y:S01]  /*c680*/  LOP3.LUT R12, R12, R13, RZ, 0x3c, !PT ;  /* 0x0000000d0c0c7212 */ /* 0x000fe200078e3cff */
[----:B------:R-:W-:Y:S01]  /*c690*/  IMAD.X R13, RZ, RZ, R9, P2 ;  /* 0x000000ffff0d7224 */ /* 0x000fe200010e0609 */
[----:B------:R-:W-:-:S02]  /*c6a0*/  IADD3 R37, P5, R8, 0x4000, RZ ;  /* 0x0000400008257810 */ /* 0x000fc40007fbe0ff */
[----:B------:R-:W-:Y:S01]  /*c6b0*/  IADD3 R6, P0, R11, UR8, RZ ;  /* 0x000000080b067c10 */ /* 0x000fe2000ff1e0ff */
[----:B------:R-:W-:Y:S01]  /*c6c0*/  IMAD.U32 R10, RZ, RZ, UR7 ;  /* 0x00000007ff0a7e24 */ /* 0x000fe2000f8e00ff */
[----:B------:R-:W-:Y:S02]  /*c6d0*/  LOP3.LUT R4, R4, R7, RZ, 0x3c, !PT ;  /* 0x0000000704047212 */ /* 0x000fe400078e3cff */
[C---:B------:R-:W-:Y:S02]  /*c6e0*/  IADD3 R41, P4, R8.reuse, 0x5000, RZ ;  /* 0x0000500008297810 */ /* 0x040fe40007f9e0ff */
[----:B------:R-:W-:Y:S01]  /*c6f0*/  IADD3.X R5, R5, UR9, R10, P0, !PT ;  /* 0x0000000905057c10 */ /* 0x000fe200087fe40a */
[----:B------:R-:W-:Y:S01]  /*c700*/  ULDC.64 UR8, c[0x0][0xb40] ;  /* 0x0002d00000087ab9 */ /* 0x000fe20000000a00 */
[----:B------:R-:W-:Y:S02]  /*c710*/  IADD3 R25, P3, R8, 0x6000, RZ ;  /* 0x0000600008197810 */ /* 0x000fe40007f7e0ff */
[----:B------:R-:W-:-:S02]  /*c720*/  LEA R48, P0, R6, UR8, 0x2 ;  /* 0x0000000806307c11 */ /* 0x000fc4000f8010ff */
[----:B------:R-:W-:Y:S02]  /*c730*/  IADD3 R7, P2, R8, 0x7000, RZ ;  /* 0x0000700008077810 */ /* 0x000fe40007f5e0ff */
[----:B------:R-:W-:Y:S01]  /*c740*/  LEA.HI.X R49, R6, UR9, R5, 0x2, P0 ;  /* 0x0000000906317c11 */ /* 0x000fe200080f1405 */
[----:B------:R-:W-:Y:S01]  /*c750*/  VIADD R5, R11, 0x8 ;  /* 0x000000080b057836 */ /* 0x000fe20000000000 */
[----:B------:R-:W-:Y:S01]  /*c760*/  LOP3.LUT P0, RZ, R22, 0x3, RZ, 0xc0, !PT ;  /* 0x0000000316ff7812 */ /* 0x000fe2000780c0ff */
[----:B------:R-:W-:Y:S01]  /*c770*/  ULDC.64 UR8, c[0x0][0xaa0] ;  /* 0x0002a80000087ab9 */ /* 0x000fe20000000a00 */
[----:B------:R-:W-:Y:S01]  /*c780*/  LOP3.LUT R28, R28, R29, RZ, 0x3c, !PT ;  /* 0x0000001d1c1c7212 */ /* 0x000fe200078e3cff */
[----:B------:R-:W-:Y:S01]  /*c790*/  IMAD.X R29, RZ, RZ, R9, P1 ;  /* 0x000000ffff1d7224 */ /* 0x000fe200008e0609 */
[----:B------:R-:W-:Y:S02]  /*c7a0*/  LOP3.LUT R36, R37, 0x380, RZ, 0xc0, !PT ;  /* 0x0000038025247812 */ /* 0x000fe400078ec0ff */
[----:B------:R-:W-:-:S02]  /*c7b0*/  LOP3.LUT R40, R41, 0x380, RZ, 0xc0, !PT ;  /* 0x0000038029287812 */ /* 0x000fc400078ec0ff */
[----:B------:R-:W-:Y:S02]  /*c7c0*/  LOP3.LUT R24, R25, 0x380, RZ, 0xc0, !PT ;  /* 0x0000038019187812 */ /* 0x000fe400078ec0ff */
[-C--:B-----5:R-:W-:Y:S01]  /*c7d0*/  ISETP.GE.OR P1, PT, R11, R44.reuse, P0 ;  /* 0x0000002c0b00720c */ /* 0x0a0fe20000726670 */
[--C-:B------:R-:W-:Y:S01]  /*c7e0*/  IMAD.X R11, RZ, RZ, R9.reuse, P2 ;  /* 0x000000ffff0b7224 */ /* 0x100fe200010e0609 */
[----:B------:R-:W-:Y:S02]  /*c7f0*/  LOP3.LUT R33, R8, 0x380, RZ, 0xc0, !PT ;  /* 0x0000038008217812 */ /* 0x000fe400078ec0ff */
[----:B------:R-:W-:Y:S01]  /*c800*/  ISETP.GE.OR P0, PT, R5, R44, P0 ;  /* 0x0000002c0500720c */ /* 0x000fe20000706670 */
[----:B------:R-:W-:Y:S01]  /*c810*/  IMAD.X R5, RZ, RZ, R9, P6 ;  /* 0x000000ffff057224 */ /* 0x000fe200030e0609 */
[----:B------:R-:W-:Y:S02]  /*c820*/  LOP3.LUT R6, R7, 0x380, RZ, 0xc0, !PT ;  /* 0x0000038007067812 */ /* 0x000fe400078ec0ff */
[----:B------:R-:W-:-:S02]  /*c830*/  SHF.R.U64 R36, R36, 0x3, RZ ;  /* 0x0000000324247819 */ /* 0x000fc400000012ff */
[----:B------:R-:W-:Y:S02]  /*c840*/  SHF.R.U64 R40, R40, 0x3, RZ ;  /* 0x0000000328287819 */ /* 0x000fe400000012ff */
[----:B------:R-:W-:Y:S01]  /*c850*/  SHF.R.U64 R24, R24, 0x3, RZ ;  /* 0x0000000318187819 */ /* 0x000fe200000012ff */
[----:B------:R-:W-:Y:S01]  /*c860*/  UIMAD UR5, UR5, UR8, URZ ;  /* 0x00000008050572a4 */ /* 0x000fe2000f8e023f */
[----:B------:R-:W-:Y:S01]  /*c870*/  SHF.R.U64 R33, R33, 0x3, RZ ;  /* 0x0000000321217819 */ /* 0x000fe200000012ff */
[--C-:B------:R-:W-:Y:S01]  /*c880*/  IMAD.MOV.U32 R20, RZ, RZ, R16.reuse ;  /* 0x000000ffff147224 */ /* 0x100fe200078e0010 */
[----:B------:R-:W-:Y:S01]  /*c890*/  SHF.R.U64 R6, R6, 0x3, RZ ;  /* 0x0000000306067819 */ /* 0x000fe200000012ff */
[----:B------:R-:W-:Y:S01]  /*c8a0*/  @!P1 STG.E desc[UR50][R48.64], R2 ;  /* 0x0000000230009986 */ /* 0x000fe2000c101932 */
[----:B------:R-:W-:Y:S01]  /*c8b0*/  LOP3.LUT R36, R36, R37, RZ, 0x3c, !PT ;  /* 0x0000002524247212 */ /* 0x000fe200078e3cff */
[--C-:B------:R-:W-:Y:S01]  /*c8c0*/  IMAD.X R37, RZ, RZ, R9.reuse, P5 ;  /* 0x000000ffff257224 */ /* 0x100fe200028e0609 */
[----:B------:R-:W-:Y:S01]  /*c8d0*/  LOP3.LUT R40, R40, R41, RZ, 0x3c, !PT ;  /* 0x0000002928287212 */ /* 0x000fe200078e3cff */
[--C-:B------:R-:W-:Y:S01]  /*c8e0*/  IMAD.X R41, RZ, RZ, R9.reuse, P4 ;  /* 0x000000ffff297224 */ /* 0x100fe200020e0609 */
[----:B------:R-:W-:Y:S01]  /*c8f0*/  LOP3.LUT R24, R24, R25, RZ, 0x3c, !PT ;  /* 0x0000001918187212 */ /* 0x000fe200078e3cff */
[--C-:B------:R-:W-:Y:S01]  /*c900*/  IMAD.X R25, RZ, RZ, R9.reuse, P3 ;  /* 0x000000ffff197224 */ /* 0x100fe200018e0609 */
[----:B------:R-:W-:Y:S01]  /*c910*/  LOP3.LUT R32, R33, R8, RZ, 0x3c, !PT ;  /* 0x0000000821207212 */ /* 0x000fe200078e3cff */
[----:B------:R-:W-:Y:S01]  /*c920*/  IMAD.MOV.U32 R33, RZ, RZ, R9 ;  /* 0x000000ffff217224 */ /* 0x000fe200078e0009 */
[----:B------:R-:W-:Y:S01]  /*c930*/  LOP3.LUT R10, R6, R7, RZ, 0x3c, !PT ;  /* 0x00000007060a7212 */ /* 0x000fe200078e3cff */
[----:B------:R0:W-:Y:S01]  /*c940*/  @!P0 STG.E desc[UR50][R48.64+0x20], R0 ;  /* 0x0000200030008986 */ /* 0x0001e2000c101932 */
[----:B------:R-:W-:-:S02]  /*c950*/  SHF.R.S32.HI R21, RZ, 0x1f, R16 ;  /* 0x0000001fff157819 */ /* 0x000fc40000011410 */
[----:B------:R-:W-:Y:S01]  /*c960*/  MOV R19, UR8 ;  /* 0x0000000800137c02 */ /* 0x000fe20008000f00 */
[----:B------:R-:W5:Y:S01]  /*c970*/  LD.E.128 R32, desc[UR50][R32.64] ;  /* 0x0000003220207980 */ /* 0x000f62000c101d00 */
[----:B------:R-:W-:-:S03]  /*c980*/  UIMAD UR5, UR4, UR9, UR5 ;  /* 0x00000009040572a4 */ /* 0x000fc6000f8e0205 */
[----:B------:R-:W5:Y:S01]  /*c990*/  LD.E.128 R28, desc[UR50][R28.64] ;  /* 0x000000321c1c7980 */ /* 0x000f62000c101d00 */
[----:B------:R-:W-:Y:S01]  /*c9a0*/  IMAD.WIDE.U32 R20, R19, UR4, R20 ;  /* 0x0000000413147c25 */ /* 0x000fe2000f8e0014 */
[----:B------:R-:W-:Y:S02]  /*c9b0*/  ULDC.64 UR8, c[0x0][0xae0] ;  /* 0x0002b80000087ab9 */ /* 0x000fe40000000a00 */
[----:B------:R-:W5:Y:S04]  /*c9c0*/  LD.E.128 R12, desc[UR50][R12.64] ;  /* 0x000000320c0c7980 */ /* 0x000f68000c101d00 */
[----:B------:R-:W5:Y:S04]  /*c9d0*/  LD.E.128 R4, desc[UR50][R4.64] ;  /* 0x0000003204047980 */ /* 0x000f68000c101d00 */
[----:B------:R-:W5:Y:S04]  /*c9e0*/  LD.E.128 R36, desc[UR50][R36.64] ;  /* 0x0000003224247980 */ /* 0x000f68000c101d00 */
[----:B------:R-:W5:Y:S04]  /*c9f0*/  LD.E.128 R40, desc[UR50][R40.64] ;  /* 0x0000003228287980 */ /* 0x000f68000c101d00 */
[----:B------:R-:W5:Y:S04]  /*ca00*/  LD.E.128 R24, desc[UR50][R24.64] ;  /* 0x0000003218187980 */ /* 0x000f68000c101d00 */
[----:B------:R-:W5:Y:S01]  /*ca10*/  LD.E.128 R8, desc[UR50][R10.64] ;  /* 0x000000320a087980 */ /* 0x000f62000c101d00 */
[----:B------:R-:W-:Y:S01]  /*ca20*/  UIMAD UR4, UR12, UR8, URZ ;  /* 0x000000080c0472a4 */ /* 0x000fe2000f8e023f */
[----:B------:R-:W-:Y:S01]  /*ca30*/  VIADD R21, R21, UR5 ;  /* 0x0000000515157c36 */ /* 0x000fe20008000000 */
[----:B------:R-:W-:Y:S01]  /*ca40*/  BSSY B1, `(.L_x_147) ;  /* 0x000002f000017945 */ /* 0x000fe20003800000 */
[----:B------:R-:W-:Y:S01]  /*ca50*/  @!PT LDS RZ, [RZ] ;  /* 0x00000000fffff984 */ /* 0x000fe20000000800 */
[----:B------:R-:W-:Y:S01]  /*ca60*/  @!PT LDS RZ, [RZ] ;  /* 0x00000000fffff984 */ /* 0x000fe20000000800 */
[----:B------:R-:W-:Y:S01]  /*ca70*/  @!PT LDS RZ, [RZ] ;  /* 0x00000000fffff984 */ /* 0x000fe20000000800 */
[----:B------:R-:W-:Y:S01]  /*ca80*/  @!PT LDS RZ, [RZ] ;  /* 0x00000000fffff984 */ /* 0x000fe20000000800 */
[----:B------:R1:W-:Y:S06]  /*ca90*/  MEMBAR.ALL.CTA ;  /* 0x0000000000007992 */ /* 0x0003ec0000008000 */
[----:B-1----:R-:W1:Y:S01]  /*caa0*/  FENCE.VIEW.ASYNC.S ;  /* 0x00000000000073c6 */ /* 0x002e620000000000 */
[----:B0-----:R-:W-:Y:S01]  /*cab0*/  IMAD.U32 R49, RZ, RZ, UR8 ;  /* 0x00000008ff317e24 */ /* 0x001fe2000f8e00ff */
[----:B------:R-:W-:Y:S01]  /*cac0*/  UIMAD UR4, UR39, UR9, UR4 ;  /* 0x00000009270472a4 */ /* 0x000fe2000f8e0204 */
[----:B------:R-:W-:-:S02]  /*cad0*/  IMAD R19, R17, -0x80, R44 ;  /* 0xffffff8011137824 */ /* 0x000fc400078e022c */
[----:B------:R-:W-:Y:S01]  /*cae0*/  IMAD.WIDE.U32 R20, R49, UR39, R20 ;  /* 0x0000002731147c25 */ /* 0x000fe2000f8e0014 */
[----:B------:R-:W-:Y:S02]  /*caf0*/  ULDC.64 UR8, c[0x0][0xae8] ;  /* 0x0002ba0000087ab9 */ /* 0x000fe40000000a00 */
[CC--:B------:R-:W-:Y:S01]  /*cb00*/  ISETP.GE.AND P2, PT, R18.reuse, R19.reuse, PT ;  /* 0x000000131200720c */ /* 0x0c0fe20003f46270 */
[----:B------:R-:W-:Y:S02]  /*cb10*/  VIADD R0, R18, 0x20 ;  /* 0x0000002012007836 */ /* 0x000fe40000000000 */
[----:B------:R-:W-:Y:S01]  /*cb20*/  VIADD R21, R21, UR4 ;  /* 0x0000000415157c36 */ /* 0x000fe20008000000 */
[----:B------:R-:W-:Y:S01]  /*cb30*/  UIMAD UR4, UR37, UR8, URZ ;  /* 0x00000008250472a4 */ /* 0x000fe2000f8e023f */
[----:B------:R-:W-:Y:S01]  /*cb40*/  VIADD R3, R3, 0x2e820 ;  /* 0x0002e82003037836 */ /* 0x000fe20000000000 */
[-C--:B------:R-:W-:Y:S01]  /*cb50*/  ISETP.GE.AND P4, PT, R0, R19.reuse, PT ;  /* 0x000000130000720c */ /* 0x080fe20003f86270 */
[C---:B------:R-:W-:Y:S01]  /*cb60*/  VIADD R0, R18.reuse, 0x40 ;  /* 0x0000004012007836 */ /* 0x040fe20000000000 */
[----:B------:R-:W-:Y:S01]  /*cb70*/  UIMAD UR4, UR36, UR9, UR4 ;  /* 0x00000009240472a4 */ /* 0x000fe2000f8e0204 */
[----:B------:R-:W-:Y:S01]  /*cb80*/  VIADD R2, R18, 0x60 ;  /* 0x0000006012027836 */ /* 0x000fe20000000000 */
[----:B------:R-:W-:Y:S01]  /*cb90*/  PRMT R3, RZ, 0x654, R3 ;  /* 0x00000654ff037816 */ /* 0x000fe20000000003 */
[----:B------:R-:W-:Y:S01]  /*cba0*/  IMAD.U32 R49, RZ, RZ, UR8 ;  /* 0x00000008ff317e24 */ /* 0x000fe2000f8e00ff */
[----:B------:R-:W-:-:S02]  /*cbb0*/  ISETP.GE.AND P0, PT, R0, R19, PT ;  /* 0x000000130000720c */ /* 0x000fc40003f06270 */
[----:B------:R-:W-:Y:S01]  /*cbc0*/  ISETP.GE.AND P1, PT, R2, R19, PT ;  /* 0x000000130200720c */ /* 0x000fe20003f26270 */
[----:B------:R-:W-:Y:S01]  /*cbd0*/  IMAD.WIDE.U32 R48, R49, UR36, R20 ;  /* 0x0000002431307c25 */ /* 0x000fe2000f8e0014 */
[--C-:B------:R-:W-:Y:S01]  /*cbe0*/  SHF.R.S32.HI R19, RZ, 0x1f, R18.reuse ;  /* 0x0000001fff137819 */ /* 0x100fe20000011412 */
[----:B-1----:R0:W-:Y:S02]  /*cbf0*/  SYNCS.ARRIVE.TRANS64.RED.A1T0 RZ, [R3+URZ], RZ ;  /* 0x000000ff03ff79a7 */ /* 0x0021e4000810043f */
[----:B------:R-:W-:Y:S02]  /*cc00*/  VIADD R53, R49, UR4 ;  /* 0x0000000431357c36 */ /* 0x000fe40008000000 */
[----:B------:R-:W-:Y:S01]  /*cc10*/  IMAD.WIDE R20, R17, 0x80, R18 ;  /* 0x0000008011147825 */ /* 0x000fe200078e0212 */
[----:B------:R-:W-:Y:S06]  /*cc20*/  @P2 BRA `(.L_x_148) ;  /* 0x0000000000402947 */ /* 0x000fec0003800000 */
[----:B------:R-:W-:Y:S01]  /*cc30*/  ULDC.64 UR4, c[0x0][0xad8] ;  /* 0x0002b60000047ab9 */ /* 0x000fe20000000a00 */
[----:B------:R-:W-:Y:S01]  /*cc40*/  IMAD.MOV.U32 R2, RZ, RZ, R48 ;  /* 0x000000ffff027224 */ /* 0x000fe200078e0030 */
[----:B------:R-:W-:Y:S01]  /*cc50*/  ULDC.64 UR8, c[0x0][0xa80] ;  /* 0x0002a00000087ab9 */ /* 0x000fe20000000a00 */
[----:B0-----:R-:W-:Y:S02]  /*cc60*/  IMAD.MOV.U32 R3, RZ, RZ, R53 ;  /* 0x000000ffff037224 */ /* 0x001fe400078e0035 */
[----:B------:R-:W-:Y:S02]  /*cc70*/  IMAD R17, R21, UR4, RZ ;  /* 0x0000000415117c24 */ /* 0x000fe4000f8e02ff */
[----:B------:R-:W-:Y:S02]  /*cc80*/  VIADD R0, R16, 0x40 ;  /* 0x0000004010007836 */ /* 0x000fe40000000000 */
[----:B------:R-:W-:Y:S01]  /*cc90*/  IMAD.WIDE.U32 R2, R20, UR4, R2 ;  /* 0x0000000414027c25 */ /* 0x000fe2000f8e0002 */
[----:B------:R-:W-:-:S02]  /*cca0*/  ULDC UR4, c[0x0][0xa8c] ;  /* 0x0002a30000047ab9 */ /* 0x000fc40000000800 */
[----:B------:R-:W-:Y:S01]  /*ccb0*/  ISETP.GE.AND P2, PT, R16, UR4, PT ;  /* 0x0000000410007c0c */ /* 0x000fe2000bf46270 */
[----:B------:R-:W-:Y:S01]  /*ccc0*/  IMAD R17, R20, UR5, R17 ;  /* 0x0000000514117c24 */ /* 0x000fe2000f8e0211 */
[----:B------:R-:W-:Y:S02]  /*ccd0*/  ISETP.GE.AND P3, PT, R0, UR4, PT ;  /* 0x0000000400007c0c */ /* 0x000fe4000bf66270 */
[----:B------:R-:W-:Y:S01]  /*cce0*/  LEA R50, P5, R2, UR8, 0x1 ;  /* 0x0000000802327c11 */ /* 0x000fe2000f8a08ff */
[----:B------:R-:W-:-:S05]  /*ccf0*/  IMAD.IADD R3, R3, 0x1, R17 ;  /* 0x0000000103037824 */ /* 0x000fca00078e0211 */
[----:B------:R-:W-:-:S05]  /*cd00*/  LEA.HI.X R51, R2, UR9, R3, 0x1, P5 ;  /* 0x0000000902337c11 */ /* 0x000fca000a8f0c03 */
[----:B-----5:R1:W-:Y:S04]  /*cd10*/  @!P2 STG.E.128 desc[UR50][R50.64], R32 ;  /* 0x000000203200a986 */ /* 0x0203e8000c101d32 */
[----:B------:R1:W-:Y:S02]  /*cd20*/  @!P3 STG.E.128 desc[UR50][R50.64+0x80], R36 ;  /* 0x000080243200b986 */ /* 0x0003e4000c101d32 */
.L_x_148:
[----:B------:R-:W-:Y:S05]  /*cd30*/  BSYNC B1 ;  /* 0x0000000000017941 */ /* 0x000fea0003800000 */
.L_x_147:
[----:B------:R-:W-:Y:S04]  /*cd40*/  BSSY B1, `(.L_x_149) ;  /* 0x0000014000017945 */ /* 0x000fe80003800000 */
[----:B------:R-:W-:Y:S05]  /*cd50*/  @P4 BRA `(.L_x_150) ;  /* 0x0000000000484947 */ /* 0x000fea0003800000 */
[----:B------:R-:W-:Y:S01]  /*cd60*/  IADD3 R17, P2, R20, 0x20, RZ ;  /* 0x0000002014117810 */ /* 0x000fe20007f5e0ff */
[----:B------:R-:W-:Y:S01]  /*cd70*/  ULDC.64 UR4, c[0x0][0xad8] ;  /* 0x0002b60000047ab9 */ /* 0x000fe20000000a00 */
[----:B0-----:R-:W-:Y:S01]  /*cd80*/  MOV R3, R53 ;  /* 0x0000003500037202 */ /* 0x001fe20000000f00 */
[----:B------:R-:W-:Y:S01]  /*cd90*/  IMAD.MOV.U32 R2, RZ, RZ, R48 ;  /* 0x000000ffff027224 */ /* 0x000fe200078e0030 */
[----:B------:R-:W-:Y:S01]  /*cda0*/  ULDC.64 UR8, c[0x0][0xa80] ;  /* 0x0002a00000087ab9 */ /* 0x000fe20000000a00 */
[----:B------:R-:W-:Y:S02]  /*cdb0*/  IMAD.X R0, RZ, RZ, R21, P2 ;  /* 0x000000ffff007224 */ /* 0x000fe400010e0615 */
[----:B-1---5:R-:W-:Y:S02]  /*cdc0*/  VIADD R32, R16, 0x40 ;  /* 0x0000004010207836 */ /* 0x022fe40000000000 */
[----:B------:R-:W-:Y:S02]  /*cdd0*/  IMAD R0, R0, UR4, RZ ;  /* 0x0000000400007c24 */ /* 0x000fe4000f8e02ff */
        /* <DEDUP_REMOVED lines=8> */
[----:B------:R2:W-:Y:S04]  /*ce60*/  @!P3 STG.E.128 desc[UR50][R32.64], R28 ;  /* 0x0000001c2000b986 */ /* 0x0005e8000c101d32 */
[----:B------:R2:W-:Y:S02]  /*ce70*/  @!P4 STG.E.128 desc[UR50][R32.64+0x80], R40 ;  /* 0x000080282000c986 */ /* 0x0005e4000c101d32 */
.L_x_150:
[----:B------:R-:W-:Y:S05]  /*ce80*/  BSYNC B1 ;  /* 0x0000000000017941 */ /* 0x000fea0003800000 */
.L_x_149:
[----:B------:R-:W-:Y:S04]  /*ce90*/  BSSY B1, `(.L_x_151) ;  /* 0x0000014000017945 */ /* 0x000fe80003800000 */
[----:B------:R-:W-:Y:S05]  /*cea0*/  @P0 BRA `(.L_x_152) ;  /* 0x0000000000480947 */ /* 0x000fea0003800000 */
[----:B------:R-:W-:Y:S01]  /*ceb0*/  IADD3 R17, P0, R20, 0x40, RZ ;  /* 0x0000004014117810 */ /* 0x000fe20007f1e0ff */
[----:B------:R-:W-:Y:S01]  /*cec0*/  ULDC.64 UR4, c[0x0][0xad8] ;  /* 0x0002b60000047ab9 */ /* 0x000fe20000000a00 */
[----:B------:R-:W-:Y:S01]  /*ced0*/  IMAD.MOV.U32 R2, RZ, RZ, R48 ;  /* 0x000000ffff027224 */ /* 0x000fe200078e0030 */
[----:B------:R-:W-:Y:S01]  /*cee0*/  ULDC.64 UR8, c[0x0][0xa80] ;  /* 0x0002a00000087ab9 */ /* 0x000fe20000000a00 */
[----:B0-----:R-:W-:Y:S02]  /*cef0*/  IMAD.MOV.U32 R3, RZ, RZ, R53 ;  /* 0x000000ffff037224 */ /* 0x001fe400078e0035 */
[----:B------:R-:W-:Y:S02]  /*cf00*/  IMAD.X R0, RZ, RZ, R21, P0 ;  /* 0x000000ffff007224 */ /* 0x000fe400000e0615 */
[----:B--2--5:R-:W-:Y:S02]  /*cf10*/  VIADD R28, R16, 0x40 ;  /* 0x00000040101c7836 */ /* 0x024fe40000000000 */
[----:B------:R-:W-:-:S02]  /*cf20*/  IMAD R0, R0, UR4, RZ ;  /* 0x0000000400007c24 */ /* 0x000fc4000f8e02ff */
[C---:B------:R-:W-:Y:S01]  /*cf30*/  IMAD.WIDE.U32 R2, R17.reuse, UR4, R2 ;  /* 0x0000000411027c25 */ /* 0x040fe2000f8e0002 */
[----:B------:R-:W-:Y:S02]  /*cf40*/  ULDC UR4, c[0x0][0xa8c] ;  /* 0x0002a30000047ab9 */ /* 0x000fe40000000800 */
        /* <DEDUP_REMOVED lines=8> */
.L_x_152:
[----:B------:R-:W-:Y:S05]  /*cfd0*/  BSYNC B1 ;  /* 0x0000000000017941 */ /* 0x000fea0003800000 */
.L_x_151:
[----:B------:R-:W-:Y:S05]  /*cfe0*/  @P1 BRA `(.L_x_153) ;  /* 0x0000000800f01947 */ /* 0x000fea0003800000 */
[----:B---3-5:R-:W-:Y:S01]  /*cff0*/  IADD3 R13, P0, R20, 0x60, RZ ;  /* 0x00000060140d7810 */ /* 0x028fe20007f1e0ff */
[----:B------:R-:W-:Y:S01]  /*d000*/  ULDC.64 UR8, c[0x0][0xad8] ;  /* 0x0002b60000087ab9 */ /* 0x000fe20000000a00 */
[----:B------:R-:W-:Y:S01]  /*d010*/  IMAD.MOV.U32 R2, RZ, RZ, R48 ;  /* 0x000000ffff027224 */ /* 0x000fe200078e0030 */
[----:B------:R-:W-:Y:S01]  /*d020*/  ULDC UR4, c[0x0][0xa8c] ;  /* 0x0002a30000047ab9 */ /* 0x000fe20000000800 */
[----:B0-----:R-:W-:Y:S01]  /*d030*/  IMAD.MOV.U32 R3, RZ, RZ, R53 ;  /* 0x000000ffff037224 */ /* 0x001fe200078e0035 */
[----:B------:R-:W-:Y:S01]  /*d040*/  ISETP.GE.AND P1, PT, R16, UR4, PT ;  /* 0x0000000410007c0c */ /* 0x000fe2000bf26270 */
[----:B------:R-:W-:Y:S02]  /*d050*/  IMAD.X R20, RZ, RZ, R21, P0 ;  /* 0x000000ffff147224 */ /* 0x000fe400000e0615 */
[----:B------:R-:W-:-:S04]  /*d060*/  IMAD.WIDE.U32 R2, R13, UR8, R2 ;  /* 0x000000080d027c25 */ /* 0x000fc8000f8e0002 */
[----:B------:R-:W-:Y:S02]  /*d070*/  IMAD R20, R20, UR8, RZ ;  /* 0x0000000814147c24 */ /* 0x000fe4000f8e02ff */
[----:B------:R-:W-:Y:S02]  /*d080*/  VIADD R0, R16, 0x40 ;  /* 0x0000004010007836 */ /* 0x000fe40000000000 */
[----:B------:R-:W-:Y:S01]  /*d090*/  IMAD R13, R13, UR9, R20 ;  /* 0x000000090d0d7c24 */ /* 0x000fe2000f8e0214 */
[----:B------:R-:W-:Y:S02]  /*d0a0*/  ULDC.64 UR8, c[0x0][0xa80] ;  /* 0x0002a00000087ab9 */ /* 0x000fe40000000a00 */
[----:B------:R-:W-:Y:S01]  /*d0b0*/  LEA R12, P0, R2, UR8, 0x1 ;  /* 0x00000008020c7c11 */ /* 0x000fe2000f8008ff */
[----:B------:R-:W-:-:S05]  /*d0c0*/  IMAD.IADD R3, R3, 0x1, R13 ;  /* 0x0000000103037824 */ /* 0x000fca00078e020d */
[----:B------:R-:W-:Y:S02]  /*d0d0*/  LEA.HI.X R13, R2, UR9, R3, 0x1, P0 ;  /* 0x00000009020d7c11 */ /* 0x000fe400080f0c03 */
[----:B------:R-:W-:-:S03]  /*d0e0*/  ISETP.GE.AND P0, PT, R0, UR4, PT ;  /* 0x0000000400007c0c */ /* 0x000fc6000bf06270 */
[----:B------:R4:W-:Y:S10]  /*d0f0*/  @!P1 STG.E.128 desc[UR50][R12.64], R4 ;  /* 0x000000040c009986 */ /* 0x0009f4000c101d32 */
[----:B------:R-:W-:Y:S05]  /*d100*/  @P0 BRA `(.L_x_153) ;  /* 0x0000000800a80947 */ /* 0x000fea0003800000 */
[----:B------:R0:W-:Y:S01]  /*d110*/  STG.E.128 desc[UR50][R12.64+0x80], R8 ;  /* 0x000080080c007986 */ /* 0x0001e2000c101d32 */
[----:B------:R-:W-:Y:S05]  /*d120*/  BRA `(.L_x_153) ;  /* 0x0000000800a07947 */ /* 0x000fea0003800000 */
.L_x_145:
[----:B------:R-:W-:Y:S01]  /*d130*/  ULDC.64 UR4, c[0x0][0xbd8] ;  /* 0x0002f60000047ab9 */ /* 0x000fe20000000a00 */
[----:B------:R-:W-:Y:S01]  /*d140*/  IMAD.MOV.U32 R7, RZ, RZ, RZ ;  /* 0x000000ffff077224 */ /* 0x000fe200078e00ff */
[----:B------:R-:W-:Y:S02]  /*d150*/  UISETP.NE.U32.AND UP0, UPT, UR4, URZ, UPT ;  /* 0x0000003f0400728c */ /* 0x000fe4000bf05070 */
[----:B------:R-:W-:Y:S02]  /*d160*/  ULEA UR4, UP1, UR36, UR4, 0x2 ;  /* 0x0000000424047291 */ /* 0x000fe4000f82103f */
[----:B------:R-:W-:Y:S02]  /*d170*/  UISETP.NE.AND.EX UP0, UPT, UR5, URZ, UPT, UP0 ;  /* 0x0000003f0500728c */ /* 0x000fe4000bf05300 */
[----:B------:R-:W-:Y:S02]  /*d180*/  ULEA.HI.X UR5, UR36, UR5, UR37, 0x2, UP1 ;  /* 0x0000000524057291 */ /* 0x000fe400088f1425 */
[----:B------:R-:W-:Y:S01]  /*d190*/  IMAD.U32 R2, RZ, RZ, UR4 ;  /* 0x00000004ff027e24 */ /* 0x000fe2000f8e00ff */
[----:B------:R-:W0:Y:S01]  /*d1a0*/  LDC R0, c[0x0][0xa88] ;  /* 0x0002a200ff007b82 */ /* 0x000e220000000800 */
[----:B------:R-:W-:-:S02]  /*d1b0*/  PLOP3.LUT P1, PT, PT, PT, UP0, 0x80, 0x0 ;  /* 0x000000000000781c */ /* 0x000fc40003f2f008 */
[----:B------:R-:W-:Y:S01]  /*d1c0*/  IMAD.U32 R3, RZ, RZ, UR5 ;  /* 0x00000005ff037e24 */ /* 0x000fe2000f8e00ff */
[----:B------:R-:W-:Y:S02]  /*d1d0*/  ULDC.64 UR4, c[0x0][0xbe0] ;  /* 0x0002f80000047ab9 */ /* 0x000fe40000000a00 */
[----:B------:R-:W-:-:S04]  /*d1e0*/  UISETP.NE.U32.AND UP1, UPT, UR4, URZ, UPT ;  /* 0x0000003f0400728c */ /* 0x000fc8000bf25070 */
[----:B------:R-:W-:-:S04]  /*d1f0*/  UISETP.NE.AND.EX UP1, UPT, UR5, URZ, UPT, UP1 ;  /* 0x0000003f0500728c */ /* 0x000fc8000bf25310 */
[----:B------:R1:W5:Y:S02]  /*d200*/  @P1 LDG.E R7, desc[UR50][R2.64] ;  /* 0x0000003202071981 */ /* 0x000364000c1e1900 */
[----:B------:R-:W-:-:S05]  /*d210*/  PLOP3.LUT P2, PT, PT, PT, UP1, 0x80, 0x0 ;  /* 0x000000000000781c */ /* 0x000fca0003f4f018 */
[----:B------:R-:W-:Y:S02]  /*d220*/  @UP1 ULDC.64 UR4, c[0x0][0xbe0] ;  /* 0x0002f80000041ab9 */ /* 0x000fe40000000a00 */
[----:B------:R-:W-:-:S06]  /*d230*/  @UP1 UIMAD.WIDE UR4, UR36, 0x4, UR4 ;  /* 0x00000004240418a5 */ /* 0x000fcc000f8e0204 */
[----:B------:R-:W-:Y:S02]  /*d240*/  IMAD.U32 R4, RZ, RZ, UR4 ;  /* 0x00000004ff047e24 */ /* 0x000fe4000f8e00ff */
[----:B------:R-:W-:-:S05]  /*d250*/  IMAD.U32 R5, RZ, RZ, UR5 ;  /* 0x00000005ff057e24 */ /* 0x000fca000f8e00ff */
[----:B0-----:R1:W5:Y:S01]  /*d260*/  @P2 LDG.E R0, desc[UR50][R4.64] ;  /* 0x0000003204002981 */ /* 0x001362000c1e1900 */
[----:B------:R-:W-:Y:S01]  /*d270*/  ISETP.GE.AND P0, PT, R232, 0x80, PT ;  /* 0x00000080e800780c */ /* 0x000fe20003f06270 */
[----:B------:R-:W-:-:S12]  /*d280*/  @P2 BRA `(.L_x_154) ;  /* 0x0000000000102947 */ /* 0x000fd80003800000 */
[----:B------:R-:W-:Y:S05]  /*d290*/  @!P1 BRA `(.L_x_154) ;  /* 0x00000000000c9947 */ /* 0x000fea0003800000 */
[----:B-1----:R-:W2:Y:S04]  /*d2a0*/  LDG.E R5, desc[UR50][R2.64] ;  /* 0x0000003202057981 */ /* 0x002ea8000c1e1900 */
[----:B-----5:R-:W2:Y:S02]  /*d2b0*/  LDG.E R0, desc[UR50][R2.64+0x4] ;  /* 0x0000043202007981 */ /* 0x020ea4000c1e1900 */
[----:B--2---:R-:W-:-:S07]  /*d2c0*/  IMAD.IADD R0, R0, 0x1, -R5 ;  /* 0x0000000100007824 */ /* 0x004fce00078e0a05 */
.L_x_154:
[----:B------:R-:W-:Y:S01]  /*d2d0*/  USHF.R.S32.HI UR7, URZ, 0x1f, UR39 ;  /* 0x0000001f3f077899 */ /* 0x000fe20008011427 */
[----:B------:R-:W-:Y:S01]  /*d2e0*/  BSSY B1, `(.L_x_155) ;  /* 0x000001e000017945 */ /* 0x000fe20003800000 */
[----:B------:R-:W-:Y:S01]  /*d2f0*/  USEL UR36, UR36, URZ, !UP0 ;  /* 0x0000003f24247287 */ /* 0x000fe2000c000000 */
[----:B------:R-:W-:Y:S01]  /*d300*/  SHF.R.S32.HI R9, RZ, 0x1f, R16 ;  /* 0x0000001fff097819 */ /* 0x000fe20000011410 */
[----:B------:R-:W-:Y:S01]  /*d310*/  USEL UR37, UR37, URZ, !UP0 ;  /* 0x0000003f25257287 */ /* 0x000fe2000c000000 */
[----:B-----5:R-:W-:Y:S01]  /*d320*/  SHF.R.S32.HI R6, RZ, 0x1f, R7 ;  /* 0x0000001fff067819 */ /* 0x020fe20000011407 */
[----:B------:R-:W-:Y:S10]  /*d330*/  @P0 BRA `(.L_x_156) ;  /* 0x0000000000600947 */ /* 0x000ff40003800000 */
[----:B-1----:R-:W0:Y:S02]  /*d340*/  S2R R2, SR_TID.X ;  /* 0x0000000000027919 */ /* 0x002e240000002100 */
[----:B0-----:R-:W-:-:S05]  /*d350*/  LEA R2, R17, R2, 0x7 ;  /* 0x0000000211027211 */ /* 0x001fca00078e38ff */
[----:B------:R-:W-:-:S05]  /*d360*/  VIADD R3, R2, 0xffffff80 ;  /* 0xffffff8002037836 */ /* 0x000fca0000000000 */
[----:B------:R-:W-:-:S13]  /*d370*/  ISETP.GE.AND P0, PT, R3, R0, PT ;  /* 0x000000000300720c */ /* 0x000fda0003f06270 */
[----:B------:R-:W-:Y:S05]  /*d380*/  @P0 BRA `(.L_x_156) ;  /* 0x00000000004c0947 */ /* 0x000fea0003800000 */
[C---:B------:R-:W-:Y:S01]  /*d390*/  IADD3 R2, P0, R3.reuse, R7, RZ ;  /* 0x0000000703027210 */ /* 0x040fe20007f1e0ff */
[----:B------:R-:W-:Y:S02]  /*d3a0*/  ULDC.64 UR8, c[0x0][0xb70] ;  /* 0x0002dc0000087ab9 */ /* 0x000fe40000000a00 */
[----:B------:R-:W-:Y:S01]  /*d3b0*/  UIMAD UR4, UR7, UR8, URZ ;  /* 0x00000008070472a4 */ /* 0x000fe2000f8e023f */
[----:B------:R-:W-:Y:S01]  /*d3c0*/  LEA.HI.X.SX32 R3, R3, R6, 0x1, P0 ;  /* 0x0000000603037211 */ /* 0x000fe200000f0eff */
[----:B------:R-:W-:Y:S02]  /*d3d0*/  IMAD.U32 R5, RZ, RZ, UR8 ;  /* 0x00000008ff057e24 */ /* 0x000fe4000f8e00ff */
[----:B------:R-:W-:Y:S02]  /*d3e0*/  UIMAD UR4, UR39, UR9, UR4 ;  /* 0x00000009270472a4 */ /* 0x000fe4000f8e0204 */
[----:B------:R-:W-:Y:S01]  /*d3f0*/  IMAD.WIDE.U32 R2, R5, UR39, R2 ;  /* 0x0000002705027c25 */ /* 0x000fe2000f8e0002 */
[----:B------:R-:W-:-:S02]  /*d400*/  ULDC.64 UR8, c[0x0][0xb78] ;  /* 0x0002de0000087ab9 */ /* 0x000fc40000000a00 */
[----:B------:R-:W-:Y:S01]  /*d410*/  UIMAD UR5, UR37, UR8, URZ ;  /* 0x00000008250572a4 */ /* 0x000fe2000f8e023f */
[----:B------:R-:W-:Y:S02]  /*d420*/  VIADD R3, R3, UR4 ;  /* 0x0000000403037c36 */ /* 0x000fe40008000000 */
[----:B------:R-:W-:Y:S01]  /*d430*/  IMAD.U32 R5, RZ, RZ, UR8 ;  /* 0x00000008ff057e24 */ /* 0x000fe2000f8e00ff */
[----:B------:R-:W-:-:S03]  /*d440*/  UIMAD UR5, UR36, UR9, UR5 ;  /* 0x00000009240572a4 */ /* 0x000fc6000f8e0205 */
[----:B------:R-:W-:Y:S01]  /*d450*/  IMAD.WIDE.U32 R2, R5, UR36, R2 ;  /* 0x0000002405027c25 */ /* 0x000fe2000f8e0002 */
[----:B------:R-:W-:-:S03]  /*d460*/  ULDC.64 UR8, c[0x0][0xb40] ;  /* 0x0002d00000087ab9 */ /* 0x000fc60000000a00 */
[----:B------:R-:W-:Y:S01]  /*d470*/  VIADD R3, R3, UR5 ;  /* 0x0000000503037c36 */ /* 0x000fe20008000000 */
[----:B------:R-:W-:-:S04]  /*d480*/  LEA R4, P0, R2, UR8, 0x2 ;  /* 0x0000000802047c11 */ /* 0x000fc8000f8010ff */
[----:B------:R-:W-:Y:S01]  /*d490*/  LEA.HI.X R5, R2, UR9, R3, 0x2, P0 ;  /* 0x0000000902057c11 */ /* 0x000fe200080f1403 */
[----:B------:R-:W-:-:S05]  /*d4a0*/  IMAD.MOV.U32 R3, RZ, RZ, -0x800000 ;  /* 0xff800000ff037424 */ /* 0x000fca00078e00ff */
[----:B------:R0:W-:Y:S03]  /*d4b0*/  STG.E desc[UR50][R4.64], R3 ;  /* 0x0000000304007986 */ /* 0x0001e6000c101932 */
.L_x_156:
[----:B------:R-:W-:Y:S05]  /*d4c0*/  BSYNC B1 ;  /* 0x0000000000017941 */ /* 0x000fea0003800000 */
.L_x_155:
[----:B------:R-:W-:Y:S01]  /*d4d0*/  ULDC.64 UR4, c[0x0][0xaa0] ;  /* 0x0002a80000047ab9 */ /* 0x000fe20000000a00 */
[----:B-1----:R-:W-:Y:S01]  /*d4e0*/  IMAD.MOV.U32 R2, RZ, RZ, R16 ;  /* 0x000000ffff027224 */ /* 0x002fe200078e0010 */
[----:B------:R-:W-:Y:S01]  /*d4f0*/  ULDC.64 UR8, c[0x0][0xae0] ;  /* 0x0002b80000087ab9 */ /* 0x000fe20000000a00 */
[----:B0-----:R-:W-:Y:S01]  /*d500*/  IMAD.MOV.U32 R3, RZ, RZ, R9 ;  /* 0x000000ffff037224 */ /* 0x001fe200078e0009 */
[----:B------:R-:W-:Y:S01]  /*d510*/  BSSY B1, `(.L_x_157) ;  /* 0x000002c000017945 */ /* 0x000fe20003800000 */
[----:B------:R-:W-:Y:S02]  /*d520*/  IMAD R4, R6, UR4, RZ ;  /* 0x0000000406047c24 */ /* 0x000fe4000f8e02ff */
[----:B------:R-:W-:Y:S01]  /*d530*/  IMAD.WIDE.U32 R2, R7, UR4, R2 ;  /* 0x0000000407027c25 */ /* 0x000fe2000f8e0002 */
[----:B------:R-:W-:-:S03]  /*d540*/  UIMAD UR4, UR7, UR8, URZ ;  /* 0x00000008070472a4 */ /* 0x000fc6000f8e023f */
[----:B------:R-:W-:Y:S01]  /*d550*/  IMAD R7, R7, UR5, R4 ;  /* 0x0000000507077c24 */ /* 0x000fe2000f8e0204 */
[----:B------:R-:W-:Y:S01]  /*d560*/  UIMAD UR4, UR39, UR9, UR4 ;  /* 0x00000009270472a4 */ /* 0x000fe2000f8e0204 */
[----:B------:R-:W-:Y:S02]  /*d570*/  IMAD R5, R17, -0x80, R0 ;  /* 0xffffff8011057824 */ /* 0x000fe400078e0200 */
[----:B------:R-:W-:Y:S02]  /*d580*/  IMAD.IADD R3, R3, 0x1, R7 ;  /* 0x0000000103037824 */ /* 0x000fe400078e0207 */
[----:B------:R-:W-:Y:S01]  /*d590*/  IMAD.U32 R7, RZ, RZ, UR8 ;  /* 0x00000008ff077e24 */ /* 0x000fe2000f8e00ff */
[----:B------:R-:W-:Y:S01]  /*d5a0*/  ULDC.64 UR8, c[0x0][0xae8] ;  /* 0x0002ba0000087ab9 */ /* 0x000fe20000000a00 */
[C---:B------:R-:W-:Y:S01]  /*d5b0*/  VIADD R0, R18.reuse, 0x20 ;  /* 0x0000002012007836 */ /* 0x040fe20000000000 */
[----:B------:R-:W-:Y:S01]  /*d5c0*/  ISETP.GE.AND P2, PT, R18, R5, PT ;  /* 0x000000051200720c */ /* 0x000fe20003f46270 */
[----:B------:R-:W-:Y:S01]  /*d5d0*/  IMAD.WIDE.U32 R2, R7, UR39, R2 ;  /* 0x0000002707027c25 */ /* 0x000fe2000f8e0002 */
[----:B------:R-:W-:-:S02]  /*d5e0*/  SHF.R.S32.HI R7, RZ, 0x1f, R18 ;  /* 0x0000001fff077819 */ /* 0x000fc40000011412 */
[-C--:B------:R-:W-:Y:S01]  /*d5f0*/  ISETP.GE.AND P3, PT, R0, R5.reuse, PT ;  /* 0x000000050000720c */ /* 0x080fe20003f66270 */
[----:B------:R-:W-:Y:S01]  /*d600*/  VIADD R3, R3, UR4 ;  /* 0x0000000403037c36 */ /* 0x000fe20008000000 */
[----:B------:R-:W-:Y:S01]  /*d610*/  UIMAD UR4, UR37, UR8, URZ ;  /* 0x00000008250472a4 */ /* 0x000fe2000f8e023f */
[C---:B------:R-:W-:Y:S02]  /*d620*/  VIADD R4, R18.reuse, 0x40 ;  /* 0x0000004012047836 */ /* 0x040fe40000000000 */
[----:B------:R-:W-:Y:S01]  /*d630*/  VIADD R0, R18, 0x60 ;  /* 0x0000006012007836 */ /* 0x000fe20000000000 */
[----:B------:R-:W-:Y:S01]  /*d640*/  UIMAD UR4, UR36, UR9, UR4 ;  /* 0x00000009240472a4 */ /* 0x000fe2000f8e0204 */
[----:B------:R-:W-:Y:S01]  /*d650*/  IMAD.U32 R9, RZ, RZ, UR8 ;  /* 0x00000008ff097e24 */ /* 0x000fe2000f8e00ff */
[-C--:B------:R-:W-:Y:S01]  /*d660*/  ISETP.GE.AND P1, PT, R4, R5.reuse, PT ;  /* 0x000000050400720c */ /* 0x080fe20003f26270 */
[----:B------:R-:W-:Y:S01]  /*d670*/  IMAD.MOV.U32 R6, RZ, RZ, R18 ;  /* 0x000000ffff067224 */ /* 0x000fe200078e0012 */
[----:B------:R-:W-:Y:S01]  /*d680*/  ISETP.GE.AND P0, PT, R0, R5, PT ;  /* 0x000000050000720c */ /* 0x000fe20003f06270 */
[----:B------:R-:W-:-:S04]  /*d690*/  IMAD.WIDE.U32 R4, R9, UR36, R2 ;  /* 0x0000002409047c25 */ /* 0x000fc8000f8e0002 */
[----:B------:R-:W-:Y:S02]  /*d6a0*/  VIADD R11, R5, UR4 ;  /* 0x00000004050b7c36 */ /* 0x000fe40008000000 */
[----:B------:R-:W-:Y:S01]  /*d6b0*/  IMAD.WIDE R6, R17, 0x80, R6 ;  /* 0x0000008011067825 */ /* 0x000fe200078e0206 */
[----:B------:R-:W-:Y:S06]  /*d6c0*/  @P2 BRA `(.L_x_158) ;  /* 0x0000000000402947 */ /* 0x000fec0003800000 */
[----:B------:R-:W-:Y:S01]  /*d6d0*/  ULDC.64 UR4, c[0x0][0xad8] ;  /* 0x0002b60000047ab9 */ /* 0x000fe20000000a00 */
[----:B------:R-:W-:Y:S01]  /*d6e0*/  IMAD.MOV.U32 R2, RZ, RZ, R4 ;  /* 0x000000ffff027224 */ /* 0x000fe200078e0004 */
[----:B------:R-:W-:Y:S01]  /*d6f0*/  IADD3 R0, R16, 0x40, RZ ;  /* 0x0000004010007810 */ /* 0x000fe20007ffe0ff */
[----:B------:R-:W-:Y:S01]  /*d700*/  IMAD.MOV.U32 R3, RZ, RZ, R11 ;  /* 0x000000ffff037224 */ /* 0x000fe200078e000b */
[----:B------:R-:W-:Y:S01]  /*d710*/  ULDC.64 UR8, c[0x0][0xa80] ;  /* 0x0002a00000087ab9 */ /* 0x000fe20000000a00 */
[----:B------:R-:W-:Y:S02]  /*d720*/  IMAD R9, R7, UR4, RZ ;  /* 0x0000000407097c24 */ /* 0x000fe4000f8e02ff */
[----:B------:R-:W-:Y:S01]  /*d730*/  IMAD.WIDE.U32 R2, R6, UR4, R2 ;  /* 0x0000000406027c25 */ /* 0x000fe2000f8e0002 */
[----:B------:R-:W-:Y:S02]  /*d740*/  ULDC UR4, c[0x0][0xa8c] ;  /* 0x0002a30000047ab9 */ /* 0x000fe40000000800 */
[----:B------:R-:W-:Y:S01]  /*d750*/  ISETP.GE.AND P4, PT, R16, UR4, PT ;  /* 0x0000000410007c0c */ /* 0x000fe2000bf86270 */
[----:B------:R-:W-:Y:S01]  /*d760*/  IMAD R9, R6, UR5, R9 ;  /* 0x0000000506097c24 */ /* 0x000fe2000f8e0209 */
[----:B------:R-:W-:-:S02]  /*d770*/  ISETP.GE.AND P5, PT, R0, UR4, PT ;  /* 0x0000000400007c0c */ /* 0x000fc4000bfa6270 */
[----:B------:R-:W-:Y:S01]  /*d780*/  LEA R8, P2, R2, UR8, 0x1 ;  /* 0x0000000802087c11 */ /* 0x000fe2000f8408ff */
[----:B------:R-:W-:-:S05]  /*d790*/  IMAD.IADD R3, R3, 0x1, R9 ;  /* 0x0000000103037824 */ /* 0x000fca00078e0209 */
[----:B------:R-:W-:-:S05]  /*d7a0*/  LEA.HI.X R9, R2, UR9, R3, 0x1, P2 ;  /* 0x0000000902097c11 */ /* 0x000fca00090f0c03 */
[----:B------:R0:W-:Y:S04]  /*d7b0*/  @!P4 STG.E.128 desc[UR50][R8.64], RZ ;  /* 0x000000ff0800c986 */ /* 0x0001e8000c101d32 */
[----:B------:R0:W-:Y:S02]  /*d7c0*/  @!P5 STG.E.128 desc[UR50][R8.64+0x80], RZ ;  /* 0x000080ff0800d986 */ /* 0x0001e4000c101d32 */
.L_x_158:
[----:B------:R-:W-:Y:S05]  /*d7d0*/  BSYNC B1 ;  /* 0x0000000000017941 */ /* 0x000fea0003800000 */
.L_x_157:
[----:B------:R-:W-:Y:S04]  /*d7e0*/  BSSY B1, `(.L_x_159) ;  /* 0x0000014000017945 */ /* 0x000fe80003800000 */
[----:B------:R-:W-:Y:S05]  /*d7f0*/  @P3 BRA `(.L_x_160) ;  /* 0x0000000000483947 */ /* 0x000fea0003800000 */
[----:B0-----:R-:W-:Y:S01]  /*d800*/  IADD3 R9, P2, R6, 0x20, RZ ;  /* 0x0000002006097810 */ /* 0x001fe20007f5e0ff */
[----:B------:R-:W-:Y:S01]  /*d810*/  ULDC.64 UR4, c[0x0][0xad8] ;  /* 0x0002b60000047ab9 */ /* 0x000fe20000000a00 */
[----:B------:R-:W-:Y:S01]  /*d820*/  IMAD.MOV.U32 R2, RZ, RZ, R4 ;  /* 0x000000ffff027224 */ /* 0x000fe200078e0004 */
[----:B------:R-:W-:Y:S01]  /*d830*/  ULDC.64 UR8, c[0x0][0xa80] ;  /* 0x0002a00000087ab9 */ /* 0x000fe20000000a00 */
[----:B------:R-:W-:Y:S02]  /*d840*/  IMAD.MOV.U32 R3, RZ, RZ, R11 ;  /* 0x000000ffff037224 */ /* 0x000fe400078e000b */
[----:B------:R-:W-:Y:S02]  /*d850*/  IMAD.X R0, RZ, RZ, R7, P2 ;  /* 0x000000ffff007224 */ /* 0x000fe400010e0607 */
[----:B------:R-:W-:Y:S02]  /*d860*/  VIADD R8, R16, 0x40 ;  /* 0x0000004010087836 */ /* 0x000fe40000000000 */
        /* <DEDUP_REMOVED lines=9> */
[----:B------:R1:W-:Y:S04]  /*d900*/  @!P3 STG.E.128 desc[UR50][R8.64], RZ ;  /* 0x000000ff0800b986 */ /* 0x0003e8000c101d32 */
[----:B------:R1:W-:Y:S02]  /*d910*/  @!P4 STG.E.128 desc[UR50][R8.64+0x80], RZ ;  /* 0x000080ff0800c986 */ /* 0x0003e4000c101d32 */
.L_x_160:
[----:B------:R-:W-:Y:S05]  /*d920*/  BSYNC B1 ;  /* 0x0000000000017941 */ /* 0x000fea0003800000 */
.L_x_159:
[----:B------:R-:W-:Y:S04]  /*d930*/  BSSY B1, `(.L_x_161) ;  /* 0x0000014000017945 */ /* 0x000fe80003800000 */
[----:B------:R-:W-:Y:S05]  /*d940*/  @P1 BRA `(.L_x_162) ;  /* 0x0000000000481947 */ /* 0x000fea0003800000 */
[----:B01----:R-:W-:Y:S01]  /*d950*/  IADD3 R9, P1, R6, 0x40, RZ ;  /* 0x0000004006097810 */ /* 0x003fe20007f3e0ff */
        /* <DEDUP_REMOVED lines=17> */
.L_x_162:
[----:B------:R-:W-:Y:S05]  /*da70*/  BSYNC B1 ;  /* 0x0000000000017941 */ /* 0x000fea0003800000 */
.L_x_161:
[----:B------:R-:W-:Y:S05]  /*da80*/  @P0 BRA `(.L_x_153) ;  /* 0x0000000000480947 */ /* 0x000fea0003800000 */
[----:B------:R-:W-:Y:S01]  /*da90*/  IADD3 R5, P0, R6, 0x60, RZ ;  /* 0x0000006006057810 */ /* 0x000fe20007f1e0ff */
        /* <DEDUP_REMOVED lines=12> */
[----:B------:R-:W-:Y:S02]  /*db60*/  LEA R4, P0, R2, UR8, 0x1 ;  /* 0x0000000802047c11 */ /* 0x000fe4000f8008ff */
[----:B------:R-:W-:-:S04]  /*db70*/  IADD3 R3, R3, R5, RZ ;  /* 0x0000000503037210 */ /* 0x000fc80007ffe0ff */
[----:B------:R-:W-:-:S05]  /*db80*/  LEA.HI.X R5, R2, UR9, R3, 0x1, P0 ;  /* 0x0000000902057c11 */ /* 0x000fca00080f0c03 */
[----:B------:R3:W-:Y:S04]  /*db90*/  @!P1 STG.E.128 desc[UR50][R4.64], RZ ;  /* 0x000000ff04009986 */ /* 0x0007e8000c101d32 */
[----:B------:R3:W-:Y:S02]  /*dba0*/  @!P2 STG.E.128 desc[UR50][R4.64+0x80], RZ ;  /* 0x000080ff0400a986 */ /* 0x0007e4000c101d32 */
.L_x_153:
[----:B------:R-:W-:Y:S05]  /*dbb0*/  BSYNC B0 ;  /* 0x0000000000007941 */ /* 0x000fea0003800000 */
.L_x_144:
[----:B------:R-:W-:Y:S02]  /*dbc0*/  ULDC UR4, c[0x0][0xc14] ;  /* 0x0003050000047ab9 */ /* 0x000fe40000000800 */
[----:B------:R-:W-:-:S13]  /*dbd0*/  ISETP.GE.AND P0, PT, R47, UR4, PT ;  /* 0x000000042f007c0c */ /* 0x000fda000bf06270 */
[----:B------:R-:W-:Y:S05]  /*dbe0*/  @!P0 BRA `(.L_x_163) ;  /* 0xffffff30006c8947 */ /* 0x000fea000383ffff */
[----:B------:R-:W-:Y:S05]  /*dbf0*/  EXIT ;  /* 0x000000000000794d */ /* 0x000fea0003800000 */
.L_x_118:
[----:B------:R-:W-:-:S08]  /*dc00*/  NOP ;  /* 0x0000000000007918 */ /* 0x000fd00000000000 */
[----:B------:R-:W0:-:S00]  /*dc10*/  USETMAXREG.DEALLOC.CTAPOOL 0x18 ;  /* 0x00000018000079c8 */ /* 0x000e0000080e0500 */
[----:B0-----:R-:W-:-:S06]  /*dc20*/  LOP3.LUT R0, R0, 0x3, RZ, 0xc0, !PT ;  /* 0x0000000300007812 */ /* 0x001fcc00078ec0ff */
[----:B------:R-:W0:Y:S02]  /*dc30*/  SHFL.IDX PT, R0, R0, RZ, 0x1f ;  /* 0x00001fff00007589 */ /* 0x000e2400000e0000 */
[----:B0-----:R-:W-:Y:S01]  /*dc40*/  ISETP.NE.AND P0, PT, R0, RZ, PT ;  /* 0x000000ff0000720c */ /* 0x001fe20003f05270 */
[----:B------:R-:W-:-:S03]  /*dc50*/  IMAD.MOV.U32 R0, RZ, RZ, RZ ;  /* 0x000000ffff007224 */ /* 0x000fc600078e00ff */
[----:B------:R-:W-:-:S05]  /*dc60*/  P2R R2, PR, RZ, 0x1 ;  /* 0x00000001ff027803 */ /* 0x000fca0000000000 */
[----:B------:R0:W-:Y:S04]  /*dc70*/  STL [R1+0x30], R2 ;  /* 0x0000300201007387 */ /* 0x0001e80000100800 */
[----:B------:R-:W-:Y:S05]  /*dc80*/  @!P0 BRA `(.L_x_164) ;  /* 0x00000000002c8947 */ /* 0x000fea0003800000 */
[----:B------:R-:W1:Y:S08]  /*dc90*/  S2UR UR5, SR_CgaCtaId ;  /* 0x00000000000579c3 */ /* 0x000e700000008800 */
[----:B------:R-:W-:Y:S06]  /*dca0*/  BAR.SYNC.DEFER_BLOCKING 0x5, 0x180 ;  /* 0x0146000000007b1d */ /* 0x000fec0000010000 */
[----:B------:R-:W-:-:S02]  /*dcb0*/  UMOV UR4, 0x400 ;  /* 0x0000040000047882 */ /* 0x000fc40000000000 */
[----:B-1----:R-:W-:-:S09]  /*dcc0*/  ULEA UR4, UR5, UR4, 0x18 ;  /* 0x0000000405047291 */ /* 0x002fd2000f8ec03f */
[----:B------:R-:W1:Y:S04]  /*dcd0*/  LDS.128 R4, [UR4+0x2e8d0] ;  /* 0x02e8d004ff047984 */ /* 0x000e680008000c00 */
[----:B-1----:R1:W-:Y:S01]  /*dce0*/  STL [R1+0x24], R5 ;  /* 0x0000240501007387 */ /* 0x0023e20000100800 */
[----:B------:R-:W-:Y:S02]  /*dcf0*/  R2UR UR52, R7 ;  /* 0x00000000073472ca */ /* 0x000fe400000e0000 */
[----:B------:R-:W-:Y:S01]  /*dd00*/  R2UR UR38, R6 ;  /* 0x00000000062672ca */ /* 0x000fe200000e0000 */
[----:B------:R1:W-:Y:S01]  /*dd10*/  STL [R1+0x20], R4 ;  /* 0x0000200401007387 */ /* 0x0003e20000100800 */
[----:B------:R-:W-:Y:S06]  /*dd20*/  BAR.ARV 0x4, 0x180 ;  /* 0x0106000000007b1d */ /* 0x000fec0000002000 */
[----:B------:R-:W-:Y:S07]  /*dd30*/  BRA `(.L_x_165) ;  /* 0x0000000800247947 */ /* 0x000fee0003800000 */
.L_x_164:
[----:B0-----:R-:W0:Y:S01]  /*dd40*/  S2R R2, SR_TID.X ;  /* 0x0000000000027919 */ /* 0x001e220000002100 */
[----:B------:R-:W-:Y:S01]  /*dd50*/  ULDC UR4, c[0x0][0xc14] ;  /* 0x0003050000047ab9 */ /* 0x000fe20000000800 */
[----:B------:R-:W1:Y:S01]  /*dd60*/  LDC R9, c[0x0][0xc10] ;  /* 0x00030400ff097b82 */ /* 0x000e620000000800 */
[----:B0-----:R-:W-:-:S04]  /*dd70*/  LOP3.LUT R5, R2, 0x1f, RZ, 0xc0, !PT ;  /* 0x0000001f02057812 */ /* 0x001fc800078ec0ff */
[----:B------:R-:W-:-:S04]  /*dd80*/  ISETP.NE.AND P0, PT, R5, 0x1f, PT ;  /* 0x0000001f0500780c */ /* 0x000fc80003f05270 */
[----:B------:R-:W-:-:S13]  /*dd90*/  ISETP.GE.OR P1, PT, R5, UR4, !P0 ;  /* 0x0000000405007c0c */ /* 0x000fda000c726670 */
[----:B------:R-:W0:Y:S02]  /*dda0*/  @!P1 LDC.64 R2, c[0x0][0xc58] ;  /* 0x00031600ff029b82 */ /* 0x000e240000000a00 */
[----:B0-----:R-:W-:-:S05]  /*ddb0*/  @!P1 IMAD.WIDE.U32 R2, R5, 0x4, R2 ;  /* 0x0000000405029825 */ /* 0x001fca00078e0002 */
[----:B------:R-:W2:Y:S01]  /*ddc0*/  @!P1 LDG.E R0, desc[UR50][R2.64] ;  /* 0x0000003202009981 */ /* 0x000ea2000c1e1900 */
[C---:B------:R-:W-:Y:S01]  /*ddd0*/  ISETP.NE.AND P1, PT, R5.reuse, RZ, PT ;  /* 0x000000ff0500720c */ /* 0x040fe20003f25270 */
[----:B------:R-:W-:Y:S01]  /*dde0*/  UMOV UR52, URZ ;  /* 0x0000003f00347c82 */ /* 0x000fe20008000000 */
[C---:B------:R-:W-:Y:S02]  /*ddf0*/  ISETP.GE.U32.AND P2, PT, R5.reuse, 0x2, PT ;  /* 0x000000020500780c */ /* 0x040fe40003f46070 */
[C---:B------:R-:W-:Y:S02]  /*de00*/  ISETP.GE.U32.AND P3, PT, R5.reuse, 0x4, PT ;  /* 0x000000040500780c */ /* 0x040fe40003f66070 */
[C---:B------:R-:W-:Y:S02]  /*de10*/  ISETP.GE.U32.AND P4, PT, R5.reuse, 0x8, PT ;  /* 0x000000080500780c */ /* 0x040fe40003f86070 */
[----:B------:R-:W-:Y:S01]  /*de20*/  ISETP.GE.U32.AND P5, PT, R5, 0x10, PT ;  /* 0x000000100500780c */ /* 0x000fe20003fa6070 */
[----:B--2---:R-:W0:Y:S02]  /*de30*/  SHFL.UP PT, R4, R0, 0x1, RZ ;  /* 0x0420000000047989 */ /* 0x004e2400000e00ff */
[----:B0-----:R-:W-:-:S05]  /*de40*/  SEL R7, R4, RZ, P1 ;  /* 0x000000ff04077207 */ /* 0x001fca0000800000 */
[----:B------:R-:W-:-:S05]  /*de50*/  IMAD.IADD R7, R0, 0x1, R7 ;  /* 0x0000000100077824 */ /* 0x000fca00078e0207 */
[----:B------:R-:W0:Y:S02]  /*de60*/  SHFL.UP PT, R4, R7, 0x2, RZ ;  /* 0x0440000007047989 */ /* 0x000e2400000e00ff */
[----:B0-----:R-:W-:-:S05]  /*de70*/  SEL R4, R4, RZ, P2 ;  /* 0x000000ff04047207 */ /* 0x001fca0001000000 */
[----:B------:R-:W-:-:S05]  /*de80*/  IMAD.IADD R4, R7, 0x1, R4 ;  /* 0x0000000107047824 */ /* 0x000fca00078e0204 */
[----:B------:R-:W0:Y:S02]  /*de90*/  SHFL.UP PT, R6, R4, 0x4, RZ ;  /* 0x0480000004067989 */ /* 0x000e2400000e00ff */
[----:B0-----:R-:W-:-:S05]  /*dea0*/  SEL R3, R6, RZ, P3 ;  /* 0x000000ff06037207 */ /* 0x001fca0001800000 */
[----:B------:R-:W-:Y:S02]  /*deb0*/  IMAD.IADD R3, R4, 0x1, R3 ;  /* 0x0000000104037824 */ /* 0x000fe400078e0203 */
[----:B------:R-:W0:Y:S03]  /*dec0*/  S2R R4, SR_CTAID.X ;  /* 0x0000000000047919 */ /* 0x000e260000002500 */
[----:B------:R-:W2:Y:S02]  /*ded0*/  SHFL.UP PT, R2, R3, 0x8, RZ ;  /* 0x0500000003027989 */ /* 0x000ea400000e00ff */
[----:B--2---:R-:W-:-:S05]  /*dee0*/  SEL R2, R2, RZ, P4 ;  /* 0x000000ff02027207 */ /* 0x004fca0002000000 */
[----:B------:R-:W-:-:S05]  /*def0*/  IMAD.IADD R8, R3, 0x1, R2 ;  /* 0x0000000103087824 */ /* 0x000fca00078e0202 */
[----:B------:R-:W2:Y:S02]  /*df00*/  SHFL.UP PT, R2, R8, 0x10, RZ ;  /* 0x0600000008027989 */ /* 0x000ea400000e00ff */
[----:B--2---:R-:W-:-:S05]  /*df10*/  SEL R7, R2, RZ, P5 ;  /* 0x000000ff02077207 */ /* 0x004fca0002800000 */
[----:B------:R-:W-:-:S05]  /*df20*/  IMAD.IADD R2, R8, 0x1, R7 ;  /* 0x0000000108027824 */ /* 0x000fca00078e0207 */
[----:B------:R-:W1:Y:S02]  /*df30*/  SHFL.IDX PT, R6, R2, 0x1f, 0x1f ;  /* 0x03e01f0002067f89 */ /* 0x000e6400000e0000 */
[----:B-1----:R-:W-:Y:S02]  /*df40*/  IMAD R7, R6, R9, RZ ;  /* 0x0000000906077224 */ /* 0x002fe400078e02ff */
[----:B------:R-:W-:Y:S02]  /*df50*/  IMAD.MOV.U32 R6, RZ, RZ, RZ ;  /* 0x000000ffff067224 */ /* 0x000fe400078e00ff */
[----:B------:R-:W-:Y:S01]  /*df60*/  IMAD.MOV.U32 R10, RZ, RZ, R7 ;  /* 0x000000ffff0a7224 */ /* 0x000fe200078e0007 */
[----:B0-----:R-:W-:-:S13]  /*df70*/  ISETP.GT.AND P6, PT, R7, R4, PT ;  /* 0x000000040700720c */ /* 0x001fda0003fc4270 */
[----:B------:R-:W-:Y:S05]  /*df80*/  @P6 BRA `(.L_x_166) ;  /* 0x0000000000a46947 */ /* 0x000fea0003800000 */
[----:B------:R-:W-:Y:S01]  /*df90*/  IMAD.MOV.U32 R7, RZ, RZ, R10 ;  /* 0x000000ffff077224 */ /* 0x000fe200078e000a */
[----:B------:R-:W-:Y:S01]  /*dfa0*/  UMOV UR52, URZ ;  /* 0x0000003f00347c82 */ /* 0x000fe20008000000 */
[----:B------:R-:W-:Y:S01]  /*dfb0*/  ULDC UR6, c[0x0][0xc14] ;  /* 0x0003050000067ab9 */ /* 0x000fe20000000800 */
[----:B------:R-:W-:-:S05]  /*dfc0*/  ULDC UR5, c[0x0][0xc14] ;  /* 0x0003050000057ab9 */ /* 0x000fca0000000800 */
.L_x_170:
[----:B------:R-:W-:-:S03]  /*dfd0*/  UIADD3 UR4, UR52, 0x1f, URZ ;  /* 0x0000001f34047890 */ /* 0x000fc6000fffe03f */
[----:B------:R-:W-:Y:S01]  /*dfe0*/  UMOV UR52, UR5 ;  /* 0x0000000500347c82 */ /* 0x000fe20008000000 */
[----:B------:R-:W-:-:S06]  /*dff0*/  UISETP.GE.AND UP0, UPT, UR4, UR6, UPT ;  /* 0x000000060400728c */ /* 0x000fcc000bf06270 */
[----:B------:R-:W-:-:S13]  /*e000*/  PLOP3.LUT P6, PT, PT, PT, UP0, 0x40, 0x0 ;  /* 0x000000000000781c */ /* 0x000fda0003fce808 */
[----:B------:R-:W-:Y:S05]  /*e010*/  @!P6 BRA `(.L_x_167) ;  /* 0x000000040034e947 */ /* 0x000fea0003800000 */
[----:B------:R-:W-:Y:S01]  /*e020*/  UMOV UR52, UR4 ;  /* 0x0000000400347c82 */ /* 0x000fe20008000000 */
[----:B------:R-:W-:Y:S01]  /*e030*/  BSSY B0, `(.L_x_168) ;  /* 0x0000008000007945 */ /* 0x000fe20003800000 */
[----:B------:R-:W-:Y:S02]  /*e040*/  VIADD R9, R5, UR52 ;  /* 0x0000003405097c36 */ /* 0x000fe40008000000 */
[----:B------:R-:W-:-:S03]  /*e050*/  IMAD.MOV.U32 R0, RZ, RZ, RZ ;  /* 0x000000ffff007224 */ /* 0x000fc600078e00ff */
[----:B------:R-:W-:-:S13]  /*e060*/  ISETP.GE.OR P6, PT, R9, UR6, !P0 ;  /* 0x0000000609007c0c */ /* 0x000fda000c7c6670 */
[----:B------:R-:W-:Y:S05]  /*e070*/  @P6 BRA `(.L_x_169) ;  /* 0x00000000000c6947 */ /* 0x000fea0003800000 */
[----:B------:R-:W0:Y:S02]  /*e080*/  LDC.64 R2, c[0x0][0xc58] ;  /* 0x00031600ff027b82 */ /* 0x000e240000000a00 */
[----:B0-----:R-:W-:-:S05]  /*e090*/  IMAD.WIDE R2, R9, 0x4, R2 ;  /* 0x0000000409027825 */ /* 0x001fca00078e0202 */
[----:B------:R0:W5:Y:S02]  /*e0a0*/  LDG.E R0, desc[UR50][R2.64] ;  /* 0x0000003202007981 */ /* 0x000164000c1e1900 */
.L_x_169:
[----:B------:R-:W-:Y:S05]  /*e0b0*/  BSYNC B0 ;  /* 0x0000000000007941 */ /* 0x000fea0003800000 */
.L_x_168:
[----:B0----5:R-:W0:Y:S02]  /*e0c0*/  SHFL.UP PT, R2, R0, 0x1, RZ ;  /* 0x0420000000027989 */ /* 0x021e2400000e00ff */
[----:B0-----:R-:W-:-:S05]  /*e0d0*/  SEL R3, R2, RZ, P1 ;  /* 0x000000ff02037207 */ /* 0x001fca0000800000 */
[----:B------:R-:W-:-:S05]  /*e0e0*/  IMAD.IADD R3, R0, 0x1, R3 ;  /* 0x0000000100037824 */ /* 0x000fca00078e0203 */
[----:B------:R-:W0:Y:S02]  /*e0f0*/  SHFL.UP PT, R2, R3, 0x2, RZ ;  /* 0x0440000003027989 */ /* 0x000e2400000e00ff */
        /* <DEDUP_REMOVED lines=11> */
[----:B------:R-:W0:Y:S03]  /*e1b0*/  LDC R9, c[0x0][0xc10] ;  /* 0x00030400ff097b82 */ /* 0x000e260000000800 */
[----:B------:R-:W0:Y:S02]  /*e1c0*/  SHFL.IDX PT, R12, R2, 0x1f, 0x1f ;  /* 0x03e01f00020c7f89 */ /* 0x000e2400000e0000 */
[----:B0-----:R-:W-:-:S04]  /*e1d0*/  IMAD R12, R12, R9, RZ ;  /* 0x000000090c0c7224 */ /* 0x001fc800078e02ff */
[----:B------:R-:W-:-:S05]  /*e1e0*/  IMAD.IADD R7, R12, 0x1, R7 ;  /* 0x000000010c077824 */ /* 0x000fca00078e0207 */
[----:B------:R-:W-:-:S13]  /*e1f0*/  ISETP.GT.AND P6, PT, R7, R4, PT ;  /* 0x000000040700720c */ /* 0x000fda0003fc4270 */
[----:B------:R-:W-:Y:S05]  /*e200*/  @!P6 BRA `(.L_x_170) ;  /* 0xfffffffc0070e947 */ /* 0x000fea000383ffff */
[----:B------:R-:W-:-:S07]  /*e210*/  MOV R10, R12 ;  /* 0x0000000c000a7202 */ /* 0x000fce0000000f00 */
.L_x_166:
[----:B------:R-:W-:-:S04]  /*e220*/  IMAD.IADD R8, R7, 0x1, -R10 ;  /* 0x0000000107087824 */ /* 0x000fc800078e0a0a */
[----:B------:R-:W-:-:S05]  /*e230*/  IMAD R3, R2, R9, R8 ;  /* 0x0000000902037224 */ /* 0x000fca00078e0208 */
[----:B------:R-:W-:-:S13]  /*e240*/  ISETP.GT.AND P0, PT, R3, R4, PT ;  /* 0x000000040300720c */ /* 0x000fda0003f04270 */
[----:B------:R-:W-:Y:S02]  /*e250*/  VOTEU.ANY UR5, UPT, !P0 ;  /* 0x0000000000057886 */ /* 0x000fe400040e0100 */
[----:B------:R-:W-:Y:S02]  /*e260*/  UPOPC UR4, UR5 ;  /* 0x00000005000472bf */ /* 0x000fe40008000000 */
[----:B------:R-:W-:-:S04]  /*e270*/  ISETP.NE.AND P0, PT, RZ, UR5, PT ;  /* 0x00000005ff007c0c */ /* 0x000fc8000bf05270 */
[----:B------:R-:W-:-:S05]  /*e280*/  IMAD.U32 R11, RZ, RZ, UR4 ;  /* 0x00000004ff0b7e24 */ /* 0x000fca000f8e00ff */
[----:B------:R-:W0:Y:S02]  /*e290*/  SHFL.IDX PT, R0, R0, R11, 0x1f ;  /* 0x00001f0b00007589 */ /* 0x000e2400000e0000 */
[----:B0-----:R-:W-:-:S04]  /*e2a0*/  IABS R7, R0 ;  /* 0x0000000000077213 */ /* 0x001fc80000000000 */
[----:B------:R-:W0:Y:S08]  /*e2b0*/  I2F.RP R10, R7 ;  /* 0x00000007000a7306 */ /* 0x000e300000209400 */
[----:B0-----:R-:W0:Y:S02]  /*e2c0*/  MUFU.RCP R10, R10 ;  /* 0x0000000a000a7308 */ /* 0x001e240000001000 */
[----:B0-----:R-:W-:-:S06]  /*e2d0*/  VIADD R3, R10, 0xffffffe ;  /* 0x0ffffffe0a037836 */ /* 0x001fcc0000000000 */
[----:B------:R-:W0:Y:S01]  /*e2e0*/  F2I.FTZ.U32.TRUNC.NTZ R3, R3 ;  /* 0x0000000300037305 */ /* 0x000e22000021f000 */
[----:B------:R-:W-:Y:S05]  /*e2f0*/  @!P0 BRA `(.L_x_171) ;  /* 0x00000000000c8947 */ /* 0x000fea0003800000 */
[----:B------:R-:W-:-:S06]  /*e300*/  UIADD3 UR5, UR4, -0x1, URZ ;  /* 0xffffffff04057890 */ /* 0x000fcc000fffe03f */
[----:B------:R-:W-:-:S05]  /*e310*/  IMAD.U32 R11, RZ, RZ, UR5 ;  /* 0x00000005ff0b7e24 */ /* 0x000fca000f8e00ff */
[----:B------:R1:W2:Y:S02]  /*e320*/  SHFL.IDX PT, R6, R2, R11, 0x1f ;  /* 0x00001f0b02067589 */ /* 0x0002a400000e0000 */
.L_x_171:
[--C-:B01----:R-:W-:Y:S01]  /*e330*/  IMAD.MOV R2, RZ, RZ, -R3.reuse ;  /* 0x000000ffff027224 */ /* 0x103fe200078e0a03 */
[----:B------:R-:W-:Y:S01]  /*e340*/  UIADD3 UR52, UR4, UR52, URZ ;  /* 0x0000003404347290 */ /* 0x000fe2000fffe03f */
[----:B--2---:R-:W-:Y:S02]  /*e350*/  IMAD R6, R6, R9, R8 ;  /* 0x0000000906067224 */ /* 0x004fe400078e0208 */
[----:B------:R-:W-:Y:S02]  /*e360*/  IMAD R9, R2, R7, RZ ;  /* 0x0000000702097224 */ /* 0x000fe400078e02ff */
[----:B------:R-:W-:Y:S01]  /*e370*/  IMAD.MOV.U32 R2, RZ, RZ, RZ ;  /* 0x000000ffff027224 */ /* 0x000fe200078e00ff */
[----:B------:R1:W-:Y:S03]  /*e380*/  STL [R1+0x20], R6 ;  /* 0x0000200601007387 */ /* 0x0003e60000100800 */
[----:B------:R-:W-:-:S04]  /*e390*/  IMAD.HI.U32 R2, R3, R9, R2 ;  /* 0x0000000903027227 */ /* 0x000fc800078e0002 */
[----:B------:R-:W-:Y:S01]  /*e3a0*/  IMAD.IADD R9, R4, 0x1, -R6 ;  /* 0x0000000104097824 */ /* 0x000fe200078e0a06 */
[----:B------:R-:W-:-:S04]  /*e3b0*/  IABS R4, R0 ;  /* 0x0000000000047213 */ /* 0x000fc80000000000 */
[----:B------:R-:W-:Y:S01]  /*e3c0*/  IABS R3, R9 ;  /* 0x0000000900037213 */ /* 0x000fe20000000000 */
[----:B------:R-:W-:-:S04]  /*e3d0*/  IMAD.MOV R4, RZ, RZ, -R4 ;  /* 0x000000ffff047224 */ /* 0x000fc800078e0a04 */
[----:B------:R-:W-:-:S04]  /*e3e0*/  IMAD.HI.U32 R2, R2, R3, RZ ;  /* 0x0000000302027227 */ /* 0x000fc800078e00ff */
[----:B------:R-:W-:Y:S01]  /*e3f0*/  IMAD R4, R2, R4, R3 ;  /* 0x0000000402047224 */ /* 0x000fe200078e0203 */
[----:B------:R-:W-:-:S04]  /*e400*/  LOP3.LUT R3, R9, R0, RZ, 0x3c, !PT ;  /* 0x0000000009037212 */ /* 0x000fc800078e3cff */
[----:B------:R-:W-:Y:S02]  /*e410*/  ISETP.GT.U32.AND P1, PT, R7, R4, PT ;  /* 0x000000040700720c */ /* 0x000fe40003f24070 */
[----:B------:R-:W-:-:S11]  /*e420*/  ISETP.GE.AND P2, PT, R3, RZ, PT ;  /* 0x000000ff0300720c */ /* 0x000fd60003f46270 */
[----:B------:R-:W-:Y:S02]  /*e430*/  @!P1 IMAD.IADD R4, R4, 0x1, -R7 ;  /* 0x0000000104049824 */ /* 0x000fe400078e0a07 */
[----:B------:R-:W-:Y:S01]  /*e440*/  @!P1 VIADD R2, R2, 0x1 ;  /* 0x0000000102029836 */ /* 0x000fe20000000000 */
[----:B------:R-:W-:Y:S02]  /*e450*/  ISETP.NE.AND P1, PT, R0, RZ, PT ;  /* 0x000000ff0000720c */ /* 0x000fe40003f25270 */
[----:B------:R-:W-:-:S13]  /*e460*/  ISETP.GE.U32.AND P0, PT, R4, R7, PT ;  /* 0x000000070400720c */ /* 0x000fda0003f06070 */
[----:B------:R-:W-:-:S04]  /*e470*/  @P0 VIADD R2, R2, 0x1 ;  /* 0x0000000102020836 */ /* 0x000fc80000000000 */
[----:B------:R-:W-:Y:S01]  /*e480*/  @!P2 IMAD.MOV R2, RZ, RZ, -R2 ;  /* 0x000000ffff02a224 */ /* 0x000fe200078e0a02 */
[----:B------:R-:W-:-:S04]  /*e490*/  @!P1 LOP3.LUT R2, RZ, R0, RZ, 0x33, !PT ;  /* 0x00000000ff029212 */ /* 0x000fc800078e33ff */
[----:B------:R-:W-:Y:S01]  /*e4a0*/  R2UR UR38, R2 ;  /* 0x00000000022672ca */ /* 0x000fe200000e0000 */
[----:B------:R-:W-:-:S04]  /*e4b0*/  IMAD.MOV R3, RZ, RZ, -R2 ;  /* 0x000000ffff037224 */ /* 0x000fc800078e0a02 */
[----:B------:R-:W-:-:S05]  /*e4c0*/  IMAD R0, R0, R3, R9 ;  /* 0x0000000300007224 */ /* 0x000fca00078e0209 */
[----:B------:R1:W-:Y:S01]  /*e4d0*/  STL [R1+0x24], R0 ;  /* 0x0000240001007387 */ /* 0x0003e20000100800 */
[----:B------:R-:W-:Y:S05]  /*e4e0*/  BRA `(.L_x_172) ;  /* 0x00000000000c7947 */ /* 0x000fea0003800000 */
.L_x_167:
[----:B------:R0:W-:Y:S01]  /*e4f0*/  STL [R1+0x20], R4 ;  /* 0x0000200401007387 */ /* 0x0001e20000100800 */
[----:B------:R-:W-:-:S03]  /*e500*/  UMOV UR38, URZ ;  /* 0x0000003f00267c82 */ /* 0x000fc60008000000 */
[----:B------:R0:W-:Y:S02]  /*e510*/  STL [R1+0x24], RZ ;  /* 0x000024ff01007387 */ /* 0x0001e40000100800 */
.L_x_172:
[----:B------:R-:W2:Y:S04]  /*e520*/  LDL R2, [R1+0x24] ;  /* 0x0000240001027983 */ /* 0x000ea80000100800 */
[----:B0-----:R-:W3:Y:S01]  /*e530*/  LDL R4, [R1+0x20] ;  /* 0x0000200001047983 */ /* 0x001ee20000100800 */
[----:B------:R-:W-:-:S13]  /*e540*/  ISETP.NE.AND P0, PT, R5, RZ, PT ;  /* 0x000000ff0500720c */ /* 0x000fda0003f05270 */
[----:B------:R-:W0:Y:S01]  /*e550*/  @!P0 S2R R3, SR_CgaCtaId ;  /* 0x0000000000038919 */ /* 0x000e220000008800 */
[----:B-1----:R-:W-:Y:S01]  /*e560*/  @!P0 MOV R0, 0x400 ;  /* 0x0000040000008802 */ /* 0x002fe20000000f00 */
[----:B------:R-:W-:Y:S02]  /*e570*/  IMAD.U32 R6, RZ, RZ, UR38 ;  /* 0x00000026ff067e24 */ /* 0x000fe4000f8e00ff */
[----:B------:R-:W-:Y:S01]  /*e580*/  IMAD.U32 R7, RZ, RZ, UR52 ;  /* 0x00000034ff077e24 */ /* 0x000fe2000f8e00ff */
[----:B0-----:R-:W-:Y:S01]  /*e590*/  @!P0 LEA R0, R3, R0, 0x18 ;  /* 0x0000000003008211 */ /* 0x001fe200078ec0ff */
[----:B--2---:R-:W-:-:S05]  /*e5a0*/  IMAD.MOV.U32 R5, RZ, RZ, R2 ;  /* 0x000000ffff057224 */ /* 0x004fca00078e0002 */
[----:B---3--:R2:W-:Y:S01]  /*e5b0*/  @!P0 STS.128 [R0+0x2e8d0], R4 ;  /* 0x02e8d00400008388 */ /* 0x0085e20000000c00 */
[----:B------:R-:W-:Y:S06]  /*e5c0*/  BAR.ARV 0x5, 0x180 ;  /* 0x0146000000007b1d */ /* 0x000fec0000002000 */
.L_x_165:
[----:B--2---:R-:W-:Y:S01]  /*e5d0*/  IMAD.MOV.U32 R0, RZ, RZ, 0x1 ;  /* 0x00000001ff007424 */ /* 0x004fe200078e00ff */
[----:B------:R-:W-:Y:S01]  /*e5e0*/  ULDC UR4, c[0x0][0xc14] ;  /* 0x0003050000047ab9 */ /* 0x000fe20000000800 */
[----:B------:R2:W-:Y:S01]  /*e5f0*/  STL [R1+0x2c], RZ ;  /* 0x00002cff01007387 */ /* 0x0005e20000100800 */
[----:B------:R-:W-:-:S03]  /*e600*/  UISETP.GE.AND UP0, UPT, UR52, UR4, UPT ;  /* 0x000000043400728c */ /* 0x000fc6000bf06270 */
[----:B------:R2:W-:Y:S03]  /*e610*/  STL [R1+0x8], R0 ;  /* 0x0000080001007387 */ /* 0x0005e60000100800 */
[----:B------:R-:W-:Y:S01]  /*e620*/  PLOP3.LUT P0, PT, PT, PT, UP0, 0x80, 0x0 ;  /* 0x000000000000781c */ /* 0x000fe20003f0f008 */
[----:B------:R2:W-:-:S12]  /*e630*/  STL [R1+0x4], RZ ;  /* 0x000004ff01007387 */ /* 0x0005d80000100800 */
[----:B--2---:R-:W-:Y:S05]  /*e640*/  @P0 BRA `(.L_x_173) ;  /* 0x0000003800bc0947 */ /* 0x004fea0003800000 */
[----:B------:R-:W0:Y:S01]  /*e650*/  S2R R0, SR_TID.X ;  /* 0x0000000000007919 */ /* 0x000e220000002100 */
[----:B------:R-:W-:Y:S01]  /*e660*/  ULDC UR48, c[0x0][0xc] ;  /* 0x0000030000307ab9 */ /* 0x000fe20000000800 */
[----:B------:R-:W-:Y:S01]  /*e670*/  ULOP3.LUT UR42, UR40, 0x1, URZ, 0xfc, !UPT ;  /* 0x00000001282a7892 */ /* 0x000fe2000f8efc3f */
[----:B------:R-:W1:Y:S01]  /*e680*/  S2R R7, SR_TID.X ;  /* 0x0000000000077919 */ /* 0x000e620000002100 */
[----:B------:R-:W-:Y:S01]  /*e690*/  ULOP3.LUT UR49, UR40, 0x2, URZ, 0xfc, !UPT ;  /* 0x0000000228317892 */ /* 0x000fe2000f8efc3f */
[----:B------:R-:W-:Y:S01]  /*e6a0*/  ULDC.64 UR54, c[0x0][0x198] ;  /* 0x0000660000367ab9 */ /* 0x000fe20000000a00 */
[----:B0-----:R-:W-:Y:S01]  /*e6b0*/  LOP3.LUT R2, R0, 0x7f, RZ, 0xc0, !PT ;  /* 0x0000007f00027812 */ /* 0x001fe200078ec0ff */
[C---:B-1----:R-:W-:Y:S01]  /*e6c0*/  IMAD.SHL.U32 R4, R7.reuse, 0x20, RZ ;  /* 0x0000002007047824 */ /* 0x042fe200078e00ff */
[C---:B------:R-:W-:Y:S01]  /*e6d0*/  SHF.L.U32 R0, R7.reuse, 0x7, RZ ;  /* 0x0000000707007819 */ /* 0x040fe200000006ff */
[----:B------:R-:W-:Y:S01]  /*e6e0*/  IMAD.SHL.U32 R5, R7, 0x4, RZ ;  /* 0x0000000407057824 */ /* 0x000fe200078e00ff */
[----:B------:R-:W-:-:S02]  /*e6f0*/  SHF.R.U32.HI R3, RZ, 0x5, R2 ;  /* 0x00000005ff037819 */ /* 0x000fc40000011602 */
[----:B------:R-:W-:Y:S02]  /*e700*/  LOP3.LUT R2, R0, 0x380, RZ, 0xc0, !PT ;  /* 0x0000038000027812 */ /* 0x000fe400078ec0ff */
[----:B------:R-:W-:Y:S02]  /*e710*/  LOP3.LUT R6, R4, 0x60, RZ, 0xc0, !PT ;  /* 0x0000006004067812 */ /* 0x000fe400078ec0ff */
[----:B------:R-:W-:Y:S01]  /*e720*/  LOP3.LUT P0, RZ, R7, 0x4, RZ, 0xc0, !PT ;  /* 0x0000000407ff7812 */ /* 0x000fe2000780c0ff */
[C---:B------:R-:W-:Y:S02]  /*e730*/  IMAD R2, R3.reuse, 0x10, R2 ;  /* 0x0000001003027824 */ /* 0x040fe400078e0202 */
[----:B------:R-:W-:Y:S02]  /*e740*/  IMAD R6, R3, 0x200, R6 ;  /* 0x0000020003067824 */ /* 0x000fe400078e0206 */
        /* <DEDUP_REMOVED lines=11> */
[----:B0-----:R-:W-:-:S05]  /*e800*/  IMAD.MOV.U32 R0, RZ, RZ, 0x40 ;  /* 0x00000040ff007424 */ /* 0x001fca00078e00ff */
[----:B------:R-:W-:Y:S01]  /*e810*/  SEL R2, R0, 0xffffffc0, !P0 ;  /* 0xffffffc000027807 */ /* 0x000fe20004000000 */
[----:B------:R-:W-:-:S05]  /*e820*/  IMAD.MOV.U32 R0, RZ, RZ, 0x1 ;  /* 0x00000001ff007424 */ /* 0x000fca00078e00ff */
[----:B------:R1:W-:Y:S04]  /*e830*/  STL [R1+0x8], R0 ;  /* 0x0000080001007387 */ /* 0x0003e80000100800 */
[----:B------:R1:W-:Y:S02]  /*e840*/  STL [R1+0x2c], RZ ;  /* 0x00002cff01007387 */ /* 0x0003e40000100800 */
.L_x_231:
[----:B------:R-:W-:Y:S01]  /*e850*/  ULDC.64 UR4, c[0x0][0xc60] ;  /* 0x0003180000047ab9 */ /* 0x000fe20000000a00 */
[----:B------:R-:W-:Y:S01]  /*e860*/  ULDC.64 UR6, c[0x0][0xa28] ;  /* 0x00028a0000067ab9 */ /* 0x000fe20000000a00 */
[----:B------:R-:W-:Y:S01]  /*e870*/  UIMAD.WIDE UR4, UR52, 0x4, UR4 ;  /* 0x00000004340478a5 */ /* 0x000fe2000f8e0204 */
[----:B------:R-:W-:Y:S01]  /*e880*/  ULDC.64 UR10, c[0x0][0xa20] ;  /* 0x00028800000a7ab9 */ /* 0x000fe20000000a00 */
[----:B------:R-:W-:Y:S01]  /*e890*/  IMAD.MOV.U32 R17, RZ, RZ, RZ ;  /* 0x000000ffff117224 */ /* 0x000fe200078e00ff */
[----:B------:R-:W-:-:S03]  /*e8a0*/  ULDC UR44, c[0x0][0x2e0] ;  /* 0x0000b800002c7ab9 */ /* 0x000fc60000000800 */
[----:B------:R-:W-:Y:S02]  /*e8b0*/  IMAD.U32 R2, RZ, RZ, UR4 ;  /* 0x00000004ff027e24 */ /* 0x000fe4000f8e00ff */
[----:B------:R-:W-:Y:S01]  /*e8c0*/  IMAD.U32 R3, RZ, RZ, UR5 ;  /* 0x00000005ff037e24 */ /* 0x000fe2000f8e00ff */
[----:B------:R-:W-:-:S04]  /*e8d0*/  ULDC.64 UR4, c[0x0][0xa00] ;  /* 0x0002800000047ab9 */ /* 0x000fc80000000a00 */
[----:B------:R-:W2:Y:S01]  /*e8e0*/  LDG.E R2, desc[UR50][R2.64] ;  /* 0x0000003202027981 */ /* 0x000ea2000c1e1900 */
[----:B------:R-:W-:Y:S02]  /*e8f0*/  UISETP.NE.U32.AND UP0, UPT, UR4, URZ, UPT ;  /* 0x0000003f0400728c */ /* 0x000fe4000bf05070 */
[----:B------:R-:W-:Y:S02]  /*e900*/  UISETP.NE.U32.AND UP1, UPT, UR6, URZ, UPT ;  /* 0x0000003f0600728c */ /* 0x000fe4000bf25070 */
[----:B------:R-:W-:-:S06]  /*e910*/  UISETP.NE.AND.EX UP0, UPT, UR5, URZ, UPT, UP0 ;  /* 0x0000003f0500728c */ /* 0x000fcc000bf05300 */
[----:B------:R-:W-:Y:S01]  /*e920*/  PLOP3.LUT P0, PT, PT, PT, UP0, 0x80, 0x0 ;  /* 0x000000000000781c */ /* 0x000fe20003f0f008 */
[----:B01----:R-:W-:Y:S01]  /*e930*/  IMAD.MOV.U32 R4, RZ, RZ, RZ ;  /* 0x000000ffff047224 */ /* 0x003fe200078e00ff */
[----:B--2---:R-:W-:-:S13]  /*e940*/  R2UR UR47, R2 ;  /* 0x00000000022f72ca */ /* 0x004fda00000e0000 */
[----:B------:R-:W-:Y:S02]  /*e950*/  USHF.R.S32.HI UR8, URZ, 0x1f, UR47 ;  /* 0x0000001f3f087899 */ /* 0x000fe4000801142f */
[----:B------:R-:W-:-:S04]  /*e960*/  @UP0 ULEA UR4, UP2, UR47, UR4, 0x2 ;  /* 0x000000042f040291 */ /* 0x000fc8000f84103f */
[----:B------:R-:W-:Y:S02]  /*e970*/  @UP0 ULEA.HI.X UR5, UR47, UR5, UR8, 0x2, UP2 ;  /* 0x000000052f050291 */ /* 0x000fe400090f1408 */
[----:B------:R-:W-:Y:S01]  /*e980*/  UISETP.NE.AND.EX UP0, UPT, UR7, URZ, UPT, UP1 ;  /* 0x0000003f0700728c */ /* 0x000fe2000bf05310 */
[----:B------:R-:W-:Y:S01]  /*e990*/  IMAD.U32 R2, RZ, RZ, UR4 ;  /* 0x00000004ff027e24 */ /* 0x000fe2000f8e00ff */
[----:B------:R-:W-:Y:S02]  /*e9a0*/  UISETP.NE.U32.AND UP2, UPT, UR10, URZ, UPT ;  /* 0x0000003f0a00728c */ /* 0x000fe4000bf45070 */
[----:B------:R-:W-:Y:S01]  /*e9b0*/  USHF.L.U32 UR45, UR47, 0x2, URZ ;  /* 0x000000022f2d7899 */ /* 0x000fe2000800063f */
[----:B------:R-:W-:Y:S01]  /*e9c0*/  IMAD.U32 R3, RZ, RZ, UR5 ;  /* 0x00000005ff037e24 */ /* 0x000fe2000f8e00ff */
[----:B------:R-:W-:Y:S01]  /*e9d0*/  UISETP.NE.AND.EX UP2, UPT, UR11, URZ, UPT, UP2 ;  /* 0x0000003f0b00728c */ /* 0x000fe2000bf45320 */
[----:B------:R-:W-:Y:S01]  /*e9e0*/  PLOP3.LUT P1, PT, PT, PT, UP0, 0x80, 0x0 ;  /* 0x000000000000781c */ /* 0x000fe20003f2f008 */
[----:B------:R-:W-:-:S02]  /*e9f0*/  USHF.L.U64.HI UR46, UR47, 0x2, UR8 ;  /* 0x000000022f2e7899 */ /* 0x000fc40008010208 */
[----:B------:R0:W5:Y:S01]  /*ea00*/  @P0 LDG.E R17, desc[UR50][R2.64] ;  /* 0x0000003202110981 */ /* 0x000162000c1e1900 */
[----:B------:R-:W-:Y:S01]  /*ea10*/  @UP0 ULEA UR4, UP1, UR47, UR6, 0x2 ;  /* 0x000000062f040291 */ /* 0x000fe2000f82103f */
[----:B------:R-:W-:-:S03]  /*ea20*/  PLOP3.LUT P2, PT, PT, PT, UP2, 0x80, 0x0 ;  /* 0x000000000000781c */ /* 0x000fc60003f4f028 */
[----:B------:R-:W-:Y:S02]  /*ea30*/  @UP0 ULEA.HI.X UR5, UR47, UR7, UR8, 0x2, UP1 ;  /* 0x000000072f050291 */ /* 0x000fe400088f1408 */
[----:B------:R-:W-:Y:S01]  /*ea40*/  @UP2 UIADD3 UR6, UP3, UR45, UR10, URZ ;  /* 0x0000000a2d062290 */ /* 0x000fe2000ff7e03f */
[----:B------:R-:W-:Y:S01]  /*ea50*/  ULDC.64 UR8, c[0x0][0xa08] ;  /* 0x0002820000087ab9 */ /* 0x000fe20000000a00 */
[----:B0-----:R-:W-:Y:S02]  /*ea60*/  IMAD.U32 R2, RZ, RZ, UR4 ;  /* 0x00000004ff027e24 */ /* 0x001fe4000f8e00ff */
[----:B------:R-:W-:Y:S01]  /*ea70*/  @UP2 UIADD3.X UR7, UR46, UR11, URZ, UP3, !UPT ;  /* 0x0000000b2e072290 */ /* 0x000fe20009ffe43f */
[----:B------:R-:W-:Y:S01]  /*ea80*/  IMAD.U32 R3, RZ, RZ, UR5 ;  /* 0x00000005ff037e24 */ /* 0x000fe2000f8e00ff */
[----:B------:R-:W-:Y:S01]  /*ea90*/  ISETP.NE.U32.AND P0, PT, RZ, UR8, PT ;  /* 0x00000008ff007c0c */ /* 0x000fe2000bf05070 */
[----:B------:R-:W-:-:S03]  /*eaa0*/  UIADD3 UR8, UP0, UR45, UR8, URZ ;  /* 0x000000082d087290 */ /* 0x000fc6000ff1e03f */
[----:B-1----:R0:W2:Y:S01]  /*eab0*/  @P1 LDG.E R0, desc[UR50][R2.64] ;  /* 0x0000003202001981 */ /* 0x0020a2000c1e1900 */
[----:B------:R-:W-:Y:S01]  /*eac0*/  ISETP.NE.AND.EX P0, PT, RZ, UR9, PT, P0 ;  /* 0x00000009ff007c0c */ /* 0x000fe2000bf05300 */
[----:B------:R-:W-:Y:S01]  /*ead0*/  UIADD3.X UR4, UR46, UR9, URZ, UP0, !UPT ;  /* 0x000000092e047290 */ /* 0x000fe200087fe43f */
[----:B0-----:R-:W-:Y:S02]  /*eae0*/  IMAD.U32 R2, RZ, RZ, UR6 ;  /* 0x00000006ff027e24 */ /* 0x001fe4000f8e00ff */
[----:B------:R-:W-:-:S05]  /*eaf0*/  IMAD.U32 R3, RZ, RZ, UR7 ;  /* 0x00000007ff037e24 */ /* 0x000fca000f8e00ff */
[----:B------:R0:W3:Y:S02]  /*eb00*/  @P2 LDG.E R5, desc[UR50][R2.64] ;  /* 0x0000003202052981 */ /* 0x0000e4000c1e1900 */
[----:B0-----:R-:W-:Y:S01]  /*eb10*/  IMAD.U32 R2, RZ, RZ, UR8 ;  /* 0x00000008ff027e24 */ /* 0x001fe2000f8e00ff */
[----:B------:R-:W-:Y:S01]  /*eb20*/  MOV R3, UR4 ;  /* 0x0000000400037c02 */ /* 0x000fe20008000f00 */
[----:B------:R-:W-:-:S04]  /*eb30*/  ULDC.64 UR4, c[0x0][0x3f8] ;  /* 0x0000fe0000047ab9 */ /* 0x000fc80000000a00 */
[----:B------:R0:W5:Y:S01]  /*eb40*/  @P0 LDG.E R4, desc[UR50][R2.64] ;  /* 0x0000003202040981 */ /* 0x000162000c1e1900 */
[----:B------:R-:W-:-:S03]  /*eb50*/  UISETP.NE.U32.AND UP0, UPT, UR4, URZ, UPT ;  /* 0x0000003f0400728c */ /* 0x000fc6000bf05070 */
[----:B------:R-:W-:Y:S01]  /*eb60*/  UMOV UR4, URZ ;  /* 0x0000003f00047c82 */ /* 0x000fe20008000000 */
[----:B------:R-:W-:-:S03]  /*eb70*/  UISETP.NE.AND.EX UP0, UPT, UR5, URZ, UPT, UP0 ;  /* 0x0000003f0500728c */ /* 0x000fc6000bf05300 */
[----:B------:R-:W-:Y:S02]  /*eb80*/  ULDC UR5, c[0x0][0x404] ;  /* 0x0001010000057ab9 */ /* 0x000fe40000000800 */
[----:B------:R-:W-:-:S04]  /*eb90*/  USEL UR5, UR5, 0x1, UP0 ;  /* 0x0000000105057887 */ /* 0x000fc80008000000 */
[----:B------:R-:W-:Y:S01]  /*eba0*/  UIMAD UR44, UR5, UR44, URZ ;  /* 0x0000002c052c72a4 */ /* 0x000fe2000f8e023f */
[----:B--2---:R-:W-:-:S06]  /*ebb0*/  @P1 R2UR UR4, R0 ;  /* 0x00000000000412ca */ /* 0x004fcc00000e0000 */
[----:B---3--:R-:W-:Y:S01]  /*ebc0*/  @P2 R2UR UR44, R5 ;  /* 0x00000000052c22ca */ /* 0x008fe200000e0000 */
[----:B0-----:R-:W-:-:S14]  /*ebd0*/  @P2 BRA `(.L_x_174) ;  /* 0x0000000000182947 */ /* 0x001fdc0003800000 */
[----:B------:R-:W-:Y:S05]  /*ebe0*/  @!P0 BRA `(.L_x_174) ;  /* 0x0000000000148947 */ /* 0x000fea0003800000 */
[----:B------:R-:W2:Y:S04]  /*ebf0*/  LDG.E R5, desc[UR50][R2.64] ;  /* 0x0000003202057981 */ /* 0x000ea8000c1e1900 */
[----:B------:R-:W3:Y:S01]  /*ec00*/  LDG.E R0, desc[UR50][R2.64+0x4] ;  /* 0x0000043202007981 */ /* 0x000ee2000c1e1900 */
[----:B--2---:R-:W-:Y:S02]  /*ec10*/  R2UR UR5, R5 ;  /* 0x00000000050572ca */ /* 0x004fe400000e0000 */
[----:B---3--:R-:W-:-:S13]  /*ec20*/  R2UR UR44, R0 ;  /* 0x00000000002c72ca */ /* 0x008fda00000e0000 */
[----:B------:R-:W-:-:S12]  /*ec30*/  UIADD3 UR44, -UR5, UR44, URZ ;  /* 0x0000002c052c7290 */ /* 0x000fd8000fffe13f */
.L_x_174:
[----:B-----5:R-:W-:Y:S01]  /*ec40*/  VIADD R0, R4, UR4 ;  /* 0x0000000404007c36 */ /* 0x020fe20008000000 */
[----:B------:R-:W-:Y:S01]  /*ec50*/  UIADD3 UR44, -UR4, UR44, URZ ;  /* 0x0000002c042c7290 */ /* 0x000fe2000fffe13f */
[----:B------:R-:W-:Y:S01]  /*ec60*/  BSSY B6, `(.L_x_175) ;  /* 0x00002ab000067945 */ /* 0x000fe20003800000 */
[----:B------:R-:W-:Y:S02]  /*ec70*/  UMOV UR6, URZ ;  /* 0x0000003f00067c82 */ /* 0x000fe40008000000 */
[----:B------:R0:W-:Y:S01]  /*ec80*/  STL [R1+0x18], R0 ;  /* 0x0000180001007387 */ /* 0x0001e20000100800 */
[----:B------:R-:W-:Y:S02]  /*ec90*/  UIADD3 UR7, UR44, 0xdf, URZ ;  /* 0x000000df2c077890 */ /* 0x000fe4000fffe03f */
[----:B------:R-:W-:Y:S02]  /*eca0*/  ISETP.LT.AND P0, PT, RZ, UR44, PT ;  /* 0x0000002cff007c0c */ /* 0x000fe4000bf01270 */
[----:B------:R-:W-:-:S04]  /*ecb0*/  UIMAD.WIDE UR6, UR7, -0x6db6db6d, UR6 ;  /* 0x92492493070678a5 */ /* 0x000fc8000f8e0206 */
[----:B------:R-:W-:-:S04]  /*ecc0*/  USHF.R.U32.HI UR43, URZ, 0x1f, UR7 ;  /* 0x0000001f3f2b7899 */ /* 0x000fc80008011607 */
[----:B------:R-:W-:-:S03]  /*ecd0*/  ULEA.HI.SX32 UR43, UR7, UR43, 0x19 ;  /* 0x0000002b072b7291 */ /* 0x000fc6000f8fca3f */
[----:B0-----:R-:W-:Y:S09]  /*ece0*/  @P0 BRA `(.L_x_176) ;  /* 0x0000000000480947 */ /* 0x001ff20003800000 */
[----:B------:R-:W0:Y:S02]  /*ecf0*/  S2R R0, SR_TID.X ;  /* 0x0000000000007919 */ /* 0x000e240000002100 */
[----:B0-----:R-:W-:-:S04]  /*ed00*/  LOP3.LUT R0, R0, 0x7f, RZ, 0xc0, !PT ;  /* 0x0000007f00007812 */ /* 0x001fc800078ec0ff */
[----:B------:R-:W-:-:S13]  /*ed10*/  ISETP.NE.AND P0, PT, R0, RZ, PT ;  /* 0x000000ff0000720c */ /* 0x000fda0003f05270 */
[----:B------:R-:W-:Y:S05]  /*ed20*/  @P0 BRA `(.L_x_177) ;  /* 0x0000002800780947 */ /* 0x000fea0003800000 */
[----:B------:R-:W0:Y:S01]  /*ed30*/  S2R R5, SR_LANEID ;  /* 0x0000000000057919 */ /* 0x000e220000000000 */
[----:B------:R-:W-:Y:S01]  /*ed40*/  VOTEU.ANY UR4, UPT, PT ;  /* 0x0000000000047886 */ /* 0x000fe200038e0100 */
[----:B------:R-:W1:Y:S01]  /*ed50*/  LDC.64 R2, c[0x0][0xc38] ;  /* 0x00030e00ff027b82 */ /* 0x000e620000000a00 */
[----:B------:R-:W0:Y:S02]  /*ed60*/  FLO.U32 R0, UR4 ;  /* 0x0000000400007d00 */ /* 0x000e2400080e0000 */
[----:B0-----:R-:W-:-:S06]  /*ed70*/  ISETP.EQ.U32.AND P0, PT, R0, R5, PT ;  /* 0x000000050000720c */ /* 0x001fcc0003f02070 */
[----:B------:R-:W1:Y:S07]  /*ed80*/  POPC R5, UR4 ;  /* 0x0000000400057d09 */ /* 0x000e6e0008000000 */
[----:B-1----:R-:W2:Y:S01]  /*ed90*/  @P0 ATOMG.E.ADD.STRONG.GPU PT, R3, desc[UR50][R2.64], R5 ;  /* 0x00000005020309a8 */ /* 0x002ea200081ee1f2 */
[----:B------:R-:W0:Y:S02]  /*eda0*/  S2R R4, SR_LTMASK ;  /* 0x0000000000047919 */ /* 0x000e240000003900 */
[----:B0-----:R-:W-:-:S04]  /*edb0*/  LOP3.LUT R4, R4, UR4, RZ, 0xc0, !PT ;  /* 0x0000000404047c12 */ /* 0x001fc8000f8ec0ff */
[----:B------:R-:W0:Y:S01]  /*edc0*/  POPC R7, R4 ;  /* 0x0000000400077309 */ /* 0x000e220000000000 */
[----:B--2---:R-:W0:Y:S02]  /*edd0*/  SHFL.IDX PT, R0, R3, R0, 0x1f ;  /* 0x00001f0003007589 */ /* 0x004e2400000e0000 */
[----:B0-----:R-:W-:-:S05]  /*ede0*/  IADD3 R0, R0, UR48, R7 ;  /* 0x0000003000007c10 */ /* 0x001fca000fffe007 */
[----:B------:R1:W-:Y:S01]  /*edf0*/  STL [R1+0x20], R0 ;  /* 0x0000200001007387 */ /* 0x0003e20000100800 */
[----:B------:R-:W-:Y:S05]  /*ee00*/  BRA `(.L_x_177) ;  /* 0x0000002800407947 */ /* 0x000fea0003800000 */
.L_x_176:
[----:B------:R-:W0:Y:S01]  /*ee10*/  S2UR UR4, SR_CgaCtaId ;  /* 0x00000000000479c3 */ /* 0x000e220000008800 */
[----:B------:R-:W-:Y:S02]  /*ee20*/  UMOV UR41, 0x400 ;  /* 0x0000040000297882 */ /* 0x000fe40000000000 */
[----:B0-----:R-:W-:-:S04]  /*ee30*/  ULEA UR41, UR4, UR41, 0x18 ;  /* 0x0000002904297291 */ /* 0x001fc8000f8ec03f */
        /* <DEDUP_REMOVED lines=8> */
[----:B------:R-:W-:Y:S02]  /*eec0*/  IMAD.U32 R4, RZ, RZ, UR6 ;  /* 0x00000006ff047e24 */ /* 0x000fe4000f8e00ff */
[----:B------:R-:W0:Y:S01]  /*eed0*/  LDC.64 R2, c[0x4][R2] ;  /* 0x0100000002027b82 */ /* 0x000e220000000a00 */
[----:B------:R-:W-:Y:S02]  /*eee0*/  IMAD.U32 R5, RZ, RZ, UR7 ;  /* 0x00000007ff057e24 */ /* 0x000fe4000f8e00ff */
[----:B------:R-:W-:Y:S02]  /*eef0*/  IMAD.U32 R6, RZ, RZ, UR8 ;  /* 0x00000008ff067e24 */ /* 0x000fe4000f8e00ff */
[----:B------:R-:W-:-:S02]  /*ef00*/  IMAD.U32 R7, RZ, RZ, UR9 ;  /* 0x00000009ff077e24 */ /* 0x000fc4000f8e00ff */
[----:B------:R-:W-:Y:S02]  /*ef10*/  IMAD.U32 R10, RZ, RZ, UR4 ;  /* 0x00000004ff0a7e24 */ /* 0x000fe4000f8e00ff */
[----:B------:R-:W-:Y:S02]  /*ef20*/  IMAD.U32 R11, RZ, RZ, UR5 ;  /* 0x00000005ff0b7e24 */ /* 0x000fe4000f8e00ff */
[----:B------:R-:W-:Y:S02]  /*ef30*/  IMAD.MOV.U32 R8, RZ, RZ, 0x70 ;  /* 0x00000070ff087424 */ /* 0x000fe400078e00ff */
[----:B------:R-:W-:Y:S02]  /*ef40*/  IMAD.MOV.U32 R12, RZ, RZ, 0x1 ;  /* 0x00000001ff0c7424 */ /* 0x000fe400078e00ff */
[----:B------:R-:W-:-:S07]  /*ef50*/  IMAD.MOV.U32 R13, RZ, RZ, RZ ;  /* 0x000000ffff0d7224 */ /* 0x000fce00078e00ff */
[----:B------:R-:W-:-:S07]  /*ef60*/  LEPC R20, `(.L_x_178) ;  /* 0x000000001014794e */ /* 0x000fce0000000000 */
[----:B0-----:R-:W-:Y:S05]  /*ef70*/  CALL.ABS.NOINC R2 ;  /* 0x0000000002007343 */ /* 0x001fea0003c00000 */
.L_x_178:
        /* <DEDUP_REMOVED lines=10> */
[----:B------:R-:W0:Y:S01]  /*f020*/  LDC.64 R2, c[0x4][R2] ;  /* 0x0100000002027b82 */ /* 0x000e220000000a00 */
        /* <DEDUP_REMOVED lines=8> */
[----:B0-----:R-:W-:Y:S05]  /*f0b0*/  CALL.ABS.NOINC R2 ;  /* 0x0000000002007343 */ /* 0x001fea0003c00000 */
.L_x_179:
        /* <DEDUP_REMOVED lines=20> */
.L_x_180:
        /* <DEDUP_REMOVED lines=18> */
.L_x_181:
[----:B------:R-:W0:Y:S01]  /*f320*/  LDC R0, c[0x0][0x428] ;  /* 0x00010a00ff007b82 */ /* 0x000e220000000800 */
[----:B------:R-:W-:Y:S01]  /*f330*/  ULDC.64 UR4, c[0x0][0x9f8] ;  /* 0x00027e0000047ab9 */ /* 0x000fe20000000a00 */
[----:B------:R-:W-:Y:S01]  /*f340*/  IMAD.U32 R2, RZ, RZ, UR38 ;  /* 0x00000026ff027e24 */ /* 0x000fe2000f8e00ff */
[----:B------:R-:W2:Y:S01]  /*f350*/  LDL.LU R18, [R1+0x24] ;  /* 0x0000240001127983 */ /* 0x000ea20000300800 */
[----:B------:R-:W-:Y:S01]  /*f360*/  UISETP.NE.U32.AND UP0, UPT, UR4, URZ, UPT ;  /* 0x0000003f0400728c */ /* 0x000fe2000bf05070 */
[----:B------:R-:W-:Y:S01]  /*f370*/  IMAD.U32 R10, RZ, RZ, UR47 ;  /* 0x0000002fff0a7e24 */ /* 0x000fe2000f8e00ff */
[----:B------:R-:W-:Y:S01]  /*f380*/  ULDC.64 UR6, c[0x0][0xa08] ;  /* 0x0002820000067ab9 */ /* 0x000fe20000000a00 */
[----:B------:R-:W1:Y:S01]  /*f390*/  S2R R19, SR_TID.X ;  /* 0x0000000000137919 */ /* 0x000e620000002100 */
[----:B------:R-:W-:-:S06]  /*f3a0*/  UISETP.NE.AND.EX UP0, UPT, UR5, URZ, UPT, UP0 ;  /* 0x0000003f0500728c */ /* 0x000fcc000bf05300 */
[----:B------:R-:W-:-:S05]  /*f3b0*/  PLOP3.LUT P1, PT, PT, PT, UP0, 0x80, 0x0 ;  /* 0x000000000000781c */ /* 0x000fca0003f2f008 */
[----:B------:R-:W-:-:S04]  /*f3c0*/  @UP0 UIADD3 UR4, UP1, UR45, UR4, URZ ;  /* 0x000000042d040290 */ /* 0x000fc8000ff3e03f */
[----:B------:R-:W-:Y:S01]  /*f3d0*/  @UP0 UIADD3.X UR5, UR46, UR5, URZ, UP1, !UPT ;  /* 0x000000052e050290 */ /* 0x000fe20008ffe43f */
[----:B0-----:R-:W-:-:S13]  /*f3e0*/  ISETP.NE.AND P0, PT, R0, 0x1, PT ;  /* 0x000000010000780c */ /* 0x001fda0003f05270 */
[----:B------:R-:W0:Y:S01]  /*f3f0*/  @P0 LDC R0, c[0x0][0x42c] ;  /* 0x00010b00ff000b82 */ /* 0x000e220000000800 */
[----:B-1----:R-:W-:-:S07]  /*f400*/  LOP3.LUT R16, R19, 0x7f, RZ, 0xc0, !PT ;  /* 0x0000007f13107812 */ /* 0x002fce00078ec0ff */
[----:B------:R-:W1:Y:S01]  /*f410*/  @P0 LDC R3, c[0x0][0x430] ;  /* 0x00010c00ff030b82 */ /* 0x000e620000000800 */
[----:B0-----:R-:W-:-:S05]  /*f420*/  @P0 IMAD.HI.U32 R0, R0, UR38, RZ ;  /* 0x0000002600000c27 */ /* 0x001fca000f8e00ff */
[----:B-1----:R-:W-:Y:S01]  /*f430*/  @P0 SHF.R.U32.HI R2, RZ, R3, R0 ;  /* 0x00000003ff020219 */ /* 0x002fe20000011600 */
[----:B------:R-:W-:-:S04]  /*f440*/  IMAD.U32 R3, RZ, RZ, UR5 ;  /* 0x00000005ff037e24 */ /* 0x000fc8000f8e00ff */
[----:B------:R0:W-:Y:S02]  /*f450*/  STL [R1+0x10], R2 ;  /* 0x0000100201007387 */ /* 0x0001e40000100800 */
[----:B0-----:R-:W-:Y:S01]  /*f460*/  IMAD.U32 R2, RZ, RZ, UR4 ;  /* 0x00000004ff027e24 */ /* 0x001fe2000f8e00ff */
[----:B------:R-:W-:-:S04]  /*f470*/  ULDC.64 UR4, c[0x0][0xa00] ;  /* 0x0002800000047ab9 */ /* 0x000fc80000000a00 */
[----:B------:R0:W3:Y:S01]  /*f480*/  @P1 LDG.E R10, desc[UR50][R2.64] ;  /* 0x00000032020a1981 */ /* 0x0000e2000c1e1900 */
[----:B------:R-:W-:Y:S01]  /*f490*/  ISETP.NE.AND P1, PT, R16, RZ, PT ;  /* 0x000000ff1000720c */ /* 0x000fe20003f25270 */
[----:B------:R-:W-:Y:S01]  /*f4a0*/  UMOV UR36, URZ ;  /* 0x0000003f00247c82 */ /* 0x000fe20008000000 */
[----:B------:R-:W-:Y:S02]  /*f4b0*/  ISETP.NE.U32.AND P0, PT, RZ, UR4, PT ;  /* 0x00000004ff007c0c */ /* 0x000fe4000bf05070 */
[----:B------:R-:W-:Y:S02]  /*f4c0*/  SHF.R.U32.HI R4, RZ, 0x5, R19 ;  /* 0x00000005ff047819 */ /* 0x000fe40000011613 */
[----:B------:R-:W-:Y:S02]  /*f4d0*/  ISETP.NE.AND.EX P0, PT, RZ, UR5, PT, P0 ;  /* 0x00000005ff007c0c */ /* 0x000fe4000bf05300 */
[----:B------:R-:W-:Y:S01]  /*f4e0*/  LOP3.LUT R4, R4, 0x3, RZ, 0xc0, !PT ;  /* 0x0000000304047812 */ /* 0x000fe200078ec0ff */
[----:B0-----:R-:W0:Y:S01]  /*f4f0*/  LDC.64 R2, c[0x0][0x3f8] ;  /* 0x0000fe00ff027b82 */ /* 0x001e220000000a00 */
[----:B------:R-:W-:-:S03]  /*f500*/  SEL R8, RZ, UR47, P0 ;  /* 0x0000002fff087c07 */ /* 0x000fc60008000000 */
[----:B------:R-:W-:Y:S01]  /*f510*/  VOTEU.ALL UP1, P1 ;  /* 0x00000000003f7886 */ /* 0x000fe20000820000 */
[----:B------:R-:W-:-:S04]  /*f520*/  R2UR UR39, R8 ;  /* 0x00000000082772ca */ /* 0x000fc800000e0000 */
[----:B------:R-:W-:-:S04]  /*f530*/  @!UP1 UIADD3 UR4, UP0, UR54, 0x270, URZ ;  /* 0x0000027036049890 */ /* 0x000fc8000ff1e03f */
[----:B------:R-:W-:Y:S01]  /*f540*/  @!UP1 UIADD3.X UR5, URZ, UR55, URZ, UP0, !UPT ;  /* 0x000000373f059290 */ /* 0x000fe200087fe43f */
[----:B0-----:R-:W-:Y:S01]  /*f550*/  LOP3.LUT P0, RZ, R2, UR6, RZ, 0xfc, !PT ;  /* 0x0000000602ff7c12 */ /* 0x001fe2000f80fcff */
[----:B------:R-:W-:-:S03]  /*f560*/  UMOV UR6, 0xffffffff ;  /* 0xffffffff00067882 */ /* 0x000fc60000000000 */
[----:B------:R-:W-:Y:S01]  /*f570*/  LOP3.LUT P0, RZ, R3, UR7, RZ, 0xfc, P0 ;  /* 0x0000000703ff7c12 */ /* 0x000fe2000800fcff */
[----:B--2---:R-:W-:-:S05]  /*f580*/  IMAD R7, R18, 0x80, R17 ;  /* 0x0000008012077824 */ /* 0x004fca00078e0211 */
[----:B------:R-:W-:-:S13]  /*f590*/  R2UR UR37, R7 ;  /* 0x00000000072572ca */ /* 0x000fda00000e0000 */
[----:B------:R0:W-:Y:S01]  /*f5a0*/  @!UP1 UTMAPF.L2.4D [UR36], [UR4] ;  /* 0x00000024040095b8 */ /* 0x0001e20008018000 */
[----:B---3--:R-:W-:Y:S01]  /*f5b0*/  SHF.R.S32.HI R18, RZ, 0x1f, R10 ;  /* 0x0000001fff127819 */ /* 0x008fe2000001140a */
[----:B------:R0:W-:Y:S01]  /*f5c0*/  STL [R1+0xc], R10 ;  /* 0x00000c0a01007387 */ /* 0x0001e20000100800 */
[----:B------:R-:W-:-:S03]  /*f5d0*/  SEL R0, R10, RZ, !P0 ;  /* 0x000000ff0a007207 */ /* 0x000fc60004000000 */
[----:B------:R0:W-:Y:S01]  /*f5e0*/  STL [R1+0x14], R18 ;  /* 0x0000141201007387 */ /* 0x0001e20000100800 */
[----:B------:R-:W-:Y:S05]  /*f5f0*/  BRA.DIV UR6, `(.L_x_182) ;  /* 0x00000032064c7947 */ /* 0x000fea000b800000 */
[----:B------:R1:W2:Y:S02]  /*f600*/  SHFL.IDX PT, R14, R4, RZ, 0x1f ;  /* 0x00001fff040e7589 */ /* 0x0002a400000e0000 */
.L_x_250:
[----:B--2---:R-:W-:Y:S02]  /*f610*/  ISETP.NE.AND P0, PT, R14, RZ, PT ;  /* 0x000000ff0e00720c */ /* 0x004fe40003f05270 */
[----:B------:R-:W-:-:S11]  /*f620*/  PLOP3.LUT P6, PT, PT, PT, PT, 0x8, 0x0 ;  /* 0x000000000000781c */ /* 0x000fd60003fce170 */
[----:B------:R-:W-:Y:S05]  /*f630*/  @P0 BRA `(.L_x_183) ;  /* 0x0000000400980947 */ /* 0x000fea0003800000 */
[----:B0-----:R-:W-:-:S06]  /*f640*/  UIADD3 UR4, UR43, -0x1, URZ ;  /* 0xffffffff2b047890 */ /* 0x001fcc000fffe03f */
[----:B------:R-:W-:Y:S01]  /*f650*/  IMAD.U32 R6, RZ, RZ, UR4 ;  /* 0x00000004ff067e24 */ /* 0x000fe2000f8e00ff */
[----:B------:R-:W-:-:S03]  /*f660*/  UMOV UR4, 0xffffffff ;  /* 0xffffffff00047882 */ /* 0x000fc60000000000 */
[----:B------:R-:W-:Y:S05]  /*f670*/  BRA.DIV UR4, `(.L_x_184) ;  /* 0x00000032044c7947 */ /* 0x000fea000b800000 */
[----:B------:R-:W-:-:S13]  /*f680*/  ELECT P6, URZ, PT ;  /* 0x00000000003f782f */ /* 0x000fda00038c0000 */
.L_x_253:
[----:B------:R-:W-:Y:S05]  /*f690*/  @!P6 BRA `(.L_x_185) ;  /* 0x00000004003ce947 */ /* 0x000fea0003800000 */
[----:B------:R-:W-:-:S04]  /*f6a0*/  ISETP.NE.U32.AND P0, PT, R2, RZ, PT ;  /* 0x000000ff0200720c */ /* 0x000fc80003f05070 */
[----:B------:R-:W-:-:S13]  /*f6b0*/  ISETP.NE.AND.EX P0, PT, R3, RZ, PT, P0 ;  /* 0x000000ff0300720c */ /* 0x000fda0003f05300 */
[----:B------:R-:W-:Y:S05]  /*f6c0*/  @!P0 BRA `(.L_x_186) ;  /* 0x0000000000448947 */ /* 0x000fea0003800000 */
[----:B------:R-:W0:Y:S01]  /*f6d0*/  LDC R9, c[0x0][0x41c] ;  /* 0x00010700ff097b82 */ /* 0x000e220000000800 */
[----:B------:R-:W-:Y:S01]  /*f6e0*/  ULDC.64 UR4, c[0x0][0x408] ;  /* 0x0001020000047ab9 */ /* 0x000fe20000000a00 */
[----:B0-----:R-:W-:-:S13]  /*f6f0*/  ISETP.NE.AND P0, PT, R9, 0x1, PT ;  /* 0x000000010900780c */ /* 0x001fda0003f05270 */
[----:B-1----:R-:W0:Y:S02]  /*f700*/  @P0 LDC.64 R4, c[0x0][0x420] ;  /* 0x00010800ff040b82 */ /* 0x002e240000000a00 */
[----:B0-----:R-:W-:-:S04]  /*f710*/  @P0 IMAD.HI.U32 R0, R6, R4, RZ ;  /* 0x0000000406000227 */ /* 0x001fc800078e00ff */
        /* <DEDUP_REMOVED lines=12> */
.L_x_186:
[----:B0-----:R-:W1:Y:S04]  /*f7e0*/  LDL R3, [R1+0x4] ;  /* 0x0000040001037983 */ /* 0x001e680000100800 */
[----:B------:R-:W2:Y:S01]  /*f7f0*/  LDL R2, [R1+0x8] ;  /* 0x0000080001027983 */ /* 0x000ea20000100800 */
[----:B------:R-:W-:Y:S02]  /*f800*/  ISETP.NE.AND P0, PT, R16, RZ, PT ;  /* 0x000000ff1000720c */ /* 0x000fe40003f05270 */
[----:B-1----:R-:W-:Y:S02]  /*f810*/  LEA R4, R3, UR41, 0x3 ;  /* 0x0000002903047c11 */ /* 0x002fe4000f8e18ff */
[----:B--2---:R-:W-:-:S04]  /*f820*/  SHF.L.U32 R3, R2, 0x1f, RZ ;  /* 0x0000001f02037819 */ /* 0x004fc800000006ff */
[----:B------:R-:W0:Y:S02]  /*f830*/  SYNCS.PHASECHK.TRANS64.TRYWAIT P2, [R4+URZ+0x2e880], R3 ;  /* 0x02e88003040075a7 */ /* 0x000e24000804017f */
[----:B0-----:R-:W-:Y:S05]  /*f840*/  @!P2 BRA `(.L_x_187) ;  /* 0x0000002c00f8a947 */ /* 0x001fea0003800000 */
.L_x_254:
[----:B------:R-:W-:Y:S05]  /*f850*/  @P0 BRA `(.L_x_188) ;  /* 0x00000000001c0947 */ /* 0x000fea0003800000 */
[----:B------:R-:W1:Y:S01]  /*f860*/  S2R R2, SR_TID.X ;  /* 0x0000000000027919 */ /* 0x000e620000002100 */
[----:B------:R-:W-:-:S04]  /*f870*/  IMAD.MOV.U32 R5, RZ, RZ, 0x7000 ;  /* 0x00007000ff057424 */ /* 0x000fc800078e00ff */
[----:B------:R2:W-:Y:S01]  /*f880*/  SYNCS.ARRIVE.TRANS64 RZ, [R4+URZ+0x2e870], R5 ;  /* 0x02e8700504ff79a7 */ /* 0x0005e2000800003f */
[----:B-1----:R-:W-:-:S04]  /*f890*/  LOP3.LUT R2, R2, 0x1f, RZ, 0xc0, !PT ;  /* 0x0000001f02027812 */ /* 0x002fc800078ec0ff */
[----:B------:R-:W-:-:S13]  /*f8a0*/  ISETP.NE.AND P2, PT, R2, RZ, PT ;  /* 0x000000ff0200720c */ /* 0x000fda0003f45270 */
[----:B--2---:R-:W-:Y:S05]  /*f8b0*/  @!P2 BRA `(.L_x_188) ;  /* 0x000000000004a947 */ /* 0x004fea0003800000 */
[----:B------:R-:W-:Y:S01]  /*f8c0*/  BPT.TRAP 0x1 ;  /* 0x000000040000795c */ /* 0x000fe20000300000 */
.L_x_188:
[----:B------:R-:W2:Y:S04]  /*f8d0*/  LDL R10, [R1+0x4] ;  /* 0x00000400010a7983 */ /* 0x000ea80000100800 */
[----:B------:R-:W3:Y:S04]  /*f8e0*/  LDL R9, [R1+0x18] ;  /* 0x0000180001097983 */ /* 0x000ee80000100800 */
[----:B------:R-:W4:Y:S01]  /*f8f0*/  LDL R5, [R1+0x10] ;  /* 0x0000100001057983 */ /* 0x000f220000100800 */
[----:B------:R-:W-:Y:S01]  /*f900*/  IMAD.U32 R2, RZ, RZ, UR41 ;  /* 0x00000029ff027e24 */ /* 0x000fe2000f8e00ff */
[----:B------:R-:W-:Y:S01]  /*f910*/  R2UR UR9, R4 ;  /* 0x00000000040972ca */ /* 0x000fe200000e0000 */
[----:B------:R-:W-:Y:S01]  /*f920*/  UIADD3 UR4, UP0, UR54, 0x470, URZ ;  /* 0x0000047036047890 */ /* 0x000fe2000ff1e03f */
[----:B-----5:R-:W-:Y:S01]  /*f930*/  R2UR UR13, R0 ;  /* 0x00000000000d72ca */ /* 0x020fe200000e0000 */
[----:B------:R-:W-:Y:S01]  /*f940*/  UMOV UR6, 0x0 ;  /* 0x0000000000067882 */ /* 0x000fe20000000000 */
[----:B------:R-:W-:Y:S01]  /*f950*/  UMOV UR7, 0x14f00000 ;  /* 0x14f0000000077882 */ /* 0x000fe20000000000 */
[----:B------:R-:W-:Y:S01]  /*f960*/  UIADD3.X UR5, URZ, UR55, URZ, UP0, !UPT ;  /* 0x000000373f057290 */ /* 0x000fe200087fe43f */
[----:B------:R-:W-:-:S07]  /*f970*/  UMOV UR10, URZ ;  /* 0x0000003f000a7c82 */ /* 0x000fce0008000000 */
[----:B------:R-:W-:Y:S01]  /*f980*/  UIADD3 UR9, UR9, 0x2e870, URZ ;  /* 0x0002e87009097890 */ /* 0x000fe2000fffe03f */
[----:B--2---:R-:W-:Y:S02]  /*f990*/  IMAD R2, R10, 0x7000, R2 ;  /* 0x000070000a027824 */ /* 0x004fe400078e0202 */
[----:B---3--:R-:W-:-:S03]  /*f9a0*/  IMAD R6, R6, 0xe0, R9 ;  /* 0x000000e006067824 */ /* 0x008fc600078e0209 */
[----:B------:R-:W-:Y:S02]  /*f9b0*/  R2UR UR8, R2 ;  /* 0x00000000020872ca */ /* 0x000fe400000e0000 */
[----:B----4-:R-:W-:Y:S02]  /*f9c0*/  R2UR UR12, R5 ;  /* 0x00000000050c72ca */ /* 0x010fe400000e0000 */
[----:B------:R-:W-:-:S09]  /*f9d0*/  R2UR UR11, R6 ;  /* 0x00000000060b72ca */ /* 0x000fd200000e0000 */
[----:B------:R-:W-:-:S09]  /*f9e0*/  UIADD3 UR8, UR8, 0xe400, URZ ;  /* 0x0000e40008087890 */ /* 0x000fd2000fffe03f */
[----:B------:R1:W-:Y:S01]  /*f9f0*/  UTMALDG.4D [UR8], [UR4], desc[UR6] ;  /* 0x00000608040075b4 */ /* 0x0003e20008019000 */
[----:B------:R-:W2:Y:S02]  /*fa00*/  SYNCS.PHASECHK.TRANS64.TRYWAIT P2, [R4+URZ+0x2e840], R3 ;  /* 0x02e84003040075a7 */ /* 0x000ea4000804017f */
[----:B-12---:R-:W-:Y:S05]  /*fa10*/  @!P2 BRA `(.L_x_189) ;  /* 0x0000002c0098a947 */ /* 0x006fea0003800000 */
.L_x_255:
[----:B------:R-:W-:Y:S05]  /*fa20*/  @P0 BRA `(.L_x_190) ;  /* 0x00000000001c0947 */ /* 0x000fea0003800000 */
[----:B------:R-:W2:Y:S01]  /*fa30*/  S2R R5, SR_TID.X ;  /* 0x0000000000057919 */ /* 0x000ea20000002100 */
[----:B01----:R-:W-:-:S04]  /*fa40*/  IMAD.MOV.U32 R3, RZ, RZ, 0x7000 ;  /* 0x00007000ff037424 */ /* 0x003fc800078e00ff */
[----:B------:R3:W-:Y:S01]  /*fa50*/  SYNCS.ARRIVE.TRANS64 RZ, [R4+URZ+0x2e830], R3 ;  /* 0x02e8300304ff79a7 */ /* 0x0007e2000800003f */
[----:B--2---:R-:W-:-:S04]  /*fa60*/  LOP3.LUT R5, R5, 0x1f, RZ, 0xc0, !PT ;  /* 0x0000001f05057812 */ /* 0x004fc800078ec0ff */
[----:B------:R-:W-:-:S13]  /*fa70*/  ISETP.NE.AND P0, PT, R5, RZ, PT ;  /* 0x000000ff0500720c */ /* 0x000fda0003f05270 */
[----:B---3--:R-:W-:Y:S05]  /*fa80*/  @!P0 BRA `(.L_x_190) ;  /* 0x0000000000048947 */ /* 0x008fea0003800000 */
[----:B------:R-:W-:Y:S01]  /*fa90*/  BPT.TRAP 0x1 ;  /* 0x000000040000795c */ /* 0x000fe20000300000 */
.L_x_190:
[----:B01----:R-:W2:Y:S01]  /*faa0*/  LDL R3, [R1+0x10] ;  /* 0x0000100001037983 */ /* 0x003ea20000100800 */
        /* <DEDUP_REMOVED lines=11> */
[----:B--2---:R-:W-:-:S13]  /*fb60*/  R2UR UR12, R3 ;  /* 0x00000000030c72ca */ /* 0x004fda00000e0000 */
[----:B------:R0:W-:Y:S02]  /*fb70*/  UTMALDG.4D [UR8], [UR4], desc[UR6] ;  /* 0x00000608040075b4 */ /* 0x0001e40008019000 */
[----:B0-----:R-:W-:Y:S01]  /*fb80*/  NOP ;  /* 0x0000000000007918 */ /* 0x001fe20000000000 */
.L_x_185:
        /* <DEDUP_REMOVED lines=11> */
[----:B------:R-:W-:Y:S01]  /*fc40*/  @P0 IMAD.MOV.U32 R2, RZ, RZ, 0x4000 ;  /* 0x00004000ff020424 */ /* 0x000fe200078e00ff */
[----:B------:R-:W-:Y:S01]  /*fc50*/  @P0 R2UR UR13, R8 ;  /* 0x00000000080d02ca */ /* 0x000fe200000e0000 */
[----:B------:R-:W-:Y:S02]  /*fc60*/  UMOV UR12, UR38 ;  /* 0x00000026000c7c82 */ /* 0x000fe40008000000 */
[----:B------:R2:W-:Y:S10]  /*fc70*/  @P0 SYNCS.ARRIVE.TRANS64 RZ, [UR41+0x2e800], R2 ;  /* 0x02e80002ffff09a7 */ /* 0x0005f40008000029 */
[----:B------:R2:W-:Y:S02]  /*fc80*/  UTMALDG.4D [UR8], [UR4], desc[UR6] ;  /* 0x00000608040075b4 */ /* 0x0005e40008019000 */
[----:B--2---:R-:W-:Y:S01]  /*fc90*/  NOP ;  /* 0x0000000000007918 */ /* 0x004fe20000000000 */
.L_x_183:
[----:B------:R-:W2:Y:S01]  /*fca0*/  LDL.LU R3, [R1+0x2c] ;  /* 0x00002c0001037983 */ /* 0x000ea20000300800 */
[----:B------:R-:W-:Y:S01]  /*fcb0*/  BSSY B0, `(.L_x_191) ;  /* 0x0000009000007945 */ /* 0x000fe20003800000 */
[----:B--2---:R-:W-:-:S05]  /*fcc0*/  VIADD R3, R3, 0x1 ;  /* 0x0000000103037836 */ /* 0x004fca0000000000 */
[----:B------:R-:W-:Y:S01]  /*fcd0*/  LEA.HI R2, R3, R3, RZ, 0x1 ;  /* 0x0000000303027211 */ /* 0x000fe200078f08ff */
[----:B------:R2:W-:Y:S03]  /*fce0*/  STL [R1+0x2c], R3 ;  /* 0x00002c0301007387 */ /* 0x0005e60000100800 */
[----:B------:R-:W-:-:S04]  /*fcf0*/  LOP3.LUT R2, R2, 0xfffffffe, RZ, 0xc0, !PT ;  /* 0xfffffffe02027812 */ /* 0x000fc800078ec0ff */
[----:B------:R-:W-:-:S04]  /*fd00*/  IADD3 R2, R3, -R2, RZ ;  /* 0x8000000203027210 */ /* 0x000fc80007ffe0ff */
[----:B------:R-:W-:-:S04]  /*fd10*/  SHF.L.U32 R2, R2, 0x1f, RZ ;  /* 0x0000001f02027819 */ /* 0x000fc800000006ff */
[----:B------:R-:W3:Y:S02]  /*fd20*/  SYNCS.PHASECHK.TRANS64.TRYWAIT P0, [UR41+0x2e820], R2 ;  /* 0x02e82002ff0075a7 */ /* 0x000ee40008000169 */
[----:B--23--:R-:W-:Y:S05]  /*fd30*/  @!P0 BRA `(.L_x_192) ;  /* 0x0000002800e48947 */ /* 0x00cfea0003800000 */
.L_x_256:
[----:B0-----:R-:W-:Y:S05]  /*fd40*/  BSYNC B0 ;  /* 0x0000000000007941 */ /* 0x001fea0003800000 */
.L_x_191:
[----:B------:R-:W-:-:S06]  /*fd50*/  UISETP.GE.AND UP0, UPT, UR44, 0xe1, UPT ;  /* 0x000000e12c00788c */ /* 0x000fcc000bf06270 */
[----:B------:R-:W-:-:S13]  /*fd60*/  PLOP3.LUT P0, PT, PT, PT, UP0, 0x80, 0x0 ;  /* 0x000000000000781c */ /* 0x000fda0003f0f008 */
[----:B------:R-:W-:Y:S05]  /*fd70*/  @!P0 BRA `(.L_x_193) ;  /* 0x0000000c00f48947 */ /* 0x000fea0003800000 */
[----:B------:R0:W5:Y:S01]  /*fd80*/  LDL.LU R6, [R1+0x8] ;  /* 0x0000080001067983 */ /* 0x0001620000300800 */
[----:B------:R-:W-:-:S03]  /*fd90*/  UIADD3 UR4, UR43, -0x2, URZ ;  /* 0xfffffffe2b047890 */ /* 0x000fc6000fffe03f */
[----:B------:R0:W5:Y:S03]  /*fda0*/  LDL.LU R7, [R1+0x4] ;  /* 0x0000040001077983 */ /* 0x0001660000300800 */
[----:B------:R-:W-:-:S07]  /*fdb0*/  IMAD.U32 R21, RZ, RZ, UR4 ;  /* 0x00000004ff157e24 */ /* 0x000fce000f8e00ff */
.L_x_213:
[----:B--23-5:R-:W-:Y:S01]  /*fdc0*/  VIADD R2, R7, 0x1 ;  /* 0x0000000107027836 */ /* 0x02cfe20000000000 */
[----:B------:R-:W-:Y:S05]  /*fdd0*/  YIELD ;  /* 0x0000000000007946 */ /* 0x000fea0003800000 */
[----:B------:R-:W-:Y:S01]  /*fde0*/  ISETP.NE.AND P0, PT, R2, 0x2, PT ;  /* 0x000000020200780c */ /* 0x000fe20003f05270 */
[----:B------:R-:W-:Y:S03]  /*fdf0*/  BSSY B0, `(.L_x_194) ;  /* 0x000006e000007945 */ /* 0x000fe60003800000 */
[----:B------:R-:W-:-:S02]  /*fe00*/  SEL R3, RZ, 0x1, P0 ;  /* 0x00000001ff037807 */ /* 0x000fc40000000000 */
[----:B------:R-:W-:Y:S02]  /*fe10*/  SEL R10, R2, RZ, P0 ;  /* 0x000000ff020a7207 */ /* 0x000fe40000000000 */
[----:B------:R-:W-:-:S05]  /*fe20*/  LOP3.LUT R9, R6, R3, RZ, 0x3c, !PT ;  /* 0x0000000306097212 */ /* 0x000fca00078e3cff */
[----:B------:R2:W-:Y:S04]  /*fe30*/  STL [R1+0x8], R9 ;  /* 0x0000080901007387 */ /* 0x0005e80000100800 */
[----:B------:R2:W-:Y:S01]  /*fe40*/  STL [R1+0x4], R10 ;  /* 0x0000040a01007387 */ /* 0x0005e20000100800 */
[----:B------:R-:W-:Y:S05]  /*fe50*/  @!P6 BRA `(.L_x_195) ;  /* 0x00000004009ce947 */ /* 0x000fea0003800000 */
[----:B------:R-:W-:Y:S01]  /*fe60*/  ULDC.64 UR4, c[0x0][0x3f8] ;  /* 0x0000fe0000047ab9 */ /* 0x000fe20000000a00 */
[----:B------:R-:W-:Y:S01]  /*fe70*/  IMAD.MOV.U32 R8, RZ, RZ, R21 ;  /* 0x000000ffff087224 */ /* 0x000fe200078e0015 */
[----:B------:R-:W-:-:S04]  /*fe80*/  ISETP.NE.U32.AND P0, PT, RZ, UR4, PT ;  /* 0x00000004ff007c0c */ /* 0x000fc8000bf05070 */
[----:B------:R-:W-:-:S13]  /*fe90*/  ISETP.NE.AND.EX P0, PT, RZ, UR5, PT, P0 ;  /* 0x00000005ff007c0c */ /* 0x000fda000bf05300 */
[----:B------:R-:W-:Y:S05]  /*fea0*/  @!P0 BRA `(.L_x_196) ;  /* 0x00000000004c8947 */ /* 0x000fea0003800000 */
[----:B------:R-:W3:Y:S01]  /*feb0*/  LDL R5, [R1+0x14] ;  /* 0x0000140001057983 */ /* 0x000ee20000100800 */
[----:B------:R-:W4:Y:S01]  /*fec0*/  LDC R8, c[0x0][0x41c] ;  /* 0x00010700ff087b82 */ /* 0x000f220000000800 */
[----:B------:R-:W-:Y:S02]  /*fed0*/  ULDC.64 UR6, c[0x0][0x408] ;  /* 0x0001020000067ab9 */ /* 0x000fe40000000a00 */
[----:B-1----:R-:W2:Y:S01]  /*fee0*/  LDL R4, [R1+0xc] ;  /* 0x00000c0001047983 */ /* 0x002ea20000100800 */
[----:B----4-:R-:W-:-:S13]  /*fef0*/  ISETP.NE.AND P0, PT, R8, 0x1, PT ;  /* 0x000000010800780c */ /* 0x010fda0003f05270 */
[----:B------:R-:W1:Y:S02]  /*ff00*/  @P0 LDC.64 R2, c[0x0][0x420] ;  /* 0x00010800ff020b82 */ /* 0x000e640000000a00 */
[----:B-1----:R-:W-:-:S04]  /*ff10*/  @P0 IMAD.HI.U32 R0, R21, R2, RZ ;  /* 0x0000000215000227 */ /* 0x002fc800078e00ff */
[----:B------:R-:W-:Y:S01]  /*ff20*/  IMAD.MOV.U32 R2, RZ, RZ, R21 ;  /* 0x000000ffff027224 */ /* 0x000fe200078e0015 */
[----:B------:R-:W-:-:S04]  /*ff30*/  @P0 SHF.R.U32.HI R2, RZ, R3, R0 ;  /* 0x00000003ff020219 */ /* 0x000fc80000011600 */
[--C-:B------:R-:W-:Y:S01]  /*ff40*/  SHF.R.S32.HI R3, RZ, 0x1f, R2.reuse ;  /* 0x0000001fff037819 */ /* 0x100fe20000011402 */
[----:B------:R-:W-:-:S04]  /*ff50*/  IMAD.MOV R0, RZ, RZ, -R2 ;  /* 0x000000ffff007224 */ /* 0x000fc800078e0a02 */
[----:B------:R-:W-:Y:S02]  /*ff60*/  IMAD R8, R8, R0, R21 ;  /* 0x0000000008087224 */ /* 0x000fe400078e0215 */
[----:B---3--:R-:W-:-:S04]  /*ff70*/  IMAD R0, R5, UR6, RZ ;  /* 0x0000000605007c24 */ /* 0x008fc8000f8e02ff */
[C---:B--2---:R-:W-:Y:S02]  /*ff80*/  IMAD R0, R4.reuse, UR7, R0 ;  /* 0x0000000704007c24 */ /* 0x044fe4000f8e0200 */
[----:B------:R-:W-:-:S04]  /*ff90*/  IMAD.WIDE.U32 R2, R4, UR6, R2 ;  /* 0x0000000604027c25 */ /* 0x000fc8000f8e0002 */
[----:B------:R-:W-:Y:S01]  /*ffa0*/  IMAD.IADD R0, R0, 0x1, R3 ;  /* 0x0000000100007824 */ /* 0x000fe200078e0203 */
[----:B------:R-:W-:-:S04]  /*ffb0*/  LEA R4, P0, R2, UR4, 0x2 ;  /* 0x0000000402047c11 */ /* 0x000fc8000f8010ff */
[----:B------:R-:W-:-:S05]  /*ffc0*/  LEA.HI.X R5, R2, UR5, R0, 0x2, P0 ;  /* 0x0000000502057c11 */ /* 0x000fca00080f1400 */
[----:B------:R3:W5:Y:S04]  /*ffd0*/  LDG.E R0, desc[UR50][R4.64] ;  /* 0x0000003204007981 */ /* 0x000768000c1e1900 */
.L_x_196:
[----:B-1-3--:R-:W-:Y:S01]  /*ffe0*/  LEA R4, R10, UR41, 0x3 ;  /* 0x000000290a047c11 */ /* 0x00afe2000f8e18ff */
[----:B------:R-:W1:Y:S01]  /*fff0*/  S2R R2, SR_TID.X ;  /* 0x0000000000027919 */ /* 0x000e620000002100 */
[----:B------:R-:W-:Y:S01]  /*10000*/  SHF.L.U32 R3, R9, 0x1f, RZ ;  /* 0x0000001f09037819 */ /* 0x000fe200000006ff */
[----:B------:R-:W-:Y:S03]  /*10010*/  BSSY B1, `(.L_x_197) ;  /* 0x0000005000017945 */ /* 0x000fe60003800000 */
[----:B------:R-:W3:Y:S01]  /*10020*/  SYNCS.PHASECHK.TRANS64.TRYWAIT P0, [R4+URZ+0x2e880], R3 ;  /* 0x02e88003040075a7 */ /* 0x000ee2000800017f */
[----:B-1----:R-:W-:-:S04]  /*10030*/  LOP3.LUT R2, R2, 0x7f, RZ, 0xc0, !PT ;  /* 0x0000007f02027812 */ /* 0x002fc800078ec0ff */
[----:B------:R-:W-:Y:S01]  /*10040*/  ISETP.NE.AND P2, PT, R2, RZ, PT ;  /* 0x000000ff0200720c */ /* 0x000fe20003f45270 */
[----:B---3--:R-:W-:-:S12]  /*10050*/  @!P0 BRA `(.L_x_198) ;  /* 0x0000002800348947 */ /* 0x008fd80003800000 */
.L_x_257:
[----:B------:R-:W-:Y:S05]  /*10060*/  BSYNC B1 ;  /* 0x0000000000017941 */ /* 0x000fea0003800000 */
.L_x_197:
[----:B------:R-:W-:Y:S04]  /*10070*/  BSSY B1, `(.L_x_199) ;  /* 0x0000009000017945 */ /* 0x000fe80003800000 */
        /* <DEDUP_REMOVED lines=8> */
.L_x_200:
[----:B------:R-:W-:Y:S05]  /*10100*/  BSYNC B1 ;  /* 0x0000000000017941 */ /* 0x000fea0003800000 */
.L_x_199:
[----:B------:R-:W3:Y:S04]  /*10110*/  LDL R2, [R1+0x10] ;  /* 0x0000100001027983 */ /* 0x000ee80000100800 */
[----:B--2---:R-:W2:Y:S04]  /*10120*/  LDL R9, [R1+0x4] ;  /* 0x0000040001097983 */ /* 0x004ea80000100800 */
[----:B------:R-:W4:Y:S01]  /*10130*/  LDL R5, [R1+0x18] ;  /* 0x0000180001057983 */ /* 0x000f220000100800 */
[----:B------:R-:W-:Y:S01]  /*10140*/  IMAD.MOV.U32 R10, RZ, RZ, RZ ;  /* 0x000000ffff0a7224 */ /* 0x000fe200078e00ff */
[----:B------:R-:W-:Y:S01]  /*10150*/  UIADD3 UR4, UP0, UR54, 0x470, URZ ;  /* 0x0000047036047890 */ /* 0x000fe2000ff1e03f */
[----:B------:R-:W-:Y:S01]  /*10160*/  PLOP3.LUT P0, PT, PT, PT, PT, 0x80, 0x0 ;  /* 0x000000000000781c */ /* 0x000fe20003f0f070 */
[----:B------:R-:W-:Y:S01]  /*10170*/  UMOV UR6, 0x0 ;  /* 0x0000000000067882 */ /* 0x000fe20000000000 */
[----:B------:R-:W-:Y:S01]  /*10180*/  UMOV UR7, 0x14f00000 ;  /* 0x14f0000000077882 */ /* 0x000fe20000000000 */
[----:B------:R-:W-:Y:S01]  /*10190*/  R2UR UR10, R10 ;  /* 0x000000000a0a72ca */ /* 0x000fe200000e0000 */
[----:B------:R-:W-:Y:S01]  /*101a0*/  UIADD3.X UR5, URZ, UR55, URZ, UP0, !UPT ;  /* 0x000000373f057290 */ /* 0x000fe200087fe43f */
[----:B---3--:R-:W-:Y:S01]  /*101b0*/  R2UR UR12, R2 ;  /* 0x00000000020c72ca */ /* 0x008fe200000e0000 */
[----:B------:R-:W-:-:S04]  /*101c0*/  IMAD.U32 R2, RZ, RZ, UR41 ;  /* 0x00000029ff027e24 */ /* 0x000fc8000f8e00ff */
[----:B--2---:R-:W-:Y:S02]  /*101d0*/  IMAD R2, R9, 0x7000, R2 ;  /* 0x0000700009027824 */ /* 0x004fe400078e0202 */
[----:B----4-:R-:W-:Y:S02]  /*101e0*/  IMAD R5, R8, 0xe0, R5 ;  /* 0x000000e008057824 */ /* 0x010fe400078e0205 */
[----:B------:R-:W-:Y:S02]  /*101f0*/  VIADD R8, R4, 0x2e870 ;  /* 0x0002e87004087836 */ /* 0x000fe40000000000 */
[----:B------:R-:W-:-:S07]  /*10200*/  VIADD R9, R2, 0xe400 ;  /* 0x0000e40002097836 */ /* 0x000fce0000000000 */
.L_x_201:
        /* <DEDUP_REMOVED lines=12> */
.L_x_258:
[----:B------:R-:W-:Y:S05]  /*102d0*/  BSYNC B1 ;  /* 0x0000000000017941 */ /* 0x000fea0003800000 */
.L_x_202:
[----:B------:R-:W-:Y:S01]  /*102e0*/  BSSY B1, `(.L_x_204) ;  /* 0x000000b000017945 */ /* 0x000fe20003800000 */
[----:B------:R-:W-:Y:S02]  /*102f0*/  IMAD.MOV.U32 R8, RZ, RZ, 0x0 ;  /* 0x00000000ff087424 */ /* 0x000fe400078e00ff */
[----:B------:R-:W-:Y:S01]  /*10300*/  IMAD.MOV.U32 R9, RZ, RZ, 0x14f00000 ;  /* 0x14f00000ff097424 */ /* 0x000fe200078e00ff */
[----:B------:R-:W-:Y:S06]  /*10310*/  @P2 BRA `(.L_x_205) ;  /* 0x00000000001c2947 */ /* 0x000fec0003800000 */
[----:B------:R-:W3:Y:S01]  /*10320*/  S2R R11, SR_TID.X ;  /* 0x00000000000b7919 */ /* 0x000ee20000002100 */
[----:B-12---:R-:W-:-:S04]  /*10330*/  IMAD.MOV.U32 R3, RZ, RZ, 0x7000 ;  /* 0x00007000ff037424 */ /* 0x006fc800078e00ff */
[----:B------:R4:W-:Y:S01]  /*10340*/  SYNCS.ARRIVE.TRANS64 RZ, [R4+URZ+0x2e830], R3 ;  /* 0x02e8300304ff79a7 */ /* 0x0009e2000800003f */
[----:B---3--:R-:W-:-:S04]  /*10350*/  LOP3.LUT R11, R11, 0x1f, RZ, 0xc0, !PT ;  /* 0x0000001f0b0b7812 */ /* 0x008fc800078ec0ff */
[----:B------:R-:W-:-:S13]  /*10360*/  ISETP.NE.AND P0, PT, R11, RZ, PT ;  /* 0x000000ff0b00720c */ /* 0x000fda0003f05270 */
[----:B----4-:R-:W-:Y:S05]  /*10370*/  @!P0 BRA `(.L_x_205) ;  /* 0x0000000000048947 */ /* 0x010fea0003800000 */
[----:B------:R-:W-:Y:S01]  /*10380*/  BPT.TRAP 0x1 ;  /* 0x000000040000795c */ /* 0x000fe20000300000 */
.L_x_205:
[----:B------:R-:W-:Y:S05]  /*10390*/  BSYNC B1 ;  /* 0x0000000000017941 */ /* 0x000fea0003800000 */
.L_x_204:
[----:B-12---:R-:W2:Y:S01]  /*103a0*/  LDL R3, [R1+0x10] ;  /* 0x0000100001037983 */ /* 0x006ea20000100800 */
        /* <DEDUP_REMOVED lines=9> */
.L_x_206:
        /* <DEDUP_REMOVED lines=8> */
[----:B---3--:R-:W-:Y:S05]  /*104c0*/  @P0 BRA.U.ANY `(.L_x_206) ;  /* 0xfffffffd00dc0947 */ /* 0x008fea000393ffff */
.L_x_195:
[----:B------:R-:W-:Y:S05]  /*104d0*/  BSYNC B0 ;  /* 0x0000000000007941 */ /* 0x000fea0003800000 */
.L_x_194:
[----:B------:R-:W-:-:S06]  /*104e0*/  UISETP.NE.AND UP0, UPT, UR42, 0x3, UPT ;  /* 0x000000032a00788c */ /* 0x000fcc000bf05270 */
[----:B------:R-:W-:-:S13]  /*104f0*/  PLOP3.LUT P0, PT, PT, PT, UP0, 0x80, 0x0 ;  /* 0x000000000000781c */ /* 0x000fda0003f0f008 */
[----:B------:R-:W-:Y:S05]  /*10500*/  @!P0 BRA `(.L_x_207) ;  /* 0x0000000000048947 */ /* 0x000fea0003800000 */
[----:B------:R-:W-:Y:S01]  /*10510*/  BPT.TRAP 0x1 ;  /* 0x000000040000795c */ /* 0x000fe20000300000 */
.L_x_207:
[----:B------:R-:W-:Y:S01]  /*10520*/  IMAD.U32 R2, RZ, RZ, UR49 ;  /* 0x00000031ff027e24 */ /* 0x000fe2000f8e00ff */
[----:B------:R-:W-:Y:S01]  /*10530*/  LEA R3, R7, UR41, 0x3 ;  /* 0x0000002907037c11 */ /* 0x000fe2000f8e18ff */
[----:B------:R-:W-:Y:S03]  /*10540*/  BSSY B0, `(.L_x_208) ;  /* 0x0000007000007945 */ /* 0x000fe60003800000 */
[----:B------:R-:W-:Y:S01]  /*10550*/  ISETP.NE.AND P0, PT, R2, 0x3, PT ;  /* 0x000000030200780c */ /* 0x000fe20003f05270 */
[----:B------:R3:W-:Y:S01]  /*10560*/  STL [R1], R3 ;  /* 0x0000000301007387 */ /* 0x0007e20000100800 */
[----:B------:R-:W-:-:S04]  /*10570*/  LOP3.LUT R2, R6, 0x1, RZ, 0x3c, !PT ;  /* 0x0000000106027812 */ /* 0x000fc800078e3cff */
[----:B------:R-:W-:-:S04]  /*10580*/  SHF.L.U32 R2, R2, 0x1f, RZ ;  /* 0x0000001f02027819 */ /* 0x000fc800000006ff */
[----:B------:R-:W4:Y:S02]  /*10590*/  SYNCS.PHASECHK.TRANS64.TRYWAIT P2, [R3+URZ+0x2e870], R2 ;  /* 0x02e87002030075a7 */ /* 0x000f24000804017f */
[----:B---34-:R-:W-:Y:S05]  /*105a0*/  @!P2 BRA `(.L_x_209) ;  /* 0x000000240008a947 */ /* 0x018fea0003800000 */
.L_x_259:
[----:B------:R-:W-:Y:S05]  /*105b0*/  BSYNC B0 ;  /* 0x0000000000007941 */ /* 0x000fea0003800000 */
.L_x_208:
[----:B------:R-:W-:Y:S05]  /*105c0*/  @!P0 BRA `(.L_x_210) ;  /* 0x0000000000048947 */ /* 0x000fea0003800000 */
[----:B------:R-:W-:Y:S01]  /*105d0*/  BPT.TRAP 0x1 ;  /* 0x000000040000795c */ /* 0x000fe20000300000 */
.L_x_210:
[----:B---3--:R-:W3:Y:S01]  /*105e0*/  LDL R2, [R1] ;  /* 0x0000000001027983 */ /* 0x008ee20000100800 */
[----:B------:R-:W-:-:S04]  /*105f0*/  SHF.L.U32 R3, R6, 0x1f, RZ ;  /* 0x0000001f06037819 */ /* 0x000fc800000006ff */
[----:B---3--:R3:W4:Y:S02]  /*10600*/  SYNCS.PHASECHK.TRANS64.TRYWAIT P2, [R2+URZ+0x2e860], R3 ;  /* 0x02e86003020075a7 */ /* 0x008724000804017f */
[----:B---3--:R-:W-:Y:S01]  /*10610*/  IMAD R2, R7, 0x7000, RZ ;  /* 0x0000700007027824 */ /* 0x008fe200078e02ff */
[----:B----4-:R-:W-:Y:S06]  /*10620*/  @!P2 BRA `(.L_x_211) ;  /* 0x000000240000a947 */ /* 0x010fec0003800000 */
.L_x_260:
[----:B-1----:R-:W3:Y:S04]  /*10630*/  LDL R4, [R1+0x28] ;  /* 0x0000280001047983 */ /* 0x002ee80000100800 */
[----:B------:R-:W4:Y:S01]  /*10640*/  LDL R12, [R1+0x1c] ;  /* 0x00001c00010c7983 */ /* 0x000f220000100800 */
[----:B------:R-:W-:Y:S05]  /*10650*/  WARPSYNC.ALL ;  /* 0x0000000000007948 */ /* 0x000fea0003800000 */
[----:B------:R-:W1:Y:S01]  /*10660*/  S2R R8, SR_TID.X ;  /* 0x0000000000087919 */ /* 0x000e620000002100 */
[----:B--2---:R-:W-:-:S02]  /*10670*/  MOV R10, 0x40 ;  /* 0x00000040000a7802 */ /* 0x004fc40000000f00 */
[----:B-1----:R-:W-:-:S04]  /*10680*/  LOP3.LUT P2, RZ, R8, 0x4, RZ, 0xc0, !PT ;  /* 0x0000000408ff7812 */ /* 0x002fc8000784c0ff */
[----:B------:R-:W-:Y:S02]  /*10690*/  SEL R10, R10, 0xffffffc0, !P2 ;  /* 0xffffffc00a0a7807 */ /* 0x000fe40005000000 */
[C---:B---3--:R-:W-:Y:S02]  /*106a0*/  LOP3.LUT R3, R2.reuse, R4, RZ, 0xfc, !PT ;  /* 0x0000000402037212 */ /* 0x048fe400078efcff */
[----:B----4-:R-:W-:-:S03]  /*106b0*/  IADD3 R2, R2, UR41, R12 ;  /* 0x0000002902027c10 */ /* 0x010fc6000fffe00c */
[----:B------:R-:W1:Y:S01]  /*106c0*/  LDSM.16.MT88.4 R4, [R3+UR41+0xe400] ;  /* 0x00e400290304783b */ /* 0x000e620008004200 */
[----:B------:R-:W-:-:S04]  /*106d0*/  VIADD R20, R3, UR41 ;  /* 0x0000002903147c36 */ /* 0x000fc80008000000 */
[----:B------:R-:W-:Y:S01]  /*106e0*/  IMAD.IADD R20, R10, 0x1, R20 ;  /* 0x000000010a147824 */ /* 0x000fe200078e0214 */
[C-C-:B-1----:R-:W-:Y:S02]  /*106f0*/  PRMT R8, R4.reuse, 0x6420, R5.reuse ;  /* 0x0000642004087816 */ /* 0x142fe40000000005 */
[----:B------:R-:W-:Y:S02]  /*10700*/  PRMT R9, R4, 0x7531, R5 ;  /* 0x0000753104097816 */ /* 0x000fe40000000005 */
[C-C-:B------:R-:W-:Y:S02]  /*10710*/  PRMT R10, R6.reuse, 0x6420, R7.reuse ;  /* 0x00006420060a7816 */ /* 0x140fe40000000007 */
[----:B------:R-:W-:Y:S02]  /*10720*/  PRMT R11, R6, 0x7531, R7 ;  /* 0x00007531060b7816 */ /* 0x000fe40000000007 */
[----:B------:R-:W1:Y:S04]  /*10730*/  LDSM.16.MT88.4 R4, [R20+0xe400] ;  /* 0x00e400001404783b */ /* 0x000e680000004200 */
[----:B------:R-:W-:Y:S01]  /*10740*/  STSM.16.M88.4 [R2+0x400], R8 ;  /* 0x0004000802007844 */ /* 0x000fe20000000200 */
        /* <DEDUP_REMOVED lines=71> */
[----:B------:R1:W-:Y:S02]  /*10bc0*/  STSM.16.M88.4 [R2+0x6400], R4 ;  /* 0x0064000402007844 */ /* 0x0003e40000000200 */
[C-C-:B-1----:R-:W-:Y:S02]  /*10bd0*/  PRMT R4, R8.reuse, 0x6420, R9.reuse ;  /* 0x0000642008047816 */ /* 0x142fe40000000009 */
[----:B------:R-:W-:-:S02]  /*10be0*/  PRMT R5, R8, 0x7531, R9 ;  /* 0x0000753108057816 */ /* 0x000fc40000000009 */
[C-C-:B------:R-:W-:Y:S02]  /*10bf0*/  PRMT R6, R10.reuse, 0x6420, R11.reuse ;  /* 0x000064200a067816 */ /* 0x140fe4000000000b */
[----:B------:R-:W-:-:S05]  /*10c00*/  PRMT R7, R10, 0x7531, R11 ;  /* 0x000075310a077816 */ /* 0x000fca000000000b */
[----:B------:R1:W-:Y:S01]  /*10c10*/  STSM.16.M88.4 [R2+0x6c00], R4 ;  /* 0x006c000402007844 */ /* 0x0003e20000000200 */
[----:B------:R-:W-:Y:S01]  /*10c20*/  @!PT LDS RZ, [RZ] ;  /* 0x00000000fffff984 */ /* 0x000fe20000000800 */
[----:B------:R-:W-:Y:S01]  /*10c30*/  @!PT LDS RZ, [RZ] ;  /* 0x00000000fffff984 */ /* 0x000fe20000000800 */
[----:B------:R-:W-:Y:S01]  /*10c40*/  @!PT LDS RZ, [RZ] ;  /* 0x00000000fffff984 */ /* 0x000fe20000000800 */
[----:B------:R-:W-:Y:S01]  /*10c50*/  @!PT LDS RZ, [RZ] ;  /* 0x00000000fffff984 */ /* 0x000fe20000000800 */
[----:B------:R2:W-:Y:S06]  /*10c60*/  MEMBAR.ALL.CTA ;  /* 0x0000000000007992 */ /* 0x0005ec0000008000 */
[----:B--2---:R-:W2:Y:S01]  /*10c70*/  FENCE.VIEW.ASYNC.S ;  /* 0x00000000000073c6 */ /* 0x004ea20000000000 */
[----:B------:R-:W-:Y:S05]  /*10c80*/  @!P0 BRA `(.L_x_212) ;  /* 0x0000000000048947 */ /* 0x000fea0003800000 */
[----:B------:R-:W-:Y:S01]  /*10c90*/  BPT.TRAP 0x1 ;  /* 0x000000040000795c */ /* 0x000fe20000300000 */
.L_x_212:
[----:B------:R-:W2:Y:S01]  /*10ca0*/  LDL.LU R3, [R1] ;  /* 0x0000000001037983 */ /* 0x000ea20000300800 */
[C---:B------:R-:W-:Y:S01]  /*10cb0*/  ISETP.GT.AND P0, PT, R21.reuse, RZ, PT ;  /* 0x000000ff1500720c */ /* 0x040fe20003f04270 */
[----:B------:R-:W-:Y:S02]  /*10cc0*/  VIADD R21, R21, 0xffffffff ;  /* 0xffffffff15157836 */ /* 0x000fe40000000000 */
[----:B-1----:R3:W5:Y:S04]  /*10cd0*/  LDL R6, [R1+0x8] ;  /* 0x0000080001067983 */ /* 0x0027680000100800 */
[----:B------:R3:W5:Y:S01]  /*10ce0*/  LDL R7, [R1+0x4] ;  /* 0x0000040001077983 */ /* 0x0007620000100800 */
[----:B--2---:R3:W-:Y:S01]  /*10cf0*/  SYNCS.ARRIVE.TRANS64.A1T0 RZ, [R3+URZ+0x2e850], RZ ;  /* 0x02e850ff03ff79a7 */ /* 0x0047e2000810003f */
[----:B------:R-:W-:-:S05]  /*10d00*/  @!P1 VIADD R2, R3, 0x2e880 ;  /* 0x0002e88003029836 */ /* 0x000fca0000000000 */
[----:B------:R-:W-:Y:S01]  /*10d10*/  @!P1 PRMT R2, RZ, 0x654, R2 ;  /* 0x00000654ff029816 */ /* 0x000fe20000000002 */
[----:B------:R-:W-:Y:S06]  /*10d20*/  BAR.SYNC.DEFER_BLOCKING 0x2, 0x80 ;  /* 0x0082000000007b1d */ /* 0x000fec0000010000 */
[----:B------:R3:W-:Y:S01]  /*10d30*/  @!P1 SYNCS.ARRIVE.TRANS64.RED.A1T0 RZ, [R2+URZ], RZ ;  /* 0x000000ff02ff99a7 */ /* 0x0007e2000810043f */
[----:B------:R-:W-:Y:S05]  /*10d40*/  @P0 BRA `(.L_x_213) ;  /* 0xfffffff0001c0947 */ /* 0x000fea000383ffff */
.L_x_193:
[----:B------:R-:W-:Y:S04]  /*10d50*/  BSSY B0, `(.L_x_214) ;  /* 0x000000f000007945 */ /* 0x000fe80003800000 */
[----:B------:R-:W-:Y:S05]  /*10d60*/  @P1 BRA `(.L_x_215) ;  /* 0x0000000000341947 */ /* 0x000fea0003800000 */
[----:B------:R-:W4:Y:S01]  /*10d70*/  S2R R5, SR_LANEID ;  /* 0x0000000000057919 */ /* 0x000f220000000000 */
[----:B------:R-:W-:Y:S01]  /*10d80*/  VOTEU.ANY UR4, UPT, PT ;  /* 0x0000000000047886 */ /* 0x000fe200038e0100 */
[----:B--23--:R-:W2:Y:S01]  /*10d90*/  LDC.64 R2, c[0x0][0xc38] ;  /* 0x00030e00ff027b82 */ /* 0x00cea20000000a00 */
[----:B------:R-:W4:Y:S02]  /*10da0*/  FLO.U32 R0, UR4 ;  /* 0x0000000400007d00 */ /* 0x000f2400080e0000 */
[----:B----4-:R-:W-:-:S06]  /*10db0*/  ISETP.EQ.U32.AND P0, PT, R0, R5, PT ;  /* 0x000000050000720c */ /* 0x010fcc0003f02070 */
[----:B------:R-:W2:Y:S07]  /*10dc0*/  POPC R5, UR4 ;  /* 0x0000000400057d09 */ /* 0x000eae0008000000 */
[----:B--2---:R-:W2:Y:S01]  /*10dd0*/  @P0 ATOMG.E.ADD.STRONG.GPU PT, R3, desc[UR50][R2.64], R5 ;  /* 0x00000005020309a8 */ /* 0x004ea200081ee1f2 */
[----:B-1----:R-:W1:Y:S02]  /*10de0*/  S2R R4, SR_LTMASK ;  /* 0x0000000000047919 */ /* 0x002e640000003900 */
[----:B-1----:R-:W-:-:S04]  /*10df0*/  LOP3.LUT R4, R4, UR4, RZ, 0xc0, !PT ;  /* 0x0000000404047c12 */ /* 0x002fc8000f8ec0ff */
[----:B-----5:R-:W1:Y:S01]  /*10e00*/  POPC R7, R4 ;  /* 0x0000000400077309 */ /* 0x020e620000000000 */
[----:B--2---:R-:W1:Y:S02]  /*10e10*/  SHFL.IDX PT, R0, R3, R0, 0x1f ;  /* 0x00001f0003007589 */ /* 0x004e6400000e0000 */
[----:B-1----:R-:W-:-:S05]  /*10e20*/  IADD3 R0, R0, UR48, R7 ;  /* 0x0000003000007c10 */ /* 0x002fca000fffe007 */
[----:B------:R4:W-:Y:S02]  /*10e30*/  STL [R1+0x20], R0 ;  /* 0x0000200001007387 */ /* 0x0009e40000100800 */
.L_x_215:
[----:B------:R-:W-:Y:S05]  /*10e40*/  BSYNC B0 ;  /* 0x0000000000007941 */ /* 0x000fea0003800000 */
.L_x_214:
[----:B------:R-:W-:-:S06]  /*10e50*/  UISETP.NE.AND UP0, UPT, UR42, 0x3, UPT ;  /* 0x000000032a00788c */ /* 0x000fcc000bf05270 */
[----:B------:R-:W-:-:S13]  /*10e60*/  PLOP3.LUT P0, PT, PT, PT, UP0, 0x80, 0x0 ;  /* 0x000000000000781c */ /* 0x000fda0003f0f008 */
[----:B------:R-:W-:Y:S05]  /*10e70*/  @!P0 BRA `(.L_x_216) ;  /* 0x0000000000048947 */ /* 0x000fea0003800000 */
[----:B------:R-:W-:Y:S01]  /*10e80*/  BPT.TRAP 0x1 ;  /* 0x000000040000795c */ /* 0x000fe20000300000 */
.L_x_216:
[----:B--23--:R-:W2:Y:S04]  /*10e90*/  LDL R2, [R1+0x8] ;  /* 0x0000080001027983 */ /* 0x00cea80000100800 */
[----:B----4-:R-:W3:Y:S01]  /*10ea0*/  LDL R0, [R1+0x4] ;  /* 0x0000040001007983 */ /* 0x010ee20000100800 */
[----:B------:R-:W-:Y:S01]  /*10eb0*/  BSSY B0, `(.L_x_217) ;  /* 0x0000008000007945 */ /* 0x000fe20003800000 */
[----:B--2---:R-:W-:-:S04]  /*10ec0*/  LOP3.LUT R3, R2, 0x1, RZ, 0x3c, !PT ;  /* 0x0000000102037812 */ /* 0x004fc800078e3cff */
[----:B------:R-:W-:Y:S02]  /*10ed0*/  SHF.L.U32 R3, R3, 0x1f, RZ ;  /* 0x0000001f03037819 */ /* 0x000fe400000006ff */
[----:B---3--:R-:W-:-:S04]  /*10ee0*/  LEA R20, R0, UR41, 0x3 ;  /* 0x0000002900147c11 */ /* 0x008fc8000f8e18ff */
[----:B------:R-:W2:Y:S01]  /*10ef0*/  SYNCS.PHASECHK.TRANS64.TRYWAIT P0, [R20+URZ+0x2e870], R3 ;  /* 0x02e87003140075a7 */ /* 0x000ea2000800017f */
[----:B------:R-:W-:-:S05]  /*10f00*/  IMAD.U32 R0, RZ, RZ, UR49 ;  /* 0x00000031ff007e24 */ /* 0x000fca000f8e00ff */
[----:B------:R-:W-:Y:S01]  /*10f10*/  ISETP.NE.AND P2, PT, R0, 0x3, PT ;  /* 0x000000030000780c */ /* 0x000fe20003f45270 */
[----:B--2---:R-:W-:-:S12]  /*10f20*/  @!P0 BRA `(.L_x_218) ;  /* 0x0000001800d88947 */ /* 0x004fd80003800000 */
.L_x_261:
[----:B------:R-:W-:Y:S05]  /*10f30*/  BSYNC B0 ;  /* 0x0000000000007941 */ /* 0x000fea0003800000 */
.L_x_217:
[----:B------:R-:W-:Y:S05]  /*10f40*/  @!P2 BRA `(.L_x_219) ;  /* 0x000000000004a947 */ /* 0x000fea0003800000 */
[----:B------:R-:W-:Y:S01]  /*10f50*/  BPT.TRAP 0x1 ;  /* 0x000000040000795c */ /* 0x000fe20000300000 */
.L_x_219:
[----:B------:R-:W2:Y:S02]  /*10f60*/  LDL R0, [R1+0x8] ;  /* 0x0000080001007983 */ /* 0x000ea40000100800 */
[----:B--2---:R-:W-:-:S04]  /*10f70*/  SHF.L.U32 R3, R0, 0x1f, RZ ;  /* 0x0000001f00037819 */ /* 0x004fc800000006ff */
[----:B------:R-:W2:Y:S02]  /*10f80*/  SYNCS.PHASECHK.TRANS64.TRYWAIT P0, [R20+URZ+0x2e860], R3 ;  /* 0x02e86003140075a7 */ /* 0x000ea4000800017f */
[----:B--2---:R-:W-:Y:S05]  /*10f90*/  @!P0 BRA `(.L_x_220) ;  /* 0x0000001800d08947 */ /* 0x004fea0003800000 */
.L_x_262:
[----:B------:R-:W3:Y:S04]  /*10fa0*/  LDL R0, [R1+0x4] ;  /* 0x0000040001007983 */ /* 0x000ee80000100800 */
[----:B------:R-:W4:Y:S04]  /*10fb0*/  LDL R2, [R1+0x28] ;  /* 0x0000280001027983 */ /* 0x000f280000100800 */
[----:B------:R-:W2:Y:S01]  /*10fc0*/  LDL R12, [R1+0x1c] ;  /* 0x00001c00010c7983 */ /* 0x000ea20000100800 */
[----:B------:R-:W-:Y:S05]  /*10fd0*/  WARPSYNC.ALL ;  /* 0x0000000000007948 */ /* 0x000fea0003800000 */
[----:B------:R-:W0:Y:S01]  /*10fe0*/  S2R R8, SR_TID.X ;  /* 0x0000000000087919 */ /* 0x000e220000002100 */
[----:B------:R-:W-:Y:S01]  /*10ff0*/  IMAD.MOV.U32 R10, RZ, RZ, 0x40 ;  /* 0x00000040ff0a7424 */ /* 0x000fe200078e00ff */
[----:B0-----:R-:W-:-:S04]  /*11000*/  LOP3.LUT P0, RZ, R8, 0x4, RZ, 0xc0, !PT ;  /* 0x0000000408ff7812 */ /* 0x001fc8000780c0ff */
[----:B------:R-:W-:Y:S01]  /*11010*/  SEL R10, R10, 0xffffffc0, !P0 ;  /* 0xffffffc00a0a7807 */ /* 0x000fe20004000000 */
[----:B---3--:R-:W-:-:S05]  /*11020*/  IMAD R0, R0, 0x7000, RZ ;  /* 0x0000700000007824 */ /* 0x008fca00078e02ff */
[C---:B----4-:R-:W-:Y:S02]  /*11030*/  LOP3.LUT R2, R0.reuse, R2, RZ, 0xfc, !PT ;  /* 0x0000000200027212 */ /* 0x050fe400078efcff */
[----:B--2---:R-:W-:-:S03]  /*11040*/  IADD3 R0, R0, UR41, R12 ;  /* 0x0000002900007c10 */ /* 0x004fc6000fffe00c */
[----:B-1---5:R-:W0:Y:S01]  /*11050*/  LDSM.16.MT88.4 R4, [R2+UR41+0xe400] ;  /* 0x00e400290204783b */ /* 0x022e220008004200 */
[----:B------:R-:W-:-:S04]  /*11060*/  VIADD R3, R2, UR41 ;  /* 0x0000002902037c36 */ /* 0x000fc80008000000 */
[----:B------:R-:W-:Y:S01]  /*11070*/  IMAD.IADD R3, R10, 0x1, R3 ;  /* 0x000000010a037824 */ /* 0x000fe200078e0203 */
[C-C-:B0-----:R-:W-:Y:S02]  /*11080*/  PRMT R8, R4.reuse, 0x6420, R5.reuse ;  /* 0x0000642004087816 */ /* 0x141fe40000000005 */
[----:B------:R-:W-:Y:S02]  /*11090*/  PRMT R9, R4, 0x7531, R5 ;  /* 0x0000753104097816 */ /* 0x000fe40000000005 */
[C-C-:B------:R-:W-:Y:S02]  /*110a0*/  PRMT R10, R6.reuse, 0x6420, R7.reuse ;  /* 0x00006420060a7816 */ /* 0x140fe40000000007 */
[----:B------:R-:W-:Y:S02]  /*110b0*/  PRMT R11, R6, 0x7531, R7 ;  /* 0x00007531060b7816 */ /* 0x000fe40000000007 */
[----:B------:R-:W0:Y:S04]  /*110c0*/  LDSM.16.MT88.4 R4, [R3+0xe400] ;  /* 0x00e400000304783b */ /* 0x000e280000004200 */
[----:B------:R0:W-:Y:S02]  /*110d0*/  STSM.16.M88.4 [R0+0x400], R8 ;  /* 0x0004000800007844 */ /* 0x0001e40000000200 */
[----:B0-----:R-:W-:-:S02]  /*110e0*/  PRMT R8, R4, 0x6420, R5 ;  /* 0x0000642004087816 */ /* 0x001fc40000000005 */
[----:B------:R-:W-:Y:S02]  /*110f0*/  PRMT R9, R4, 0x7531, R5 ;  /* 0x0000753104097816 */ /* 0x000fe40000000005 */
[C-C-:B------:R-:W-:Y:S02]  /*11100*/  PRMT R10, R6.reuse, 0x6420, R7.reuse ;  /* 0x00006420060a7816 */ /* 0x140fe40000000007 */
[----:B------:R-:W-:-:S05]  /*11110*/  PRMT R11, R6, 0x7531, R7 ;  /* 0x00007531060b7816 */ /* 0x000fca0000000007 */
[----:B------:R-:W-:Y:S04]  /*11120*/  STSM.16.M88.4 [R0+0xc00], R8 ;  /* 0x000c000800007844 */ /* 0x000fe80000000200 */
[----:B------:R-:W0:Y:S02]  /*11130*/  LDSM.16.MT88.4 R4, [R2+UR41+0xf400] ;  /* 0x00f400290204783b */ /* 0x000e240008004200 */
[C-C-:B0-----:R-:W-:Y:S02]  /*11140*/  PRMT R16, R4.reuse, 0x6420, R5.reuse ;  /* 0x0000642004107816 */ /* 0x141fe40000000005 */
[----:B------:R-:W-:Y:S02]  /*11150*/  PRMT R17, R4, 0x7531, R5 ;  /* 0x0000753104117816 */ /* 0x000fe40000000005 */
[----:B------:R-:W-:-:S02]  /*11160*/  PRMT R18, R6, 0x6420, R7 ;  /* 0x0000642006127816 */ /* 0x000fc40000000007 */
[----:B------:R-:W-:Y:S02]  /*11170*/  PRMT R19, R6, 0x7531, R7 ;  /* 0x0000753106137816 */ /* 0x000fe40000000007 */
[----:B------:R-:W0:Y:S04]  /*11180*/  LDSM.16.MT88.4 R4, [R3+0xf400] ;  /* 0x00f400000304783b */ /* 0x000e280000004200 */
[----:B------:R-:W-:Y:S01]  /*11190*/  STSM.16.M88.4 [R0+0x1400], R16 ;  /* 0x0014001000007844 */ /* 0x000fe20000000200 */
[C-C-:B0-----:R-:W-:Y:S02]  /*111a0*/  PRMT R8, R4.reuse, 0x6420, R5.reuse ;  /* 0x0000642004087816 */ /* 0x141fe40000000005 */
[----:B------:R-:W-:Y:S02]  /*111b0*/  PRMT R9, R4, 0x7531, R5 ;  /* 0x0000753104097816 */ /* 0x000fe40000000005 */
[----:B------:R-:W-:-:S02]  /*111c0*/  PRMT R10, R6, 0x6420, R7 ;  /* 0x00006420060a7816 */ /* 0x000fc40000000007 */
        /* <DEDUP_REMOVED lines=56> */
[----:B------:R1:W-:Y:S01]  /*11550*/  STSM.16.M88.4 [R0+0x6400], R12 ;  /* 0x0064000c00007844 */ /* 0x0003e20000000200 */
[C-C-:B0-----:R-:W-:Y:S02]  /*11560*/  PRMT R8, R4.reuse, 0x6420, R5.reuse ;  /* 0x0000642004087816 */ /* 0x141fe40000000005 */
        /* <DEDUP_REMOVED lines=9> */
[----:B0-----:R-:W0:Y:S01]  /*11600*/  FENCE.VIEW.ASYNC.S ;  /* 0x00000000000073c6 */ /* 0x001e220000000000 */
[----:B------:R-:W-:Y:S05]  /*11610*/  @!P2 BRA `(.L_x_221) ;  /* 0x000000000004a947 */ /* 0x000fea0003800000 */
[----:B------:R-:W-:Y:S01]  /*11620*/  BPT.TRAP 0x1 ;  /* 0x000000040000795c */ /* 0x000fe20000300000 */
.L_x_221:
[----:B------:R-:W2:Y:S01]  /*11630*/  LDL.LU R2, [R1+0x4] ;  /* 0x0000040001027983 */ /* 0x000ea20000300800 */
[----:B0-----:R-:W-:Y:S03]  /*11640*/  SYNCS.ARRIVE.TRANS64.A1T0 RZ, [R20+URZ+0x2e850], RZ ;  /* 0x02e850ff14ff79a7 */ /* 0x001fe6000810003f */
[----:B------:R-:W3:Y:S01]  /*11650*/  LDL.LU R3, [R1+0x8] ;  /* 0x0000080001037983 */ /* 0x000ee20000300800 */
[----:B-1----:R-:W-:-:S05]  /*11660*/  @!P1 VIADD R0, R20, 0x2e880 ;  /* 0x0002e88014009836 */ /* 0x002fca0000000000 */
[----:B------:R-:W-:Y:S01]  /*11670*/  @!P1 PRMT R0, RZ, 0x654, R0 ;  /* 0x00000654ff009816 */ /* 0x000fe20000000000 */
[----:B------:R-:W-:Y:S06]  /*11680*/  BAR.SYNC.DEFER_BLOCKING 0x2, 0x80 ;  /* 0x0082000000007b1d */ /* 0x000fec0000010000 */
[----:B------:R2:W-:Y:S02]  /*11690*/  @!P1 SYNCS.ARRIVE.TRANS64.RED.A1T0 RZ, [R0+URZ], RZ ;  /* 0x000000ff00ff99a7 */ /* 0x0005e4000810043f */
[----:B--2---:R-:W-:-:S05]  /*116a0*/  VIADD R0, R2, 0x1 ;  /* 0x0000000102007836 */ /* 0x004fca0000000000 */
[----:B------:R-:W-:-:S04]  /*116b0*/  ISETP.NE.AND P0, PT, R0, 0x2, PT ;  /* 0x000000020000780c */ /* 0x000fc80003f05270 */
[----:B------:R-:W-:Y:S02]  /*116c0*/  SEL R2, RZ, 0x1, P0 ;  /* 0x00000001ff027807 */ /* 0x000fe40000000000 */
[----:B------:R-:W-:Y:S02]  /*116d0*/  SEL R0, R0, RZ, P0 ;  /* 0x000000ff00007207 */ /* 0x000fe40000000000 */
[----:B---3--:R-:W-:-:S03]  /*116e0*/  LOP3.LUT R3, R3, R2, RZ, 0x3c, !PT ;  /* 0x0000000203037212 */ /* 0x008fc600078e3cff */
[----:B------:R0:W-:Y:S04]  /*116f0*/  STL [R1+0x4], R0 ;  /* 0x0000040001007387 */ /* 0x0001e80000100800 */
[----:B------:R0:W-:Y:S02]  /*11700*/  STL [R1+0x8], R3 ;  /* 0x0000080301007387 */ /* 0x0001e40000100800 */
.L_x_177:
[----:B------:R-:W-:Y:S05]  /*11710*/  BSYNC B6 ;  /* 0x0000000000067941 */ /* 0x000fea0003800000 */
.L_x_175:
[----:B01----:R-:W2:Y:S02]  /*11720*/  LDL R0, [R1+0x30] ;  /* 0x0000300001007983 */ /* 0x003ea40000100800 */
[----:B--2---:R-:W-:-:S13]  /*11730*/  ISETP.NE.AND P0, PT, R0, RZ, PT ;  /* 0x000000ff0000720c */ /* 0x004fda0003f05270 */
[----:B------:R-:W-:Y:S05]  /*11740*/  @!P0 BRA `(.L_x_222) ;  /* 0x0000000000308947 */ /* 0x000fea0003800000 */
[----:B------:R-:W0:Y:S08]  /*11750*/  S2UR UR5, SR_CgaCtaId ;  /* 0x00000000000579c3 */ /* 0x000e300000008800 */
[----:B------:R-:W-:Y:S06]  /*11760*/  BAR.SYNC.DEFER_BLOCKING 0x5, 0x180 ;  /* 0x0146000000007b1d */ /* 0x000fec0000010000 */
[----:B------:R-:W-:-:S02]  /*11770*/  UMOV UR4, 0x400 ;  /* 0x0000040000047882 */ /* 0x000fc40000000000 */
[----:B0-----:R-:W-:-:S09]  /*11780*/  ULEA UR4, UR5, UR4, 0x18 ;  /* 0x0000000405047291 */ /* 0x001fd2000f8ec03f */
[----:B------:R-:W0:Y:S04]  /*11790*/  LDS.128 R4, [UR4+0x2e8d0] ;  /* 0x02e8d004ff047984 */ /* 0x000e280008000c00 */
[----:B0-----:R0:W-:Y:S01]  /*117a0*/  STL.64 [R1+0x20], R4 ;  /* 0x0000200401007387 */ /* 0x0011e20000100a00 */
[----:B------:R-:W-:Y:S02]  /*117b0*/  IMAD.MOV.U32 R2, RZ, RZ, R7 ;  /* 0x000000ffff027224 */ /* 0x000fe400078e0007 */
[----:B------:R-:W-:-:S03]  /*117c0*/  IMAD.MOV.U32 R0, RZ, RZ, R6 ;  /* 0x000000ffff007224 */ /* 0x000fc600078e0006 */
[----:B------:R-:W-:Y:S02]  /*117d0*/  R2UR UR52, R2 ;  /* 0x00000000023472ca */ /* 0x000fe400000e0000 */
[----:B------:R-:W-:Y:S01]  /*117e0*/  R2UR UR38, R0 ;  /* 0x00000000002672ca */ /* 0x000fe200000e0000 */
[----:B------:R-:W-:Y:S06]  /*117f0*/  BAR.ARV 0x4, 0x180 ;  /* 0x0106000000007b1d */ /* 0x000fec0000002000 */
[----:B------:R-:W-:Y:S08]  /*11800*/  BRA `(.L_x_223) ;  /* 0x00000008003c7947 */ /* 0x000ff00003800000 */
.L_x_222:
[----:B------:R-:W0:Y:S01]  /*11810*/  S2R R2, SR_TID.X ;  /* 0x0000000000027919 */ /* 0x000e220000002100 */
[----:B------:R-:W-:Y:S01]  /*11820*/  ULDC UR4, c[0x0][0xc14] ;  /* 0x0003050000047ab9 */ /* 0x000fe20000000800 */
[----:B------:R-:W2:Y:S01]  /*11830*/  LDL.LU R0, [R1+0x20] ;  /* 0x0000200001007983 */ /* 0x000ea20000300800 */
[----:B------:R-:W-:Y:S01]  /*11840*/  IMAD.MOV.U32 R4, RZ, RZ, RZ ;  /* 0x000000ffff047224 */ /* 0x000fe200078e00ff */
[----:B0-----:R-:W-:-:S04]  /*11850*/  LOP3.LUT R9, R2, 0x1f, RZ, 0xc0, !PT ;  /* 0x0000001f02097812 */ /* 0x001fc800078ec0ff */
[C---:B------:R-:W-:Y:S01]  /*11860*/  ISETP.NE.AND P0, PT, R9.reuse, 0x1f, PT ;  /* 0x0000001f0900780c */ /* 0x040fe20003f05270 */
[----:B------:R-:W-:-:S05]  /*11870*/  VIADD R5, R9, UR52 ;  /* 0x0000003409057c36 */ /* 0x000fca0008000000 */
[----:B------:R-:W-:Y:S01]  /*11880*/  ISETP.GE.OR P1, PT, R5, UR4, !P0 ;  /* 0x0000000405007c0c */ /* 0x000fe2000c726670 */
[----:B------:R-:W-:-:S12]  /*11890*/  ULDC UR4, c[0x0][0xc14] ;  /* 0x0003050000047ab9 */ /* 0x000fd80000000800 */
[----:B------:R-:W0:Y:S02]  /*118a0*/  @!P1 LDC.64 R2, c[0x0][0xc58] ;  /* 0x00031600ff029b82 */ /* 0x000e240000000a00 */
[----:B0-----:R-:W-:-:S05]  /*118b0*/  @!P1 IMAD.WIDE R2, R5, 0x4, R2 ;  /* 0x0000000405029825 */ /* 0x001fca00078e0202 */
[----:B------:R-:W3:Y:S01]  /*118c0*/  @!P1 LDG.E R4, desc[UR50][R2.64] ;  /* 0x0000003202049981 */ /* 0x000ee2000c1e1900 */
[C---:B------:R-:W-:Y:S02]  /*118d0*/  ISETP.NE.AND P1, PT, R9.reuse, RZ, PT ;  /* 0x000000ff0900720c */ /* 0x040fe40003f25270 */
[C---:B------:R-:W-:Y:S02]  /*118e0*/  ISETP.GE.U32.AND P2, PT, R9.reuse, 0x2, PT ;  /* 0x000000020900780c */ /* 0x040fe40003f46070 */
[C---:B------:R-:W-:Y:S02]  /*118f0*/  ISETP.GE.U32.AND P3, PT, R9.reuse, 0x4, PT ;  /* 0x000000040900780c */ /* 0x040fe40003f66070 */
[C---:B------:R-:W-:Y:S02]  /*11900*/  ISETP.GE.U32.AND P4, PT, R9.reuse, 0x8, PT ;  /* 0x000000080900780c */ /* 0x040fe40003f86070 */
[----:B------:R-:W-:Y:S01]  /*11910*/  ISETP.GE.U32.AND P5, PT, R9, 0x10, PT ;  /* 0x000000100900780c */ /* 0x000fe20003fa6070 */
[----:B--2---:R-:W-:-:S02]  /*11920*/  IMAD.MOV.U32 R8, RZ, RZ, R0 ;  /* 0x000000ffff087224 */ /* 0x004fc400078e0000 */
[----:B---3--:R-:W0:Y:S02]  /*11930*/  SHFL.UP PT, R0, R4, 0x1, RZ ;  /* 0x0420000004007989 */ /* 0x008e2400000e00ff */
[----:B0-----:R-:W-:-:S05]  /*11940*/  SEL R5, R0, RZ, P1 ;  /* 0x000000ff00057207 */ /* 0x001fca0000800000 */
[----:B------:R-:W-:-:S05]  /*11950*/  IMAD.IADD R5, R4, 0x1, R5 ;  /* 0x0000000104057824 */ /* 0x000fca00078e0205 */
[----:B------:R-:W0:Y:S02]  /*11960*/  SHFL.UP PT, R0, R5, 0x2, RZ ;  /* 0x0440000005007989 */ /* 0x000e2400000e00ff */
[----:B0-----:R-:W-:-:S05]  /*11970*/  SEL R0, R0, RZ, P2 ;  /* 0x000000ff00007207 */ /* 0x001fca0001000000 */
[----:B------:R-:W-:-:S05]  /*11980*/  IMAD.IADD R0, R5, 0x1, R0 ;  /* 0x0000000105007824 */ /* 0x000fca00078e0200 */
[----:B------:R-:W0:Y:S02]  /*11990*/  SHFL.UP PT, R6, R0, 0x4, RZ ;  /* 0x0480000000067989 */ /* 0x000e2400000e00ff */
[----:B0-----:R-:W-:-:S04]  /*119a0*/  SEL R3, R6, RZ, P3 ;  /* 0x000000ff06037207 */ /* 0x001fc80001800000 */
[----:B------:R-:W-:-:S05]  /*119b0*/  IADD3 R6, R0, R3, RZ ;  /* 0x0000000300067210 */ /* 0x000fca0007ffe0ff */
[----:B------:R-:W0:Y:S02]  /*119c0*/  SHFL.UP PT, R2, R6, 0x8, RZ ;  /* 0x0500000006027989 */ /* 0x000e2400000e00ff */
[----:B0-----:R-:W-:-:S05]  /*119d0*/  SEL R3, R2, RZ, P4 ;  /* 0x000000ff02037207 */ /* 0x001fca0002000000 */
[----:B------:R-:W-:-:S05]  /*119e0*/  IMAD.IADD R7, R6, 0x1, R3 ;  /* 0x0000000106077824 */ /* 0x000fca00078e0203 */
[----:B------:R-:W0:Y:S04]  /*119f0*/  SHFL.UP PT, R2, R7, 0x10, RZ ;  /* 0x0600000007027989 */ /* 0x000e2800000e00ff */
[----:B------:R-:W-:Y:S01]  /*11a00*/  SHFL.IDX PT, R9, R8, 0x1, 0x1f ;  /* 0x00201f0008097f89 */ /* 0x000fe200000e0000 */
[----:B0-----:R-:W-:-:S05]  /*11a10*/  SEL R2, R2, RZ, P5 ;  /* 0x000000ff02027207 */ /* 0x001fca0002800000 */
[----:B------:R-:W-:Y:S02]  /*11a20*/  IMAD.IADD R3, R7, 0x1, R2 ;  /* 0x0000000107037824 */ /* 0x000fe400078e0202 */
[----:B------:R-:W0:Y:S03]  /*11a30*/  LDC R2, c[0x0][0xc10] ;  /* 0x00030400ff027b82 */ /* 0x000e260000000800 */
[----:B------:R-:W0:Y:S04]  /*11a40*/  SHFL.IDX PT, R5, R3, 0x1f, 0x1f ;  /* 0x03e01f0003057f89 */ /* 0x000e2800000e0000 */
[----:B------:R-:W1:Y:S01]  /*11a50*/  SHFL.IDX PT, R0, R8, RZ, 0x1f ;  /* 0x00001fff08007589 */ /* 0x000e6200000e0000 */
[----:B0-----:R-:W-:-:S04]  /*11a60*/  IMAD R6, R5, R2, RZ ;  /* 0x0000000205067224 */ /* 0x001fc800078e02ff */
[----:B------:R-:W-:-:S05]  /*11a70*/  IMAD.IADD R5, R9, 0x1, R6 ;  /* 0x0000000109057824 */ /* 0x000fca00078e0206 */
[----:B-1----:R-:W-:-:S13]  /*11a80*/  ISETP.GT.AND P6, PT, R5, R0, PT ;  /* 0x000000000500720c */ /* 0x002fda0003fc4270 */
[----:B------:R-:W-:Y:S05]  /*11a90*/  @P6 BRA `(.L_x_224) ;  /* 0x0000000000906947 */ /* 0x000fea0003800000 */
.L_x_228:
[----:B------:R-:W-:-:S04]  /*11aa0*/  UIADD3 UR52, UR52, 0x1f, URZ ;  /* 0x0000001f34347890 */ /* 0x000fc8000fffe03f */
[----:B------:R-:W-:-:S06]  /*11ab0*/  UISETP.GE.AND UP0, UPT, UR52, UR4, UPT ;  /* 0x000000043400728c */ /* 0x000fcc000bf06270 */
[----:B------:R-:W-:-:S13]  /*11ac0*/  PLOP3.LUT P6, PT, PT, PT, UP0, 0x40, 0x0 ;  /* 0x000000000000781c */ /* 0x000fda0003fce808 */
[----:B------:R-:W-:Y:S05]  /*11ad0*/  @!P6 BRA `(.L_x_225) ;  /* 0x00000004003ce947 */ /* 0x000fea0003800000 */
[----:B------:R-:W0:Y:S01]  /*11ae0*/  S2R R2, SR_TID.X ;  /* 0x0000000000027919 */ /* 0x000e220000002100 */
[----:B------:R-:W-:Y:S01]  /*11af0*/  BSSY B0, `(.L_x_226) ;  /* 0x0000009000007945 */ /* 0x000fe20003800000 */
[----:B------:R-:W-:Y:S01]  /*11b00*/  IMAD.MOV.U32 R4, RZ, RZ, RZ ;  /* 0x000000ffff047224 */ /* 0x000fe200078e00ff */
[----:B0-----:R-:W-:-:S05]  /*11b10*/  LOP3.LUT R2, R2, 0x1f, RZ, 0xc0, !PT ;  /* 0x0000001f02027812 */ /* 0x001fca00078ec0ff */
[----:B------:R-:W-:-:S05]  /*11b20*/  VIADD R7, R2, UR52 ;  /* 0x0000003402077c36 */ /* 0x000fca0008000000 */
[----:B------:R-:W-:-:S13]  /*11b30*/  ISETP.GE.OR P6, PT, R7, UR4, !P0 ;  /* 0x0000000407007c0c */ /* 0x000fda000c7c6670 */
[----:B------:R-:W-:Y:S05]  /*11b40*/  @P6 BRA `(.L_x_227) ;  /* 0x00000000000c6947 */ /* 0x000fea0003800000 */
[----:B------:R-:W0:Y:S02]  /*11b50*/  LDC.64 R2, c[0x0][0xc58] ;  /* 0x00031600ff027b82 */ /* 0x000e240000000a00 */
[----:B0-----:R-:W-:-:S05]  /*11b60*/  IMAD.WIDE R2, R7, 0x4, R2 ;  /* 0x0000000407027825 */ /* 0x001fca00078e0202 */
[----:B------:R0:W5:Y:S02]  /*11b70*/  LDG.E R4, desc[UR50][R2.64] ;  /* 0x0000003202047981 */ /* 0x000164000c1e1900 */
.L_x_227:
[----:B------:R-:W-:Y:S05]  /*11b80*/  BSYNC B0 ;  /* 0x0000000000007941 */ /* 0x000fea0003800000 */
.L_x_226:
        /* <DEDUP_REMOVED lines=13> */
[----:B0-----:R-:W-:Y:S02]  /*11c60*/  SEL R9, R2, RZ, P5 ;  /* 0x000000ff02097207 */ /* 0x001fe40002800000 */
[----:B------:R-:W0:Y:S03]  /*11c70*/  LDC R2, c[0x0][0xc10] ;  /* 0x00030400ff027b82 */ /* 0x000e260000000800 */
[----:B------:R-:W-:-:S05]  /*11c80*/  IMAD.IADD R3, R8, 0x1, R9 ;  /* 0x0000000108037824 */ /* 0x000fca00078e0209 */
[----:B------:R-:W0:Y:S02]  /*11c90*/  SHFL.IDX PT, R9, R3, 0x1f, 0x1f ;  /* 0x03e01f0003097f89 */ /* 0x000e2400000e0000 */
[----:B0-----:R-:W-:-:S04]  /*11ca0*/  IMAD R6, R9, R2, RZ ;  /* 0x0000000209067224 */ /* 0x001fc800078e02ff */
[----:B------:R-:W-:-:S05]  /*11cb0*/  IMAD.IADD R5, R6, 0x1, R5 ;  /* 0x0000000106057824 */ /* 0x000fca00078e0205 */
[----:B------:R-:W-:-:S13]  /*11cc0*/  ISETP.GT.AND P6, PT, R5, R0, PT ;  /* 0x000000000500720c */ /* 0x000fda0003fc4270 */
[----:B------:R-:W-:Y:S05]  /*11cd0*/  @!P6 BRA `(.L_x_228) ;  /* 0xfffffffc0070e947 */ /* 0x000fea000383ffff */
.L_x_224:
[----:B------:R-:W-:Y:S02]  /*11ce0*/  IMAD.IADD R7, R5, 0x1, -R6 ;  /* 0x0000000105077824 */ /* 0x000fe400078e0a06 */
[----:B------:R-:W-:Y:S02]  /*11cf0*/  IMAD.MOV.U32 R6, RZ, RZ, RZ ;  /* 0x000000ffff067224 */ /* 0x000fe400078e00ff */
        /* <DEDUP_REMOVED lines=14> */
[----:B------:R-:W-:-:S06]  /*11de0*/  IMAD.U32 R6, RZ, RZ, UR5 ;  /* 0x00000005ff067e24 */ /* 0x000fcc000f8e00ff */
[----:B------:R1:W2:Y:S02]  /*11df0*/  SHFL.IDX PT, R6, R3, R6, 0x1f ;  /* 0x00001f0603067589 */ /* 0x0002a400000e0000 */
.L_x_229:
[----:B--2---:R-:W-:Y:S01]  /*11e00*/  IMAD R7, R6, R2, R7 ;  /* 0x0000000206077224 */ /* 0x004fe200078e0207 */
[----:B------:R-:W-:Y:S01]  /*11e10*/  MOV R2, RZ ;  /* 0x000000ff00027202 */ /* 0x000fe20000000f00 */
[--C-:B0-----:R-:W-:Y:S01]  /*11e20*/  IMAD.MOV R6, RZ, RZ, -R9.reuse ;  /* 0x000000ffff067224 */ /* 0x101fe200078e0a09 */
[----:B------:R-:W-:Y:S01]  /*11e30*/  UIADD3 UR52, UR4, UR52, URZ ;  /* 0x0000003404347290 */ /* 0x000fe2000fffe03f */
[----:B-1----:R-:W-:Y:S01]  /*11e40*/  IMAD.MOV.U32 R3, RZ, RZ, R9 ;  /* 0x000000ffff037224 */ /* 0x002fe200078e0009 */
[----:B------:R0:W-:Y:S01]  /*11e50*/  STL [R1+0x20], R7 ;  /* 0x0000200701007387 */ /* 0x0001e20000100800 */
[----:B------:R-:W-:-:S04]  /*11e60*/  IMAD R6, R6, R5, RZ ;  /* 0x0000000506067224 */ /* 0x000fc800078e02ff */
[----:B------:R-:W-:Y:S01]  /*11e70*/  IMAD.HI.U32 R9, R9, R6, R2 ;  /* 0x0000000609097227 */ /* 0x000fe200078e0002 */
[----:B------:R-:W-:-:S03]  /*11e80*/  IABS R2, R4 ;  /* 0x0000000400027213 */ /* 0x000fc60000000000 */
[----:B------:R-:W-:Y:S02]  /*11e90*/  IMAD.IADD R3, R0, 0x1, -R7 ;  /* 0x0000000100037824 */ /* 0x000fe400078e0a07 */
[----:B------:R-:W-:-:S03]  /*11ea0*/  IMAD.MOV R2, RZ, RZ, -R2 ;  /* 0x000000ffff027224 */ /* 0x000fc600078e0a02 */
[----:B------:R-:W-:-:S05]  /*11eb0*/  IABS R0, R3 ;  /* 0x0000000300007213 */ /* 0x000fca0000000000 */
[----:B------:R-:W-:-:S04]  /*11ec0*/  IMAD.HI.U32 R9, R9, R0, RZ ;  /* 0x0000000009097227 */ /* 0x000fc800078e00ff */
[----:B------:R-:W-:-:S05]  /*11ed0*/  IMAD R0, R9, R2, R0 ;  /* 0x0000000209007224 */ /* 0x000fca00078e0200 */
[----:B------:R-:W-:-:S13]  /*11ee0*/  ISETP.GT.U32.AND P1, PT, R5, R0, PT ;  /* 0x000000000500720c */ /* 0x000fda0003f24070 */
[----:B------:R-:W-:Y:S02]  /*11ef0*/  @!P1 IMAD.IADD R0, R0, 0x1, -R5 ;  /* 0x0000000100009824 */ /* 0x000fe400078e0a05 */
[----:B------:R-:W-:Y:S01]  /*11f00*/  @!P1 VIADD R9, R9, 0x1 ;  /* 0x0000000109099836 */ /* 0x000fe20000000000 */
[----:B------:R-:W-:Y:S02]  /*11f10*/  ISETP.NE.AND P1, PT, R4, RZ, PT ;  /* 0x000000ff0400720c */ /* 0x000fe40003f25270 */
[----:B------:R-:W-:Y:S02]  /*11f20*/  ISETP.GE.U32.AND P0, PT, R0, R5, PT ;  /* 0x000000050000720c */ /* 0x000fe40003f06070 */
[----:B------:R-:W-:-:S04]  /*11f30*/  LOP3.LUT R0, R3, R4, RZ, 0x3c, !PT ;  /* 0x0000000403007212 */ /* 0x000fc800078e3cff */
[----:B------:R-:W-:-:S07]  /*11f40*/  ISETP.GE.AND P2, PT, R0, RZ, PT ;  /* 0x000000ff0000720c */ /* 0x000fce0003f46270 */
[----:B------:R-:W-:-:S06]  /*11f50*/  @P0 VIADD R9, R9, 0x1 ;  /* 0x0000000109090836 */ /* 0x000fcc0000000000 */
[----:B------:R-:W-:Y:S01]  /*11f60*/  @!P2 IMAD.MOV R9, RZ, RZ, -R9 ;  /* 0x000000ffff09a224 */ /* 0x000fe200078e0a09 */
[----:B------:R-:W-:-:S04]  /*11f70*/  @!P1 LOP3.LUT R9, RZ, R4, RZ, 0x33, !PT ;  /* 0x00000004ff099212 */ /* 0x000fc800078e33ff */
[----:B------:R-:W-:Y:S01]  /*11f80*/  R2UR UR38, R9 ;  /* 0x00000000092672ca */ /* 0x000fe200000e0000 */
[----:B------:R-:W-:-:S04]  /*11f90*/  IMAD.MOV R9, RZ, RZ, -R9 ;  /* 0x000000ffff097224 */ /* 0x000fc800078e0a09 */
[----:B------:R-:W-:-:S05]  /*11fa0*/  IMAD R0, R4, R9, R3 ;  /* 0x0000000904007224 */ /* 0x000fca00078e0203 */
[----:B------:R0:W-:Y:S01]  /*11fb0*/  STL [R1+0x24], R0 ;  /* 0x0000240001007387 */ /* 0x0001e20000100800 */
[----:B------:R-:W-:Y:S05]  /*11fc0*/  BRA `(.L_x_230) ;  /* 0x0000000000107947 */ /* 0x000fea0003800000 */
.L_x_225:
[----:B------:R1:W-:Y:S01]  /*11fd0*/  STL [R1+0x20], R0 ;  /* 0x0000200001007387 */ /* 0x0003e20000100800 */
[----:B------:R-:W-:Y:S01]  /*11fe0*/  ULDC UR52, c[0x0][0xc14] ;  /* 0x0003050000347ab9 */ /* 0x000fe20000000800 */
[----:B------:R-:W-:Y:S02]  /*11ff0*/  UMOV UR38, URZ ;  /* 0x0000003f00267c82 */ /* 0x000fe40008000000 */
[----:B------:R1:W-:Y:S03]  /*12000*/  STL [R1+0x24], RZ ;  /* 0x000024ff01007387 */ /* 0x0003e60000100800 */
.L_x_230:
[----:B------:R-:W2:Y:S04]  /*12010*/  LDL R3, [R1+0x20] ;  /* 0x0000200001037983 */ /* 0x000ea80000100800 */
[----:B------:R-:W3:Y:S01]  /*12020*/  LDL R2, [R1+0x24] ;  /* 0x0000240001027983 */ /* 0x000ee20000100800 */
[----:B------:R-:W-:Y:S02]  /*12030*/  IMAD.U32 R6, RZ, RZ, UR38 ;  /* 0x00000026ff067e24 */ /* 0x000fe4000f8e00ff */
[----:B0-----:R-:W-:Y:S01]  /*12040*/  IMAD.U32 R7, RZ, RZ, UR52 ;  /* 0x00000034ff077e24 */ /* 0x001fe2000f8e00ff */
[----:B-1----:R-:W0:Y:S02]  /*12050*/  S2R R0, SR_TID.X ;  /* 0x0000000000007919 */ /* 0x002e240000002100 */
[----:B0-----:R-:W-:Y:S01]  /*12060*/  LOP3.LUT R0, R0, 0x1f, RZ, 0xc0, !PT ;  /* 0x0000001f00007812 */ /* 0x001fe200078ec0ff */
[----:B------:R-:W-:Y:S03]  /*12070*/  BAR.SYNC.DEFER_BLOCKING 0x4, 0x180 ;  /* 0x0106000000007b1d */ /* 0x000fe60000010000 */
[----:B------:R-:W-:-:S13]  /*12080*/  ISETP.NE.AND P0, PT, R0, RZ, PT ;  /* 0x000000ff0000720c */ /* 0x000fda0003f05270 */
[----:B------:R-:W-:Y:S01]  /*12090*/  @!P0 MOV R0, 0x400 ;  /* 0x0000040000008802 */ /* 0x000fe20000000f00 */
[----:B--2---:R-:W-:Y:S02]  /*120a0*/  IMAD.MOV.U32 R4, RZ, RZ, R3 ;  /* 0x000000ffff047224 */ /* 0x004fe400078e0003 */
[----:B------:R-:W0:Y:S01]  /*120b0*/  @!P0 S2R R3, SR_CgaCtaId ;  /* 0x0000000000038919 */ /* 0x000e220000008800 */
[----:B---3--:R-:W-:Y:S01]  /*120c0*/  IMAD.MOV.U32 R5, RZ, RZ, R2 ;  /* 0x000000ffff057224 */ /* 0x008fe200078e0002 */
[----:B0-----:R-:W-:-:S05]  /*120d0*/  @!P0 LEA R0, R3, R0, 0x18 ;  /* 0x0000000003008211 */ /* 0x001fca00078ec0ff */
[----:B------:R1:W-:Y:S01]  /*120e0*/  @!P0 STS.128 [R0+0x2e8d0], R4 ;  /* 0x02e8d00400008388 */ /* 0x0003e20000000c00 */
[----:B------:R-:W-:Y:S06]  /*120f0*/  BAR.ARV 0x5, 0x180 ;  /* 0x0146000000007b1d */ /* 0x000fec0000002000 */
.L_x_223:
[----:B------:R-:W-:Y:S02]  /*12100*/  ULDC UR4, c[0x0][0xc14] ;  /* 0x0003050000047ab9 */ /* 0x000fe40000000800 */
[----:B------:R-:W-:-:S06]  /*12110*/  UISETP.GE.AND UP0, UPT, UR52, UR4, UPT ;  /* 0x000000043400728c */ /* 0x000fcc000bf06270 */
[----:B------:R-:W-:-:S13]  /*12120*/  PLOP3.LUT P0, PT, PT, PT, UP0, 0x80, 0x0 ;  /* 0x000000000000781c */ /* 0x000fda0003f0f008 */
[----:B------:R-:W-:Y:S05]  /*12130*/  @!P0 BRA `(.L_x_231) ;  /* 0xffffffc400c48947 */ /* 0x000fea000383ffff */
.L_x_173:
[----:B-1----:R-:W2:Y:S01]  /*12140*/  LDL.LU R0, [R1+0x2c] ;  /* 0x00002c0001007983 */ /* 0x002ea20000300800 */
[----:B------:R-:W-:Y:S01]  /*12150*/  BSSY B0, `(.L_x_232) ;  /* 0x000000b000007945 */ /* 0x000fe20003800000 */
[----:B0-----:R-:W0:Y:S01]  /*12160*/  S2R R5, SR_CgaCtaId ;  /* 0x0000000000057919 */ /* 0x001e220000008800 */
[----:B--2---:R-:W-:-:S05]  /*12170*/  VIADD R0, R0, 0x1 ;  /* 0x0000000100007836 */ /* 0x004fca0000000000 */
[----:B------:R-:W-:-:S04]  /*12180*/  LEA.HI R2, R0, R0, RZ, 0x1 ;  /* 0x0000000000027211 */ /* 0x000fc800078f08ff */
[----:B------:R-:W-:-:S05]  /*12190*/  LOP3.LUT R3, R2, 0xfffffffe, RZ, 0xc0, !PT ;  /* 0xfffffffe02037812 */ /* 0x000fca00078ec0ff */
[----:B------:R-:W-:Y:S01]  /*121a0*/  IMAD.IADD R3, R0, 0x1, -R3 ;  /* 0x0000000100037824 */ /* 0x000fe200078e0a03 */
[----:B------:R-:W-:-:S04]  /*121b0*/  MOV R0, 0x400 ;  /* 0x0000040000007802 */ /* 0x000fc80000000f00 */
[----:B0-----:R-:W-:Y:S02]  /*121c0*/  LEA R0, R5, R0, 0x18 ;  /* 0x0000000005007211 */ /* 0x001fe400078ec0ff */
[----:B------:R-:W-:-:S04]  /*121d0*/  SHF.L.U32 R3, R3, 0x1f, RZ ;  /* 0x0000001f03037819 */ /* 0x000fc800000006ff */
[----:B------:R-:W0:Y:S02]  /*121e0*/  SYNCS.PHASECHK.TRANS64.TRYWAIT P0, [R0+URZ+0x2e820], R3 ;  /* 0x02e82003000075a7 */ /* 0x000e24000800017f */
[----:B0-----:R-:W-:Y:S05]  /*121f0*/  @!P0 BRA `(.L_x_233) ;  /* 0x00000008004c8947 */ /* 0x001fea0003800000 */
.L_x_263:
[----:B------:R-:W-:Y:S05]  /*12200*/  BSYNC B0 ;  /* 0x0000000000007941 */ /* 0x000fea0003800000 */
.L_x_232:
[----:B------:R-:W-:-:S03]  /*12210*/  UMOV UR4, 0xffffffff ;  /* 0xffffffff00047882 */ /* 0x000fc60000000000 */
[----:B------:R-:W-:Y:S05]  /*12220*/  BRA.DIV UR4, `(.L_x_234) ;  /* 0x0000000a04547947 */ /* 0x000fea000b800000 */
[----:B------:R-:W1:Y:S02]  /*12230*/  S2R R2, SR_TID.X ;  /* 0x0000000000027919 */ /* 0x000e640000002100 */
[----:B-1----:R-:W-:-:S04]  /*12240*/  SHF.R.U32.HI R2, RZ, 0x5, R2 ;  /* 0x00000005ff027819 */ /* 0x002fc80000011602 */
[----:B------:R-:W-:-:S05]  /*12250*/  LOP3.LUT R2, R2, 0x3, RZ, 0xc0, !PT ;  /* 0x0000000302027812 */ /* 0x000fca00078ec0ff */
[----:B------:R1:W2:Y:S02]  /*12260*/  SHFL.IDX PT, R14, R2, RZ, 0x1f ;  /* 0x00001fff020e7589 */ /* 0x0002a400000e0000 */
.L_x_266:
[----:B--2---:R-:W-:Y:S01]  /*12270*/  ISETP.NE.AND P0, PT, R14, RZ, PT ;  /* 0x000000ff0e00720c */ /* 0x004fe20003f05270 */
[----:B------:R-:W-:-:S12]  /*12280*/  BSSY B0, `(.L_x_235) ;  /* 0x000002e000007945 */ /* 0x000fd80003800000 */
[----:B------:R-:W-:Y:S05]  /*12290*/  @P0 BRA `(.L_x_236) ;  /* 0x0000000000b00947 */ /* 0x000fea0003800000 */
[----:B------:R-:W-:-:S03]  /*122a0*/  UMOV UR4, 0xffffffff ;  /* 0xffffffff00047882 */ /* 0x000fc60000000000 */
[----:B------:R-:W-:Y:S05]  /*122b0*/  BRA.DIV UR4, `(.L_x_237) ;  /* 0x0000000a04647947 */ /* 0x000fea000b800000 */
[----:B------:R-:W-:-:S13]  /*122c0*/  ELECT P6, URZ, PT ;  /* 0x00000000003f782f */ /* 0x000fda00038c0000 */
.L_x_269:
[----:B------:R-:W-:Y:S05]  /*122d0*/  @!P6 BRA `(.L_x_236) ;  /* 0x0000000000a0e947 */ /* 0x000fea0003800000 */
[----:B------:R-:W-:-:S06]  /*122e0*/  ULOP3.LUT UR4, UR40, 0x2, URZ, 0xfc, !UPT ;  /* 0x0000000228047892 */ /* 0x000fcc000f8efc3f */
[----:B-1----:R-:W-:-:S05]  /*122f0*/  IMAD.U32 R2, RZ, RZ, UR4 ;  /* 0x00000004ff027e24 */ /* 0x002fca000f8e00ff */
[----:B------:R-:W-:-:S13]  /*12300*/  ISETP.NE.AND P0, PT, R2, 0x3, PT ;  /* 0x000000030200780c */ /* 0x000fda0003f05270 */
[----:B------:R-:W-:Y:S05]  /*12310*/  @!P0 BRA `(.L_x_238) ;  /* 0x0000000000048947 */ /* 0x000fea0003800000 */
[----:B------:R-:W-:Y:S01]  /*12320*/  BPT.TRAP 0x1 ;  /* 0x000000040000795c */ /* 0x000fe20000300000 */
.L_x_238:
[----:B0-----:R-:W2:Y:S04]  /*12330*/  LDL R3, [R1+0x4] ;  /* 0x0000040001037983 */ /* 0x001ea80000100800 */
[----:B------:R-:W3:Y:S01]  /*12340*/  LDL.LU R7, [R1+0x8] ;  /* 0x0000080001077983 */ /* 0x000ee20000300800 */
[----:B------:R-:W-:-:S04]  /*12350*/  VIADD R2, R0, 0x2e840 ;  /* 0x0002e84000027836 */ /* 0x000fc80000000000 */
[C---:B--2---:R-:W-:Y:S01]  /*12360*/  IMAD R6, R3.reuse, 0x8, R2 ;  /* 0x0000000803067824 */ /* 0x044fe200078e0202 */
[----:B------:R-:W-:Y:S02]  /*12370*/  IADD3 R3, R3, 0x1, RZ ;  /* 0x0000000103037810 */ /* 0x000fe40007ffe0ff */
[----:B---3--:R-:W-:Y:S02]  /*12380*/  SHF.L.U32 R5, R7, 0x1f, RZ ;  /* 0x0000001f07057819 */ /* 0x008fe400000006ff */
[C---:B------:R-:W-:Y:S02]  /*12390*/  ISETP.NE.AND P2, PT, R3.reuse, 0x2, PT ;  /* 0x000000020300780c */ /* 0x040fe40003f45270 */
[----:B------:R-:W0:Y:S02]  /*123a0*/  SYNCS.PHASECHK.TRANS64.TRYWAIT P1, [R6+URZ], R5 ;  /* 0x00000005060075a7 */ /* 0x000e24000802017f */
[----:B------:R-:W-:Y:S02]  /*123b0*/  SEL R4, RZ, 0x1, P2 ;  /* 0x00000001ff047807 */ /* 0x000fe40001000000 */
[----:B------:R-:W-:-:S02]  /*123c0*/  SEL R3, R3, RZ, P2 ;  /* 0x000000ff03037207 */ /* 0x000fc40001000000 */
[----:B------:R-:W-:-:S03]  /*123d0*/  LOP3.LUT R4, R7, R4, RZ, 0x3c, !PT ;  /* 0x0000000407047212 */ /* 0x000fc600078e3cff */
[----:B------:R-:W-:Y:S01]  /*123e0*/  IMAD R7, R3, 0x8, R2 ;  /* 0x0000000803077824 */ /* 0x000fe200078e0202 */
[----:B------:R-:W-:Y:S01]  /*123f0*/  SHF.L.U32 R2, R4, 0x1f, RZ ;  /* 0x0000001f04027819 */ /* 0x000fe200000006ff */
[----:B0-----:R-:W-:Y:S06]  /*12400*/  @!P1 BRA `(.L_x_239) ;  /* 0x0000000800309947 */ /* 0x001fec0003800000 */
.L_x_270:
[----:B------:R-:W1:Y:S02]  /*12410*/  SYNCS.PHASECHK.TRANS64.TRYWAIT P1, [R7+URZ], R2 ;  /* 0x00000002070075a7 */ /* 0x000e64000802017f */
[----:B-1----:R-:W-:Y:S05]  /*12420*/  @!P1 BRA `(.L_x_240) ;  /* 0x00000008003c9947 */ /* 0x002fea0003800000 */
.L_x_271:
[----:B------:R-:W-:Y:S05]  /*12430*/  @!P0 BRA `(.L_x_241) ;  /* 0x0000000000048947 */ /* 0x000fea0003800000 */
[----:B------:R-:W-:Y:S01]  /*12440*/  BPT.TRAP 0x1 ;  /* 0x000000040000795c */ /* 0x000fe20000300000 */
.L_x_241:
[----:B------:R-:W2:Y:S02]  /*12450*/  LDL.LU R4, [R1+0x4] ;  /* 0x0000040001047983 */ /* 0x000ea40000300800 */
[----:B--2---:R-:W-:-:S04]  /*12460*/  IMAD R4, R4, 0x8, R0 ;  /* 0x0000000804047824 */ /* 0x004fc800078e0200 */
[----:B------:R-:W2:Y:S02]  /*12470*/  SYNCS.PHASECHK.TRANS64.TRYWAIT P1, [R4+URZ+0x2e860], R5 ;  /* 0x02e86005040075a7 */ /* 0x000ea4000802017f */
[----:B--2---:R-:W-:Y:S05]  /*12480*/  @!P1 BRA `(.L_x_242) ;  /* 0x0000000800389947 */ /* 0x004fea0003800000 */
.L_x_272:
[----:B------:R-:W-:Y:S05]  /*12490*/  @!P0 BRA `(.L_x_243) ;  /* 0x0000000000048947 */ /* 0x000fea0003800000 */
[----:B------:R-:W-:Y:S01]  /*124a0*/  BPT.TRAP 0x1 ;  /* 0x000000040000795c */ /* 0x000fe20000300000 */
.L_x_243:
[----:B------:R-:W-:-:S04]  /*124b0*/  IMAD R3, R3, 0x8, R0 ;  /* 0x0000000803037824 */ /* 0x000fc800078e0200 */
[----:B------:R-:W3:Y:S02]  /*124c0*/  SYNCS.PHASECHK.TRANS64.TRYWAIT P1, [R3+URZ+0x2e860], R2 ;  /* 0x02e86002030075a7 */ /* 0x000ee4000802017f */
[----:B---3--:R-:W-:Y:S05]  /*124d0*/  @!P1 BRA `(.L_x_244) ;  /* 0x0000000800389947 */ /* 0x008fea0003800000 */
.L_x_273:
[----:B------:R-:W-:Y:S05]  /*124e0*/  @!P0 BRA `(.L_x_245) ;  /* 0x0000000000048947 */ /* 0x000fea0003800000 */
[----:B------:R-:W-:Y:S01]  /*124f0*/  BPT.TRAP 0x1 ;  /* 0x000000040000795c */ /* 0x000fe20000300000 */
.L_x_245:
[----:B------:R-:W4:Y:S02]  /*12500*/  SYNCS.PHASECHK.TRANS64.TRYWAIT P0, [R4+URZ+0x2e880], R5 ;  /* 0x02e88005040075a7 */ /* 0x000f24000800017f */
[----:B----4-:R-:W-:Y:S05]  /*12510*/  @!P0 BRA `(.L_x_246) ;  /* 0x00000008003c8947 */ /* 0x010fea0003800000 */
.L_x_247:
[----:B------:R0:W0:Y:S02]  /*12520*/  SYNCS.PHASECHK.TRANS64.TRYWAIT P0, [R3+URZ+0x2e880], R2 ;  /* 0x02e88002030075a7 */ /* 0x000024000800017f */
[----:B0-----:R-:W-:Y:S05]  /*12530*/  @!P0 NANOSLEEP.SYNCS 0x989680 ;  /* 0x009896800000895d */ /* 0x001fea0003900000 */
[----:B------:R-:W0:Y:S02]  /*12540*/  @!P0 SYNCS.PHASECHK.TRANS64 P0, [R3+URZ+0x2e880], R2 ;  /* 0x02e88002030085a7 */ /* 0x000e24000800007f */
[----:B0-----:R-:W-:Y:S05]  /*12550*/  @!P0 BRA `(.L_x_247) ;  /* 0xfffffffc00f08947 */ /* 0x001fea000383ffff */
.L_x_236:
[----:B------:R-:W-:Y:S05]  /*12560*/  BSYNC B0 ;  /* 0x0000000000007941 */ /* 0x000fea0003800000 */
.L_x_235:
[----:B------:R-:W-:Y:S05]  /*12570*/  EXIT ;  /* 0x000000000000794d */ /* 0x000fea0003800000 */
.L_x_123:
[----:B0-----:R0:W1:Y:S02]  /*12580*/  SYNCS.PHASECHK.TRANS64.TRYWAIT P1, [R2+URZ+0x2e800], R11 ;  /* 0x02e8000b020075a7 */ /* 0x001064000802017f */
[----:B-1----:R-:W-:Y:S05]  /*12590*/  @!P1 NANOSLEEP.SYNCS 0x989680 ;  /* 0x009896800000995d */ /* 0x002fea0003900000 */
[----:B------:R-:W1:Y:S02]  /*125a0*/  @!P1 SYNCS.PHASECHK.TRANS64 P1, [R2+URZ+0x2e800], R11 ;  /* 0x02e8000b020095a7 */ /* 0x000e64000802007f */
[----:B-1----:R-:W-:Y:S05]  /*125b0*/  @!P1 BRA `(.L_x_123) ;  /* 0xfffffffc00f09947 */ /* 0x002fea000383ffff */
[----:B------:R-:W-:Y:S05]  /*125c0*/  BRA `(.L_x_248) ;  /* 0xfffffef000ec7947 */ /* 0x000fea000383ffff */
.L_x_127:
[----:B--2---:R2:W3:Y:S02]  /*125d0*/  SYNCS.PHASECHK.TRANS64.TRYWAIT P1, [R5+URZ+0x2e830], R6 ;  /* 0x02e83006050075a7 */ /* 0x0044e4000802017f */
[----:B---3--:R-:W-:Y:S05]  /*125e0*/  @!P1 NANOSLEEP.SYNCS 0x989680 ;  /* 0x009896800000995d */ /* 0x008fea0003900000 */
[----:B------:R-:W3:Y:S02]  /*125f0*/  @!P1 SYNCS.PHASECHK.TRANS64 P1, [R5+URZ+0x2e830], R6 ;  /* 0x02e83006050095a7 */ /* 0x000ee4000802007f */
[----:B---3--:R-:W-:Y:S05]  /*12600*/  @!P1 BRA `(.L_x_127) ;  /* 0xfffffffc00f09947 */ /* 0x008fea000383ffff */
[----:B------:R-:W-:Y:S05]  /*12610*/  BRA `(.L_x_126) ;  /* 0xfffffef4001c7947 */ /* 0x000fea000383ffff */
.L_x_132:
[----:B-1----:R-:W-:-:S04]  /*12620*/  IMAD.U32 R3, RZ, RZ, UR6 ;  /* 0x00000006ff037e24 */ /* 0x002fc8000f8e00ff */
[----:B------:R1:W2:Y:S03]  /*12630*/  SYNCS.PHASECHK.TRANS64.TRYWAIT P1, [R3+URZ+0x2e830], R2 ;  /* 0x02e83002030075a7 */ /* 0x0002a6000802017f */
[----:B--2---:R-:W-:Y:S05]  /*12640*/  @!P1 NANOSLEEP.SYNCS 0x989680 ;  /* 0x009896800000995d */ /* 0x004fea0003900000 */
[----:B------:R-:W2:Y:S02]  /*12650*/  @!P1 SYNCS.PHASECHK.TRANS64 P1, [R3+URZ+0x2e830], R2 ;  /* 0x02e83002030095a7 */ /* 0x000ea4000802007f */
[----:B--2---:R-:W-:Y:S05]  /*12660*/  @!P1 BRA `(.L_x_132) ;  /* 0xfffffffc00ec9947 */ /* 0x004fea000383ffff */
[----:B------:R-:W-:Y:S05]  /*12670*/  BRA `(.L_x_129) ;  /* 0xffffff4000047947 */ /* 0x000fea000383ffff */
.L_x_136:
[----:B-1----:R-:W-:-:S04]  /*12680*/  IMAD.U32 R3, RZ, RZ, UR6 ;  /* 0x00000006ff037e24 */ /* 0x002fc8000f8e00ff */
[----:B------:R1:W2:Y:S03]  /*12690*/  SYNCS.PHASECHK.TRANS64.TRYWAIT P1, [R3+URZ+0x2e850], R2 ;  /* 0x02e85002030075a7 */ /* 0x0002a6000802017f */
[----:B--2---:R-:W-:Y:S05]  /*126a0*/  @!P1 NANOSLEEP.SYNCS 0x989680 ;  /* 0x009896800000995d */ /* 0x004fea0003900000 */
[----:B------:R-:W2:Y:S02]  /*126b0*/  @!P1 SYNCS.PHASECHK.TRANS64 P1, [R3+URZ+0x2e850], R2 ;  /* 0x02e85002030095a7 */ /* 0x000ea4000802007f */
[----:B--2---:R-:W-:Y:S05]  /*126c0*/  @!P1 BRA `(.L_x_136) ;  /* 0xfffffffc00ec9947 */ /* 0x004fea000383ffff */
[----:B------:R-:W-:Y:S05]  /*126d0*/  BRA `(.L_x_133) ;  /* 0xffffff4c00047947 */ /* 0x000fea000383ffff */
.L_x_142:
[----:B-1----:R1:W2:Y:S02]  /*126e0*/  SYNCS.PHASECHK.TRANS64.TRYWAIT P1, [R13+URZ+0x2e850], R0 ;  /* 0x02e850000d0075a7 */ /* 0x0022a4000802017f */
[----:B--2---:R-:W-:Y:S05]  /*126f0*/  @!P1 NANOSLEEP.SYNCS 0x989680 ;  /* 0x009896800000995d */ /* 0x004fea0003900000 */
[----:B------:R-:W2:Y:S02]  /*12700*/  @!P1 SYNCS.PHASECHK.TRANS64 P1, [R13+URZ+0x2e850], R0 ;  /* 0x02e850000d0095a7 */ /* 0x000ea4000802007f */
[----:B--2---:R-:W-:Y:S05]  /*12710*/  @!P1 BRA `(.L_x_142) ;  /* 0xfffffffc00f09947 */ /* 0x004fea000383ffff */
[----:B------:R-:W-:Y:S05]  /*12720*/  BRA `(.L_x_141) ;  /* 0xffffff8000f87947 */ /* 0x000fea000383ffff */
.L_x_182:
[----:B------:R-:W-:Y:S02]  /*12730*/  IMAD.MOV.U32 R13, RZ, RZ, R4 ;  /* 0x000000ffff0d7224 */ /* 0x000fe400078e0004 */
[----:B------:R-:W-:Y:S02]  /*12740*/  IMAD.MOV.U32 R12, RZ, RZ, RZ ;  /* 0x000000ffff0c7224 */ /* 0x000fe400078e00ff */
[----:B------:R-:W-:Y:S02]  /*12750*/  IMAD.MOV.U32 R11, RZ, RZ, 0x1f ;  /* 0x0000001fff0b7424 */ /* 0x000fe400078e00ff */
[----:B------:R-:W-:-:S07]  /*12760*/  IMAD.MOV.U32 R15, RZ, RZ, -0x1 ;  /* 0xffffffffff0f7424 */ /* 0x000fce00078e00ff */
[----:B0-----:R-:W-:Y:S05]  /*12770*/  WARPSYNC.COLLECTIVE R15, `(.L_x_249) ;  /* 0x000000000f087348 */ /* 0x001fea0003c00000 */
[----:B------:R1:W2:Y:S02]  /*12780*/  SHFL.IDX P6, R14, R13, R12, R11 ;  /* 0x0000000c0d0e7389 */ /* 0x0002a400000c000b */
[----:B012---:R-:W-:Y:S01]  /*12790*/  ENDCOLLECTIVE ;  /* 0x000000000000791b */ /* 0x007fe20003800000 */
.L_x_249:
[----:B------:R-:W-:Y:S05]  /*127a0*/  BRA `(.L_x_250) ;  /* 0xffffffcc00987947 */ /* 0x000fea000383ffff */
.L_x_184:
[----:B------:R-:W-:Y:S01]  /*127b0*/  BSSY B0, `(.L_x_251) ;  /* 0x0000006000007945 */ /* 0x000fe20003800000 */
[----:B------:R-:W-:-:S07]  /*127c0*/  IMAD.MOV.U32 R15, RZ, RZ, -0x1 ;  /* 0xffffffffff0f7424 */ /* 0x000fce00078e00ff */
[----:B-1----:R-:W-:Y:S05]  /*127d0*/  WARPSYNC.COLLECTIVE R15, `(.L_x_252) ;  /* 0x000000000f0c7348 */ /* 0x002fea0003c00000 */
[----:B------:R-:W-:Y:S02]  /*127e0*/  ELECT P6, UR62, PT ;  /* 0x00000000003e782f */ /* 0x000fe400038c0000 */
[----:B------:R-:W-:Y:S01]  /*127f0*/  MOV R14, UR62 ;  /* 0x0000003e000e7c02 */ /* 0x000fe20008000f00 */
[----:B-1----:R-:W-:Y:S10]  /*12800*/  ENDCOLLECTIVE ;  /* 0x000000000000791b */ /* 0x002ff40003800000 */
.L_x_252:
[----:B------:R-:W-:Y:S05]  /*12810*/  BSYNC B0 ;  /* 0x0000000000007941 */ /* 0x000fea0003800000 */
.L_x_251:
[----:B------:R-:W-:Y:S05]  /*12820*/  BRA `(.L_x_253) ;  /* 0xffffffcc00987947 */ /* 0x000fea000383ffff */
.L_x_187:
[----:B0-----:R0:W1:Y:S02]  /*12830*/  SYNCS.PHASECHK.TRANS64.TRYWAIT P2, [R4+URZ+0x2e880], R3 ;  /* 0x02e88003040075a7 */ /* 0x001064000804017f */
[----:B-1----:R-:W-:Y:S05]  /*12840*/  @!P2 NANOSLEEP.SYNCS 0x989680 ;  /* 0x009896800000a95d */ /* 0x002fea0003900000 */
[----:B------:R-:W1:Y:S02]  /*12850*/  @!P2 SYNCS.PHASECHK.TRANS64 P2, [R4+URZ+0x2e880], R3 ;  /* 0x02e880030400a5a7 */ /* 0x000e64000804007f */
[----:B-1----:R-:W-:Y:S05]  /*12860*/  @!P2 BRA `(.L_x_187) ;  /* 0xfffffffc00f0a947 */ /* 0x002fea000383ffff */
[----:B------:R-:W-:Y:S05]  /*12870*/  BRA `(.L_x_254) ;  /* 0xffffffcc00f47947 */ /* 0x000fea000383ffff */
.L_x_189:
[----:B-1----:R1:W2:Y:S02]  /*12880*/  SYNCS.PHASECHK.TRANS64.TRYWAIT P2, [R4+URZ+0x2e840], R3 ;  /* 0x02e84003040075a7 */ /* 0x0022a4000804017f */
[----:B--2---:R-:W-:Y:S05]  /*12890*/  @!P2 NANOSLEEP.SYNCS 0x989680 ;  /* 0x009896800000a95d */ /* 0x004fea0003900000 */
[----:B------:R-:W2:Y:S02]  /*128a0*/  @!P2 SYNCS.PHASECHK.TRANS64 P2, [R4+URZ+0x2e840], R3 ;  /* 0x02e840030400a5a7 */ /* 0x000ea4000804007f */
[----:B--2---:R-:W-:Y:S05]  /*128b0*/  @!P2 BRA `(.L_x_189) ;  /* 0xfffffffc00f0a947 */ /* 0x004fea000383ffff */
[----:B------:R-:W-:Y:S05]  /*128c0*/  BRA `(.L_x_255) ;  /* 0xffffffd000547947 */ /* 0x000fea000383ffff */
.L_x_192:
[----:B--2---:R-:W-:-:S04]  /*128d0*/  IMAD.U32 R3, RZ, RZ, UR41 ;  /* 0x00000029ff037e24 */ /* 0x004fc8000f8e00ff */
[----:B------:R2:W3:Y:S03]  /*128e0*/  SYNCS.PHASECHK.TRANS64.TRYWAIT P0, [R3+URZ+0x2e820], R2 ;  /* 0x02e82002030075a7 */ /* 0x0004e6000800017f */
[----:B---3--:R-:W-:Y:S05]  /*128f0*/  @!P0 NANOSLEEP.SYNCS 0x989680 ;  /* 0x009896800000895d */ /* 0x008fea0003900000 */
[----:B------:R-:W3:Y:S02]  /*12900*/  @!P0 SYNCS.PHASECHK.TRANS64 P0, [R3+URZ+0x2e820], R2 ;  /* 0x02e82002030085a7 */ /* 0x000ee4000800007f */
[----:B---3--:R-:W-:Y:S05]  /*12910*/  @!P0 BRA `(.L_x_192) ;  /* 0xfffffffc00ec8947 */ /* 0x008fea000383ffff */
[----:B------:R-:W-:Y:S05]  /*12920*/  BRA `(.L_x_256) ;  /* 0xffffffd400047947 */ /* 0x000fea000383ffff */
.L_x_198:
[----:B-1----:R1:W3:Y:S02]  /*12930*/  SYNCS.PHASECHK.TRANS64.TRYWAIT P0, [R4+URZ+0x2e880], R3 ;  /* 0x02e88003040075a7 */ /* 0x0022e4000800017f */
[----:B---3--:R-:W-:Y:S05]  /*12940*/  @!P0 NANOSLEEP.SYNCS 0x989680 ;  /* 0x009896800000895d */ /* 0x008fea0003900000 */
[----:B------:R-:W3:Y:S02]  /*12950*/  @!P0 SYNCS.PHASECHK.TRANS64 P0, [R4+URZ+0x2e880], R3 ;  /* 0x02e88003040085a7 */ /* 0x000ee4000800007f */
[----:B---3--:R-:W-:Y:S05]  /*12960*/  @!P0 BRA `(.L_x_198) ;  /* 0xfffffffc00f08947 */ /* 0x008fea000383ffff */
[----:B------:R-:W-:Y:S05]  /*12970*/  BRA `(.L_x_257) ;  /* 0xffffffd400b87947 */ /* 0x000fea000383ffff */
.L_x_203:
[----:B--2---:R2:W3:Y:S02]  /*12980*/  SYNCS.PHASECHK.TRANS64.TRYWAIT P0, [R4+URZ+0x2e840], R3 ;  /* 0x02e84003040075a7 */ /* 0x0044e4000800017f */
[----:B---3--:R-:W-:Y:S05]  /*12990*/  @!P0 NANOSLEEP.SYNCS 0x989680 ;  /* 0x009896800000895d */ /* 0x008fea0003900000 */
[----:B------:R-:W3:Y:S02]  /*129a0*/  @!P0 SYNCS.PHASECHK.TRANS64 P0, [R4+URZ+0x2e840], R3 ;  /* 0x02e84003040085a7 */ /* 0x000ee4000800007f */
[----:B---3--:R-:W-:Y:S05]  /*129b0*/  @!P0 BRA `(.L_x_203) ;  /* 0xfffffffc00f08947 */ /* 0x008fea000383ffff */
[----:B------:R-:W-:Y:S05]  /*129c0*/  BRA `(.L_x_258) ;  /* 0xffffffd800407947 */ /* 0x000fea000383ffff */
.L_x_209:
[----:B---3--:R-:W3:Y:S02]  /*129d0*/  LDL R3, [R1] ;  /* 0x0000000001037983 */ /* 0x008ee40000100800 */
[----:B---3--:R3:W4:Y:S02]  /*129e0*/  SYNCS.PHASECHK.TRANS64.TRYWAIT P2, [R3+URZ+0x2e870], R2 ;  /* 0x02e87002030075a7 */ /* 0x008724000804017f */
[----:B----4-:R-:W-:Y:S05]  /*129f0*/  @!P2 NANOSLEEP.SYNCS 0x989680 ;  /* 0x009896800000a95d */ /* 0x010fea0003900000 */
[----:B------:R-:W4:Y:S02]  /*12a00*/  @!P2 SYNCS.PHASECHK.TRANS64 P2, [R3+URZ+0x2e870], R2 ;  /* 0x02e870020300a5a7 */ /* 0x000f24000804007f */
[----:B----4-:R-:W-:Y:S05]  /*12a10*/  @!P2 BRA `(.L_x_209) ;  /* 0xfffffffc00eca947 */ /* 0x010fea000383ffff */
[----:B------:R-:W-:Y:S05]  /*12a20*/  BRA `(.L_x_259) ;  /* 0xffffffd800e07947 */ /* 0x000fea000383ffff */
.L_x_211:
[----:B-1----:R-:W3:Y:S02]  /*12a30*/  LDL R4, [R1] ;  /* 0x0000000001047983 */ /* 0x002ee40000100800 */
[----:B---3--:R1:W3:Y:S02]  /*12a40*/  SYNCS.PHASECHK.TRANS64.TRYWAIT P2, [R4+URZ+0x2e860], R3 ;  /* 0x02e86003040075a7 */ /* 0x0082e4000804017f */
[----:B---3--:R-:W-:Y:S05]  /*12a50*/  @!P2 NANOSLEEP.SYNCS 0x989680 ;  /* 0x009896800000a95d */ /* 0x008fea0003900000 */
[----:B------:R-:W3:Y:S02]  /*12a60*/  @!P2 SYNCS.PHASECHK.TRANS64 P2, [R4+URZ+0x2e860], R3 ;  /* 0x02e860030400a5a7 */ /* 0x000ee4000804007f */
[----:B---3--:R-:W-:Y:S05]  /*12a70*/  @!P2 BRA `(.L_x_211) ;  /* 0xfffffffc00eca947 */ /* 0x008fea000383ffff */
[----:B------:R-:W-:Y:S05]  /*12a80*/  BRA `(.L_x_260) ;  /* 0xffffffd800e87947 */ /* 0x000fea000383ffff */
.L_x_218:
[----:B--2---:R2:W3:Y:S02]  /*12a90*/  SYNCS.PHASECHK.TRANS64.TRYWAIT P0, [R20+URZ+0x2e870], R3 ;  /* 0x02e87003140075a7 */ /* 0x0044e4000800017f */
[----:B---3--:R-:W-:Y:S05]  /*12aa0*/  @!P0 NANOSLEEP.SYNCS 0x989680 ;  /* 0x009896800000895d */ /* 0x008fea0003900000 */
[----:B------:R-:W3:Y:S02]  /*12ab0*/  @!P0 SYNCS.PHASECHK.TRANS64 P0, [R20+URZ+0x2e870], R3 ;  /* 0x02e87003140085a7 */ /* 0x000ee4000800007f */
[----:B---3--:R-:W-:Y:S05]  /*12ac0*/  @!P0 BRA `(.L_x_218) ;  /* 0xfffffffc00f08947 */ /* 0x008fea000383ffff */
[----:B------:R-:W-:Y:S05]  /*12ad0*/  BRA `(.L_x_261) ;  /* 0xffffffe400147947 */ /* 0x000fea000383ffff */
.L_x_220:
[----:B--2---:R2:W3:Y:S02]  /*12ae0*/  SYNCS.PHASECHK.TRANS64.TRYWAIT P0, [R20+URZ+0x2e860], R3 ;  /* 0x02e86003140075a7 */ /* 0x0044e4000800017f */
[----:B---3--:R-:W-:Y:S05]  /*12af0*/  @!P0 NANOSLEEP.SYNCS 0x989680 ;  /* 0x009896800000895d */ /* 0x008fea0003900000 */
[----:B------:R-:W3:Y:S02]  /*12b00*/  @!P0 SYNCS.PHASECHK.TRANS64 P0, [R20+URZ+0x2e860], R3 ;  /* 0x02e86003140085a7 */ /* 0x000ee4000800007f */
[----:B---3--:R-:W-:Y:S05]  /*12b10*/  @!P0 BRA `(.L_x_220) ;  /* 0xfffffffc00f08947 */ /* 0x008fea000383ffff */
[----:B------:R-:W-:Y:S05]  /*12b20*/  BRA `(.L_x_262) ;  /* 0xffffffe4001c7947 */ /* 0x000fea000383ffff */
.L_x_233:
[----:B0-----:R0:W1:Y:S02]  /*12b30*/  SYNCS.PHASECHK.TRANS64.TRYWAIT P0, [R0+URZ+0x2e820], R3 ;  /* 0x02e82003000075a7 */ /* 0x001064000800017f */
[----:B-1----:R-:W-:Y:S05]  /*12b40*/  @!P0 NANOSLEEP.SYNCS 0x989680 ;  /* 0x009896800000895d */ /* 0x002fea0003900000 */
[----:B------:R-:W1:Y:S02]  /*12b50*/  @!P0 SYNCS.PHASECHK.TRANS64 P0, [R0+URZ+0x2e820], R3 ;  /* 0x02e82003000085a7 */ /* 0x000e64000800007f */
[----:B-1----:R-:W-:Y:S05]  /*12b60*/  @!P0 BRA `(.L_x_233) ;  /* 0xfffffffc00f08947 */ /* 0x002fea000383ffff */
[----:B------:R-:W-:Y:S05]  /*12b70*/  BRA `(.L_x_263) ;  /* 0xfffffff400a07947 */ /* 0x000fea000383ffff */
.L_x_234:
[----:B------:R-:W1:Y:S01]  /*12b80*/  S2R R2, SR_TID.X ;  /* 0x0000000000027919 */ /* 0x000e620000002100 */
[----:B------:R-:W-:Y:S01]  /*12b90*/  BSSY B0, `(.L_x_264) ;  /* 0x000000a000007945 */ /* 0x000fe20003800000 */
[----:B------:R-:W-:Y:S02]  /*12ba0*/  IMAD.MOV.U32 R12, RZ, RZ, RZ ;  /* 0x000000ffff0c7224 */ /* 0x000fe400078e00ff */
[----:B------:R-:W-:Y:S02]  /*12bb0*/  IMAD.MOV.U32 R11, RZ, RZ, 0x1f ;  /* 0x0000001fff0b7424 */ /* 0x000fe400078e00ff */
[----:B------:R-:W-:Y:S01]  /*12bc0*/  IMAD.MOV.U32 R15, RZ, RZ, -0x1 ;  /* 0xffffffffff0f7424 */ /* 0x000fe200078e00ff */
[----:B-1----:R-:W-:-:S04]  /*12bd0*/  SHF.R.U32.HI R2, RZ, 0x5, R2 ;  /* 0x00000005ff027819 */ /* 0x002fc80000011602 */
[----:B------:R-:W-:-:S05]  /*12be0*/  LOP3.LUT R2, R2, 0x3, RZ, 0xc0, !PT ;  /* 0x0000000302027812 */ /* 0x000fca00078ec0ff */
[----:B------:R-:W-:-:S07]  /*12bf0*/  IMAD.MOV.U32 R13, RZ, RZ, R2 ;  /* 0x000000ffff0d7224 */ /* 0x000fce00078e0002 */
[----:B0-----:R-:W-:Y:S05]  /*12c00*/  WARPSYNC.COLLECTIVE R15, `(.L_x_265) ;  /* 0x000000000f087348 */ /* 0x001fea0003c00000 */
[----:B------:R1:W2:Y:S02]  /*12c10*/  SHFL.IDX P6, R14, R13, R12, R11 ;  /* 0x0000000c0d0e7389 */ /* 0x0002a400000c000b */
[----:B012---:R-:W-:Y:S01]  /*12c20*/  ENDCOLLECTIVE ;  /* 0x000000000000791b */ /* 0x007fe20003800000 */
.L_x_265:
[----:B------:R-:W-:Y:S05]  /*12c30*/  BSYNC B0 ;  /* 0x0000000000007941 */ /* 0x000fea0003800000 */
.L_x_264:
[----:B------:R-:W-:Y:S05]  /*12c40*/  BRA `(.L_x_266) ;  /* 0xfffffff400887947 */ /* 0x000fea000383ffff */
.L_x_237:
[----:B------:R-:W-:Y:S01]  /*12c50*/  BSSY B1, `(.L_x_267) ;  /* 0x0000006000017945 */ /* 0x000fe20003800000 */
[----:B------:R-:W-:-:S07]  /*12c60*/  IMAD.MOV.U32 R15, RZ, RZ, -0x1 ;  /* 0xffffffffff0f7424 */ /* 0x000fce00078e00ff */
[----:B01----:R-:W-:Y:S05]  /*12c70*/  WARPSYNC.COLLECTIVE R15, `(.L_x_268) ;  /* 0x000000000f0c7348 */ /* 0x003fea0003c00000 */
[----:B------:R-:W-:Y:S02]  /*12c80*/  ELECT P6, UR62, PT ;  /* 0x00000000003e782f */ /* 0x000fe400038c0000 */
[----:B------:R-:W-:Y:S01]  /*12c90*/  MOV R14, UR62 ;  /* 0x0000003e000e7c02 */ /* 0x000fe20008000f00 */
[----:B01----:R-:W-:Y:S10]  /*12ca0*/  ENDCOLLECTIVE ;  /* 0x000000000000791b */ /* 0x003ff40003800000 */
.L_x_268:
[----:B------:R-:W-:Y:S05]  /*12cb0*/  BSYNC B1 ;  /* 0x0000000000017941 */ /* 0x000fea0003800000 */
.L_x_267:
[----:B------:R-:W-:Y:S05]  /*12cc0*/  BRA `(.L_x_269) ;  /* 0xfffffff400807947 */ /* 0x000fea000383ffff */
.L_x_239:
[----:B0-----:R0:W1:Y:S02]  /*12cd0*/  SYNCS.PHASECHK.TRANS64.TRYWAIT P1, [R6+URZ], R5 ;  /* 0x00000005060075a7 */ /* 0x001064000802017f */
[----:B-1----:R-:W-:Y:S05]  /*12ce0*/  @!P1 NANOSLEEP.SYNCS 0x989680 ;  /* 0x009896800000995d */ /* 0x002fea0003900000 */
[----:B------:R-:W1:Y:S02]  /*12cf0*/  @!P1 SYNCS.PHASECHK.TRANS64 P1, [R6+URZ], R5 ;  /* 0x00000005060095a7 */ /* 0x000e64000802007f */
[----:B-1----:R-:W-:Y:S05]  /*12d00*/  @!P1 BRA `(.L_x_239) ;  /* 0xfffffffc00f09947 */ /* 0x002fea000383ffff */
[----:B------:R-:W-:Y:S05]  /*12d10*/  BRA `(.L_x_270) ;  /* 0xfffffff400bc7947 */ /* 0x000fea000383ffff */
.L_x_240:
[----:B-1----:R1:W2:Y:S02]  /*12d20*/  SYNCS.PHASECHK.TRANS64.TRYWAIT P1, [R7+URZ], R2 ;  /* 0x00000002070075a7 */ /* 0x0022a4000802017f */
[----:B--2---:R-:W-:Y:S05]  /*12d30*/  @!P1 NANOSLEEP.SYNCS 0x989680 ;  /* 0x009896800000995d */ /* 0x004fea0003900000 */
[----:B------:R-:W2:Y:S02]  /*12d40*/  @!P1 SYNCS.PHASECHK.TRANS64 P1, [R7+URZ], R2 ;  /* 0x00000002070095a7 */ /* 0x000ea4000802007f */
[----:B--2---:R-:W-:Y:S05]  /*12d50*/  @!P1 BRA `(.L_x_240) ;  /* 0xfffffffc00f09947 */ /* 0x004fea000383ffff */
[----:B------:R-:W-:Y:S05]  /*12d60*/  BRA `(.L_x_271) ;  /* 0xfffffff400b07947 */ /* 0x000fea000383ffff */
.L_x_242:
[----:B--2---:R2:W3:Y:S02]  /*12d70*/  SYNCS.PHASECHK.TRANS64.TRYWAIT P1, [R4+URZ+0x2e860], R5 ;  /* 0x02e86005040075a7 */ /* 0x0044e4000802017f */
[----:B---3--:R-:W-:Y:S05]  /*12d80*/  @!P1 NANOSLEEP.SYNCS 0x989680 ;  /* 0x009896800000995d */ /* 0x008fea0003900000 */
[----:B------:R-:W3:Y:S02]  /*12d90*/  @!P1 SYNCS.PHASECHK.TRANS64 P1, [R4+URZ+0x2e860], R5 ;  /* 0x02e86005040095a7 */ /* 0x000ee4000802007f */
[----:B---3--:R-:W-:Y:S05]  /*12da0*/  @!P1 BRA `(.L_x_242) ;  /* 0xfffffffc00f09947 */ /* 0x008fea000383ffff */
[----:B------:R-:W-:Y:S05]  /*12db0*/  BRA `(.L_x_272) ;  /* 0xfffffff400b47947 */ /* 0x000fea000383ffff */
.L_x_244:
[----:B---3--:R3:W4:Y:S02]  /*12dc0*/  SYNCS.PHASECHK.TRANS64.TRYWAIT P1, [R3+URZ+0x2e860], R2 ;  /* 0x02e86002030075a7 */ /* 0x008724000802017f */
[----:B----4-:R-:W-:Y:S05]  /*12dd0*/  @!P1 NANOSLEEP.SYNCS 0x989680 ;  /* 0x009896800000995d */ /* 0x010fea0003900000 */
[----:B------:R-:W4:Y:S02]  /*12de0*/  @!P1 SYNCS.PHASECHK.TRANS64 P1, [R3+URZ+0x2e860], R2 ;  /* 0x02e86002030095a7 */ /* 0x000f24000802007f */
[----:B----4-:R-:W-:Y:S05]  /*12df0*/  @!P1 BRA `(.L_x_244) ;  /* 0xfffffffc00f09947 */ /* 0x010fea000383ffff */
[----:B------:R-:W-:Y:S05]  /*12e00*/  BRA `(.L_x_273) ;  /* 0xfffffff400b47947 */ /* 0x000fea000383ffff */
.L_x_246:
[----:B----4-:R4:W0:Y:S02]  /*12e10*/  SYNCS.PHASECHK.TRANS64.TRYWAIT P0, [R4+URZ+0x2e880], R5 ;  /* 0x02e88005040075a7 */ /* 0x010824000800017f */
[----:B0-----:R-:W-:Y:S05]  /*12e20*/  @!P0 NANOSLEEP.SYNCS 0x989680 ;  /* 0x009896800000895d */ /* 0x001fea0003900000 */
[----:B------:R-:W0:Y:S02]  /*12e30*/  @!P0 SYNCS.PHASECHK.TRANS64 P0, [R4+URZ+0x2e880], R5 ;  /* 0x02e88005040085a7 */ /* 0x000e24000800007f */
[----:B0-----:R-:W-:Y:S05]  /*12e40*/  @!P0 BRA `(.L_x_246) ;  /* 0xfffffffc00f08947 */ /* 0x001fea000383ffff */
[----:B------:R-:W-:Y:S05]  /*12e50*/  BRA `(.L_x_247) ;  /* 0xfffffff400b07947 */ /* 0x000fea000383ffff */
.L_x_274:
        /* <DEDUP_REMOVED lines=10> */
.L_x_2488:


//--------------------- .text._ZN7cutlass13device_kernelIN5flash11enable_sm90INS1_16FlashAttnFwdSm90INS1_25CollectiveMainloopFwdSm90ILi2EN4cute5tupleIJNS5_1CILi1EEES8_S8_EEENS6_IJNS7_ILi128EEENS7_ILi224EEESA_EEELi128ENS_12float_e4m3_tEfNS_4arch4Sm90ELb0ELb0ELb1ELb1ELb0ELb1ELb0ELb1ELb1ELb0ELb0ELb0EEENS1_21CollectiveEpilogueFwdINS6_IJSA_SA_SB_EEES9_NS_10bfloat16_tESF_Li256ELb1ELb0ELb0ELb1EEENS1_36VarlenDynamicPersistentTileSchedulerILi128ELi224ELi256ELi128ELb0ELb0ELb1ELb0ELb1ELb1EEEEEEEEEvNT_6ParamsE --------------------------
	.section	.text._ZN7cutlass13device_kernelIN5flash11enable_sm90INS1_16FlashAttnFwdSm90INS1_25CollectiveMainloopFwdSm90ILi2EN4cute5tupleIJNS5_1CILi1EEES8_S8_EEENS6_IJNS7_ILi128EEENS7_ILi224EEESA_EEELi128ENS_12float_e4m3_tEfNS_4arch4Sm90ELb0ELb0ELb1ELb1ELb0ELb1ELb0ELb1ELb1ELb0ELb0ELb0EEENS1_21CollectiveEpilogueFwdINS6_IJSA_SA_SB_EEES9_NS_10bfloat16_tESF_Li256ELb1ELb0ELb0ELb1EEENS1_36VarlenDynamicPersistentTileSchedulerILi128ELi224ELi256ELi128ELb0ELb0ELb1ELb0ELb1ELb1EEEEEEEEEvNT_6ParamsE,"ax",@progbits
	.align	128
.text._ZN7cutlass13device_kernelIN5flash11enable_sm90INS1_16FlashAttnFwdSm90INS1_25CollectiveMainloopFwdSm90ILi2EN4cute5tupleIJNS5_1CILi1EEES8_S8_EEENS6_IJNS7_ILi128EEENS7_ILi224EEESA_EEELi128ENS_12float_e4m3_tEfNS_4arch4Sm90ELb0ELb0ELb1ELb1ELb0ELb1ELb0ELb1ELb1ELb0ELb0ELb0EEENS1_21CollectiveEpilogueFwdINS6_IJSA_SA_SB_EEES9_NS_10bfloat16_tESF_Li256ELb1ELb0ELb0ELb1EEENS1_36VarlenDynamicPersistentTileSchedulerILi128ELi224ELi256ELi128ELb0ELb0ELb1ELb0ELb1ELb1EEEEEEEEEvNT_6ParamsE:
        .type           _ZN7cutlass13device_kernelIN5flash11enable_sm90INS1_16FlashAttnFwdSm90INS1_25CollectiveMainloopFwdSm90ILi2EN4cute5tupleIJNS5_1CILi1EEES8_S8_EEENS6_IJNS7_ILi128EEENS7_ILi224EEESA_EEELi128ENS_12float_e4m3_tEfNS_4arch4Sm90ELb0ELb0ELb1ELb1ELb0ELb1ELb0ELb1ELb1ELb0ELb0ELb0EEENS1_21CollectiveEpilogueFwdINS6_IJSA_SA_SB_EEES9_NS_10bfloat16_tESF_Li256ELb1ELb0ELb0ELb1EEENS1_36VarlenDynamicPersistentTileSchedulerILi128ELi224ELi256ELi128ELb0ELb0ELb1ELb0ELb1ELb1EEEEEEEEEvNT_6ParamsE,@function
        .size           _ZN7cutlass13device_kernelIN5flash11enable_sm90INS1_16FlashAttnFwdSm90INS1_25CollectiveMainloopFwdSm90ILi2EN4cute5tupleIJNS5_1CILi1EEES8_S8_EEENS6_IJNS7_ILi128EEENS7_ILi224EEESA_EEELi128ENS_12float_e4m3_tEfNS_4arch4Sm90ELb0ELb0ELb1ELb1ELb0ELb1ELb0ELb1ELb1ELb0ELb0ELb0EEENS1_21CollectiveEpilogueFwdINS6_IJSA_SA_SB_EEES9_NS_10bfloat16_tESF_Li256ELb1ELb0ELb0ELb1EEENS1_36VarlenDynamicPersistentTileSchedulerILi128ELi224ELi256ELi128ELb0ELb0ELb1ELb0ELb1ELb1EEEEEEEEEvNT_6ParamsE,(.L_x_2489 - _ZN7cutlass13device_kernelIN5flash11enable_sm90INS1_16FlashAttnFwdSm90INS1_25CollectiveMainloopFwdSm90ILi2EN4cute5tupleIJNS5_1CILi1EEES8_S8_EEENS6_IJNS7_ILi128EEENS7_ILi224EEESA_EEELi128ENS_12float_e4m3_tEfNS_4arch4Sm90ELb0ELb0ELb1ELb1ELb0ELb1ELb0ELb1ELb1ELb0ELb0ELb0EEENS1_21CollectiveEpilogueFwdINS6_IJSA_SA_SB_EEES9_NS_10bfloat16_tESF_Li256ELb1ELb0ELb0ELb1EEENS1_36VarlenDynamicPersistentTileSchedulerILi128ELi224ELi256ELi128ELb0ELb0ELb1ELb0ELb1ELb1EEEEEEEEEvNT_6ParamsE)
        .other          _ZN7cutlass13device_kernelIN5flash11enable_sm90INS1_16FlashAttnFwdSm90INS1_25CollectiveMainloopFwdSm90ILi2EN4cute5tupleIJNS5_1CILi1EEES8_S8_EEENS6_IJNS7_ILi128EEENS7_ILi224EEESA_EEELi128ENS_12float_e4m3_tEfNS_4arch4Sm90ELb0ELb0ELb1ELb1ELb0ELb1ELb0ELb1ELb1ELb0ELb0ELb0EEENS1_21CollectiveEpilogueFwdINS6_IJSA_SA_SB_EEES9_NS_10bfloat16_tESF_Li256ELb1ELb0ELb0ELb1EEENS1_36VarlenDynamicPersistentTileSchedulerILi128ELi224ELi256ELi128ELb0ELb0ELb1ELb0ELb1ELb1EEEEEEEEEvNT_6ParamsE,@"STO_CUDA_ENTRY STV_DEFAULT"
_ZN7cutlass13device_kernelIN5flash11enable_sm90INS1_16FlashAttnFwdSm90INS1_25CollectiveMainloopFwdSm90ILi2EN4cute5tupleIJNS5_1CILi1EEES8_S8_EEENS6_IJNS7_ILi128EEENS7_ILi224EEESA_EEELi128ENS_12float_e4m3_tEfNS_4arch4Sm90ELb0ELb0ELb1ELb1ELb0ELb1ELb0ELb1ELb1ELb0ELb0ELb0EEENS1_21CollectiveEpilogueFwdINS6_IJSA_SA_SB_EEES9_NS_10bfloat16_tESF_Li256ELb1ELb0ELb0ELb1EEENS1_36VarlenDynamicPersistentTileSchedulerILi128ELi224ELi256ELi128ELb0ELb0ELb1ELb0ELb1ELb1EEEEEEEEEvNT_6ParamsE:
        /* <DEDUP_REMOVED lines=14> */
[----:B------:R-:W-:Y:S02]  /*00e0*/  UIADD3 UR12, UP3, UR4, 0x570, URZ ;  /* 0x00000570040c7890 */ /* 0x000fe4000ff7e03f */
[----:B------:R-:W-:-:S02]  /*00f0*/  UIADD3 UR4, UP4, UR4, 0x670, URZ ;  /* 0x0000067004047890 */ /* 0x000fc4000ff9e03f */
[----:B------:R-:W-:Y:S02]  /*0100*/  UIADD3.X UR7, URZ, UR5, URZ, UP0, !UPT ;  /* 0x000000053f077290 */ /* 0x000fe400087fe43f */
[----:B------:R-:W-:Y:S02]  /*0110*/  UIADD3.X UR9, URZ, UR5, URZ, UP1, !UPT ;  /* 0x000000053f097290 */ /* 0x000fe40008ffe43f */
[----:B------:R-:W-:Y:S02]  /*0120*/  UIADD3.X UR11, URZ, UR5, URZ, UP2, !UPT ;  /* 0x000000053f0b7290 */ /* 0x000fe400097fe43f */
[----:B------:R-:W-:Y:S02]  /*0130*/  UIADD3.X UR13, URZ, UR5, URZ, UP3, !UPT ;  /* 0x000000053f0d7290 */ /* 0x000fe40009ffe43f */
[----:B------:R-:W-:Y:S01]  /*0140*/  UIADD3.X UR5, URZ, UR5, URZ, UP4, !UPT ;  /* 0x000000053f057290 */ /* 0x000fe2000a7fe43f */
[----:B------:R0:W-:Y:S02]  /*0150*/  UTMACCTL.PF [UR6] ;  /* 0x00000000060079b9 */ /* 0x0001e40008040000 */
[----:B------:R0:W-:Y:S02]  /*0160*/  UTMACCTL.PF [UR8] ;  /* 0x00000000080079b9 */ /* 0x0001e40008040000 */
[----:B------:R0:W-:Y:S02]  /*0170*/  UTMACCTL.PF [UR10] ;  /* 0x000000000a0079b9 */ /* 0x0001e40008040000 */
[----:B------:R0:W-:Y:S02]  /*0180*/  UTMACCTL.PF [UR12] ;  /* 0x000000000c0079b9 */ /* 0x0001e40008040000 */
[----:B------:R0:W-:Y:S02]  /*0190*/  UTMACCTL.PF [UR4] ;  /* 0x00000000040079b9 */ /* 0x0001e40008040000 */
[----:B0-----:R-:W-:Y:S01]  /*01a0*/  NOP ;  /* 0x0000000000007918 */ /* 0x001fe20000000000 */
.L_x_276:
[----:B------:R-:W-:Y:S05]  /*01b0*/  BSYNC B0 ;  /* 0x0000000000007941 */ /* 0x000fea0003800000 */
.L_x_275:
        /* <DEDUP_REMOVED lines=41> */
.L_x_277:
        /* <DEDUP_REMOVED lines=22> */
.L_x_278:
        /* <DEDUP_REMOVED lines=18> */
.L_x_279:
        /* <DEDUP_REMOVED lines=22> */
.L_x_280:
        /* <DEDUP_REMOVED lines=22> */
.L_x_281:
[----:B0-----:R-:W-:Y:S01]  /*0990*/  UMOV UR4, 0x1 ;  /* 0x0000000100047882 */ /* 0x001fe20000000000 */
[----:B------:R-:W-:Y:S01]  /*09a0*/  PLOP3.LUT P0, PT, PT, PT, UP0, 0x80, 0x0 ;  /* 0x000000000000781c */ /* 0x000fe20003f0f008 */
[----:B------:R-:W-:Y:S01]  /*09b0*/  USEL UR4, UR4, 0x2, !UP0 ;  /* 0x0000000204047887 */ /* 0x000fe2000c000000 */
[----:B------:R-:W-:Y:S01]  /*09c0*/  NOP ;  /* 0x0000000000007918 */ /* 0x000fe20000000000 */
[----:B------:R-:W-:Y:S01]  /*09d0*/  ULDC.64 UR60, c[0x0][0x208] ;  /* 0x00008200003c7ab9 */ /* 0x000fe20000000a00 */
[----:B------:R-:W-:Y:S03]  /*09e0*/  BSSY B8, `(.L_x_282) ;  /* 0x0002351000087945 */ /* 0x000fe60003800000 */
[----:B------:R-:W-:-:S05]  /*09f0*/  IMAD.U32 R2, RZ, RZ, UR4 ;  /* 0x00000004ff027e24 */ /* 0x000fca000f8e00ff */
[----:B------:R0:W-:Y:S01]  /*0a00*/  STL [R1+0x98], R2 ;  /* 0x0000980201007387 */ /* 0x0001e20000100800 */
[----:B-12-4-:R-:W-:Y:S06]  /*0a10*/  BAR.SYNC.DEFER_BLOCKING 0x0 ;  /* 0x0000000000007b1d */ /* 0x016fec0000010000 */
[----:B------:R-:W-:Y:S05]  /*0a20*/  @!P0 BRA `(.L_x_283) ;  /* 0x000001d400f08947 */ /* 0x000fea0003800000 */
.L_x_284:
[----:B------:R-:W-:-:S08]  /*0a30*/  NOP ;  /* 0x0000000000007918 */ /* 0x000fd00000000000 */
[----:B------:R-:W1:Y:S02]  /*0a40*/  USETMAXREG.TRY_ALLOC.CTAPOOL UP0, 0xf0 ;  /* 0x000000f0000079c8 */ /* 0x000e640008000600 */
[----:B-1----:R-:W-:-:S13]  /*0a50*/  PLOP3.LUT P0, PT, PT, PT, UP0, 0x80, 0x0 ;  /* 0x000000000000781c */ /* 0x002fda0003f0f008 */
[----:B------:R-:W-:Y:S05]  /*0a60*/  @!P0 BRA `(.L_x_284) ;  /* 0xfffffffc00f08947 */ /* 0x000fea000383ffff */
[----:B------:R-:W1:Y:S01]  /*0a70*/  S2R R0, SR_TID.X ;  /* 0x0000000000007919 */ /* 0x000e620000002100 */
[----:B------:R-:W2:Y:S01]  /*0a80*/  S2UR UR5, SR_CgaCtaId ;  /* 0x00000000000579c3 */ /* 0x000ea20000008800 */
[----:B------:R-:W-:-:S07]  /*0a90*/  UMOV UR4, 0x400 ;  /* 0x0000040000047882 */ /* 0x000fce0000000000 */
[----:B------:R-:W-:Y:S06]  /*0aa0*/  BAR.ARV 0x8, 0x120 ;  /* 0x0204800000007b1d */ /* 0x000fec0000002000 */
[----:B--2---:R-:W-:-:S06]  /*0ab0*/  ULEA UR4, UR5, UR4, 0x18 ;  /* 0x0000000405047291 */ /* 0x004fcc000f8ec03f */
[----:B------:R-:W-:Y:S01]  /*0ac0*/  MOV R16, UR4 ;  /* 0x0000000400107c02 */ /* 0x000fe20008000f00 */
[----:B------:R-:W-:Y:S01]  /*0ad0*/  ULDC UR4, c[0x0][0xc14] ;  /* 0x0003050000047ab9 */ /* 0x000fe20000000800 */
[----:B-1----:R-:W-:-:S04]  /*0ae0*/  SHF.R.U32.HI R0, RZ, 0x7, R0 ;  /* 0x00000007ff007819 */ /* 0x002fc80000011600 */
[----:B------:R-:W-:Y:S01]  /*0af0*/  ISETP.NE.AND P0, PT, R0, 0x1, PT ;  /* 0x000000010000780c */ /* 0x000fe20003f05270 */
[----:B------:R-:W-:-:S05]  /*0b00*/  IMAD.U32 R0, RZ, RZ, UR5 ;  /* 0x00000005ff007e24 */ /* 0x000fca000f8e00ff */
[----:B------:R-:W-:Y:S07]  /*0b10*/  STL [R1+0x68], R0 ;  /* 0x0000680001007387 */ /* 0x000fee0000100800 */
[----:B------:R-:W-:Y:S08]  /*0b20*/  @!P0 BAR.ARV 0x9, 0x100 ;  /* 0x0244000000008b1d */ /* 0x000ff00000002000 */
[----:B------:R-:W-:Y:S06]  /*0b30*/  BAR.SYNC.DEFER_BLOCKING 0x5, 0x180 ;  /* 0x0146000000007b1d */ /* 0x000fec0000010000 */
[----:B------:R-:W1:Y:S02]  /*0b40*/  LDS.128 R124, [R16+0x2e8d0] ;  /* 0x02e8d000107c7984 */ /* 0x000e640000000c00 */
[----:B------:R-:W-:Y:S06]  /*0b50*/  BAR.ARV 0x4, 0x180 ;  /* 0x0106000000007b1d */ /* 0x000fec0000002000 */
[----:B-1----:R-:W-:-:S13]  /*0b60*/  ISETP.GE.AND P0, PT, R127, UR4, PT ;  /* 0x000000047f007c0c */ /* 0x002fda000bf06270 */
[----:B------:R-:W-:Y:S05]  /*0b70*/  @P0 BRA `(.L_x_285) ;  /* 0x0000023000dc0947 */ /* 0x000fea0003800000 */
[----:B0-----:R-:W2:Y:S01]  /*0b80*/  LDL R2, [R1+0x98] ;  /* 0x0000980001027983 */ /* 0x001ea20000100800 */
[----:B------:R-:W-:Y:S02]  /*0b90*/  IMAD.MOV.U32 R231, RZ, RZ, RZ ;  /* 0x000000ffffe77224 */ /* 0x000fe400078e00ff */
[----:B------:R-:W-:Y:S01]  /*0ba0*/  IMAD.MOV.U32 R17, RZ, RZ, RZ ;  /* 0x000000ffff117224 */ /* 0x000fe200078e00ff */
[----:B------:R-:W0:Y:S01]  /*0bb0*/  S2R R0, SR_TID.X ;  /* 0x0000000000007919 */ /* 0x000e220000002100 */
[----:B------:R-:W-:Y:S02]  /*0bc0*/  IMAD.MOV.U32 R235, RZ, RZ, RZ ;  /* 0x000000ffffeb7224 */ /* 0x000fe400078e00ff */
[----:B------:R-:W-:Y:S02]  /*0bd0*/  IMAD.MOV.U32 R233, RZ, RZ, RZ ;  /* 0x000000ffffe97224 */ /* 0x000fe400078e00ff */
[----:B0-----:R-:W-:-:S05]  /*0be0*/  VIADD R11, R0, 0xffffff80 ;  /* 0xffffff80000b7836 */ /* 0x001fca0000000000 */
[----:B------:R-:W-:Y:S02]  /*0bf0*/  SHF.R.S32.HI R0, RZ, 0x1f, R11 ;  /* 0x0000001fff007819 */ /* 0x000fe4000001140b */
[----:B--2---:R-:W-:Y:S02]  /*0c00*/  R2UR UR4, R2 ;  /* 0x00000000020472ca */ /* 0x004fe400000e0000 */
[----:B------:R-:W-:-:S04]  /*0c10*/  LEA.HI R2, R0, R11, RZ, 0x7 ;  /* 0x0000000b00027211 */ /* 0x000fc800078f38ff */
[----:B------:R-:W-:Y:S02]  /*0c20*/  LOP3.LUT R3, R2, 0xffffff80, RZ, 0xc0, !PT ;  /* 0xffffff8002037812 */ /* 0x000fe400078ec0ff */
[----:B------:R-:W-:-:S03]  /*0c30*/  SHF.R.S32.HI R12, RZ, 0x7, R2 ;  /* 0x00000007ff0c7819 */ /* 0x000fc60000011402 */
[----:B------:R-:W-:Y:S01]  /*0c40*/  IMAD.IADD R13, R11, 0x1, -R3 ;  /* 0x000000010b0d7824 */ /* 0x000fe200078e0a03 */
[----:B------:R-:W-:Y:S01]  /*0c50*/  LEA.HI R3, R0, R11, RZ, 0x4 ;  /* 0x0000000b00037211 */ /* 0x000fe200078f20ff */
[----:B------:R-:W-:Y:S01]  /*0c60*/  ULOP3.LUT UR4, UR4, 0x1, URZ, 0xfc, !UPT ;  /* 0x0000000104047892 */ /* 0x000fe2000f8efc3f */
[----:B------:R-:W-:Y:S02]  /*0c70*/  LEA.HI R2, R2, R12, RZ, 0x1 ;  /* 0x0000000c02027211 */ /* 0x000fe400078f08ff */
[----:B------:R-:W-:Y:S02]  /*0c80*/  SHF.R.S32.HI R7, RZ, 0x1f, R13 ;  /* 0x0000001fff077819 */ /* 0x000fe4000001140d */
[----:B------:R-:W-:Y:S02]  /*0c90*/  SHF.R.S32.HI R6, RZ, 0x4, R3 ;  /* 0x00000004ff067819 */ /* 0x000fe40000011403 */
[----:B------:R-:W-:Y:S02]  /*0ca0*/  LEA.HI R8, R7, R13, RZ, 0x2 ;  /* 0x0000000d07087211 */ /* 0x000fe400078f10ff */
[----:B------:R-:W-:-:S02]  /*0cb0*/  LEA.HI R4, R3, R6, RZ, 0x1 ;  /* 0x0000000603047211 */ /* 0x000fc400078f08ff */
[--C-:B------:R-:W-:Y:S02]  /*0cc0*/  SHF.R.S32.HI R9, RZ, 0x2, R8.reuse ;  /* 0x00000002ff097819 */ /* 0x100fe40000011408 */
[----:B------:R-:W-:Y:S02]  /*0cd0*/  SHF.R.S32.HI R10, RZ, 0x1f, R8 ;  /* 0x0000001fff0a7819 */ /* 0x000fe40000011408 */
[----:B------:R-:W-:Y:S02]  /*0ce0*/  LOP3.LUT R5, R4, 0x1ffffffe, RZ, 0xc0, !PT ;  /* 0x1ffffffe04057812 */ /* 0x000fe400078ec0ff */
[----:B------:R-:W-:Y:S02]  /*0cf0*/  LEA.HI R4, R0, R11, RZ, 0x5 ;  /* 0x0000000b00047211 */ /* 0x000fe400078f28ff */
[----:B------:R-:W-:Y:S01]  /*0d00*/  LEA.HI R10, R10, R9, RZ, 0x3 ;  /* 0x000000090a0a7211 */ /* 0x000fe200078f18ff */
[----:B------:R-:W-:Y:S01]  /*0d10*/  IMAD.IADD R5, R6, 0x1, -R5 ;  /* 0x0000000106057824 */ /* 0x000fe200078e0a05 */
[----:B------:R-:W-:Y:S01]  /*0d20*/  LOP3.LUT R3, R3, 0x3fffff0, RZ, 0xc0, !PT ;  /* 0x03fffff003037812 */ /* 0x000fe200078ec0ff */
[----:B------:R-:W-:Y:S01]  /*0d30*/  IMAD.SHL.U32 R4, R4, 0x20, RZ ;  /* 0x0000002004047824 */ /* 0x000fe200078e00ff */
[----:B------:R-:W-:-:S02]  /*0d40*/  LOP3.LUT R10, R10, 0xfffffff8, RZ, 0xc0, !PT ;  /* 0xfffffff80a0a7812 */ /* 0x000fc400078ec0ff */
[----:B------:R-:W-:Y:S01]  /*0d50*/  LEA.HI R7, R7, R13, RZ, 0x5 ;  /* 0x0000000d07077211 */ /* 0x000fe200078f28ff */
[----:B------:R-:W-:Y:S01]  /*0d60*/  IMAD.IADD R3, R11, 0x1, -R3 ;  /* 0x000000010b037824 */ /* 0x000fe200078e0a03 */
[----:B------:R-:W-:Y:S02]  /*0d70*/  LOP3.LUT R14, R4, 0xfffffc00, RZ, 0xc0, !PT ;  /* 0xfffffc00040e7812 */ /* 0x000fe400078ec0ff */
[----:B------:R-:W-:Y:S02]  /*0d80*/  LOP3.LUT R8, R8, 0x7ffffffc, RZ, 0xc0, !PT ;  /* 0x7ffffffc08087812 */ /* 0x000fe400078ec0ff */
[----:B------:R-:W-:Y:S01]  /*0d90*/  IADD3 R10, R9, -R10, RZ ;  /* 0x8000000a090a7210 */ /* 0x000fe20007ffe0ff */
[----:B------:R-:W-:Y:S01]  /*0da0*/  IMAD.MOV.U32 R9, RZ, RZ, -0x2 ;  /* 0xfffffffeff097424 */ /* 0x000fe200078e00ff */
[----:B------:R-:W-:Y:S01]  /*0db0*/  SHF.R.S32.HI R7, RZ, 0x5, R7 ;  /* 0x00000005ff077819 */ /* 0x000fe20000011407 */
[----:B------:R-:W-:Y:S01]  /*0dc0*/  IMAD.IADD R8, R13, 0x1, -R8 ;  /* 0x000000010d087824 */ /* 0x000fe200078e0a08 */
[----:B------:R-:W-:-:S02]  /*0dd0*/  LOP3.LUT R4, R2, 0x3fffffe, RZ, 0xc0, !PT ;  /* 0x03fffffe02047812 */ /* 0x000fc400078ec0ff */
[----:B------:R-:W-:Y:S01]  /*0de0*/  LEA R2, R3, R14, 0x6 ;  /* 0x0000000e03027211 */ /* 0x000fe200078e30ff */
[----:B------:R-:W-:Y:S02]  /*0df0*/  IMAD R7, R7, 0x10, R10 ;  /* 0x0000001007077824 */ /* 0x000fe400078e020a */
[----:B------:R-:W-:Y:S01]  /*0e00*/  IMAD.IADD R4, R12, 0x1, -R4 ;  /* 0x000000010c047824 */ /* 0x000fe200078e0a04 */
[----:B------:R-:W-:Y:S01]  /*0e10*/  LEA R5, R5, R2, 0x3 ;  /* 0x0000000205057211 */ /* 0x000fe200078e18ff */
[----:B------:R-:W-:Y:S02]  /*0e20*/  IMAD R3, R8, R9, 0xe0 ;  /* 0x000000e008037424 */ /* 0x000fe400078e0209 */
[----:B------:R-:W-:Y:S01]  /*0e30*/  IMAD R2, R4, 0x40, R7 ;  /* 0x0000004004027824 */ /* 0x000fe200078e0207 */
[----:B------:R-:W-:Y:S01]  /*0e40*/  MOV R4, UR4 ;  /* 0x0000000400047c02 */ /* 0x000fe20008000f00 */
[----:B------:R-:W-:Y:S01]  /*0e50*/  STL [R1+0x94], R5 ;  /* 0x0000940501007387 */ /* 0x000fe20000100800 */
[----:B------:R-:W-:-:S03]  /*0e60*/  UMOV UR4, URZ ;  /* 0x0000003f00047c82 */ /* 0x000fc60008000000 */
[----:B------:R0:W-:Y:S04]  /*0e70*/  STL [R1+0x8c], R3 ;  /* 0x00008c0301007387 */ /* 0x0001e80000100800 */
[----:B------:R1:W-:Y:S04]  /*0e80*/  STL [R1+0x90], R2 ;  /* 0x0000900201007387 */ /* 0x0003e80000100800 */
[----:B------:R2:W-:Y:S01]  /*0e90*/  STL [R1+0x40], R4 ;  /* 0x0000400401007387 */ /* 0x0005e20000100800 */
[CC--:B0-----:R-:W-:Y:S02]  /*0ea0*/  LEA.HI R3, R0.reuse, R11.reuse, RZ, 0x2 ;  /* 0x0000000b00037211 */ /* 0x0c1fe400078f10ff */
[----:B-1----:R-:W-:-:S02]  /*0eb0*/  LEA.HI R2, R0, R11, RZ, 0x3 ;  /* 0x0000000b00027211 */ /* 0x002fc400078f18ff */
[--C-:B------:R-:W-:Y:S02]  /*0ec0*/  SHF.R.S32.HI R228, RZ, 0x2, R3.reuse ;  /* 0x00000002ffe47819 */ /* 0x100fe40000011403 */
[----:B------:R-:W-:Y:S02]  /*0ed0*/  LOP3.LUT R0, R2, 0x1ffffff8, RZ, 0xc0, !PT ;  /* 0x1ffffff802007812 */ /* 0x000fe400078ec0ff */
[----:B--2---:R-:W-:Y:S01]  /*0ee0*/  LOP3.LUT R4, R3, 0xfffffffc, RZ, 0xc0, !PT ;  /* 0xfffffffc03047812 */ /* 0x004fe200078ec0ff */
[C---:B------:R-:W-:Y:S01]  /*0ef0*/  VIADD R10, R228.reuse, 0x40 ;  /* 0x00000040e40a7836 */ /* 0x040fe20000000000 */
[----:B------:R-:W-:Y:S01]  /*0f00*/  SHF.R.S32.HI R6, RZ, 0x3, R2 ;  /* 0x00000003ff067819 */ /* 0x000fe20000011402 */
[----:B------:R-:W-:Y:S01]  /*0f10*/  IMAD.IADD R0, R11, 0x1, -R0 ;  /* 0x000000010b007824 */ /* 0x000fe200078e0a00 */
[----:B------:R-:W-:Y:S01]  /*0f20*/  SHF.R.S32.HI R3, RZ, 0x1f, R3 ;  /* 0x0000001fff037819 */ /* 0x000fe20000011403 */
[C---:B------:R-:W-:Y:S01]  /*0f30*/  VIADD R8, R228.reuse, 0xc0 ;  /* 0x000000c0e4087836 */ /* 0x040fe20000000000 */
[----:B------:R-:W-:Y:S01]  /*0f40*/  SHF.R.S32.HI R2, RZ, 0x1f, R228 ;  /* 0x0000001fff027819 */ /* 0x000fe200000114e4 */
[----:B------:R-:W-:Y:S01]  /*0f50*/  VIADD R9, R228, 0x80 ;  /* 0x00000080e4097836 */ /* 0x000fe20000000000 */
[----:B------:R-:W-:Y:S01]  /*0f60*/  SHF.L.U32 R0, R0, 0x3, RZ ;  /* 0x0000000300007819 */ /* 0x000fe200000006ff */
[----:B------:R-:W-:Y:S01]  /*0f70*/  STL [R1+0x50], R6 ;  /* 0x0000500601007387 */ /* 0x000fe20000100800 */
[----:B------:R-:W-:-:S02]  /*0f80*/  SHF.R.S32.HI R2, RZ, 0x1f, R10 ;  /* 0x0000001fff027819 */ /* 0x000fc4000001140a */
[----:B------:R-:W-:Y:S01]  /*0f90*/  IADD3 R4, R11, -R4, RZ ;  /* 0x800000040b047210 */ /* 0x000fe20007ffe0ff */
[----:B------:R0:W-:Y:S01]  /*0fa0*/  STL [R1+0x4c], R0 ;  /* 0x00004c0001007387 */ /* 0x0001e20000100800 */
[----:B------:R-:W-:Y:S02]  /*0fb0*/  LEA.HI R3, R3, R228, RZ, 0x3 ;  /* 0x000000e403037211 */ /* 0x000fe400078f18ff */
[----:B------:R-:W-:Y:S01]  /*0fc0*/  LEA.HI R2, R2, R10, RZ, 0x3 ;  /* 0x0000000a02027211 */ /* 0x000fe200078f18ff */
[C---:B------:R-:W-:Y:S01]  /*0fd0*/  IMAD.SHL.U32 R18, R4.reuse, 0x10, RZ ;  /* 0x0000001004127824 */ /* 0x040fe200078e00ff */
[----:B------:R-:W-:Y:S01]  /*0fe0*/  SHF.R.S32.HI R7, RZ, 0x1f, R8 ;  /* 0x0000001fff077819 */ /* 0x000fe20000011408 */
[----:B------:R-:W-:Y:S01]  /*0ff0*/  IMAD.SHL.U32 R22, R4, 0x8, RZ ;  /* 0x0000000804167824 */ /* 0x000fe200078e00ff */
[----:B------:R-:W-:Y:S01]  /*1000*/  LOP3.LUT R3, R3, 0xfffffff8, RZ, 0xc0, !PT ;  /* 0xfffffff803037812 */ /* 0x000fe200078ec0ff */
[----:B------:R-:W-:Y:S01]  /*1010*/  IMAD.SHL.U32 R2, R2, 0x80, RZ ;  /* 0x0000008002027824 */ /* 0x000fe200078e00ff */
[----:B------:R-:W-:Y:S01]  /*1020*/  SHF.R.S32.HI R5, RZ, 0x1f, R9 ;  /* 0x0000001fff057819 */ /* 0x000fe20000011409 */
[----:B0-----:R-:W-:Y:S01]  /*1030*/  IMAD.SHL.U32 R0, R10, 0x80, RZ ;  /* 0x000000800a007824 */ /* 0x001fe200078e00ff */
[----:B------:R-:W-:Y:S01]  /*1040*/  SHF.L.U32 R4, R9, 0x7, RZ ;  /* 0x0000000709047819 */ /* 0x000fe200000006ff */
[----:B------:R-:W-:Y:S01]  /*1050*/  IMAD.IADD R229, R228, 0x1, -R3 ;  /* 0x00000001e4e57824 */ /* 0x000fe200078e0a03 */
[----:B------:R-:W-:Y:S01]  /*1060*/  LEA.HI R7, R7, R8, RZ, 0x3 ;  /* 0x0000000807077211 */ /* 0x000fe200078f18ff */
[----:B------:R-:W-:Y:S01]  /*1070*/  IMAD.SHL.U32 R6, R8, 0x80, RZ ;  /* 0x0000008008067824 */ /* 0x000fe200078e00ff */
[----:B------:R-:W-:Y:S01]  /*1080*/  LOP3.LUT R0, R0, 0x380, RZ, 0xc0, !PT ;  /* 0x0000038000007812 */ /* 0x000fe200078ec0ff */
[----:B------:R-:W-:Y:S01]  /*1090*/  VIADD R230, R22, 0x20 ;  /* 0x0000002016e67836 */ /* 0x000fe20000000000 */
[----:B------:R-:W-:Y:S01]  /*10a0*/  LEA.HI R5, R5, R9, RZ, 0x3 ;  /* 0x0000000905057211 */ /* 0x000fe200078f18ff */
[----:B------:R-:W-:Y:S01]  /*10b0*/  IMAD.SHL.U32 R7, R7, 0x80, RZ ;  /* 0x0000008007077824 */ /* 0x000fe200078e00ff */
[----:B------:R-:W-:-:S02]  /*10c0*/  LOP3.LUT R3, R4, 0x380, RZ, 0xc0, !PT ;  /* 0x0000038004037812 */ /* 0x000fc400078ec0ff */
[----:B------:R-:W-:Y:S02]  /*10d0*/  SHF.R.U32.HI R3, RZ, 0x3, R0 ;  /* 0x00000003ff037819 */ /* 0x000fe40000011600 */
[----:B------:R-:W-:Y:S02]  /*10e0*/  LOP3.LUT R0, R0, 0x70, R18, 0xf8, !PT ;  /* 0x0000007000007812 */ /* 0x000fe400078ef812 */
[----:B------:R-:W-:Y:S02]  /*10f0*/  LOP3.LUT R2, R2, 0xfffffc00, RZ, 0xc0, !PT ;  /* 0xfffffc0002027812 */ /* 0x000fe400078ec0ff */
[----:B------:R-:W-:Y:S02]  /*1100*/  SHF.L.U32 R5, R5, 0x7, RZ ;  /* 0x0000000705057819 */ /* 0x000fe400000006ff */
[----:B------:R-:W-:Y:S01]  /*1110*/  LOP3.LUT R4, R6, 0x380, RZ, 0xc0, !PT ;  /* 0x0000038006047812 */ /* 0x000fe200078ec0ff */
[----:B------:R0:W-:Y:S01]  /*1120*/  STL [R1+0x58], R2 ;  /* 0x0000580201007387 */ /* 0x0001e20000100800 */
[----:B------:R-:W-:-:S02]  /*1130*/  LOP3.LUT R3, R2, R0, R3, 0xf6, !PT ;  /* 0x0000000002037212 */ /* 0x000fc400078ef603 */
[----:B------:R-:W-:Y:S02]  /*1140*/  LOP3.LUT R4, R5, 0xfffffc00, RZ, 0xc0, !PT ;  /* 0xfffffc0005047812 */ /* 0x000fe400078ec0ff */
[----:B------:R-:W-:Y:S02]  /*1150*/  LOP3.LUT R0, R7, 0xfffffc00, RZ, 0xc0, !PT ;  /* 0xfffffc0007007812 */ /* 0x000fe400078ec0ff */
[----:B------:R-:W-:Y:S01]  /*1160*/  SHF.R.S32.HI R19, RZ, 0x1f, R18 ;  /* 0x0000001fff137819 */ /* 0x000fe20000011412 */
[----:B------:R-:W-:Y:S01]  /*1170*/  STL [R1+0x64], R4 ;  /* 0x0000640401007387 */ /* 0x000fe20000100800 */
[----:B0-----:R-:W-:-:S03]  /*1180*/  IMAD.IADD R2, R16, 0x1, R3 ;  /* 0x0000000110027824 */ /* 0x001fc600078e0203 */
[----:B------:R0:W-:Y:S04]  /*1190*/  STL [R1+0x60], R0 ;  /* 0x0000600001007387 */ /* 0x0001e80000100800 */
[----:B------:R1:W-:Y:S01]  /*11a0*/  STL [R1+0x88], R2 ;  /* 0x0000880201007387 */ /* 0x0003e20000100800 */
[----:B0-----:R-:W-:-:S05]  /*11b0*/  MOV R0, UR4 ;  /* 0x0000000400007c02 */ /* 0x001fca0008000f00 */
[----:B------:R1:W-:Y:S02]  /*11c0*/  STL [R1+0x84], R0 ;  /* 0x0000840001007387 */ /* 0x0003e40000100800 */
.L_x_456:
[----:B01----:R-:W0:Y:S02]  /*11d0*/  LDC.64 R2, c[0x0][0xc60] ;  /* 0x00031800ff027b82 */ /* 0x003e240000000a00 */
[----:B0-----:R-:W-:-:S05]  /*11e0*/  IMAD.WIDE R2, R127, 0x4, R2 ;  /* 0x000000047f027825 */ /* 0x001fca00078e0202 */
[----:B--2---:R0:W2:Y:S01]  /*11f0*/  LDG.E R0, desc[UR60][R2.64] ;  /* 0x0000003c02007981 */ /* 0x0040a2000c1e1900 */
[----:B------:R-:W-:Y:S05]  /*1200*/  YIELD ;  /* 0x0000000000007946 */ /* 0x000fea0003800000 */
[----:B------:R-:W-:Y:S01]  /*1210*/  ULDC.64 UR4, c[0x0][0xa28] ;  /* 0x00028a0000047ab9 */ /* 0x000fe20000000a00 */
[----:B------:R-:W-:Y:S01]  /*1220*/  ULDC.64 UR8, c[0x0][0xa18] ;  /* 0x0002860000087ab9 */ /* 0x000fe20000000a00 */
[----:B------:R-:W-:Y:S01]  /*1230*/  ISETP.NE.U32.AND P1, PT, RZ, UR4, PT ;  /* 0x00000004ff007c0c */ /* 0x000fe2000bf25070 */
[----:B------:R-:W-:Y:S01]  /*1240*/  ULDC.64 UR6, c[0x0][0xa08] ;  /* 0x0002820000067ab9 */ /* 0x000fe20000000a00 */
[----:B0-----:R-:W-:Y:S01]  /*1250*/  IMAD.MOV.U32 R3, RZ, RZ, RZ ;  /* 0x000000ffff037224 */ /* 0x001fe200078e00ff */
[----:B------:R-:W-:Y:S01]  /*1260*/  ISETP.NE.U32.AND P0, PT, RZ, UR6, PT ;  /* 0x00000006ff007c0c */ /* 0x000fe2000bf05070 */
[----:B-----5:R-:W-:Y:S01]  /*1270*/  IMAD.MOV.U32 R29, RZ, RZ, RZ ;  /* 0x000000ffff1d7224 */ /* 0x020fe200078e00ff */
[----:B------:R-:W-:-:S02]  /*1280*/  ISETP.NE.AND.EX P1, PT, RZ, UR5, PT, P1 ;  /* 0x00000005ff007c0c */ /* 0x000fc4000bf25310 */
[----:B------:R-:W-:Y:S02]  /*1290*/  ISETP.NE.AND.EX P0, PT, RZ, UR7, PT, P0 ;  /* 0x00000007ff007c0c */ /* 0x000fe4000bf05300 */
[----:B--2---:R-:W-:Y:S01]  /*12a0*/  SHF.R.S32.HI R6, RZ, 0x1f, R0 ;  /* 0x0000001fff067819 */ /* 0x004fe20000011400 */
[----:B------:R-:W-:-:S08]  /*12b0*/  IMAD.SHL.U32 R30, R0, 0x4, RZ ;  /* 0x00000004001e7824 */ /* 0x000fd000078e00ff */
[C---:B---34-:R-:W-:Y:S01]  /*12c0*/  @P1 LEA R4, P2, R0.reuse, UR4, 0x2 ;  /* 0x0000000400041c11 */ /* 0x058fe2000f8410ff */
[----:B------:R-:W-:Y:S01]  /*12d0*/  STL [R1+0x6c], R0 ;  /* 0x00006c0001007387 */ /* 0x000fe20000100800 */
[C-C-:B------:R-:W-:Y:S02]  /*12e0*/  SHF.L.U64.HI R28, R0.reuse, 0x2, R6.reuse ;  /* 0x00000002001c7819 */ /* 0x140fe40000010206 */
[----:B------:R-:W-:Y:S01]  /*12f0*/  @P1 LEA.HI.X R5, R0, UR5, R6, 0x2, P2 ;  /* 0x0000000500051c11 */ /* 0x000fe200090f1406 */
[----:B------:R0:W-:Y:S01]  /*1300*/  STL [R1+0x7c], R6 ;  /* 0x00007c0601007387 */ /* 0x0001e20000100800 */
[----:B------:R-:W-:Y:S01]  /*1310*/  ISETP.NE.U32.AND P2, PT, RZ, UR8, PT ;  /* 0x00000008ff007c0c */ /* 0x000fe2000bf45070 */
[----:B------:R-:W-:Y:S01]  /*1320*/  ULDC UR4, c[0x0][0x288] ;  /* 0x0000a20000047ab9 */ /* 0x000fe20000000800 */
[----:B------:R-:W-:Y:S01]  /*1330*/  IADD3 R8, P3, R30, UR6, RZ ;  /* 0x000000061e087c10 */ /* 0x000fe2000ff7e0ff */
[----:B------:R1:W5:Y:S01]  /*1340*/  @P1 LDG.E R3, desc[UR60][R4.64] ;  /* 0x0000003c04031981 */ /* 0x000362000c1e1900 */
[----:B------:R-:W-:-:S02]  /*1350*/  ISETP.NE.AND.EX P2, PT, RZ, UR9, PT, P2 ;  /* 0x00000009ff007c0c */ /* 0x000fc4000bf45320 */
[----:B------:R-:W-:Y:S01]  /*1360*/  MOV R138, UR4 ;  /* 0x00000004008a7c02 */ /* 0x000fe20008000f00 */
[----:B------:R-:W-:Y:S01]  /*1370*/  ULDC.64 UR4, c[0x0][0x3f8] ;  /* 0x0000fe0000047ab9 */ /* 0x000fe20000000a00 */
[----:B------:R-:W-:Y:S01]  /*1380*/  IADD3.X R9, R28, UR7, RZ, P3, !PT ;  /* 0x000000071c097c10 */ /* 0x000fe20009ffe4ff */
[----:B------:R1:W-:Y:S04]  /*1390*/  STL [R1+0x74], R30 ;  /* 0x0000741e01007387 */ /* 0x0003e80000100800 */
[----:B------:R1:W5:Y:S04]  /*13a0*/  @P0 LDG.E R29, desc[UR60][R8.64] ;  /* 0x0000003c081d0981 */ /* 0x000368000c1e1900 */
[----:B0-----:R-:W-:Y:S01]  /*13b0*/  @P2 IADD3 R6, P1, R30, UR8, RZ ;  /* 0x000000081e062c10 */ /* 0x001fe2000ff3e0ff */
[----:B------:R-:W-:Y:S01]  /*13c0*/  UISETP.NE.U32.AND UP0, UPT, UR4, URZ, UPT ;  /* 0x0000003f0400728c */ /* 0x000fe2000bf05070 */
[----:B------:R1:W-:Y:S02]  /*13d0*/  STL [R1+0x78], R28 ;  /* 0x0000781c01007387 */ /* 0x0003e40000100800 */
[----:B------:R-:W-:Y:S01]  /*13e0*/  @P2 IADD3.X R7, R28, UR9, RZ, P1, !PT ;  /* 0x000000091c072c10 */ /* 0x000fe20008ffe4ff */
[----:B------:R-:W-:-:S04]  /*13f0*/  ULDC UR4, c[0x0][0x404] ;  /* 0x0001010000047ab9 */ /* 0x000fc80000000800 */
[----:B------:R1:W5:Y:S01]  /*1400*/  @P2 LDG.E R138, desc[UR60][R6.64] ;  /* 0x0000003c068a2981 */ /* 0x000362000c1e1900 */
[----:B------:R-:W-:-:S03]  /*1410*/  UISETP.NE.AND.EX UP0, UPT, UR5, URZ, UPT, UP0 ;  /* 0x0000003f0500728c */ /* 0x000fc6000bf05300 */
[----:B------:R-:W-:Y:S01]  /*1420*/  ULDC UR5, c[0x0][0x2e0] ;  /* 0x0000b80000057ab9 */ /* 0x000fe20000000800 */
[----:B------:R-:W-:-:S04]  /*1430*/  USEL UR4, UR4, 0x1, UP0 ;  /* 0x0000000104047887 */ /* 0x000fc80008000000 */
[----:B------:R-:W-:-:S03]  /*1440*/  UIMAD UR4, UR4, UR5, URZ ;  /* 0x00000005040472a4 */ /* 0x000fc6000f8e023f */
[----:B------:R-:W-:Y:S02]  /*1450*/  ULDC UR5, c[0x0][0x338] ;  /* 0x0000ce0000057ab9 */ /* 0x000fe40000000800 */
[----:B------:R-:W-:Y:S02]  /*1460*/  IMAD.U32 R2, RZ, RZ, UR5 ;  /* 0x00000005ff027e24 */ /* 0x000fe4000f8e00ff */
[----:B------:R-:W-:Y:S02]  /*1470*/  IMAD.U32 R26, RZ, RZ, UR4 ;  /* 0x00000004ff1a7e24 */ /* 0x000fe4000f8e00ff */
[----:B------:R-:W-:Y:S01]  /*1480*/  IMAD.MOV.U32 R27, RZ, RZ, R0 ;  /* 0x000000ffff1b7224 */ /* 0x000fe200078e0000 */
[----:B-1----:R-:W-:Y:S06]  /*1490*/  @P2 BRA `(.L_x_286) ;  /* 0x0000000000242947 */ /* 0x002fec0003800000 */
[----:B------:R-:W-:Y:S02]  /*14a0*/  ULDC.64 UR4, c[0x0][0xa00] ;  /* 0x0002800000047ab9 */ /* 0x000fe40000000a00 */
[----:B------:R-:W-:-:S04]  /*14b0*/  ISETP.NE.U32.AND P1, PT, RZ, UR4, PT ;  /* 0x00000004ff007c0c */ /* 0x000fc8000bf25070 */
[----:B------:R-:W-:-:S13]  /*14c0*/  ISETP.NE.AND.EX P1, PT, RZ, UR5, PT, P1 ;  /* 0x00000005ff007c0c */ /* 0x000fda000bf25310 */
[----:B------:R-:W-:Y:S05]  /*14d0*/  @!P1 BRA `(.L_x_286) ;  /* 0x0000000000149947 */ /* 0x000fea0003800000 */
[----:B------:R-:W0:Y:S02]  /*14e0*/  LDC.64 R4, c[0x0][0xa00] ;  /* 0x00028000ff047b82 */ /* 0x000e240000000a00 */
[----:B0-----:R-:W-:-:S05]  /*14f0*/  IMAD.WIDE R4, R27, 0x4, R4 ;  /* 0x000000041b047825 */ /* 0x001fca00078e0204 */
[----:B-----5:R-:W2:Y:S04]  /*1500*/  LDG.E R138, desc[UR60][R4.64] ;  /* 0x0000003c048a7981 */ /* 0x020ea8000c1e1900 */
[----:B------:R-:W2:Y:S02]  /*1510*/  LDG.E R7, desc[UR60][R4.64+0x4] ;  /* 0x0000043c04077981 */ /* 0x000ea4000c1e1900 */
[----:B--2---:R-:W-:-:S07]  /*1520*/  IADD3 R138, -R138, R7, RZ ;  /* 0x000000078a8a7210 */ /* 0x004fce0007ffe1ff */
.L_x_286:
[----:B------:R-:W-:Y:S01]  /*1530*/  ULDC.64 UR4, c[0x0][0xa20] ;  /* 0x0002880000047ab9 */ /* 0x000fe20000000a00 */
[----:B------:R0:W-:Y:S01]  /*1540*/  STL [R1+0x80], R125 ;  /* 0x0000807d01007387 */ /* 0x0001e20000100800 */
[----:B------:R-:W-:-:S03]  /*1550*/  ISETP.NE.U32.AND P1, PT, RZ, UR4, PT ;  /* 0x00000004ff007c0c */ /* 0x000fc6000bf25070 */
[----:B------:R0:W-:Y:S01]  /*1560*/  STL [R1+0x70], R126 ;  /* 0x0000707e01007387 */ /* 0x0001e20000100800 */
[----:B------:R-:W-:-:S13]  /*1570*/  ISETP.NE.AND.EX P1, PT, RZ, UR5, PT, P1 ;  /* 0x00000005ff007c0c */ /* 0x000fda000bf25310 */
[----:B0-----:R-:W-:Y:S05]  /*1580*/  @!P1 BRA `(.L_x_287) ;  /* 0x0000000000109947 */ /* 0x001fea0003800000 */
[----:B------:R-:W-:-:S04]  /*1590*/  IADD3 R4, P0, R30, UR4, RZ ;  /* 0x000000041e047c10 */ /* 0x000fc8000ff1e0ff */
[----:B------:R-:W-:-:S05]  /*15a0*/  IADD3.X R5, R28, UR5, RZ, P0, !PT ;  /* 0x000000051c057c10 */ /* 0x000fca00087fe4ff */
[----:B------:R0:W5:Y:S01]  /*15b0*/  LDG.E R26, desc[UR60][R4.64] ;  /* 0x0000003c041a7981 */ /* 0x000162000c1e1900 */
[----:B------:R-:W-:Y:S05]  /*15c0*/  BRA `(.L_x_288) ;  /* 0x0000000000107947 */ /* 0x000fea0003800000 */
.L_x_287:
[----:B------:R-:W-:Y:S05]  /*15d0*/  @!P0 BRA `(.L_x_288) ;  /* 0x00000000000c8947 */ /* 0x000fea0003800000 */
[----:B------:R-:W2:Y:S04]  /*15e0*/  LDG.E R5, desc[UR60][R8.64] ;  /* 0x0000003c08057981 */ /* 0x000ea8000c1e1900 */
[----:B------:R-:W2:Y:S02]  /*15f0*/  LDG.E R26, desc[UR60][R8.64+0x4] ;  /* 0x0000043c081a7981 */ /* 0x000ea4000c1e1900 */
[----:B--2---:R-:W-:-:S07]  /*1600*/  IMAD.IADD R26, R26, 0x1, -R5 ;  /* 0x000000011a1a7824 */ /* 0x004fce00078e0a05 */
.L_x_288:
[----:B------:R-:W-:Y:S02]  /*1610*/  ULDC.64 UR4, c[0x0][0xa10] ;  /* 0x0002840000047ab9 */ /* 0x000fe40000000a00 */
[----:B------:R-:W-:-:S04]  /*1620*/  ISETP.NE.U32.AND P0, PT, RZ, UR4, PT ;  /* 0x00000004ff007c0c */ /* 0x000fc8000bf05070 */
[----:B------:R-:W-:Y:S01]  /*1630*/  ISETP.NE.AND.EX P0, PT, RZ, UR5, PT, P0 ;  /* 0x00000005ff007c0c */ /* 0x000fe2000bf05300 */
[----:B-----5:R-:W-:Y:S01]  /*1640*/  IMAD.IADD R11, R26, 0x1, -R3 ;  /* 0x000000011a0b7824 */ /* 0x020fe200078e0a03 */
[----:B------:R-:W-:-:S11]  /*1650*/  ULDC.64 UR4, c[0x0][0xa30] ;  /* 0x00028c0000047ab9 */ /* 0x000fd60000000a00 */
[----:B0-----:R-:W0:Y:S02]  /*1660*/  @P0 LDC.64 R4, c[0x0][0xa10] ;  /* 0x00028400ff040b82 */ /* 0x001e240000000a00 */
[----:B0-----:R-:W-:-:S05]  /*1670*/  @P0 IMAD.WIDE R4, R27, 0x4, R4 ;  /* 0x000000041b040825 */ /* 0x001fca00078e0204 */
[----:B------:R-:W2:Y:S04]  /*1680*/  @P0 LDG.E R0, desc[UR60][R4.64] ;  /* 0x0000003c04000981 */ /* 0x000ea8000c1e1900 */
[----:B------:R0:W2:Y:S01]  /*1690*/  @P0 LDG.E R9, desc[UR60][R4.64+0x4] ;  /* 0x0000043c04090981 */ /* 0x0000a2000c1e1900 */
[----:B------:R-:W-:Y:S01]  /*16a0*/  ISETP.NE.U32.AND P1, PT, RZ, UR4, PT ;  /* 0x00000004ff007c0c */ /* 0x000fe2000bf25070 */
[----:B------:R-:W-:-:S03]  /*16b0*/  IMAD.MOV.U32 R117, RZ, RZ, R26 ;  /* 0x000000ffff757224 */ /* 0x000fc600078e001a */
[----:B------:R-:W-:Y:S01]  /*16c0*/  ISETP.NE.AND.EX P1, PT, RZ, UR5, PT, P1 ;  /* 0x00000005ff007c0c */ /* 0x000fe2000bf25310 */
[----:B0-----:R-:W-:-:S12]  /*16d0*/  IMAD.MOV.U32 R4, RZ, RZ, RZ ;  /* 0x000000ffff047224 */ /* 0x001fd800078e00ff */
[----:B------:R-:W-:-:S04]  /*16e0*/  @P1 IADD3 R6, P2, R30, UR4, RZ ;  /* 0x000000041e061c10 */ /* 0x000fc8000ff5e0ff */
[----:B------:R-:W-:-:S05]  /*16f0*/  @P1 IADD3.X R7, R28, UR5, RZ, P2, !PT ;  /* 0x000000051c071c10 */ /* 0x000fca00097fe4ff */
[----:B------:R0:W5:Y:S01]  /*1700*/  @P1 LDG.E R117, desc[UR60][R6.64] ;  /* 0x0000003c06751981 */ /* 0x000162000c1e1900 */
[----:B--2---:R-:W-:Y:S02]  /*1710*/  @P0 IADD3 R2, -R0, R9, RZ ;  /* 0x0000000900020210 */ /* 0x004fe40007ffe1ff */
[----:B------:R-:W-:-:S03]  /*1720*/  IADD3 R0, -R11, RZ, RZ ;  /* 0x000000ff0b007210 */ /* 0x000fc60007ffe1ff */
[----:B------:R-:W-:Y:S01]  /*1730*/  IMAD.IADD R139, R11, 0x1, R2 ;  /* 0x000000010b8b7824 */ /* 0x000fe200078e0202 */
[----:B------:R-:W-:-:S03]  /*1740*/  VIMNMX R0, RZ, R0, !PT ;  /* 0x00000000ff007248 */ /* 0x000fc60007fe0100 */
[----:B------:R-:W-:Y:S01]  /*1750*/  VIADD R5, R139, 0xdf ;  /* 0x000000df8b057836 */ /* 0x000fe20000000000 */
[----:B------:R-:W-:-:S03]  /*1760*/  SHF.R.U32.HI R24, RZ, 0x5, R0 ;  /* 0x00000005ff187819 */ /* 0x000fc60000011600 */
[----:B------:R-:W-:-:S04]  /*1770*/  IMAD.HI R4, R5, -0x6db6db6d, R4 ;  /* 0x9249249305047827 */ /* 0x000fc800078e0204 */
[----:B------:R-:W-:Y:S01]  /*1780*/  IMAD.WIDE.U32 R24, R24, 0x24924925, RZ ;  /* 0x2492492518187825 */ /* 0x000fe200078e00ff */
[----:B------:R-:W-:-:S03]  /*1790*/  SHF.R.U32.HI R3, RZ, 0x1f, R4 ;  /* 0x0000001fff037819 */ /* 0x000fc60000011604 */
[----:B------:R-:W-:Y:S01]  /*17a0*/  IMAD.MOV.U32 R24, RZ, RZ, R25 ;  /* 0x000000ffff187224 */ /* 0x000fe200078e0019 */
[----:B------:R-:W-:-:S04]  /*17b0*/  LEA.HI.SX32 R232, R4, R3, 0x19 ;  /* 0x0000000304e87211 */ /* 0x000fc800078fcaff */
[----:B------:R-:W-:Y:S01]  /*17c0*/  MOV R25, R24 ;  /* 0x0000001800197202 */ /* 0x000fe20000000f00 */
[----:B------:R-:W-:-:S05]  /*17d0*/  IMAD R3, R232, 0xe0, -R11 ;  /* 0x000000e0e8037824 */ /* 0x000fca00078e0a0b */
[----:B------:R-:W-:-:S04]  /*17e0*/  VIMNMX R3, R3, R2, PT ;  /* 0x0000000203037248 */ /* 0x000fc80003fe0100 */
[----:B------:R-:W-:-:S13]  /*17f0*/  ISETP.GT.AND P0, PT, R3, R0, PT ;  /* 0x000000000300720c */ /* 0x000fda0003f04270 */
[----:B------:R-:W-:Y:S02]  /*1800*/  @P0 VIADD R5, R3, 0xdf ;  /* 0x000000df03050836 */ /* 0x000fe40000000000 */
[----:B------:R-:W-:-:S04]  /*1810*/  @P0 IMAD.MOV.U32 R4, RZ, RZ, RZ ;  /* 0x000000ffff040224 */ /* 0x000fc800078e00ff */
[----:B------:R-:W-:-:S05]  /*1820*/  @P0 IMAD.HI R4, R5, -0x6db6db6d, R4 ;  /* 0x9249249305040827 */ /* 0x000fca00078e0204 */
[----:B------:R-:W-:-:S04]  /*1830*/  @P0 SHF.R.U32.HI R3, RZ, 0x1f, R4 ;  /* 0x0000001fff030819 */ /* 0x000fc80000011604 */
[----:B------:R-:W-:Y:S02]  /*1840*/  @P0 LEA.HI.SX32 R25, R4, R3, 0x19 ;  /* 0x0000000304190211 */ /* 0x000fe400078fcaff */
[----:B------:R-:W-:Y:S02]  /*1850*/  PLOP3.LUT P0, PT, PT, PT, PT, 0x80, 0x0 ;  /* 0x000000000000781c */ /* 0x000fe40003f0f070 */
[----:B------:R-:W-:-:S13]  /*1860*/  ISETP.GT.AND P1, PT, R25, R24, PT ;  /* 0x000000181900720c */ /* 0x000fda0003f24270 */
[----:B0-----:R-:W-:Y:S05]  /*1870*/  @!P1 BRA `(.L_x_289) ;  /* 0x000000ac00049947 */ /* 0x001fea0003800000 */
[----:B------:R-:W-:Y:S01]  /*1880*/  VIADD R0, R16, 0x20400 ;  /* 0x0002040010007836 */ /* 0x000fe20000000000 */
[----:B------:R-:W-:Y:S04]  /*1890*/  BSSY B6, `(.L_x_290) ;  /* 0x0000013000067945 */ /* 0x000fe80003800000 */
[----:B------:R-:W-:-:S13]  /*18a0*/  LOP3.LUT P0, RZ, R0, 0x3ff, RZ, 0xc0, !PT ;  /* 0x000003ff00ff7812 */ /* 0x000fda000780c0ff */
[----:B------:R-:W-:Y:S05]  /*18b0*/  @!P0 BRA `(.L_x_291) ;  /* 0x0000000000408947 */ /* 0x000fea0003800000 */
[----:B------:R-:W-:Y:S01]  /*18c0*/  MOV R0, 0x0 ;  /* 0x0000000000007802 */ /* 0x000fe20000000f00 */
[----:B------:R-:W-:Y:S01]  /*18d0*/  ULDC.64 UR4, c[0x4][0xc0] ;  /* 0x0100300000047ab9 */ /* 0x000fe20000000a00 */
[----:B------:R-:W-:Y:S01]  /*18e0*/  ULDC.64 UR6, c[0x4][0x20] ;  /* 0x0100080000067ab9 */ /* 0x000fe20000000a00 */
[----:B------:R-:W-:Y:S01]  /*18f0*/  IMAD.U32 R4, RZ, RZ, UR4 ;  /* 0x00000004ff047e24 */ /* 0x000fe2000f8e00ff */
[----:B------:R0:W1:Y:S01]  /*1900*/  LDC.64 R14, c[0x4][R0] ;  /* 0x01000000000e7b82 */ /* 0x0000620000000a00 */
[----:B------:R-:W-:Y:S01]  /*1910*/  IMAD.U32 R5, RZ, RZ, UR5 ;  /* 0x00000005ff057e24 */ /* 0x000fe2000f8e00ff */
[----:B------:R-:W-:Y:S01]  /*1920*/  ULDC.64 UR4, c[0x4][0xc8] ;  /* 0x0100320000047ab9 */ /* 0x000fe20000000a00 */
[----:B------:R-:W-:Y:S01]  /*1930*/  IMAD.U32 R10, RZ, RZ, UR6 ;  /* 0x00000006ff0a7e24 */ /* 0x000fe2000f8e00ff */
[----:B------:R-:W-:Y:S01]  /*1940*/  MOV R6, UR4 ;  /* 0x0000000400067c02 */ /* 0x000fe20008000f00 */
[----:B------:R-:W-:Y:S01]  /*1950*/  IMAD.U32 R7, RZ, RZ, UR5 ;  /* 0x00000005ff077e24 */ /* 0x000fe2000f8e00ff */
[----:B------:R-:W-:Y:S01]  /*1960*/  MOV R8, 0x70 ;  /* 0x0000007000087802 */ /* 0x000fe20000000f00 */
[----:B------:R-:W-:-:S02]  /*1970*/  IMAD.U32 R11, RZ, RZ, UR7 ;  /* 0x00000007ff0b7e24 */ /* 0x000fc4000f8e00ff */
[----:B------:R-:W-:Y:S02]  /*1980*/  IMAD.MOV.U32 R12, RZ, RZ, 0x1 ;  /* 0x00000001ff0c7424 */ /* 0x000fe400078e00ff */
[----:B0-----:R-:W-:-:S07]  /*1990*/  IMAD.MOV.U32 R13, RZ, RZ, RZ ;  /* 0x000000ffff0d7224 */ /* 0x001fce00078e00ff */
[----:B------:R-:W-:-:S07]  /*19a0*/  LEPC R20, `(.L_x_291) ;  /* 0x000000001014794e */ /* 0x000fce0000000000 */
[----:B-1---5:R-:W-:Y:S05]  /*19b0*/  CALL.ABS.NOINC R14 ;  /* 0x000000000e007343 */ /* 0x022fea0003c00000 */
.L_x_291:
[----:B------:R-:W-:Y:S05]  /*19c0*/  BSYNC B6 ;  /* 0x0000000000067941 */ /* 0x000fea0003800000 */
.L_x_290:
[----:B------:R-:W-:Y:S01]  /*19d0*/  VIADD R0, R16, 0xe400 ;  /* 0x0000e40010007836 */ /* 0x000fe20000000000 */
[----:B------:R-:W-:Y:S04]  /*19e0*/  BSSY B6, `(.L_x_292) ;  /* 0x0000013000067945 */ /* 0x000fe80003800000 */
[----:B------:R-:W-:-:S13]  /*19f0*/  LOP3.LUT P0, RZ, R0, 0x3ff, RZ, 0xc0, !PT ;  /* 0x000003ff00ff7812 */ /* 0x000fda000780c0ff */
[----:B------:R-:W-:Y:S05]  /*1a00*/  @!P0 BRA `(.L_x_293) ;  /* 0x0000000000408947 */ /* 0x000fea0003800000 */
[----:B------:R-:W-:Y:S01]  /*1a10*/  MOV R0, 0x0 ;  /* 0x0000000000007802 */ /* 0x000fe20000000f00 */
[----:B------:R-:W-:Y:S01]  /*1a20*/  ULDC.64 UR4, c[0x4][0xc0] ;  /* 0x0100300000047ab9 */ /* 0x000fe20000000a00 */
[----:B------:R-:W-:Y:S01]  /*1a30*/  ULDC.64 UR6, c[0x4][0x20] ;  /* 0x0100080000067ab9 */ /* 0x000fe20000000a00 */
[----:B------:R-:W-:Y:S01]  /*1a40*/  MOV R4, UR4 ;  /* 0x0000000400047c02 */ /* 0x000fe20008000f00 */
[----:B------:R0:W1:Y:S01]  /*1a50*/  LDC.64 R14, c[0x4][R0] ;  /* 0x01000000000e7b82 */ /* 0x0000620000000a00 */
[----:B------:R-:W-:Y:S01]  /*1a60*/  IMAD.U32 R5, RZ, RZ, UR5 ;  /* 0x00000005ff057e24 */ /* 0x000fe2000f8e00ff */
[----:B------:R-:W-:Y:S01]  /*1a70*/  ULDC.64 UR4, c[0x4][0xc8] ;  /* 0x0100320000047ab9 */ /* 0x000fe20000000a00 */
[----:B------:R-:W-:Y:S01]  /*1a80*/  MOV R10, UR6 ;  /* 0x00000006000a7c02 */ /* 0x000fe20008000f00 */
[----:B------:R-:W-:Y:S01]  /*1a90*/  IMAD.U32 R6, RZ, RZ, UR4 ;  /* 0x00000004ff067e24 */ /* 0x000fe2000f8e00ff */
[----:B------:R-:W-:Y:S01]  /*1aa0*/  MOV R13, RZ ;  /* 0x000000ff000d7202 */ /* 0x000fe20000000f00 */
[----:B------:R-:W-:-:S02]  /*1ab0*/  IMAD.U32 R7, RZ, RZ, UR5 ;  /* 0x00000005ff077e24 */ /* 0x000fc4000f8e00ff */
[----:B------:R-:W-:Y:S02]  /*1ac0*/  IMAD.U32 R11, RZ, RZ, UR7 ;  /* 0x00000007ff0b7e24 */ /* 0x000fe4000f8e00ff */
[----:B------:R-:W-:Y:S02]  /*1ad0*/  IMAD.MOV.U32 R8, RZ, RZ, 0x70 ;  /* 0x00000070ff087424 */ /* 0x000fe400078e00ff */
[----:B0-----:R-:W-:-:S07]  /*1ae0*/  IMAD.MOV.U32 R12, RZ, RZ, 0x1 ;  /* 0x00000001ff0c7424 */ /* 0x001fce00078e00ff */
[----:B------:R-:W-:-:S07]  /*1af0*/  LEPC R20, `(.L_x_293) ;  /* 0x000000001014794e */ /* 0x000fce0000000000 */
[----:B-1---5:R-:W-:Y:S05]  /*1b00*/  CALL.ABS.NOINC R14 ;  /* 0x000000000e007343 */ /* 0x022fea0003c00000 */
.L_x_293:
[----:B------:R-:W-:Y:S05]  /*1b10*/  BSYNC B6 ;  /* 0x0000000000067941 */ /* 0x000fea0003800000 */
.L_x_292:
[----:B------:R-:W-:Y:S01]  /*1b20*/  ULDC.64 UR4, c[0x0][0x9f8] ;  /* 0x00027e0000047ab9 */ /* 0x000fe20000000a00 */
[----:B------:R-:W2:Y:S01]  /*1b30*/  LDL R55, [R1+0x58] ;  /* 0x0000580001377983 */ /* 0x000ea20000100800 */
[----:B------:R-:W-:Y:S01]  /*1b40*/  ISETP.NE.U32.AND P0, PT, RZ, UR4, PT ;  /* 0x00000004ff007c0c */ /* 0x000fe2000bf05070 */
[----:B------:R-:W0:Y:S08]  /*1b50*/  LDC R0, c[0x0][0x428] ;  /* 0x00010a00ff007b82 */ /* 0x000e300000000800 */
[----:B------:R-:W1:Y:S01]  /*1b60*/  LDC.64 R44, c[0x0][0x2f0] ;  /* 0x0000bc00ff2c7b82 */ /* 0x000e620000000a00 */
[----:B------:R-:W-:Y:S01]  /*1b70*/  ISETP.NE.AND.EX P0, PT, RZ, UR5, PT, P0 ;  /* 0x00000005ff007c0c */ /* 0x000fe2000bf05300 */
[----:B------:R-:W3:Y:S01]  /*1b80*/  LDL R54, [R1+0x64] ;  /* 0x0000640001367983 */ /* 0x000ee20000100800 */
[----:B------:R-:W-:Y:S01]  /*1b90*/  IMAD.IADD R103, R29, 0x1, R26 ;  /* 0x000000011d677824 */ /* 0x000fe200078e021a */
[----:B------:R-:W-:-:S02]  /*1ba0*/  ULDC.64 UR6, c[0x0][0xa08] ;  /* 0x0002820000067ab9 */ /* 0x000fc40000000a00 */
[----:B------:R-:W4:Y:S02]  /*1bb0*/  LDL R52, [R1+0x60] ;  /* 0x0000600001347983 */ /* 0x000f240000100800 */
[----:B------:R-:W1:Y:S06]  /*1bc0*/  LDC.64 R38, c[0x0][0x3d8] ;  /* 0x0000f600ff267b82 */ /* 0x000e6c0000000a00 */
[----:B------:R-:W-:Y:S01]  /*1bd0*/  @P0 IADD3 R4, P1, R30, UR4, RZ ;  /* 0x000000041e040c10 */ /* 0x000fe2000ff3e0ff */
[----:B------:R-:W1:Y:S01]  /*1be0*/  S2R R20, SR_TID.X ;  /* 0x0000000000147919 */ /* 0x000e620000002100 */
[----:B------:R-:W1:Y:S02]  /*1bf0*/  LDC R121, c[0x0][0x3d4] ;  /* 0x0000f500ff797b82 */ /* 0x000e640000000800 */
[----:B------:R-:W-:Y:S01]  /*1c00*/  @P0 IADD3.X R5, R28, UR5, RZ, P1, !PT ;  /* 0x000000051c050c10 */ /* 0x000fe20008ffe4ff */
[----:B------:R-:W-:-:S04]  /*1c10*/  ULDC.64 UR4, c[0x0][0x2f8] ;  /* 0x0000be0000047ab9 */ /* 0x000fc80000000a00 */
[----:B------:R1:W2:Y:S01]  /*1c20*/  @P0 LDG.E R27, desc[UR60][R4.64] ;  /* 0x0000003c041b0981 */ /* 0x0002a2000c1e1900 */
[----:B0-----:R-:W-:Y:S01]  /*1c30*/  ISETP.NE.AND P0, PT, R0, 0x1, PT ;  /* 0x000000010000780c */ /* 0x001fe20003f05270 */
[C---:B------:R-:W-:Y:S01]  /*1c40*/  VIADD R30, R228.reuse, 0x80 ;  /* 0x00000080e41e7836 */ /* 0x040fe20000000000 */
[----:B------:R-:W-:Y:S01]  /*1c50*/  SHF.R.S32.HI R33, RZ, 0x1f, R103 ;  /* 0x0000001fff217819 */ /* 0x000fe20000011467 */
[----:B------:R-:W-:Y:S01]  /*1c60*/  VIADD R15, R228, 0xc0 ;  /* 0x000000c0e40f7836 */ /* 0x000fe20000000000 */
[----:B------:R-:W-:Y:S01]  /*1c70*/  SHF.R.S32.HI R23, RZ, 0x1f, R22 ;  /* 0x0000001fff177819 */ /* 0x000fe20000011416 */
[C---:B-1----:R-:W-:Y:S01]  /*1c80*/  IMAD.WIDE.U32 R132, R44.reuse, 0xe0, RZ ;  /* 0x000000e02c847825 */ /* 0x042fe200078e00ff */
[----:B------:R-:W-:Y:S02]  /*1c90*/  SHF.R.S32.HI R123, RZ, 0x1f, R30 ;  /* 0x0000001fff7b7819 */ /* 0x000fe4000001141e */
[----:B------:R-:W-:Y:S01]  /*1ca0*/  SHF.L.U64.HI R107, R44, 0x6, R45 ;  /* 0x000000062c6b7819 */ /* 0x000fe2000001022d */
[-C--:B------:R-:W-:Y:S01]  /*1cb0*/  IMAD R6, R33, R44.reuse, RZ ;  /* 0x0000002c21067224 */ /* 0x080fe200078e02ff */
[----:B------:R-:W-:Y:S01]  /*1cc0*/  SHF.L.U64.HI R12, R38, 0x6, R39 ;  /* 0x00000006260c7819 */ /* 0x000fe20000010227 */
[----:B------:R-:W-:Y:S01]  /*1cd0*/  IMAD.WIDE.U32 R4, R103, R44, RZ ;  /* 0x0000002c67047225 */ /* 0x000fe200078e00ff */
[----:B------:R-:W-:Y:S01]  /*1ce0*/  IADD3 R32, R228, 0x40, RZ ;  /* 0x00000040e4207810 */ /* 0x000fe20007ffe0ff */
[----:B------:R-:W0:Y:S02]  /*1cf0*/  @P0 LDC R3, c[0x0][0x42c] ;  /* 0x00010b00ff030b82 */ /* 0x000e240000000800 */
[----:B------:R-:W-:Y:S01]  /*1d00*/  IMAD.SHL.U32 R106, R44, 0x40, RZ ;  /* 0x000000402c6a7824 */ /* 0x000fe200078e00ff */
[----:B------:R-:W-:Y:S01]  /*1d10*/  ISETP.GE.AND P2, PT, R18, R121, PT ;  /* 0x000000791200720c */ /* 0x000fe20003f46270 */
[----:B------:R-:W-:-:S02]  /*1d20*/  VIADD R28, R228, 0x80 ;  /* 0x00000080e41c7836 */ /* 0x000fc40000000000 */
[----:B------:R-:W-:Y:S02]  /*1d30*/  VIADD R57, R228, 0xc0 ;  /* 0x000000c0e4397836 */ /* 0x000fe40000000000 */
[----:B------:R-:W1:Y:S01]  /*1d40*/  @P0 LDC R7, c[0x0][0x430] ;  /* 0x00010c00ff070b82 */ /* 0x000e620000000800 */
[----:B------:R-:W-:Y:S01]  /*1d50*/  IMAD.WIDE.U32 R94, R38, 0xe0, RZ ;  /* 0x000000e0265e7825 */ /* 0x000fe200078e00ff */
[----:B------:R-:W-:Y:S02]  /*1d60*/  SHF.R.U32.HI R13, RZ, 0x7, R20 ;  /* 0x00000007ff0d7819 */ /* 0x000fe40000011614 */
[----:B------:R-:W-:Y:S01]  /*1d70*/  SHF.R.S32.HI R20, RZ, 0x1f, R228 ;  /* 0x0000001fff147819 */ /* 0x000fe200000114e4 */
[----:B------:R-:W1:Y:S01]  /*1d80*/  S2R R30, SR_TID.X ;  /* 0x00000000001e7919 */ /* 0x000e620000002100 */
[C---:B------:R-:W-:Y:S01]  /*1d90*/  ISETP.NE.AND P6, PT, R13.reuse, 0x1, PT ;  /* 0x000000010d00780c */ /* 0x040fe20003fc5270 */
[----:B------:R-:W-:Y:S01]  /*1da0*/  IMAD.WIDE.U32 R134, R228, R44, R106 ;  /* 0x0000002ce4867225 */ /* 0x000fe200078e006a */
[----:B------:R-:W-:-:S02]  /*1db0*/  IADD3 R140, R13, 0x8, RZ ;  /* 0x000000080d8c7810 */ /* 0x000fc40007ffe0ff */
[----:B------:R-:W-:Y:S01]  /*1dc0*/  SHF.R.S32.HI R122, RZ, 0x1f, R15 ;  /* 0x0000001fff7a7819 */ /* 0x000fe2000001140f */
[----:B------:R-:W-:Y:S01]  /*1dd0*/  IMAD R13, R45, 0xe0, RZ ;  /* 0x000000e02d0d7824 */ /* 0x000fe200078e02ff */
[----:B------:R-:W-:Y:S01]  /*1de0*/  SHF.L.U32 R57, R57, 0x7, RZ ;  /* 0x0000000739397819 */ /* 0x000fe200000006ff */
[-C--:B------:R-:W-:Y:S01]  /*1df0*/  IMAD R15, R20, R44.reuse, RZ ;  /* 0x0000002c140f7224 */ /* 0x080fe200078e02ff */
[----:B------:R-:W-:Y:S01]  /*1e00*/  SHF.R.S32.HI R124, RZ, 0x1f, R32 ;  /* 0x0000001fff7c7819 */ /* 0x000fe20000011420 */
[----:B------:R-:W-:Y:S01]  /*1e10*/  IMAD.WIDE.U32 R104, R228, R44, R18 ;  /* 0x0000002ce4687225 */ /* 0x000fe200078e0012 */
[----:B------:R-:W-:-:S03]  /*1e20*/  LOP3.LUT R57, R57, 0x380, RZ, 0xc0, !PT ;  /* 0x0000038039397812 */ /* 0x000fc600078ec0ff */
[----:B0-----:R-:W-:Y:S01]  /*1e30*/  @P0 IMAD.HI.U32 R0, R126, R3, RZ ;  /* 0x000000037e000227 */ /* 0x001fe200078e00ff */
[----:B------:R-:W-:-:S03]  /*1e40*/  SHF.R.U32.HI R141, RZ, 0x3, R57 ;  /* 0x00000003ff8d7819 */ /* 0x000fc60000011639 */
[----:B------:R-:W-:Y:S01]  /*1e50*/  IMAD.MOV.U32 R3, RZ, RZ, R126 ;  /* 0x000000ffff037224 */ /* 0x000fe200078e007e */
[----:B-1----:R-:W-:Y:S01]  /*1e60*/  @P0 SHF.R.U32.HI R3, RZ, R7, R0 ;  /* 0x00000007ff030219 */ /* 0x002fe20000011600 */
[----:B------:R-:W-:Y:S01]  /*1e70*/  IMAD R7, R103, R45, R6 ;  /* 0x0000002d67077224 */ /* 0x000fe200078e0206 */
[----:B------:R-:W-:Y:S01]  /*1e80*/  ISETP.NE.U32.AND P0, PT, RZ, UR6, PT ;  /* 0x00000006ff007c0c */ /* 0x000fe2000bf05070 */
[----:B------:R-:W-:Y:S01]  /*1e90*/  IMAD.SHL.U32 R28, R28, 0x80, RZ ;  /* 0x000000801c1c7824 */ /* 0x000fe200078e00ff */
[----:B------:R-:W-:Y:S01]  /*1ea0*/  SHF.R.S32.HI R6, RZ, 0x1f, R3 ;  /* 0x0000001fff067819 */ /* 0x000fe20000011403 */
[----:B------:R-:W-:Y:S01]  /*1eb0*/  IMAD.IADD R5, R5, 0x1, R7 ;  /* 0x0000000105057824 */ /* 0x000fe200078e0207 */
[----:B------:R-:W-:Y:S01]  /*1ec0*/  ISETP.NE.AND.EX P0, PT, RZ, UR7, PT, P0 ;  /* 0x00000007ff007c0c */ /* 0x000fe2000bf05300 */
[----:B------:R-:W-:Y:S01]  /*1ed0*/  VIADD R30, R30, 0xffffff80 ;  /* 0xffffff801e1e7836 */ /* 0x000fe20000000000 */
[----:B------:R-:W-:Y:S01]  /*1ee0*/  LOP3.LUT R28, R28, 0x380, RZ, 0xc0, !PT ;  /* 0x000003801c1c7812 */ /* 0x000fe200078ec0ff */
[----:B------:R-:W-:-:S02]  /*1ef0*/  IMAD R0, R6, UR4, RZ ;  /* 0x0000000406007c24 */ /* 0x000fc4000f8e02ff */
[C---:B------:R-:W-:Y:S01]  /*1f00*/  IMAD.WIDE.U32 R4, R3.reuse, UR4, R4 ;  /* 0x0000000403047c25 */ /* 0x040fe2000f8e0004 */
[----:B------:R-:W-:Y:S02]  /*1f10*/  SHF.R.S32.HI R56, RZ, 0x1f, R30 ;  /* 0x0000001fff387819 */ /* 0x000fe4000001141e */
[----:B------:R-:W-:Y:S01]  /*1f20*/  SHF.R.U32.HI R142, RZ, 0x3, R28 ;  /* 0x00000003ff8e7819 */ /* 0x000fe2000001161c */
[----:B------:R-:W-:Y:S01]  /*1f30*/  IMAD R7, R3, UR5, R0 ;  /* 0x0000000503077c24 */ /* 0x000fe2000f8e0200 */
[----:B------:R-:W-:Y:S01]  /*1f40*/  ULDC.64 UR4, c[0x0][0x300] ;  /* 0x0000c00000047ab9 */ /* 0x000fe20000000a00 */
[----:B------:R-:W-:Y:S02]  /*1f50*/  IMAD.IADD R40, R133, 0x1, R13 ;  /* 0x0000000185287824 */ /* 0x000fe400078e020d */
[----:B------:R-:W-:Y:S01]  /*1f60*/  IMAD R15, R228, R45, R15 ;  /* 0x0000002de40f7224 */ /* 0x000fe200078e020f */
[----:B------:R-:W-:Y:S02]  /*1f70*/  IADD3 R5, R5, R7, RZ ;  /* 0x0000000705057210 */ /* 0x000fe40007ffe0ff */
[----:B------:R-:W-:-:S02]  /*1f80*/  LEA.HI R56, R56, R30, RZ, 0x5 ;  /* 0x0000001e38387211 */ /* 0x000fc400078f28ff */
[----:B------:R-:W-:-:S03]  /*1f90*/  SHF.L.U64.HI R45, R44, 0x7, R45 ;  /* 0x000000072c2d7819 */ /* 0x000fc6000001022d */
[----:B------:R-:W-:Y:S01]  /*1fa0*/  IMAD.SHL.U32 R56, R56, 0x20, RZ ;  /* 0x0000002038387824 */ /* 0x000fe200078e00ff */
[----:B------:R-:W-:-:S04]  /*1fb0*/  IADD3 R42, R15, R135, RZ ;  /* 0x000000870f2a7210 */ /* 0x000fc80007ffe0ff */
[----:B------:R-:W-:Y:S01]  /*1fc0*/  LOP3.LUT R56, R56, 0xfffffc00, RZ, 0xc0, !PT ;  /* 0xfffffc0038387812 */ /* 0x000fe200078ec0ff */
[----:B------:R-:W-:Y:S01]  /*1fd0*/  IMAD.IADD R35, R105, 0x1, R15 ;  /* 0x0000000169237824 */ /* 0x000fe200078e020f */
[----:B--2---:R-:W-:Y:S02]  /*1fe0*/  SHF.R.S32.HI R0, RZ, 0x1f, R27 ;  /* 0x0000001fff007819 */ /* 0x004fe4000001141b */
[----:B------:R-:W-:Y:S02]  /*1ff0*/  SEL R7, R27, RZ, !P0 ;  /* 0x000000ff1b077207 */ /* 0x000fe40004000000 */
[----:B------:R-:W0:Y:S01]  /*2000*/  LDC.64 R26, c[0x0][0x3e8] ;  /* 0x0000fa00ff1a7b82 */ /* 0x000e220000000a00 */
[----:B------:R-:W-:Y:S02]  /*2010*/  SEL R8, R0, RZ, !P0 ;  /* 0x000000ff00087207 */ /* 0x000fe40004000000 */
[----:B------:R-:W-:Y:S01]  /*2020*/  IMAD.WIDE.U32 R46, R7, UR4, R4 ;  /* 0x00000004072e7c25 */ /* 0x000fe2000f8e0004 */
[----:B------:R-:W-:-:S03]  /*2030*/  IADD3 R102, P0, R228, R103, RZ ;  /* 0x00000067e4667210 */ /* 0x000fc60007f1e0ff */
[----:B------:R-:W-:Y:S02]  /*2040*/  IMAD R0, R8, UR4, RZ ;  /* 0x0000000408007c24 */ /* 0x000fe4000f8e02ff */
[----:B------:R-:W-:Y:S02]  /*2050*/  IMAD.X R103, R20, 0x1, R33, P0 ;  /* 0x0000000114677824 */ /* 0x000fe400000e0621 */
[----:B------:R-:W-:Y:S01]  /*2060*/  IMAD R21, R7, UR5, R0 ;  /* 0x0000000507157c24 */ /* 0x000fe2000f8e0200 */
[----:B------:R-:W-:Y:S05]  /*2070*/  @!P6 WARPSYNC.ALL ;  /* 0x000000000000e948 */ /* 0x000fea0003800000 */
[----:B------:R-:W-:-:S02]  /*2080*/  ULDC.64 UR4, c[0x0][0x320] ;  /* 0x0000c80000047ab9 */ /* 0x000fc40000000a00 */
[----:B------:R-:W-:Y:S02]  /*2090*/  IMAD R0, R6, UR4, RZ ;  /* 0x0000000406007c24 */ /* 0x000fe4000f8e02ff */
[----:B------:R-:W-:-:S04]  /*20a0*/  IMAD.WIDE.U32 R4, R3, UR4, R18 ;  /* 0x0000000403047c25 */ /* 0x000fc8000f8e0012 */
[----:B------:R-:W-:Y:S01]  /*20b0*/  IMAD R49, R3, UR5, R0 ;  /* 0x0000000503317c24 */ /* 0x000fe2000f8e0200 */
[----:B------:R-:W-:Y:S01]  /*20c0*/  ULDC.64 UR4, c[0x0][0x328] ;  /* 0x0000ca0000047ab9 */ /* 0x000fe20000000a00 */
[----:B------:R-:W-:Y:S02]  /*20d0*/  IMAD R0, R20, R38, RZ ;  /* 0x0000002614007224 */ /* 0x000fe400078e02ff */
[----:B------:R-:W-:Y:S02]  /*20e0*/  IMAD.IADD R49, R5, 0x1, R49 ;  /* 0x0000000105317824 */ /* 0x000fe400078e0231 */
[----:B------:R-:W-:Y:S02]  /*20f0*/  IMAD.MOV.U32 R48, RZ, RZ, R4 ;  /* 0x000000ffff307224 */ /* 0x000fe400078e0004 */
[----:B------:R-:W-:Y:S02]  /*2100*/  IMAD R3, R8, UR4, RZ ;  /* 0x0000000408037c24 */ /* 0x000fe4000f8e02ff */
[----:B------:R-:W-:-:S02]  /*2110*/  IMAD R93, R228, R39, R0 ;  /* 0x00000027e45d7224 */ /* 0x000fc400078e0200 */
[----:B0-----:R-:W-:Y:S02]  /*2120*/  IMAD R0, R20, R26, RZ ;  /* 0x0000001a14007224 */ /* 0x001fe400078e02ff */
[----:B------:R-:W-:Y:S01]  /*2130*/  IMAD R53, R7, UR5, R3 ;  /* 0x0000000507357c24 */ /* 0x000fe2000f8e0203 */
[----:B------:R-:W-:Y:S01]  /*2140*/  SEL R3, R121, RZ, P2 ;  /* 0x000000ff79037207 */ /* 0x000fe20001000000 */
[----:B------:R-:W-:-:S04]  /*2150*/  IMAD.WIDE.U32 R48, R7, UR4, R48 ;  /* 0x0000000407307c25 */ /* 0x000fc8000f8e0030 */
[----:B------:R-:W-:-:S04]  /*2160*/  IMAD.WIDE.U32 R10, R228, R26, R18 ;  /* 0x0000001ae40a7225 */ /* 0x000fc800078e0012 */
[----:B------:R-:W-:Y:S01]  /*2170*/  IMAD.WIDE.U32 R100, R26, 0xe0, RZ ;  /* 0x000000e01a647825 */ /* 0x000fe200078e00ff */
[----:B------:R-:W-:Y:S01]  /*2180*/  IADD3 R41, P0, R106, R134, RZ ;  /* 0x000000866a297210 */ /* 0x000fe20007f1e0ff */
[----:B------:R-:W-:Y:S02]  /*2190*/  ULDC UR4, c[0x0][0x2e4] ;  /* 0x0000b90000047ab9 */ /* 0x000fe40000000800 */
[----:B------:R-:W-:-:S04]  /*21a0*/  IMAD.WIDE.U32 R6, R228, R26, R22 ;  /* 0x0000001ae4067225 */ /* 0x000fc800078e0016 */
[C---:B------:R-:W-:Y:S01]  /*21b0*/  IMAD R99, R228.reuse, R27, R0 ;  /* 0x0000001be4637224 */ /* 0x040fe200078e0200 */
[----:B------:R-:W-:Y:S01]  /*21c0*/  P2R R0, PR, RZ, 0x4 ;  /* 0x00000004ff007803 */ /* 0x000fe20000000000 */
[----:B------:R-:W-:-:S04]  /*21d0*/  IMAD.WIDE.U32 R8, R228, R38, R18 ;  /* 0x00000026e4087225 */ /* 0x000fc800078e0012 */
[----:B------:R-:W-:Y:S01]  /*21e0*/  IMAD.IADD R97, R7, 0x1, R99 ;  /* 0x0000000107617824 */ /* 0x000fe200078e0263 */
[----:B-----5:R-:W-:Y:S01]  /*21f0*/  SHF.R.S32.HI R7, RZ, 0x1f, R117 ;  /* 0x0000001fff077819 */ /* 0x020fe20000011475 */
[----:B------:R-:W-:Y:S01]  /*2200*/  IMAD.MOV.U32 R96, RZ, RZ, R6 ;  /* 0x000000ffff607224 */ /* 0x000fe200078e0006 */
[----:B------:R-:W-:Y:S01]  /*2210*/  MOV R92, R8 ;  /* 0x00000008005c7202 */ /* 0x000fe20000000f00 */
[----:B------:R-:W-:Y:S02]  /*2220*/  IMAD.IADD R3, R18, 0x1, R3 ;  /* 0x0000000112037824 */ /* 0x000fe400078e0203 */
[-C--:B------:R-:W-:Y:S02]  /*2230*/  IMAD R6, R7, R38.reuse, RZ ;  /* 0x0000002607067224 */ /* 0x080fe400078e02ff */
[----:B------:R-:W-:Y:S01]  /*2240*/  IMAD.WIDE.U32 R4, R228, R38, R22 ;  /* 0x00000026e4047225 */ /* 0x000fe200078e0016 */
[----:B------:R-:W-:-:S03]  /*2250*/  SHF.R.S32.HI R8, RZ, 0x1f, R3 ;  /* 0x0000001fff087819 */ /* 0x000fc60000011403 */
[----:B------:R-:W-:Y:S01]  /*2260*/  IMAD R31, R117, R39, R6 ;  /* 0x00000027751f7224 */ /* 0x000fe200078e0206 */
[----:B------:R-:W-:Y:S01]  /*2270*/  LEA.HI R14, R8, R3, RZ, 0x4 ;  /* 0x00000003080e7211 */ /* 0x000fe200078f20ff */
[----:B------:R-:W-:Y:S01]  /*2280*/  IMAD.IADD R5, R5, 0x1, R93 ;  /* 0x0000000105057824 */ /* 0x000fe200078e025d */
[C-C-:B------:R-:W-:Y:S01]  /*2290*/  SHF.L.U64.HI R8, R26.reuse, 0x6, R27.reuse ;  /* 0x000000061a087819 */ /* 0x140fe2000001021b */
[----:B------:R-:W-:Y:S01]  /*22a0*/  IMAD R6, R7, R26, RZ ;  /* 0x0000001a07067224 */ /* 0x000fe200078e02ff */
[----:B------:R-:W-:Y:S01]  /*22b0*/  SHF.L.U64.HI R7, R26, 0x7, R27 ;  /* 0x000000071a077819 */ /* 0x000fe2000001021b */
[----:B------:R-:W-:Y:S01]  /*22c0*/  IMAD.IADD R99, R99, 0x1, R11 ;  /* 0x0000000163637824 */ /* 0x000fe200078e020b */
[----:B------:R-:W-:Y:S01]  /*22d0*/  IADD3 R93, R93, R9, RZ ;  /* 0x000000095d5d7210 */ /* 0x000fe20007ffe0ff */
[----:B------:R-:W-:Y:S01]  /*22e0*/  IMAD.MOV.U32 R98, RZ, RZ, R10 ;  /* 0x000000ffff627224 */ /* 0x000fe200078e000a */
[C---:B------:R-:W-:Y:S01]  /*22f0*/  SHF.L.U64.HI R11, R38.reuse, 0x7, R39 ;  /* 0x00000007260b7819 */ /* 0x040fe20000010227 */
[----:B------:R-:W-:Y:S01]  /*2300*/  IMAD.WIDE.U32 R50, R117, R38, R4 ;  /* 0x0000002675327225 */ /* 0x000fe200078e0004 */
[----:B------:R-:W-:-:S03]  /*2310*/  SHF.L.U32 R9, R38, 0x7, RZ ;  /* 0x0000000726097819 */ /* 0x000fc600000006ff */
[C---:B------:R-:W-:Y:S02]  /*2320*/  IMAD R29, R117.reuse, R27, R6 ;  /* 0x0000001b751d7224 */ /* 0x040fe400078e0206 */
[C---:B------:R-:W-:Y:S02]  /*2330*/  IMAD.SHL.U32 R6, R26.reuse, 0x40, RZ ;  /* 0x000000401a067824 */ /* 0x040fe400078e00ff */
[----:B------:R-:W-:Y:S02]  /*2340*/  IMAD.SHL.U32 R5, R26, 0x80, RZ ;  /* 0x000000801a057824 */ /* 0x000fe400078e00ff */
[----:B------:R-:W-:-:S04]  /*2350*/  IMAD.WIDE.U32 R96, R117, R26, R96 ;  /* 0x0000001a75607225 */ /* 0x000fc800078e0060 */
[----:B------:R-:W-:Y:S01]  /*2360*/  IMAD.WIDE.U32 R98, R117, R26, R98 ;  /* 0x0000001a75627225 */ /* 0x000fe200078e0062 */
[----:B------:R-:W-:-:S03]  /*2370*/  IADD3 R26, R228, 0x40, RZ ;  /* 0x00000040e41a7810 */ /* 0x000fc60007ffe0ff */
[----:B------:R-:W-:Y:S02]  /*2380*/  IMAD.SHL.U32 R3, R229, 0x80, RZ ;  /* 0x00000080e5037824 */ /* 0x000fe400078e00ff */
[----:B------:R-:W-:Y:S02]  /*2390*/  IMAD.SHL.U32 R26, R26, 0x80, RZ ;  /* 0x000000801a1a7824 */ /* 0x000fe400078e00ff */
[----:B------:R-:W-:Y:S01]  /*23a0*/  IMAD.SHL.U32 R10, R38, 0x40, RZ ;  /* 0x00000040260a7824 */ /* 0x000fe200078e00ff */
[----:B------:R-:W-:Y:S01]  /*23b0*/  LOP3.LUT R3, R3, 0x380, RZ, 0xc0, !PT ;  /* 0x0000038003037812 */ /* 0x000fe200078ec0ff */
[----:B------:R-:W-:Y:S01]  /*23c0*/  IMAD.WIDE.U32 R92, R117, R38, R92 ;  /* 0x00000026755c7225 */ /* 0x000fe200078e005c */
[----:B------:R-:W-:Y:S02]  /*23d0*/  LOP3.LUT R26, R26, 0x380, RZ, 0xc0, !PT ;  /* 0x000003801a1a7812 */ /* 0x000fe400078ec0ff */
[----:B------:R-:W-:Y:S01]  /*23e0*/  SHF.R.U32.HI R43, RZ, 0x3, R3 ;  /* 0x00000003ff2b7819 */ /* 0x000fe20000011603 */
[----:B------:R-:W-:Y:S01]  /*23f0*/  IMAD R27, R27, 0xe0, RZ ;  /* 0x000000e01b1b7824 */ /* 0x000fe200078e02ff */
[----:B------:R-:W-:Y:S01]  /*2400*/  LOP3.LUT R13, R26, 0x70, R14, 0xf8, !PT ;  /* 0x000000701a0d7812 */ /* 0x000fe200078ef80e */
[----:B------:R-:W-:Y:S01]  /*2410*/  IMAD.IADD R21, R47, 0x1, R21 ;  /* 0x000000012f157824 */ /* 0x000fe200078e0215 */
[----:B------:R-:W-:Y:S01]  /*2420*/  IADD3 R26, R228, 0x40, RZ ;  /* 0x00000040e41a7810 */ /* 0x000fe20007ffe0ff */
[----:B------:R-:W-:Y:S01]  /*2430*/  VIADD R4, R18, 0x40 ;  /* 0x0000004012047836 */ /* 0x000fe20000000000 */
[----:B------:R-:W-:Y:S01]  /*2440*/  LOP3.LUT R20, R3, 0x30, R18, 0xf8, !PT ;  /* 0x0000003003147812 */ /* 0x000fe200078ef812 */
[----:B------:R-:W-:-:S02]  /*2450*/  IMAD R39, R39, 0xe0, RZ ;  /* 0x000000e027277824 */ /* 0x000fc400078e02ff */
[----:B------:R-:W-:Y:S01]  /*2460*/  IMAD.SHL.U32 R26, R26, 0x80, RZ ;  /* 0x000000801a1a7824 */ /* 0x000fe200078e00ff */
[----:B------:R-:W-:Y:S01]  /*2470*/  LOP3.LUT R20, R20, R43, RZ, 0x3c, !PT ;  /* 0x0000002b14147212 */ /* 0x000fe200078e3cff */
[----:B------:R-:W-:Y:S01]  /*2480*/  IMAD.SHL.U32 R121, R121, 0x2, RZ ;  /* 0x0000000279797824 */ /* 0x000fe200078e00ff */
[----:B------:R-:W-:Y:S02]  /*2490*/  IADD3.X R38, R42, R107, RZ, P0, !PT ;  /* 0x0000006b2a267210 */ /* 0x000fe400007fe4ff */
[----:B------:R-:W-:Y:S02]  /*24a0*/  IADD3 R37, P0, R41, R106, RZ ;  /* 0x0000006a29257210 */ /* 0x000fe40007f1e0ff */
[----:B------:R-:W-:Y:S02]  /*24b0*/  IADD3 R34, R56, R20, RZ ;  /* 0x0000001438227210 */ /* 0x000fe40007ffe0ff */
[--C-:B------:R-:W-:Y:S02]  /*24c0*/  LOP3.LUT R20, R3, 0x70, R14.reuse, 0xf8, !PT ;  /* 0x0000007003147812 */ /* 0x100fe400078ef80e */
[----:B------:R-:W-:Y:S01]  /*24d0*/  LOP3.LUT R26, R26, 0x380, RZ, 0xc0, !PT ;  /* 0x000003801a1a7812 */ /* 0x000fe200078ec0ff */
[----:B------:R-:W-:Y:S01]  /*24e0*/  IMAD.IADD R36, R101, 0x1, R27 ;  /* 0x0000000165247824 */ /* 0x000fe200078e021b */
[--C-:B------:R-:W-:Y:S01]  /*24f0*/  LOP3.LUT R15, R28, 0x70, R14.reuse, 0xf8, !PT ;  /* 0x000000701c0f7812 */ /* 0x100fe200078ef80e */
[----:B------:R-:W-:Y:S01]  /*2500*/  IMAD.X R33, R38, 0x1, R107, P0 ;  /* 0x0000000126217824 */ /* 0x000fe200000e066b */
[----:B------:R-:W-:-:S02]  /*2510*/  SHF.R.S32.HI R28, RZ, 0x4, R14 ;  /* 0x00000004ff1c7819 */ /* 0x000fc4000001140e */
[----:B------:R-:W-:Y:S02]  /*2520*/  LOP3.LUT R27, R14, 0xfffffff0, RZ, 0xc0, !PT ;  /* 0xfffffff00e1b7812 */ /* 0x000fe400078ec0ff */
[----:B------:R-:W-:Y:S02]  /*2530*/  SHF.R.U32.HI R26, RZ, 0x3, R26 ;  /* 0x00000003ff1a7819 */ /* 0x000fe4000001161a */
[----:B------:R-:W-:Y:S02]  /*2540*/  LOP3.LUT R14, R57, 0x70, R14, 0xf8, !PT ;  /* 0x00000070390e7812 */ /* 0x000fe400078ef80e */
[----:B------:R-:W-:Y:S02]  /*2550*/  LOP3.LUT R116, R20, R43, RZ, 0x3c, !PT ;  /* 0x0000002b14747212 */ /* 0x000fe400078e3cff */
[----:B------:R-:W-:Y:S02]  /*2560*/  IADD3 R20, P0, R46, R104, RZ ;  /* 0x000000682e147210 */ /* 0x000fe40007f1e0ff */
[----:B------:R-:W-:-:S02]  /*2570*/  LOP3.LUT R115, R13, R26, RZ, 0x3c, !PT ;  /* 0x0000001a0d737212 */ /* 0x000fc400078e3cff */
[----:B------:R-:W-:Y:S02]  /*2580*/  LOP3.LUT R113, R14, R141, RZ, 0x3c, !PT ;  /* 0x0000008d0e717212 */ /* 0x000fe400078e3cff */
[----:B------:R-:W-:Y:S02]  /*2590*/  LOP3.LUT R114, R15, R142, RZ, 0x3c, !PT ;  /* 0x0000008e0f727212 */ /* 0x000fe400078e3cff */
[-C--:B------:R-:W-:Y:S02]  /*25a0*/  IADD3.X R14, R35, R21.reuse, RZ, P0, !PT ;  /* 0x00000015230e7210 */ /* 0x080fe400007fe4ff */
[----:B------:R-:W-:Y:S02]  /*25b0*/  IADD3 R13, P2, R20, 0x40, RZ ;  /* 0x00000040140d7810 */ /* 0x000fe40007f5e0ff */
[----:B------:R-:W-:Y:S01]  /*25c0*/  IADD3 R15, P3, R46, 0x40, RZ ;  /* 0x000000402e0f7810 */ /* 0x000fe20007f7e0ff */
[----:B------:R-:W-:Y:S01]  /*25d0*/  IMAD.IADD R32, R51, 0x1, R31 ;  /* 0x0000000133207824 */ /* 0x000fe200078e021f */
[----:B------:R-:W-:Y:S01]  /*25e0*/  SHF.R.S32.HI R26, RZ, 0x1f, R27 ;  /* 0x0000001fff1a7819 */ /* 0x000fe2000001141b */
[----:B------:R-:W-:Y:S01]  /*25f0*/  IMAD.IADD R30, R97, 0x1, R29 ;  /* 0x00000001611e7824 */ /* 0x000fe200078e021d */
[----:B------:R-:W-:Y:S01]  /*2600*/  ISETP.GE.AND P0, PT, R18, UR4, PT ;  /* 0x0000000412007c0c */ /* 0x000fe2000bf06270 */
[----:B------:R-:W-:Y:S01]  /*2610*/  IMAD.IADD R39, R95, 0x1, R39 ;  /* 0x000000015f277824 */ /* 0x000fe200078e0227 */
[----:B------:R-:W-:Y:S01]  /*2620*/  ISETP.GE.AND P1, PT, R4, UR4, PT ;  /* 0x0000000404007c0c */ /* 0x000fe2000bf26270 */
[----:B------:R-:W-:Y:S01]  /*2630*/  IMAD.IADD R31, R31, 0x1, R93 ;  /* 0x000000011f1f7824 */ /* 0x000fe200078e025d */
[----:B------:R-:W-:Y:S01]  /*2640*/  IADD3.X R108, RZ, R21, RZ, P3, !PT ;  /* 0x00000015ff6c7210 */ /* 0x000fe20001ffe4ff */
[----:B------:R-:W-:-:S02]  /*2650*/  IMAD.IADD R29, R29, 0x1, R99 ;  /* 0x000000011d1d7824 */ /* 0x000fc400078e0263 */
[----:B------:R-:W-:Y:S02]  /*2660*/  IMAD.IADD R116, R56, 0x1, R116 ;  /* 0x0000000138747824 */ /* 0x000fe400078e0274 */
[----:B------:R-:W-:Y:S02]  /*2670*/  IMAD.IADD R115, R55, 0x1, R115 ;  /* 0x0000000137737824 */ /* 0x000fe400078e0273 */
[----:B---3--:R-:W-:Y:S02]  /*2680*/  IMAD.IADD R114, R54, 0x1, R114 ;  /* 0x0000000136727824 */ /* 0x008fe400078e0272 */
[----:B----4-:R-:W-:Y:S02]  /*2690*/  IMAD.IADD R113, R52, 0x1, R113 ;  /* 0x0000000134717824 */ /* 0x010fe400078e0271 */
[----:B------:R-:W-:Y:S02]  /*26a0*/  IMAD.X R109, RZ, RZ, R14, P2 ;  /* 0x000000ffff6d7224 */ /* 0x000fe400010e060e */
[----:B------:R-:W-:Y:S01]  /*26b0*/  IMAD.IADD R110, R49, 0x1, R53 ;  /* 0x00000001316e7824 */ /* 0x000fe200078e0235 */
[----:B------:R-:W-:Y:S06]  /*26c0*/  @!P6 BAR.SYNC.DEFER_BLOCKING 0x9, 0x100 ;  /* 0x024400000000eb1d */ /* 0x000fec0000010000 */
.L_x_377:
[----:B------:R-:W0:Y:S01]  /*26d0*/  LDC R130, c[0x0][0x3d4] ;  /* 0x0000f500ff827b82 */ /* 0x000e220000000800 */
[----:B------:R-:W-:Y:S01]  /*26e0*/  VIADD R25, R25, 0xffffffff ;  /* 0xffffffff19197836 */ /* 0x000fe20000000000 */
[----:B------:R-:W-:Y:S05]  /*26f0*/  YIELD ;  /* 0x0000000000007946 */ /* 0x000fea0003800000 */
[----:B------:R-:W-:Y:S01]  /*2700*/  IMAD R118, R17, 0x7000, R34 ;  /* 0x0000700011767824 */ /* 0x000fe200078e0222 */
[----:B------:R-:W-:Y:S01]  /*2710*/  ISETP.GT.AND P3, PT, R25, R24, PT ;  /* 0x000000181900720c */ /* 0x000fe20003f64270 */
[----:B------:R-:W-:Y:S03]  /*2720*/  BSSY B0, `(.L_x_294) ;  /* 0x000093e000007945 */ /* 0x000fe60003800000 */
[----:B------:R-:W-:-:S02]  /*2730*/  IADD3 R119, R16, R118, RZ ;  /* 0x0000007610777210 */ /* 0x000fc40007ffe0ff */
[----:B------:R-:W-:Y:S02]  /*2740*/  P2R R112, PR, RZ, 0x8 ;  /* 0x00000008ff707803 */ /* 0x000fe40000000000 */
[----:B0-----:R-:W-:-:S13]  /*2750*/  ISETP.GE.AND P2, PT, R130, 0x1, PT ;  /* 0x000000018200780c */ /* 0x001fda0003f46270 */
[----:B------:R-:W-:Y:S05]  /*2760*/  @!P2 BRA `(.L_x_295) ;  /* 0x0000008c002ca947 */ /* 0x000fea0003800000 */
[----:B------:R-:W-:Y:S01]  /*2770*/  ULDC.U8 UR4, c[0x0][0x3f0] ;  /* 0x0000fc0000047ab9 */ /* 0x000fe20000000000 */
[----:B------:R-:W-:Y:S01]  /*2780*/  SHF.R.S32.HI R53, RZ, 0x1f, R25 ;  /* 0x0000001fff357819 */ /* 0x000fe20000011419 */
[-C--:B------:R-:W-:Y:S01]  /*2790*/  IMAD R52, R40, R25.reuse, RZ ;  /* 0x0000001928347224 */ /* 0x080fe200078e02ff */
[----:B------:R-:W-:Y:S01]  /*27a0*/  ISETP.NE.AND P2, PT, RZ, UR4, PT ;  /* 0x00000004ff007c0c */ /* 0x000fe2000bf45270 */
[-C--:B------:R-:W-:Y:S02]  /*27b0*/  IMAD R54, R39, R25.reuse, RZ ;  /* 0x0000001927367224 */ /* 0x080fe400078e02ff */
[----:B------:R-:W-:Y:S02]  /*27c0*/  IMAD R55, R36, R25, RZ ;  /* 0x0000001924377224 */ /* 0x000fe400078e02ff */
[C---:B------:R-:W-:Y:S02]  /*27d0*/  IMAD R131, R53.reuse, R132, R52 ;  /* 0x0000008435837224 */ /* 0x040fe400078e0234 */
[----:B------:R-:W-:-:S02]  /*27e0*/  IMAD R127, R53, R94, R54 ;  /* 0x0000005e357f7224 */ /* 0x000fc400078e0236 */
[----:B------:R-:W-:Y:S02]  /*27f0*/  IMAD R111, R53, R100, R55 ;  /* 0x00000064356f7224 */ /* 0x000fe400078e0237 */
[----:B------:R-:W-:Y:S02]  /*2800*/  IMAD R120, R25, -0xe0, R2 ;  /* 0xffffff2019787824 */ /* 0x000fe400078e0202 */
[----:B------:R-:W-:-:S03]  /*2810*/  IMAD.WIDE.U32 R128, R132, R25, RZ ;  /* 0x0000001984807225 */ /* 0x000fc600078e00ff */
[----:B------:R-:W-:Y:S01]  /*2820*/  VIMNMX R120, R120, 0xe0, PT ;  /* 0x000000e078787848 */ /* 0x000fe20003fe0100 */
[----:B------:R-:W-:-:S04]  /*2830*/  IMAD.WIDE.U32 R52, R94, R25, RZ ;  /* 0x000000195e347225 */ /* 0x000fc800078e00ff */
[----:B------:R-:W-:-:S04]  /*2840*/  IMAD.WIDE.U32 R54, R100, R25, RZ ;  /* 0x0000001964367225 */ /* 0x000fc800078e00ff */
[----:B------:R-:W-:Y:S02]  /*2850*/  IMAD.IADD R131, R129, 0x1, R131 ;  /* 0x0000000181837824 */ /* 0x000fe400078e0283 */
[----:B------:R-:W-:Y:S02]  /*2860*/  IMAD.IADD R127, R53, 0x1, R127 ;  /* 0x00000001357f7824 */ /* 0x000fe400078e027f */
[----:B------:R-:W-:Y:S01]  /*2870*/  IMAD.IADD R111, R55, 0x1, R111 ;  /* 0x00000001376f7824 */ /* 0x000fe200078e026f */
[----:B------:R-:W-:Y:S06]  /*2880*/  @!P2 BRA `(.L_x_296) ;  /* 0x000000440030a947 */ /* 0x000fec0003800000 */
[----:B------:R-:W-:Y:S01]  /*2890*/  ISETP.GE.AND P2, PT, R228, R120, PT ;  /* 0x00000078e400720c */ /* 0x000fe20003f46270 */
[----:B------:R-:W-:Y:S01]  /*28a0*/  BSSY B1, `(.L_x_297) ;  /* 0x0000017000017945 */ /* 0x000fe20003800000 */
[----:B------:R-:W-:Y:S02]  /*28b0*/  CS2R R72, SRZ ;  /* 0x0000000000487805 */ /* 0x000fe4000001ff00 */
[----:B------:R-:W-:Y:S02]  /*28c0*/  CS2R R80, SRZ ;  /* 0x0000000000507805 */ /* 0x000fe4000001ff00 */
[----:B------:R-:W-:Y:S02]  /*28d0*/  CS2R R84, SRZ ;  /* 0x0000000000547805 */ /* 0x000fe4000001ff00 */
[----:B------:R-:W-:Y:S02]  /*28e0*/  CS2R R82, SRZ ;  /* 0x0000000000527805 */ /* 0x000fe4000001ff00 */
[----:B------:R-:W-:-:S03]  /*28f0*/  CS2R R86, SRZ ;  /* 0x0000000000567805 */ /* 0x000fc6000001ff00 */
[----:B------:R-:W-:Y:S05]  /*2900*/  @P2 BRA `(.L_x_298) ;  /* 0x0000000000402947 */ /* 0x000fea0003800000 */
[----:B------:R-:W-:Y:S01]  /*2910*/  ULDC.64 UR4, c[0x0][0x3c8] ;  /* 0x0000f20000047ab9 */ /* 0x000fe20000000a00 */
[----:B------:R-:W-:Y:S02]  /*2920*/  CS2R R84, SRZ ;  /* 0x0000000000547805 */ /* 0x000fe4000001ff00 */
[----:B------:R-:W-:Y:S02]  /*2930*/  IADD3 R56, P3, P4, R50, UR4, R52 ;  /* 0x0000000432387c10 */ /* 0x000fe4000fc7e034 */
[----:B------:R-:W-:Y:S02]  /*2940*/  CS2R R86, SRZ ;  /* 0x0000000000567805 */ /* 0x000fe4000001ff00 */
[----:B------:R-:W-:Y:S01]  /*2950*/  IADD3.X R57, R32, UR5, R127, P3, P4 ;  /* 0x0000000520397c10 */ /* 0x000fe20009fe847f */
[----:B------:R-:W-:Y:S02]  /*2960*/  ULDC.64 UR4, c[0x0][0x3e0] ;  /* 0x0000f80000047ab9 */ /* 0x000fe40000000a00 */
[----:B------:R-:W-:-:S04]  /*2970*/  IADD3 R58, P3, P4, R96, UR4, R54 ;  /* 0x00000004603a7c10 */ /* 0x000fc8000fc7e036 */
[----:B------:R-:W-:Y:S02]  /*2980*/  IADD3.X R59, R30, UR5, R111, P3, P4 ;  /* 0x000000051e3b7c10 */ /* 0x000fe40009fe846f */
[----:B------:R-:W-:Y:S02]  /*2990*/  ISETP.GE.AND P3, PT, R22, R130, PT ;  /* 0x000000821600720c */ /* 0x000fe40003f66270 */
[----:B------:R-:W-:Y:S02]  /*29a0*/  CS2R R80, SRZ ;  /* 0x0000000000507805 */ /* 0x000fe4000001ff00 */
[----:B------:R-:W-:-:S09]  /*29b0*/  CS2R R82, SRZ ;  /* 0x0000000000527805 */ /* 0x000fd2000001ff00 */
[----:B------:R0:W5:Y:S04]  /*29c0*/  @!P3 LDG.E.64 R84, desc[UR60][R56.64] ;  /* 0x0000003c3854b981 */ /* 0x000168000c1e1b00 */
[----:B------:R0:W5:Y:S01]  /*29d0*/  @!P3 LDG.E.64 R86, desc[UR60][R58.64] ;  /* 0x0000003c3a56b981 */ /* 0x000162000c1e1b00 */
[----:B------:R-:W-:-:S13]  /*29e0*/  ISETP.GE.AND P3, PT, R230, R130, PT ;  /* 0x00000082e600720c */ /* 0x000fda0003f66270 */
[----:B------:R0:W5:Y:S04]  /*29f0*/  @!P3 LDG.E.64 R80, desc[UR60][R56.64+0x20] ;  /* 0x0000203c3850b981 */ /* 0x000168000c1e1b00 */
[----:B------:R0:W5:Y:S02]  /*2a00*/  @!P3 LDG.E.64 R82, desc[UR60][R58.64+0x20] ;  /* 0x0000203c3a52b981 */ /* 0x000164000c1e1b00 */
.L_x_298:
[----:B------:R-:W-:Y:S05]  /*2a10*/  BSYNC B1 ;  /* 0x0000000000017941 */ /* 0x000fea0003800000 */
.L_x_297:
[----:B0-----:R-:W-:Y:S01]  /*2a20*/  IADD3 R56, R228, 0x40, RZ ;  /* 0x00000040e4387810 */ /* 0x001fe20007ffe0ff */
[----:B------:R-:W-:Y:S01]  /*2a30*/  BSSY B1, `(.L_x_299) ;  /* 0x0000024000017945 */ /* 0x000fe20003800000 */
[----:B------:R-:W-:Y:S02]  /*2a40*/  CS2R R76, SRZ ;  /* 0x00000000004c7805 */ /* 0x000fe4000001ff00 */
[----:B------:R-:W-:Y:S02]  /*2a50*/  CS2R R74, SRZ ;  /* 0x00000000004a7805 */ /* 0x000fe4000001ff00 */
[----:B------:R-:W-:Y:S02]  /*2a60*/  ISETP.GE.AND P3, PT, R56, R120, PT ;  /* 0x000000783800720c */ /* 0x000fe40003f66270 */
[----:B------:R-:W-:Y:S02]  /*2a70*/  CS2R R56, SRZ ;  /* 0x0000000000387805 */ /* 0x000fe4000001ff00 */
[----:B------:R-:W-:-:S02]  /*2a80*/  CS2R R64, SRZ ;  /* 0x0000000000407805 */ /* 0x000fc4000001ff00 */
[----:B------:R-:W-:Y:S02]  /*2a90*/  CS2R R68, SRZ ;  /* 0x0000000000447805 */ /* 0x000fe4000001ff00 */
[----:B------:R-:W-:Y:S02]  /*2aa0*/  CS2R R66, SRZ ;  /* 0x0000000000427805 */ /* 0x000fe4000001ff00 */
[----:B------:R-:W-:Y:S02]  /*2ab0*/  CS2R R70, SRZ ;  /* 0x0000000000467805 */ /* 0x000fe4000001ff00 */
[----:B------:R-:W-:Y:S02]  /*2ac0*/  CS2R R60, SRZ ;  /* 0x00000000003c7805 */ /* 0x000fe4000001ff00 */
[----:B------:R-:W-:Y:S02]  /*2ad0*/  CS2R R58, SRZ ;  /* 0x00000000003a7805 */ /* 0x000fe4000001ff00 */
[----:B------:R-:W-:Y:S01]  /*2ae0*/  CS2R R62, SRZ ;  /* 0x00000000003e7805 */ /* 0x000fe2000001ff00 */
[----:B-----5:R-:W-:Y:S01]  /*2af0*/  IMAD.MOV.U32 R136, RZ, RZ, R80 ;  /* 0x000000ffff887224 */ /* 0x020fe200078e0050 */
[----:B------:R-:W-:Y:S01]  /*2b00*/  CS2R R78, SRZ ;  /* 0x00000000004e7805 */ /* 0x000fe2000001ff00 */
[----:B------:R-:W-:Y:S01]  /*2b10*/  IMAD.MOV.U32 R150, RZ, RZ, R84 ;  /* 0x000000ffff967224 */ /* 0x000fe200078e0054 */
[----:B------:R-:W-:Y:S06]  /*2b20*/  @P3 BRA `(.L_x_300) ;  /* 0x0000000000503947 */ /* 0x000fec0003800000 */
[----:B------:R-:W-:Y:S01]  /*2b30*/  IADD3 R88, P4, P5, R50, R52, R10 ;  /* 0x0000003432587210 */ /* 0x000fe20007d9e00a */
[----:B------:R-:W-:Y:S01]  /*2b40*/  ULDC.64 UR4, c[0x0][0x3c8] ;  /* 0x0000f20000047ab9 */ /* 0x000fe20000000a00 */
[----:B------:R-:W-:Y:S02]  /*2b50*/  CS2R R76, SRZ ;  /* 0x00000000004c7805 */ /* 0x000fe4000001ff00 */
[----:B------:R-:W-:Y:S02]  /*2b60*/  CS2R R78, SRZ ;  /* 0x00000000004e7805 */ /* 0x000fe4000001ff00 */
[----:B------:R-:W-:Y:S02]  /*2b70*/  IADD3.X R73, R32, R127, R12, P4, P5 ;  /* 0x0000007f20497210 */ /* 0x000fe400027ea40c */
[----:B------:R-:W-:-:S04]  /*2b80*/  IADD3 R90, P4, P5, R96, R54, R6 ;  /* 0x00000036605a7210 */ /* 0x000fc80007d9e006 */
[----:B------:R-:W-:Y:S02]  /*2b90*/  IADD3.X R72, R30, R111, R8, P4, P5 ;  /* 0x0000006f1e487210 */ /* 0x000fe400027ea408 */
[----:B------:R-:W-:-:S04]  /*2ba0*/  IADD3 R88, P4, R88, UR4, RZ ;  /* 0x0000000458587c10 */ /* 0x000fc8000ff9e0ff */
[----:B------:R-:W-:Y:S01]  /*2bb0*/  IADD3.X R89, R73, UR5, RZ, P4, !PT ;  /* 0x0000000549597c10 */ /* 0x000fe2000a7fe4ff */
[----:B------:R-:W-:Y:S02]  /*2bc0*/  ULDC.64 UR4, c[0x0][0x3e0] ;  /* 0x0000f80000047ab9 */ /* 0x000fe40000000a00 */
[----:B------:R-:W-:-:S04]  /*2bd0*/  IADD3 R90, P4, R90, UR4, RZ ;  /* 0x000000045a5a7c10 */ /* 0x000fc8000ff9e0ff */
[----:B------:R-:W-:Y:S02]  /*2be0*/  IADD3.X R91, R72, UR5, RZ, P4, !PT ;  /* 0x00000005485b7c10 */ /* 0x000fe4000a7fe4ff */
        /* <DEDUP_REMOVED lines=8> */
.L_x_300:
[----:B------:R-:W-:Y:S05]  /*2c70*/  BSYNC B1 ;  /* 0x0000000000017941 */ /* 0x000fea0003800000 */
.L_x_299:
[----:B0-----:R-:W-:Y:S01]  /*2c80*/  VIADD R88, R228, 0x80 ;  /* 0x00000080e4587836 */ /* 0x001fe20000000000 */
[----:B------:R-:W-:Y:S04]  /*2c90*/  BSSY B1, `(.L_x_301) ;  /* 0x0000018000017945 */ /* 0x000fe80003800000 */
[----:B------:R-:W-:-:S04]  /*2ca0*/  ISETP.GE.AND P4, PT, R88, R120, PT ;  /* 0x000000785800720c */ /* 0x000fc80003f86270 */
[----:B------:R-:W-:-:S09]  /*2cb0*/  P2R R151, PR, RZ, 0x10 ;  /* 0x00000010ff977803 */ /* 0x000fd20000000000 */
[----:B------:R-:W-:Y:S05]  /*2cc0*/  @P4 BRA `(.L_x_302) ;  /* 0x0000000000504947 */ /* 0x000fea0003800000 */
        /* <DEDUP_REMOVED lines=20> */
.L_x_302:
[----:B------:R-:W-:Y:S05]  /*2e10*/  BSYNC B1 ;  /* 0x0000000000017941 */ /* 0x000fea0003800000 */
.L_x_301:
[----:B0-----:R-:W-:Y:S01]  /*2e20*/  IADD3 R88, R228, 0xc0, RZ ;  /* 0x000000c0e4587810 */ /* 0x001fe20007ffe0ff */
[----:B------:R-:W-:Y:S03]  /*2e30*/  BSSY B1, `(.L_x_303) ;  /* 0x000001d000017945 */ /* 0x000fe60003800000 */
[----:B------:R-:W-:-:S13]  /*2e40*/  ISETP.GE.AND P4, PT, R88, R120, PT ;  /* 0x000000785800720c */ /* 0x000fda0003f86270 */
[----:B------:R-:W-:Y:S05]  /*2e50*/  @P4 BRA `(.L_x_304) ;  /* 0x0000000000684947 */ /* 0x000fea0003800000 */
[----:B------:R-:W0:Y:S01]  /*2e60*/  LDC.64 R56, c[0x0][0x3d8] ;  /* 0x0000f600ff387b82 */ /* 0x000e220000000a00 */
[----:B------:R-:W-:Y:S01]  /*2e70*/  IMAD.MOV.U32 R53, RZ, RZ, R127 ;  /* 0x000000ffff357224 */ /* 0x000fe200078e007f */
[----:B------:R-:W-:Y:S01]  /*2e80*/  ULDC.64 UR4, c[0x0][0x3c8] ;  /* 0x0000f20000047ab9 */ /* 0x000fe20000000a00 */
[----:B------:R-:W-:Y:S01]  /*2e90*/  IMAD.MOV.U32 R55, RZ, RZ, R111 ;  /* 0x000000ffff377224 */ /* 0x000fe200078e006f */
[----:B------:R-:W-:Y:S02]  /*2ea0*/  CS2R R60, SRZ ;  /* 0x00000000003c7805 */ /* 0x000fe4000001ff00 */
[----:B------:R-:W-:Y:S01]  /*2eb0*/  CS2R R62, SRZ ;  /* 0x00000000003e7805 */ /* 0x000fe2000001ff00 */
[----:B0-----:R-:W-:Y:S02]  /*2ec0*/  IMAD R57, R57, 0xc0, RZ ;  /* 0x000000c039397824 */ /* 0x001fe400078e02ff */
[----:B------:R-:W-:-:S04]  /*2ed0*/  IMAD.WIDE.U32 R52, R56, 0xc0, R52 ;  /* 0x000000c038347825 */ /* 0x000fc800078e0034 */
[----:B------:R-:W-:Y:S01]  /*2ee0*/  IMAD.IADD R53, R53, 0x1, R57 ;  /* 0x0000000135357824 */ /* 0x000fe200078e0239 */
[----:B------:R-:W-:Y:S01]  /*2ef0*/  IADD3 R52, P5, P6, R50, UR4, R52 ;  /* 0x0000000432347c10 */ /* 0x000fe2000febe034 */
[----:B------:R-:W0:Y:S03]  /*2f00*/  LDC.64 R56, c[0x0][0x3e8] ;  /* 0x0000fa00ff387b82 */ /* 0x000e260000000a00 */
[----:B------:R-:W-:Y:S01]  /*2f10*/  IADD3.X R53, R32, UR5, R53, P5, P6 ;  /* 0x0000000520357c10 */ /* 0x000fe2000afec435 */
[----:B------:R-:W-:Y:S01]  /*2f20*/  ULDC.64 UR4, c[0x0][0x3e0] ;  /* 0x0000f80000047ab9 */ /* 0x000fe20000000a00 */
[----:B0-----:R-:W-:-:S04]  /*2f30*/  IMAD.WIDE.U32 R54, R56, 0xc0, R54 ;  /* 0x000000c038367825 */ /* 0x001fc800078e0036 */
[----:B------:R-:W-:Y:S01]  /*2f40*/  IMAD R57, R57, 0xc0, RZ ;  /* 0x000000c039397824 */ /* 0x000fe200078e02ff */
[----:B------:R-:W-:-:S04]  /*2f50*/  IADD3 R54, P5, P6, R96, UR4, R54 ;  /* 0x0000000460367c10 */ /* 0x000fc8000febe036 */
[----:B------:R-:W-:-:S04]  /*2f60*/  IADD3 R55, R55, R57, RZ ;  /* 0x0000003937377210 */ /* 0x000fc80007ffe0ff */
        /* <DEDUP_REMOVED lines=9> */
.L_x_304:
[----:B------:R-:W-:Y:S05]  /*3000*/  BSYNC B1 ;  /* 0x0000000000017941 */ /* 0x000fea0003800000 */
.L_x_303:
[----:B0-----:R-:W2:Y:S01]  /*3010*/  LDL R52, [R1+0x40] ;  /* 0x0000400001347983 */ /* 0x001ea20000100800 */
[----:B------:R-:W-:Y:S01]  /*3020*/  IMAD.MOV.U32 R154, RZ, RZ, R82 ;  /* 0x000000ffff9a7224 */ /* 0x000fe200078e0052 */
[----:B-----5:R-:W-:Y:S01]  /*3030*/  MOV R148, R76 ;  /* 0x0000004c00947202 */ /* 0x020fe20000000f00 */
[----:B------:R-:W-:Y:S01]  /*3040*/  IMAD.MOV.U32 R165, RZ, RZ, R86 ;  /* 0x000000ffffa57224 */ /* 0x000fe200078e0056 */
[----:B------:R-:W-:Y:S01]  /*3050*/  MOV R144, R68 ;  /* 0x0000004400907202 */ /* 0x000fe20000000f00 */
[----:B------:R-:W-:Y:S01]  /*3060*/  IMAD.MOV.U32 R146, RZ, RZ, R72 ;  /* 0x000000ffff927224 */ /* 0x000fe200078e0048 */
[----:B------:R-:W-:Y:S01]  /*3070*/  MOV R90, R60 ;  /* 0x0000003c005a7202 */ /* 0x000fe20000000f00 */
[----:B------:R-:W-:Y:S02]  /*3080*/  IMAD.MOV.U32 R147, RZ, RZ, R74 ;  /* 0x000000ffff937224 */ /* 0x000fe400078e004a */
[----:B------:R-:W-:Y:S02]  /*3090*/  IMAD.MOV.U32 R149, RZ, RZ, R78 ;  /* 0x000000ffff957224 */ /* 0x000fe400078e004e */
[----:B------:R-:W-:-:S02]  /*30a0*/  IMAD.MOV.U32 R137, RZ, RZ, R64 ;  /* 0x000000ffff897224 */ /* 0x000fc400078e0040 */
[----:B------:R-:W-:Y:S02]  /*30b0*/  IMAD.MOV.U32 R143, RZ, RZ, R66 ;  /* 0x000000ffff8f7224 */ /* 0x000fe400078e0042 */
[----:B------:R-:W-:Y:S02]  /*30c0*/  IMAD.MOV.U32 R145, RZ, RZ, R70 ;  /* 0x000000ffff917224 */ /* 0x000fe400078e0046 */
[----:B------:R-:W-:Y:S02]  /*30d0*/  IMAD.MOV.U32 R88, RZ, RZ, R56 ;  /* 0x000000ffff587224 */ /* 0x000fe400078e0038 */
[----:B------:R-:W-:Y:S02]  /*30e0*/  IMAD.MOV.U32 R89, RZ, RZ, R58 ;  /* 0x000000ffff597224 */ /* 0x000fe400078e003a */
[----:B------:R-:W-:Y:S01]  /*30f0*/  IMAD.MOV.U32 R91, RZ, RZ, R62 ;  /* 0x000000ffff5b7224 */ /* 0x000fe200078e003e */
[----:B--2---:R-:W-:-:S13]  /*3100*/  R2UR UR4, R52 ;  /* 0x00000000340472ca */ /* 0x004fda00000e0000 */
[----:B------:R-:W-:-:S06]  /*3110*/  UISETP.NE.AND UP0, UPT, UR4, 0x3, UPT ;  /* 0x000000030400788c */ /* 0x000fcc000bf05270 */
[----:B------:R-:W-:-:S13]  /*3120*/  PLOP3.LUT P5, PT, PT, PT, UP0, 0x80, 0x0 ;  /* 0x000000000000781c */ /* 0x000fda0003faf008 */
[----:B------:R-:W-:Y:S05]  /*3130*/  @!P5 BRA `(.L_x_305) ;  /* 0x000000000004d947 */ /* 0x000fea0003800000 */
[----:B------:R-:W-:Y:S01]  /*3140*/  BPT.TRAP 0x1 ;  /* 0x000000040000795c */ /* 0x000fe20000300000 */
.L_x_305:
[----:B------:R-:W-:Y:S01]  /*3150*/  IMAD R111, R17, 0x8, R16 ;  /* 0x00000008116f7824 */ /* 0x000fe200078e0210 */
[----:B------:R-:W-:Y:S01]  /*3160*/  SHF.L.U32 R127, R231, 0x1f, RZ ;  /* 0x0000001fe77f7819 */ /* 0x000fe200000006ff */
[----:B------:R-:W-:Y:S03]  /*3170*/  BSSY B1, `(.L_x_306) ;  /* 0x0000003000017945 */ /* 0x000fe60003800000 */
[----:B------:R-:W0:Y:S02]  /*3180*/  SYNCS.PHASECHK.TRANS64.TRYWAIT P6, [R111+URZ+0x2e890], R127 ;  /* 0x02e8907f6f0075a7 */ /* 0x000e2400080c017f */
[----:B0-----:R-:W-:Y:S05]  /*3190*/  @!P6 BRA `(.L_x_307) ;  /* 0x0000020c005ce947 */ /* 0x001fea0003800000 */
.L_x_576:
[----:B------:R-:W-:Y:S05]  /*31a0*/  BSYNC B1 ;  /* 0x0000000000017941 */ /* 0x000fea0003800000 */
.L_x_306:
[----:B------:R-:W-:Y:S01]  /*31b0*/  BSSY B1, `(.L_x_308) ;  /* 0x00000ee000017945 */ /* 0x000fe20003800000 */
[----:B------:R-:W-:-:S03]  /*31c0*/  IMAD R155, R17, 0x7000, R34 ;  /* 0x00007000119b7824 */ /* 0x000fc600078e0222 */
[----:B------:R-:W-:Y:S05]  /*31d0*/  @P2 BRA `(.L_x_309) ;  /* 0x0000000c00ac2947 */ /* 0x000fea0003800000 */
[----:B------:R-:W-:Y:S01]  /*31e0*/  IADD3 R153, P2, R104, R128, RZ ;  /* 0x0000008068997210 */ /* 0x000fe20007f5e0ff */
[----:B------:R-:W-:Y:S03]  /*31f0*/  BSSY B2, `(.L_x_310) ;  /* 0x0000073000027945 */ /* 0x000fe60003800000 */
[----:B------:R-:W-:Y:S01]  /*3200*/  IADD3.X R152, R131, R35, RZ, P2, !PT ;  /* 0x0000002383987210 */ /* 0x000fe200017fe4ff */
[----:B------:R-:W-:Y:S08]  /*3210*/  @P0 BRA `(.L_x_311) ;  /* 0x0000000400c00947 */ /* 0x000ff00003800000 */
[----:B------:R1:W2:Y:S01]  /*3220*/  LDS.128 R52, [R119+0x20400] ;  /* 0x0204000077347984 */ /* 0x0002a20000000c00 */
[----:B------:R-:W-:Y:S01]  /*3230*/  ISETP.GE.AND P2, PT, R22, R130, PT ;  /* 0x000000821600720c */ /* 0x000fe20003f46270 */
[----:B------:R-:W-:-:S12]  /*3240*/  BSSY B3, `(.L_x_312) ;  /* 0x0000069000037945 */ /* 0x000fd80003800000 */
[----:B-1----:R-:W-:Y:S05]  /*3250*/  @P2 BRA `(.L_x_313) ;  /* 0x00000004009c2947 */ /* 0x002fea0003800000 */
[----:B------:R-:W-:Y:S02]  /*3260*/  SHF.R.U32.HI R84, RZ, 0x8, R85 ;  /* 0x00000008ff547819 */ /* 0x000fe40000011655 */
[--C-:B------:R-:W-:Y:S02]  /*3270*/  SHF.R.U32.HI R86, RZ, 0x8, R87.reuse ;  /* 0x00000008ff567819 */ /* 0x100fe40000011657 */
[----:B------:R-:W-:Y:S01]  /*3280*/  SHF.R.U32.HI R157, RZ, 0x10, R87 ;  /* 0x00000010ff9d7819 */ /* 0x000fe20000011657 */
[----:B------:R-:W-:Y:S01]  /*3290*/  IMAD.SHL.U32 R84, R84, 0x100, RZ ;  /* 0x0000010054547824 */ /* 0x000fe200078e00ff */
[----:B------:R-:W-:Y:S01]  /*32a0*/  LOP3.LUT R156, R87, 0xff0000ff, RZ, 0xc0, !PT ;  /* 0xff0000ff579c7812 */ /* 0x000fe200078ec0ff */
[----:B------:R-:W-:Y:S01]  /*32b0*/  IMAD.SHL.U32 R87, R86, 0x100, RZ ;  /* 0x0000010056577824 */ /* 0x000fe200078e00ff */
[----:B------:R-:W-:Y:S01]  /*32c0*/  SHF.R.U32.HI R159, RZ, 0x10, R85 ;  /* 0x00000010ff9f7819 */ /* 0x000fe20000011655 */
[----:B--2---:R-:W-:Y:S01]  /*32d0*/  IMAD.MOV.U32 R86, RZ, RZ, R52 ;  /* 0x000000ffff567224 */ /* 0x004fe200078e0034 */
[----:B------:R-:W-:-:S02]  /*32e0*/  LOP3.LUT R85, R85, 0xff0000ff, RZ, 0xc0, !PT ;  /* 0xff0000ff55557812 */ /* 0x000fc400078ec0ff */
[----:B------:R-:W-:Y:S01]  /*32f0*/  LOP3.LUT R158, R156, 0xff00, R87, 0xf8, !PT ;  /* 0x0000ff009c9e7812 */ /* 0x000fe200078ef857 */
[----:B------:R-:W-:Y:S01]  /*3300*/  IMAD.U32 R87, R157, 0x10000, RZ ;  /* 0x000100009d577824 */ /* 0x000fe200078e00ff */
[----:B------:R-:W-:Y:S02]  /*3310*/  LOP3.LUT R85, R85, 0xff00, R84, 0xf8, !PT ;  /* 0x0000ff0055557812 */ /* 0x000fe400078ef854 */
[----:B------:R-:W-:Y:S02]  /*3320*/  SHF.L.U32 R84, R159, 0x10, RZ ;  /* 0x000000109f547819 */ /* 0x000fe400000006ff */
[----:B------:R-:W-:Y:S02]  /*3330*/  F2FP.F16.E4M3.UNPACK_B R156, R165.H1 ;  /* 0x000000a5ff9c723e */ /* 0x000fe400030006ff */
[-C--:B------:R-:W-:Y:S02]  /*3340*/  F2FP.F16.E4M3.UNPACK_B R52, R53.reuse ;  /* 0x00000035ff34723e */ /* 0x080fe400020006ff */
[----:B------:R-:W-:Y:S01]  /*3350*/  LOP3.LUT R84, R85, 0xff0000, R84, 0xf8, !PT ;  /* 0x00ff000055547812 */ /* 0x000fe200078ef854 */
[----:B------:R-:W-:Y:S01]  /*3360*/  HADD2.F32 R160, -RZ, R156.H0_H0 ;  /* 0x2000009cffa07230 */ /* 0x000fe20000004100 */
[----:B------:R-:W-:Y:S01]  /*3370*/  LOP3.LUT R85, R158, 0xff0000, R87, 0xf8, !PT ;  /* 0x00ff00009e557812 */ /* 0x000fe200078ef857 */
[--C-:B------:R-:W-:Y:S01]  /*3380*/  HADD2.F32 R87, -RZ, R52.reuse.H1_H1 ;  /* 0x30000034ff577230 */ /* 0x100fe20000004100 */
[----:B------:R-:W-:Y:S01]  /*3390*/  F2FP.F16.E4M3.UNPACK_B R158, R150.H1 ;  /* 0x00000096ff9e723e */ /* 0x000fe200030006ff */
[----:B------:R-:W-:Y:S01]  /*33a0*/  HADD2.F32 R52, -RZ, R52.H0_H0 ;  /* 0x20000034ff347230 */ /* 0x000fe20000004100 */
[----:B------:R-:W-:Y:S01]  /*33b0*/  F2FP.F16.E4M3.UNPACK_B R53, R53.H1 ;  /* 0x00000035ff35723e */ /* 0x000fe200030006ff */
[----:B------:R-:W-:-:S02]  /*33c0*/  HADD2.F32 R161, -RZ, R156.H1_H1 ;  /* 0x3000009cffa17230 */ /* 0x000fc40000004100 */
[-C--:B------:R-:W-:Y:S01]  /*33d0*/  FMUL.FTZ R163, R87, R160.reuse ;  /* 0x000000a057a37220 */ /* 0x080fe20000410000 */
[--C-:B------:R-:W-:Y:S02]  /*33e0*/  HADD2.F32 R159, -RZ, R158.reuse.H0_H0 ;  /* 0x2000009eff9f7230 */ /* 0x100fe40000004100 */
[C---:B------:R-:W-:Y:S01]  /*33f0*/  FMUL.FTZ R162, R52.reuse, R160 ;  /* 0x000000a034a27220 */ /* 0x040fe20000410000 */
[--C-:B------:R-:W-:Y:S01]  /*3400*/  HADD2.F32 R157, -RZ, R53.reuse.H1_H1 ;  /* 0x30000035ff9d7230 */ /* 0x100fe20000004100 */
[----:B------:R-:W-:Y:S01]  /*3410*/  F2FP.F16.E4M3.UNPACK_B R160, R165 ;  /* 0x000000a5ffa0723e */ /* 0x000fe200020006ff */
[----:B------:R-:W-:Y:S02]  /*3420*/  HADD2.F32 R156, -RZ, R53.H0_H0 ;  /* 0x20000035ff9c7230 */ /* 0x000fe40000004100 */
[----:B------:R-:W-:Y:S01]  /*3430*/  FFMA.FTZ R52, R52, R159, -R163 ;  /* 0x0000009f34347223 */ /* 0x000fe200000108a3 */
[----:B------:R-:W-:Y:S02]  /*3440*/  HADD2.F32 R158, -RZ, R158.H1_H1 ;  /* 0x3000009eff9e7230 */ /* 0x000fe40000004100 */
[----:B------:R-:W-:Y:S01]  /*3450*/  FMUL.FTZ R163, R157, R161 ;  /* 0x000000a19da37220 */ /* 0x000fe20000410000 */
[----:B------:R-:W-:Y:S01]  /*3460*/  FFMA.FTZ R53, R87, R159, R162 ;  /* 0x0000009f57357223 */ /* 0x000fe200000100a2 */
[C---:B------:R-:W-:Y:S01]  /*3470*/  FMUL.FTZ R164, R156.reuse, R161 ;  /* 0x000000a19ca47220 */ /* 0x040fe20000410000 */
[----:B------:R-:W-:Y:S01]  /*3480*/  F2FP.F16.E4M3.UNPACK_B R87, R86.H1 ;  /* 0x00000056ff57723e */ /* 0x000fe200030006ff */
[----:B------:R-:W-:Y:S01]  /*3490*/  FFMA.FTZ R163, R156, R158, -R163 ;  /* 0x0000009e9ca37223 */ /* 0x000fe200000108a3 */
[----:B------:R-:W-:Y:S01]  /*34a0*/  F2FP.F16.E4M3.UNPACK_B R86, R86 ;  /* 0x00000056ff56723e */ /* 0x000fe200020006ff */
[----:B------:R-:W-:Y:S01]  /*34b0*/  FFMA.FTZ R166, R157, R158, R164 ;  /* 0x0000009e9da67223 */ /* 0x000fe200000100a4 */
[----:B------:R-:W-:Y:S01]  /*34c0*/  F2FP.F16.E4M3.UNPACK_B R158, R150 ;  /* 0x00000096ff9e723e */ /* 0x000fe200020006ff */
[----:B------:R-:W-:-:S02]  /*34d0*/  HADD2.F32 R159, -RZ, R160.H1_H1 ;  /* 0x300000a0ff9f7230 */ /* 0x000fc40000004100 */
[--C-:B------:R-:W-:Y:S02]  /*34e0*/  HADD2.F32 R156, -RZ, R87.reuse.H0_H0 ;  /* 0x20000057ff9c7230 */ /* 0x100fe40000004100 */
[----:B------:R-:W-:Y:S02]  /*34f0*/  HADD2.F32 R157, -RZ, R87.H1_H1 ;  /* 0x30000057ff9d7230 */ /* 0x000fe40000004100 */
[----:B------:R-:W-:Y:S02]  /*3500*/  HADD2.F32 R160, -RZ, R160.H0_H0 ;  /* 0x200000a0ffa07230 */ /* 0x000fe40000004100 */
[-C--:B------:R-:W-:Y:S01]  /*3510*/  FMUL.FTZ R164, R156, R159.reuse ;  /* 0x0000009f9ca47220 */ /* 0x080fe20000410000 */
[--C-:B------:R-:W-:Y:S02]  /*3520*/  HADD2.F32 R150, -RZ, R86.reuse.H1_H1 ;  /* 0x30000056ff967230 */ /* 0x100fe40000004100 */
[----:B------:R-:W-:Y:S01]  /*3530*/  FMUL.FTZ R161, R157, R159 ;  /* 0x0000009f9da17220 */ /* 0x000fe20000410000 */
[----:B------:R-:W-:-:S02]  /*3540*/  HADD2.F32 R87, -RZ, R86.H0_H0 ;  /* 0x20000056ff577230 */ /* 0x000fc40000004100 */
[--C-:B------:R-:W-:Y:S02]  /*3550*/  HADD2.F32 R86, -RZ, R158.reuse.H1_H1 ;  /* 0x3000009eff567230 */ /* 0x100fe40000004100 */
[-C--:B------:R-:W-:Y:S01]  /*3560*/  FMUL.FTZ R162, R150, R160.reuse ;  /* 0x000000a096a27220 */ /* 0x080fe20000410000 */
[----:B------:R-:W-:Y:S02]  /*3570*/  HADD2.F32 R158, -RZ, R158.H0_H0 ;  /* 0x2000009eff9e7230 */ /* 0x000fe40000004100 */
[----:B------:R-:W-:Y:S01]  /*3580*/  FMUL.FTZ R159, R87, R160 ;  /* 0x000000a0579f7220 */ /* 0x000fe20000410000 */
[----:B------:R-:W-:Y:S01]  /*3590*/  F2FP.F16.E4M3.UNPACK_B R160, R84 ;  /* 0x00000054ffa0723e */ /* 0x000fe200020006ff */
[-C--:B------:R-:W-:Y:S01]  /*35a0*/  FFMA.FTZ R156, R156, R86.reuse, -R161 ;  /* 0x000000569c9c7223 */ /* 0x080fe200000108a1 */
[----:B------:R-:W-:Y:S01]  /*35b0*/  FFMA.FTZ R157, R157, R86, R164 ;  /* 0x000000569d9d7223 */ /* 0x000fe200000100a4 */
[-C--:B------:R-:W-:Y:S01]  /*35c0*/  FFMA.FTZ R86, R87, R158.reuse, -R162 ;  /* 0x0000009e57567223 */ /* 0x080fe200000108a2 */
[----:B------:R-:W-:Y:S01]  /*35d0*/  FFMA.FTZ R87, R150, R158, R159 ;  /* 0x0000009e96577223 */ /* 0x000fe2000001009f */
[----:B------:R-:W-:-:S02]  /*35e0*/  F2FP.F16.E4M3.UNPACK_B R158, R55.H1 ;  /* 0x00000037ff9e723e */ /* 0x000fc400030006ff */
[----:B------:R-:W-:Y:S02]  /*35f0*/  F2FP.F16.E4M3.UNPACK_B R164, R85.H1 ;  /* 0x00000055ffa4723e */ /* 0x000fe400030006ff */
[----:B------:R-:W-:Y:S01]  /*3600*/  F2FP.F16.E4M3.UNPACK_B R161, R84.H1 ;  /* 0x00000054ffa1723e */ /* 0x000fe200030006ff */
[--C-:B------:R-:W-:Y:S01]  /*3610*/  HADD2.F32 R159, -RZ, R158.reuse.H0_H0 ;  /* 0x2000009eff9f7230 */ /* 0x100fe20000004100 */
[----:B------:R-:W-:Y:S01]  /*3620*/  F2FP.SATFINITE.E4M3.F32.PACK_AB_MERGE_C R150, R166, R163, RZ ;  /* 0x000000a3a696723e */ /* 0x000fe200048070ff */
[----:B------:R-:W-:Y:S01]  /*3630*/  HADD2.F32 R158, -RZ, R158.H1_H1 ;  /* 0x3000009eff9e7230 */ /* 0x000fe20000004100 */
[----:B------:R-:W-:Y:S01]  /*3640*/  F2FP.SATFINITE.E4M3.F32.PACK_AB_MERGE_C R156, R157, R156, RZ ;  /* 0x0000009c9d9c723e */ /* 0x000fe200048070ff */
[--C-:B------:R-:W-:Y:S01]  /*3650*/  HADD2.F32 R165, -RZ, R164.reuse.H1_H1 ;  /* 0x300000a4ffa57230 */ /* 0x100fe20000004100 */
[----:B------:R-:W-:Y:S01]  /*3660*/  F2FP.F16.E4M3.UNPACK_B R157, R54.H1 ;  /* 0x00000036ff9d723e */ /* 0x000fe200030006ff */
[----:B------:R-:W-:Y:S01]  /*3670*/  HADD2.F32 R162, -RZ, R161.H1_H1 ;  /* 0x300000a1ffa27230 */ /* 0x000fe20000004100 */
[----:B------:R-:W-:Y:S01]  /*3680*/  F2FP.F16.E4M3.UNPACK_B R163, R85 ;  /* 0x00000055ffa3723e */ /* 0x000fe200020006ff */
[----:B------:R-:W-:-:S02]  /*3690*/  HADD2.F32 R164, -RZ, R164.H0_H0 ;  /* 0x200000a4ffa47230 */ /* 0x000fc40000004100 */
[-C--:B------:R-:W-:Y:S01]  /*36a0*/  FMUL.FTZ R84, R158, R165.reuse ;  /* 0x000000a59e547220 */ /* 0x080fe20000410000 */
[----:B------:R-:W-:Y:S02]  /*36b0*/  HADD2.F32 R85, -RZ, R157.H1_H1 ;  /* 0x3000009dff557230 */ /* 0x000fe40000004100 */
[C---:B------:R-:W-:Y:S01]  /*36c0*/  FMUL.FTZ R167, R159.reuse, R165 ;  /* 0x000000a59fa77220 */ /* 0x040fe20000410000 */
[----:B------:R-:W-:Y:S02]  /*36d0*/  HADD2.F32 R166, -RZ, R163.H1_H1 ;  /* 0x300000a3ffa67230 */ /* 0x000fe40000004100 */
[----:B------:R-:W-:Y:S01]  /*36e0*/  FFMA.FTZ R165, R159, R162, -R84 ;  /* 0x000000a29fa57223 */ /* 0x000fe20000010854 */
[----:B------:R-:W-:Y:S01]  /*36f0*/  HADD2.F32 R157, -RZ, R157.H0_H0 ;  /* 0x2000009dff9d7230 */ /* 0x000fe20000004100 */
[----:B------:R-:W-:Y:S01]  /*3700*/  F2FP.F16.E4M3.UNPACK_B R55, R55 ;  /* 0x00000037ff37723e */ /* 0x000fe200020006ff */
[----:B------:R-:W-:Y:S02]  /*3710*/  HADD2.F32 R84, -RZ, R160.H1_H1 ;  /* 0x300000a0ff547230 */ /* 0x000fe40000004100 */
[----:B------:R-:W-:Y:S01]  /*3720*/  FMUL.FTZ R168, R85, R166 ;  /* 0x000000a655a87220 */ /* 0x000fe20000410000 */
[----:B------:R-:W-:Y:S01]  /*3730*/  F2FP.F16.E4M3.UNPACK_B R54, R54 ;  /* 0x00000036ff36723e */ /* 0x000fe200020006ff */
[----:B------:R-:W-:Y:S01]  /*3740*/  FMUL.FTZ R166, R157, R166 ;  /* 0x000000a69da67220 */ /* 0x000fe20000410000 */
[----:B------:R-:W-:-:S02]  /*3750*/  HADD2.F32 R163, -RZ, R163.H0_H0 ;  /* 0x200000a3ffa37230 */ /* 0x000fc40000004100 */
[----:B------:R-:W-:Y:S01]  /*3760*/  FFMA.FTZ R168, R157, R84, -R168 ;  /* 0x000000549da87223 */ /* 0x000fe200000108a8 */
[----:B------:R-:W-:Y:S01]  /*3770*/  FFMA.FTZ R162, R158, R162, R167 ;  /* 0x000000a29ea27223 */ /* 0x000fe200000100a7 */
[----:B------:R-:W-:Y:S01]  /*3780*/  FFMA.FTZ R157, R85, R84, R166 ;  /* 0x00000054559d7223 */ /* 0x000fe200000100a6 */
[--C-:B------:R-:W-:Y:S01]  /*3790*/  HADD2.F32 R84, -RZ, R55.reuse.H0_H0 ;  /* 0x20000037ff547230 */ /* 0x100fe20000004100 */
[----:B------:R-:W-:Y:S01]  /*37a0*/  F2FP.SATFINITE.E4M3.F32.PACK_AB_MERGE_C R53, R53, R52, R150 ;  /* 0x000000343535723e */ /* 0x000fe20004807096 */
[----:B------:R-:W-:Y:S01]  /*37b0*/  HADD2.F32 R85, -RZ, R55.H1_H1 ;  /* 0x30000037ff557230 */ /* 0x000fe20000004100 */
[----:B------:R-:W-:Y:S01]  /*37c0*/  F2FP.SATFINITE.E4M3.F32.PACK_AB_MERGE_C R162, R162, R165, RZ ;  /* 0x000000a5a2a2723e */ /* 0x000fe200048070ff */
[--C-:B------:R-:W-:Y:S01]  /*37d0*/  HADD2.F32 R55, -RZ, R54.reuse.H0_H0 ;  /* 0x20000036ff377230 */ /* 0x100fe20000004100 */
[----:B------:R-:W-:Y:S01]  /*37e0*/  F2FP.SATFINITE.E4M3.F32.PACK_AB_MERGE_C R157, R157, R168, RZ ;  /* 0x000000a89d9d723e */ /* 0x000fe200048070ff */
[----:B------:R-:W-:Y:S02]  /*37f0*/  HADD2.F32 R54, -RZ, R54.H1_H1 ;  /* 0x30000036ff367230 */ /* 0x000fe40000004100 */
[----:B------:R-:W-:Y:S01]  /*3800*/  FMUL.FTZ R159, R85, R164 ;  /* 0x000000a4559f7220 */ /* 0x000fe20000410000 */
[----:B------:R-:W-:-:S02]  /*3810*/  HADD2.F32 R161, -RZ, R161.H0_H0 ;  /* 0x200000a1ffa17230 */ /* 0x000fc40000004100 */
[----:B------:R-:W-:Y:S01]  /*3820*/  FMUL.FTZ R164, R84, R164 ;  /* 0x000000a454a47220 */ /* 0x000fe20000410000 */
[----:B------:R-:W-:Y:S02]  /*3830*/  HADD2.F32 R160, -RZ, R160.H0_H0 ;  /* 0x200000a0ffa07230 */ /* 0x000fe40000004100 */
[-C--:B------:R-:W-:Y:S01]  /*3840*/  FMUL.FTZ R158, R54, R163.reuse ;  /* 0x000000a3369e7220 */ /* 0x080fe20000410000 */
[----:B------:R-:W-:Y:S01]  /*3850*/  FMUL.FTZ R163, R55, R163 ;  /* 0x000000a337a37220 */ /* 0x000fe20000410000 */
[-C--:B------:R-:W-:Y:S01]  /*3860*/  FFMA.FTZ R159, R84, R161.reuse, -R159 ;  /* 0x000000a1549f7223 */ /* 0x080fe2000001089f */
[----:B------:R-:W-:Y:S01]  /*3870*/  FFMA.FTZ R164, R85, R161, R164 ;  /* 0x000000a155a47223 */ /* 0x000fe200000100a4 */
[-C--:B------:R-:W-:Y:S01]  /*3880*/  FFMA.FTZ R158, R55, R160.reuse, -R158 ;  /* 0x000000a0379e7223 */ /* 0x080fe2000001089e */
[----:B------:R-:W-:Y:S01]  /*3890*/  FFMA.FTZ R163, R54, R160, R163 ;  /* 0x000000a036a37223 */ /* 0x000fe200000100a3 */
[----:B------:R-:W-:Y:S02]  /*38a0*/  F2FP.SATFINITE.E4M3.F32.PACK_AB_MERGE_C R52, R87, R86, R156 ;  /* 0x000000565734723e */ /* 0x000fe4000480709c */
[----:B------:R-:W-:-:S02]  /*38b0*/  F2FP.SATFINITE.E4M3.F32.PACK_AB_MERGE_C R55, R164, R159, R162 ;  /* 0x0000009fa437723e */ /* 0x000fc400048070a2 */
[----:B------:R-:W-:-:S07]  /*38c0*/  F2FP.SATFINITE.E4M3.F32.PACK_AB_MERGE_C R54, R163, R158, R157 ;  /* 0x0000009ea336723e */ /* 0x000fce000480709d */
.L_x_313:
[----:B------:R-:W-:Y:S05]  /*38d0*/  BSYNC B3 ;  /* 0x0000000000037941 */ /* 0x000fea0003800000 */
.L_x_312:
[----:B------:R-:W-:Y:S02]  /*38e0*/  ULDC.64 UR4, c[0x0][0x2d8] ;  /* 0x0000b60000047ab9 */ /* 0x000fe40000000a00 */
[----:B------:R-:W-:-:S04]  /*38f0*/  IADD3 R84, P2, P6, R153, UR4, R46 ;  /* 0x0000000499547c10 */ /* 0x000fc8000fe5e02e */
[----:B------:R-:W-:-:S05]  /*3900*/  IADD3.X R85, R152, UR5, R21, P2, P6 ;  /* 0x0000000598557c10 */ /* 0x000fca00097ec415 */
[----:B--2---:R1:W-:Y:S04]  /*3910*/  STG.E.128 desc[UR60][R84.64], R52 ;  /* 0x0000003454007986 */ /* 0x0043e8000c101d3c */
.L_x_311:
[----:B------:R-:W-:Y:S05]  /*3920*/  BSYNC B2 ;  /* 0x0000000000027941 */ /* 0x000fea0003800000 */
.L_x_310:
[----:B------:R-:W-:Y:S05]  /*3930*/  @P1 BRA `(.L_x_309) ;  /* 0x0000000400d41947 */ /* 0x000fea0003800000 */
[----:B------:R-:W-:Y:S01]  /*3940*/  LOP3.LUT P2, RZ, R229, 0x4, RZ, 0xc0, !PT ;  /* 0x00000004e5ff7812 */ /* 0x000fe2000784c0ff */
[C---:B-1----:R-:W-:Y:S01]  /*3950*/  VIADD R53, R155.reuse, 0x40 ;  /* 0x000000409b357836 */ /* 0x042fe20000000000 */
[----:B------:R-:W-:Y:S11]  /*3960*/  BSSY B2, `(.L_x_314) ;  /* 0x000006e000027945 */ /* 0x000ff60003800000 */
[----:B------:R-:W-:Y:S01]  /*3970*/  @P2 VIADD R53, R155, 0xffffffc0 ;  /* 0xffffffc09b352836 */ /* 0x000fe20000000000 */
[----:B------:R-:W-:-:S04]  /*3980*/  ISETP.GE.AND P2, PT, R230, R130, PT ;  /* 0x00000082e600720c */ /* 0x000fc80003f46270 */
[----:B------:R-:W-:-:S06]  /*3990*/  IADD3 R53, R16, R53, RZ ;  /* 0x0000003510357210 */ /* 0x000fcc0007ffe0ff */
[----:B------:R-:W1:Y:S03]  /*39a0*/  LDS.128 R52, [R53+0x20400] ;  /* 0x0204000035347984 */ /* 0x000e660000000c00 */
[----:B------:R-:W-:Y:S05]  /*39b0*/  @P2 BRA `(.L_x_315) ;  /* 0x0000000400a02947 */ /* 0x000fea0003800000 */
[----:B------:R-:W-:Y:S02]  /*39c0*/  SHF.R.U32.HI R82, RZ, 0x8, R81 ;  /* 0x00000008ff527819 */ /* 0x000fe40000011651 */
[--C-:B------:R-:W-:Y:S02]  /*39d0*/  SHF.R.U32.HI R85, RZ, 0x8, R83.reuse ;  /* 0x00000008ff557819 */ /* 0x100fe40000011653 */
[----:B------:R-:W-:Y:S02]  /*39e0*/  LOP3.LUT R84, R83, 0xff0000ff, RZ, 0xc0, !PT ;  /* 0xff0000ff53547812 */ /* 0x000fe400078ec0ff */
[----:B------:R-:W-:Y:S01]  /*39f0*/  SHF.R.U32.HI R86, RZ, 0x10, R83 ;  /* 0x00000010ff567819 */ /* 0x000fe20000011653 */
[----:B------:R-:W-:Y:S01]  /*3a00*/  IMAD.SHL.U32 R83, R82, 0x100, RZ ;  /* 0x0000010052537824 */ /* 0x000fe200078e00ff */
[----:B------:R-:W-:Y:S01]  /*3a10*/  LOP3.LUT R80, R81, 0xff0000ff, RZ, 0xc0, !PT ;  /* 0xff0000ff51507812 */ /* 0x000fe200078ec0ff */
[----:B------:R-:W-:Y:S01]  /*3a20*/  IMAD.SHL.U32 R85, R85, 0x100, RZ ;  /* 0x0000010055557824 */ /* 0x000fe200078e00ff */
[----:B------:R-:W-:Y:S01]  /*3a30*/  SHF.R.U32.HI R87, RZ, 0x10, R81 ;  /* 0x00000010ff577819 */ /* 0x000fe20000011651 */
[----:B-1----:R-:W-:Y:S01]  /*3a40*/  IMAD.MOV.U32 R81, RZ, RZ, R53 ;  /* 0x000000ffff517224 */ /* 0x002fe200078e0035 */
[----:B------:R-:W-:Y:S01]  /*3a50*/  LOP3.LUT R53, R80, 0xff00, R83, 0xf8, !PT ;  /* 0x0000ff0050357812 */ /* 0x000fe200078ef853 */
[----:B------:R-:W-:Y:S01]  /*3a60*/  IMAD.U32 R86, R86, 0x10000, RZ ;  /* 0x0001000056567824 */ /* 0x000fe200078e00ff */
[----:B------:R-:W-:Y:S01]  /*3a70*/  MOV R82, R52 ;  /* 0x0000003400527202 */ /* 0x000fe20000000f00 */
[----:B------:R-:W-:Y:S01]  /*3a80*/  IMAD.U32 R80, R87, 0x10000, RZ ;  /* 0x0001000057507824 */ /* 0x000fe200078e00ff */
[----:B------:R-:W-:-:S02]  /*3a90*/  LOP3.LUT R85, R84, 0xff00, R85, 0xf8, !PT ;  /* 0x0000ff0054557812 */ /* 0x000fc400078ef855 */
        /* <DEDUP_REMOVED lines=16> */
[-C--:B------:R-:W-:Y:S01]  /*3ba0*/  FFMA.FTZ R52, R52, R87.reuse, -R157 ;  /* 0x0000005734347223 */ /* 0x080fe2000001089d */
[----:B------:R-:W-:Y:S02]  /*3bb0*/  HADD2.F32 R86, -RZ, R86.H1_H1 ;  /* 0x30000056ff567230 */ /* 0x000fe40000004100 */
[-C--:B------:R-:W-:Y:S01]  /*3bc0*/  FMUL.FTZ R157, R85, R156.reuse ;  /* 0x0000009c559d7220 */ /* 0x080fe20000410000 */
        /* <DEDUP_REMOVED lines=8> */
[--C-:B------:R-:W-:Y:S01]  /*3c50*/  HADD2.F32 R85, -RZ, R83.reuse.H0_H0 ;  /* 0x20000053ff557230 */ /* 0x100fe20000004100 */
[----:B------:R-:W-:Y:S01]  /*3c60*/  F2FP.SATFINITE.E4M3.F32.PACK_AB_MERGE_C R163, R159, R158, RZ ;  /* 0x0000009e9fa3723e */ /* 0x000fe200048070ff */
[----:B------:R-:W-:Y:S02]  /*3c70*/  HADD2.F32 R86, -RZ, R83.H1_H1 ;  /* 0x30000053ff567230 */ /* 0x000fe40000004100 */
[--C-:B------:R-:W-:Y:S02]  /*3c80*/  HADD2.F32 R83, -RZ, R82.reuse.H0_H0 ;  /* 0x20000052ff537230 */ /* 0x100fe40000004100 */
[-C--:B------:R-:W-:Y:S01]  /*3c90*/  FMUL.FTZ R157, R85, R87.reuse ;  /* 0x00000057559d7220 */ /* 0x080fe20000410000 */
[----:B------:R-:W-:Y:S02]  /*3ca0*/  HADD2.F32 R84, -RZ, R82.H1_H1 ;  /* 0x30000052ff547230 */ /* 0x000fe40000004100 */
[----:B------:R-:W-:Y:S01]  /*3cb0*/  FMUL.FTZ R156, R86, R87 ;  /* 0x00000057569c7220 */ /* 0x000fe20000410000 */
[----:B------:R-:W-:-:S02]  /*3cc0*/  HADD2.F32 R82, -RZ, R136.H1_H1 ;  /* 0x30000088ff527230 */ /* 0x000fc40000004100 */
[----:B------:R-:W-:Y:S02]  /*3cd0*/  HADD2.F32 R154, -RZ, R154.H0_H0 ;  /* 0x2000009aff9a7230 */ /* 0x000fe40000004100 */
[----:B------:R-:W-:Y:S02]  /*3ce0*/  HADD2.F32 R136, -RZ, R136.H0_H0 ;  /* 0x20000088ff887230 */ /* 0x000fe40000004100 */
[-C--:B------:R-:W-:Y:S01]  /*3cf0*/  FFMA.FTZ R156, R85, R82.reuse, -R156 ;  /* 0x00000052559c7223 */ /* 0x080fe2000001089c */
[----:B------:R-:W-:Y:S01]  /*3d00*/  FFMA.FTZ R157, R86, R82, R157 ;  /* 0x00000052569d7223 */ /* 0x000fe2000001009d */
[CC--:B------:R-:W-:Y:S01]  /*3d10*/  FMUL.FTZ R150, R84.reuse, R154.reuse ;  /* 0x0000009a54967220 */ /* 0x0c0fe20000410000 */
[----:B------:R-:W-:Y:S01]  /*3d20*/  FMUL.FTZ R87, R83, R154 ;  /* 0x0000009a53577220 */ /* 0x000fe20000410000 */
[----:B------:R-:W-:Y:S02]  /*3d30*/  F2FP.F16.E4M3.UNPACK_B R85, R55.H1 ;  /* 0x00000037ff55723e */ /* 0x000fe400030006ff */
[----:B------:R-:W-:Y:S01]  /*3d40*/  F2FP.SATFINITE.E4M3.F32.PACK_AB_MERGE_C R162, R157, R156, RZ ;  /* 0x0000009c9da2723e */ /* 0x000fe200048070ff */
[----:B------:R-:W-:Y:S01]  /*3d50*/  FFMA.FTZ R82, R83, R136, -R150 ;  /* 0x0000008853527223 */ /* 0x000fe20000010896 */
[----:B------:R-:W-:Y:S01]  /*3d60*/  F2FP.F16.E4M3.UNPACK_B R156, R80.H1 ;  /* 0x00000050ff9c723e */ /* 0x000fe200030006ff */
[----:B------:R-:W-:Y:S01]  /*3d70*/  FFMA.FTZ R83, R84, R136, R87 ;  /* 0x0000008854537223 */ /* 0x000fe20000010057 */
[--C-:B------:R-:W-:Y:S01]  /*3d80*/  HADD2.F32 R86, -RZ, R85.reuse.H0_H0 ;  /* 0x20000055ff567230 */ /* 0x100fe20000004100 */
[-C--:B------:R-:W-:Y:S01]  /*3d90*/  F2FP.F16.E4M3.UNPACK_B R136, R53.reuse.H1 ;  /* 0x00000035ff88723e */ /* 0x080fe200030006ff */
[----:B------:R-:W-:Y:S01]  /*3da0*/  HADD2.F32 R85, -RZ, R85.H1_H1 ;  /* 0x30000055ff557230 */ /* 0x000fe20000004100 */
[----:B------:R-:W-:Y:S01]  /*3db0*/  F2FP.F16.E4M3.UNPACK_B R84, R54.H1 ;  /* 0x00000036ff54723e */ /* 0x000fe200030006ff */
[----:B------:R-:W-:Y:S01]  /*3dc0*/  HADD2.F32 R158, -RZ, R156.H1_H1 ;  /* 0x3000009cff9e7230 */ /* 0x000fe20000004100 */
[----:B------:R-:W-:Y:S01]  /*3dd0*/  F2FP.F16.E4M3.UNPACK_B R154, R80 ;  /* 0x00000050ff9a723e */ /* 0x000fe200020006ff */
[----:B------:R-:W-:Y:S01]  /*3de0*/  HADD2.F32 R150, -RZ, R136.H1_H1 ;  /* 0x30000088ff967230 */ /* 0x000fe20000004100 */
[----:B------:R-:W-:Y:S01]  /*3df0*/  F2FP.F16.E4M3.UNPACK_B R87, R53 ;  /* 0x00000035ff57723e */ /* 0x000fe200020006ff */
[----:B------:R-:W-:-:S02]  /*3e00*/  HADD2.F32 R80, -RZ, R84.H1_H1 ;  /* 0x30000054ff507230 */ /* 0x000fc40000004100 */
[-C--:B------:R-:W-:Y:S01]  /*3e10*/  FMUL.FTZ R53, R85, R158.reuse ;  /* 0x0000009e55357220 */ /* 0x080fe20000410000 */
[----:B------:R-:W-:Y:S02]  /*3e20*/  HADD2.F32 R157, -RZ, R154.H1_H1 ;  /* 0x3000009aff9d7230 */ /* 0x000fe40000004100 */
[C---:B------:R-:W-:Y:S01]  /*3e30*/  FMUL.FTZ R160, R86.reuse, R158 ;  /* 0x0000009e56a07220 */ /* 0x040fe20000410000 */
[----:B------:R-:W-:Y:S02]  /*3e40*/  HADD2.F32 R84, -RZ, R84.H0_H0 ;  /* 0x20000054ff547230 */ /* 0x000fe40000004100 */
[----:B------:R-:W-:Y:S01]  /*3e50*/  FFMA.FTZ R158, R86, R150, -R53 ;  /* 0x00000096569e7223 */ /* 0x000fe20000010835 */
[----:B------:R-:W-:Y:S02]  /*3e60*/  HADD2.F32 R53, -RZ, R87.H1_H1 ;  /* 0x30000057ff357230 */ /* 0x000fe40000004100 */
[----:B------:R-:W-:Y:S01]  /*3e70*/  FMUL.FTZ R159, R80, R157 ;  /* 0x0000009d509f7220 */ /* 0x000fe20000410000 */
[----:B------:R-:W-:Y:S01]  /*3e80*/  F2FP.F16.E4M3.UNPACK_B R55, R55 ;  /* 0x00000037ff37723e */ /* 0x000fe200020006ff */
[C---:B------:R-:W-:Y:S01]  /*3e90*/  FMUL.FTZ R157, R84.reuse, R157 ;  /* 0x0000009d549d7220 */ /* 0x040fe20000410000 */
[----:B------:R-:W-:Y:S01]  /*3ea0*/  F2FP.F16.E4M3.UNPACK_B R54, R54 ;  /* 0x00000036ff36723e */ /* 0x000fe200020006ff */
[----:B------:R-:W-:Y:S01]  /*3eb0*/  FFMA.FTZ R159, R84, R53, -R159 ;  /* 0x00000035549f7223 */ /* 0x000fe2000001089f */
[----:B------:R-:W-:-:S02]  /*3ec0*/  HADD2.F32 R156, -RZ, R156.H0_H0 ;  /* 0x2000009cff9c7230 */ /* 0x000fc40000004100 */
[----:B------:R-:W-:Y:S01]  /*3ed0*/  FFMA.FTZ R86, R80, R53, R157 ;  /* 0x0000003550567223 */ /* 0x000fe2000001009d */
[--C-:B------:R-:W-:Y:S02]  /*3ee0*/  HADD2.F32 R80, -RZ, R55.reuse.H0_H0 ;  /* 0x20000037ff507230 */ /* 0x100fe40000004100 */
[----:B------:R-:W-:Y:S01]  /*3ef0*/  FFMA.FTZ R161, R85, R150, R160 ;  /* 0x0000009655a17223 */ /* 0x000fe200000100a0 */
[----:B------:R-:W-:Y:S02]  /*3f00*/  HADD2.F32 R55, -RZ, R55.H1_H1 ;  /* 0x30000037ff377230 */ /* 0x000fe40000004100 */
[--C-:B------:R-:W-:Y:S01]  /*3f10*/  HADD2.F32 R53, -RZ, R54.reuse.H0_H0 ;  /* 0x20000036ff357230 */ /* 0x100fe20000004100 */
[----:B------:R-:W-:Y:S01]  /*3f20*/  F2FP.SATFINITE.E4M3.F32.PACK_AB_MERGE_C R86, R86, R159, RZ ;  /* 0x0000009f5656723e */ /* 0x000fe200048070ff */
[----:B------:R-:W-:Y:S02]  /*3f30*/  HADD2.F32 R54, -RZ, R54.H1_H1 ;  /* 0x30000036ff367230 */ /* 0x000fe40000004100 */
[----:B------:R-:W-:Y:S01]  /*3f40*/  FMUL.FTZ R157, R55, R156 ;  /* 0x0000009c379d7220 */ /* 0x000fe20000410000 */
[----:B------:R-:W-:-:S02]  /*3f50*/  HADD2.F32 R154, -RZ, R154.H0_H0 ;  /* 0x2000009aff9a7230 */ /* 0x000fc40000004100 */
[----:B------:R-:W-:Y:S01]  /*3f60*/  FMUL.FTZ R156, R80, R156 ;  /* 0x0000009c509c7220 */ /* 0x000fe20000410000 */
[----:B------:R-:W-:Y:S01]  /*3f70*/  HADD2.F32 R136, -RZ, R136.H0_H0 ;  /* 0x20000088ff887230 */ /* 0x000fe20000004100 */
[----:B------:R-:W-:Y:S01]  /*3f80*/  F2FP.SATFINITE.E4M3.F32.PACK_AB_MERGE_C R158, R161, R158, RZ ;  /* 0x0000009ea19e723e */ /* 0x000fe200048070ff */
[----:B------:R-:W-:Y:S02]  /*3f90*/  HADD2.F32 R87, -RZ, R87.H0_H0 ;  /* 0x20000057ff577230 */ /* 0x000fe40000004100 */
[-C--:B------:R-:W-:Y:S01]  /*3fa0*/  FMUL.FTZ R84, R54, R154.reuse ;  /* 0x0000009a36547220 */ /* 0x080fe20000410000 */
[----:B------:R-:W-:Y:S01]  /*3fb0*/  FMUL.FTZ R85, R53, R154 ;  /* 0x0000009a35557220 */ /* 0x000fe20000410000 */
[-C--:B------:R-:W-:Y:S01]  /*3fc0*/  FFMA.FTZ R157, R80, R136.reuse, -R157 ;  /* 0x00000088509d7223 */ /* 0x080fe2000001089d */
[----:B------:R-:W-:Y:S01]  /*3fd0*/  FFMA.FTZ R156, R55, R136, R156 ;  /* 0x00000088379c7223 */ /* 0x000fe2000001009c */
[-C--:B------:R-:W-:Y:S01]  /*3fe0*/  FFMA.FTZ R84, R53, R87.reuse, -R84 ;  /* 0x0000005735547223 */ /* 0x080fe20000010854 */
[----:B------:R-:W-:Y:S01]  /*3ff0*/  FFMA.FTZ R85, R54, R87, R85 ;  /* 0x0000005736557223 */ /* 0x000fe20000010055 */
[----:B------:R-:W-:-:S02]  /*4000*/  F2FP.SATFINITE.E4M3.F32.PACK_AB_MERGE_C R53, R81, R52, R163 ;  /* 0x000000345135723e */ /* 0x000fc400048070a3 */
[----:B------:R-:W-:Y:S02]  /*4010*/  F2FP.SATFINITE.E4M3.F32.PACK_AB_MERGE_C R52, R83, R82, R162 ;  /* 0x000000525334723e */ /* 0x000fe400048070a2 */
[----:B------:R-:W-:Y:S02]  /*4020*/  F2FP.SATFINITE.E4M3.F32.PACK_AB_MERGE_C R54, R85, R84, R86 ;  /* 0x000000545536723e */ /* 0x000fe40004807056 */
[----:B------:R-:W-:-:S07]  /*4030*/  F2FP.SATFINITE.E4M3.F32.PACK_AB_MERGE_C R55, R156, R157, R158 ;  /* 0x0000009d9c37723e */ /* 0x000fce000480709e */
.L_x_315:
[----:B------:R-:W-:Y:S05]  /*4040*/  BSYNC B2 ;  /* 0x0000000000027941 */ /* 0x000fea0003800000 */
.L_x_314:
[----:B------:R-:W-:Y:S02]  /*4050*/  ULDC.64 UR4, c[0x0][0x2d8] ;  /* 0x0000b60000047ab9 */ /* 0x000fe40000000a00 */
[----:B------:R-:W-:-:S04]  /*4060*/  IADD3 R80, P2, P6, R15, UR4, R153 ;  /* 0x000000040f507c10 */ /* 0x000fc8000fe5e099 */
[----:B------:R-:W-:-:S05]  /*4070*/  IADD3.X R81, R108, UR5, R152, P2, P6 ;  /* 0x000000056c517c10 */ /* 0x000fca00097ec498 */
[----:B-1----:R2:W-:Y:S04]  /*4080*/  STG.E.128 desc[UR60][R80.64], R52 ;  /* 0x0000003450007986 */ /* 0x0025e8000c101d3c */
.L_x_309:
[----:B------:R-:W-:Y:S05]  /*4090*/  BSYNC B1 ;  /* 0x0000000000017941 */ /* 0x000fea0003800000 */
.L_x_308:
[----:B------:R-:W-:Y:S04]  /*40a0*/  BSSY B1, `(.L_x_316) ;  /* 0x00000ec000017945 */ /* 0x000fe80003800000 */
[----:B------:R-:W-:Y:S05]  /*40b0*/  @P3 BRA `(.L_x_317) ;  /* 0x0000000c00a83947 */ /* 0x000fea0003800000 */
[----:B--2---:R-:W-:Y:S01]  /*40c0*/  IADD3 R81, P2, P3, R134, R128, R18 ;  /* 0x0000008086517210 */ /* 0x004fe20007b5e012 */
[----:B------:R-:W-:Y:S03]  /*40d0*/  BSSY B2, `(.L_x_318) ;  /* 0x0000073000027945 */ /* 0x000fe60003800000 */
[----:B------:R-:W-:Y:S01]  /*40e0*/  IADD3.X R80, R42, R131, R19, P2, P3 ;  /* 0x000000832a507210 */ /* 0x000fe200017e6413 */
[----:B------:R-:W-:Y:S08]  /*40f0*/  @P0 BRA `(.L_x_319) ;  /* 0x0000000400c00947 */ /* 0x000ff00003800000 */
[----:B-1----:R1:W2:Y:S01]  /*4100*/  LDS.128 R52, [R119+0x22400] ;  /* 0x0224000077347984 */ /* 0x0022a20000000c00 */
[----:B------:R-:W-:Y:S01]  /*4110*/  ISETP.GE.AND P2, PT, R22, R130, PT ;  /* 0x000000821600720c */ /* 0x000fe20003f46270 */
[----:B------:R-:W-:-:S12]  /*4120*/  BSSY B3, `(.L_x_320) ;  /* 0x0000069000037945 */ /* 0x000fd80003800000 */
[----:B-1----:R-:W-:Y:S05]  /*4130*/  @P2 BRA `(.L_x_321) ;  /* 0x00000004009c2947 */ /* 0x002fea0003800000 */
[--C-:B------:R-:W-:Y:S02]  /*4140*/  SHF.R.U32.HI R85, RZ, 0x8, R77.reuse ;  /* 0x00000008ff557819 */ /* 0x100fe4000001164d */
[----:B------:R-:W-:Y:S02]  /*4150*/  LOP3.LUT R78, R77, 0xff0000ff, RZ, 0xc0, !PT ;  /* 0xff0000ff4d4e7812 */ /* 0x000fe400078ec0ff */
[----:B------:R-:W-:Y:S01]  /*4160*/  SHF.R.U32.HI R84, RZ, 0x10, R77 ;  /* 0x00000010ff547819 */ /* 0x000fe2000001164d */
[----:B------:R-:W-:Y:S01]  /*4170*/  IMAD.SHL.U32 R77, R85, 0x100, RZ ;  /* 0x00000100554d7824 */ /* 0x000fe200078e00ff */
[--C-:B------:R-:W-:Y:S02]  /*4180*/  SHF.R.U32.HI R76, RZ, 0x8, R79.reuse ;  /* 0x00000008ff4c7819 */ /* 0x100fe4000001164f */
[----:B------:R-:W-:Y:S02]  /*4190*/  SHF.R.U32.HI R83, RZ, 0x10, R79 ;  /* 0x00000010ff537819 */ /* 0x000fe4000001164f */
[----:B------:R-:W-:-:S02]  /*41a0*/  LOP3.LUT R82, R79, 0xff0000ff, RZ, 0xc0, !PT ;  /* 0xff0000ff4f527812 */ /* 0x000fc400078ec0ff */
[----:B------:R-:W-:Y:S01]  /*41b0*/  SHF.L.U32 R79, R76, 0x8, RZ ;  /* 0x000000084c4f7819 */ /* 0x000fe200000006ff */
[----:B--2---:R-:W-:Y:S01]  /*41c0*/  IMAD.MOV.U32 R76, RZ, RZ, R52 ;  /* 0x000000ffff4c7224 */ /* 0x004fe200078e0034 */
[----:B------:R-:W-:Y:S01]  /*41d0*/  LOP3.LUT R77, R78, 0xff00, R77, 0xf8, !PT ;  /* 0x0000ff004e4d7812 */ /* 0x000fe200078ef84d */
[----:B------:R-:W-:Y:S01]  /*41e0*/  IMAD.U32 R78, R84, 0x10000, RZ ;  /* 0x00010000544e7824 */ /* 0x000fe200078e00ff */
[----:B------:R-:W-:Y:S01]  /*41f0*/  LOP3.LUT R82, R82, 0xff00, R79, 0xf8, !PT ;  /* 0x0000ff0052527812 */ /* 0x000fe200078ef84f */
[----:B------:R-:W-:Y:S01]  /*4200*/  IMAD.U32 R83, R83, 0x10000, RZ ;  /* 0x0001000053537824 */ /* 0x000fe200078e00ff */
[----:B------:R-:W-:Y:S02]  /*4210*/  F2FP.F16.E4M3.UNPACK_B R52, R53 ;  /* 0x00000035ff34723e */ /* 0x000fe400020006ff */
[----:B------:R-:W-:Y:S02]  /*4220*/  F2FP.F16.E4M3.UNPACK_B R79, R149.H1 ;  /* 0x00000095ff4f723e */ /* 0x000fe400030006ff */
[----:B------:R-:W-:Y:S01]  /*4230*/  LOP3.LUT R84, R77, 0xff0000, R78, 0xf8, !PT ;  /* 0x00ff00004d547812 */ /* 0x000fe200078ef84e */
[--C-:B------:R-:W-:Y:S01]  /*4240*/  HADD2.F32 R77, -RZ, R52.reuse.H1_H1 ;  /* 0x30000034ff4d7230 */ /* 0x100fe20000004100 */
[----:B------:R-:W-:Y:S01]  /*4250*/  LOP3.LUT R87, R82, 0xff0000, R83, 0xf8, !PT ;  /* 0x00ff000052577812 */ /* 0x000fe200078ef853 */
[--C-:B------:R-:W-:Y:S01]  /*4260*/  HADD2.F32 R85, -RZ, R79.reuse.H0_H0 ;  /* 0x2000004fff557230 */ /* 0x100fe20000004100 */
[----:B------:R-:W-:Y:S01]  /*4270*/  F2FP.F16.E4M3.UNPACK_B R82, R148.H1 ;  /* 0x00000094ff52723e */ /* 0x000fe200030006ff */
[----:B------:R-:W-:Y:S01]  /*4280*/  HADD2.F32 R52, -RZ, R52.H0_H0 ;  /* 0x20000034ff347230 */ /* 0x000fe20000004100 */
[----:B------:R-:W-:Y:S01]  /*4290*/  F2FP.F16.E4M3.UNPACK_B R53, R53.H1 ;  /* 0x00000035ff35723e */ /* 0x000fe200030006ff */
[----:B------:R-:W-:-:S02]  /*42a0*/  HADD2.F32 R86, -RZ, R79.H1_H1 ;  /* 0x3000004fff567230 */ /* 0x000fc40000004100 */
[CC--:B------:R-:W-:Y:S01]  /*42b0*/  FMUL.FTZ R153, R77.reuse, R85.reuse ;  /* 0x000000554d997220 */ /* 0x0c0fe20000410000 */
[--C-:B------:R-:W-:Y:S02]  /*42c0*/  HADD2.F32 R83, -RZ, R82.reuse.H0_H0 ;  /* 0x20000052ff537230 */ /* 0x100fe40000004100 */
[----:B------:R-:W-:Y:S01]  /*42d0*/  FMUL.FTZ R136, R52, R85 ;  /* 0x0000005534887220 */ /* 0x000fe20000410000 */
[--C-:B------:R-:W-:Y:S01]  /*42e0*/  HADD2.F32 R79, -RZ, R53.reuse.H1_H1 ;  /* 0x30000035ff4f7230 */ /* 0x100fe20000004100 */
[----:B------:R-:W-:Y:S01]  /*42f0*/  F2FP.F16.E4M3.UNPACK_B R149, R149 ;  /* 0x00000095ff95723e */ /* 0x000fe200020006ff */
[----:B------:R-:W-:Y:S02]  /*4300*/  HADD2.F32 R78, -RZ, R53.H0_H0 ;  /* 0x20000035ff4e7230 */ /* 0x000fe40000004100 */
[-C--:B------:R-:W-:Y:S01]  /*4310*/  FFMA.FTZ R53, R77, R83.reuse, R136 ;  /* 0x000000534d357223 */ /* 0x080fe20000010088 */
[----:B------:R-:W-:Y:S02]  /*4320*/  HADD2.F32 R82, -RZ, R82.H1_H1 ;  /* 0x30000052ff527230 */ /* 0x000fe40000004100 */
[C---:B------:R-:W-:Y:S01]  /*4330*/  FMUL.FTZ R85, R79.reuse, R86 ;  /* 0x000000564f557220 */ /* 0x040fe20000410000 */
[----:B------:R-:W-:Y:S01]  /*4340*/  F2FP.F16.E4M3.UNPACK_B R77, R76.H1 ;  /* 0x0000004cff4d723e */ /* 0x000fe200030006ff */
[----:B------:R-:W-:Y:S01]  /*4350*/  FMUL.FTZ R86, R78, R86 ;  /* 0x000000564e567220 */ /* 0x000fe20000410000 */
[----:B------:R-:W-:Y:S01]  /*4360*/  FFMA.FTZ R52, R52, R83, -R153 ;  /* 0x0000005334347223 */ /* 0x000fe20000010899 */
        /* <DEDUP_REMOVED lines=8> */
[----:B------:R-:W-:Y:S02]  /*43f0*/  HADD2.F32 R77, -RZ, R76.H0_H0 ;  /* 0x2000004cff4d7230 */ /* 0x000fe40000004100 */
[-C--:B------:R-:W-:Y:S01]  /*4400*/  FMUL.FTZ R136, R78, R83.reuse ;  /* 0x000000534e887220 */ /* 0x080fe20000410000 */
[----:B------:R-:W-:Y:S02]  /*4410*/  HADD2.F32 R82, -RZ, R148.H1_H1 ;  /* 0x30000094ff527230 */ /* 0x000fe40000004100 */
[----:B------:R-:W-:Y:S01]  /*4420*/  FMUL.FTZ R85, R79, R83 ;  /* 0x000000534f557220 */ /* 0x000fe20000410000 */
[----:B------:R-:W-:Y:S01]  /*4430*/  HADD2.F32 R149, -RZ, R149.H0_H0 ;  /* 0x20000095ff957230 */ /* 0x000fe20000004100 */
[----:B------:R-:W-:Y:S01]  /*4440*/  F2FP.SATFINITE.E4M3.F32.PACK_AB_MERGE_C R53, R53, R52, R154 ;  /* 0x000000343535723e */ /* 0x000fe2000480709a */
[----:B------:R-:W-:-:S02]  /*4450*/  HADD2.F32 R76, -RZ, R76.H1_H1 ;  /* 0x3000004cff4c7230 */ /* 0x000fc40000004100 */
[-C--:B------:R-:W-:Y:S01]  /*4460*/  FFMA.FTZ R85, R78, R82.reuse, -R85 ;  /* 0x000000524e557223 */ /* 0x080fe20000010855 */
[----:B------:R-:W-:Y:S02]  /*4470*/  HADD2.F32 R148, -RZ, R148.H0_H0 ;  /* 0x20000094ff947230 */ /* 0x000fe40000004100 */
[----:B------:R-:W-:Y:S01]  /*4480*/  FFMA.FTZ R136, R79, R82, R136 ;  /* 0x000000524f887223 */ /* 0x000fe20000010088 */
[CC--:B------:R-:W-:Y:S01]  /*4490*/  FMUL.FTZ R83, R77.reuse, R149.reuse ;  /* 0x000000954d537220 */ /* 0x0c0fe20000410000 */
[----:B------:R-:W-:Y:S01]  /*44a0*/  FMUL.FTZ R86, R76, R149 ;  /* 0x000000954c567220 */ /* 0x000fe20000410000 */
[----:B------:R-:W-:Y:S02]  /*44b0*/  F2FP.F16.E4M3.UNPACK_B R82, R84.H1 ;  /* 0x00000054ff52723e */ /* 0x000fe400030006ff */
[----:B------:R-:W-:Y:S01]  /*44c0*/  F2FP.SATFINITE.E4M3.F32.PACK_AB_MERGE_C R152, R136, R85, RZ ;  /* 0x000000558898723e */ /* 0x000fe200048070ff */
[-C--:B------:R-:W-:Y:S01]  /*44d0*/  FFMA.FTZ R149, R77, R148.reuse, -R86 ;  /* 0x000000944d957223 */ /* 0x080fe20000010856 */
[----:B------:R-:W-:Y:S01]  /*44e0*/  F2FP.F16.E4M3.UNPACK_B R77, R55.H1 ;  /* 0x00000037ff4d723e */ /* 0x000fe200030006ff */
[----:B------:R-:W-:Y:S01]  /*44f0*/  FFMA.FTZ R148, R76, R148, R83 ;  /* 0x000000944c947223 */ /* 0x000fe20000010053 */
[-C--:B------:R-:W-:Y:S01]  /*4500*/  F2FP.F16.E4M3.UNPACK_B R85, R87.reuse.H1 ;  /* 0x00000057ff55723e */ /* 0x080fe200030006ff */
[----:B------:R-:W-:Y:S01]  /*4510*/  HADD2.F32 R83, -RZ, R82.H1_H1 ;  /* 0x30000052ff537230 */ /* 0x000fe20000004100 */
[----:B------:R-:W-:Y:S01]  /*4520*/  F2FP.F16.E4M3.UNPACK_B R76, R54.H1 ;  /* 0x00000036ff4c723e */ /* 0x000fe200030006ff */
[----:B------:R-:W-:Y:S01]  /*4530*/  HADD2.F32 R79, -RZ, R77.H1_H1 ;  /* 0x3000004dff4f7230 */ /* 0x000fe20000004100 */
[----:B------:R-:W-:Y:S01]  /*4540*/  F2FP.F16.E4M3.UNPACK_B R87, R87 ;  /* 0x00000057ff57723e */ /* 0x000fe200020006ff */
[----:B------:R-:W-:Y:S01]  /*4550*/  HADD2.F32 R136, -RZ, R85.H1_H1 ;  /* 0x30000055ff887230 */ /* 0x000fe20000004100 */
[----:B------:R-:W-:Y:S01]  /*4560*/  F2FP.F16.E4M3.UNPACK_B R84, R84 ;  /* 0x00000054ff54723e */ /* 0x000fe200020006ff */
[----:B------:R-:W-:Y:S01]  /*4570*/  HADD2.F32 R78, -RZ, R77.H0_H0 ;  /* 0x2000004dff4e7230 */ /* 0x000fe20000004100 */
[----:B------:R-:W-:Y:S01]  /*4580*/  F2FP.F16.E4M3.UNPACK_B R55, R55 ;  /* 0x00000037ff37723e */ /* 0x000fe200020006ff */
[----:B------:R-:W-:-:S02]  /*4590*/  HADD2.F32 R77, -RZ, R76.H1_H1 ;  /* 0x3000004cff4d7230 */ /* 0x000fc40000004100 */
[-C--:B------:R-:W-:Y:S01]  /*45a0*/  FMUL.FTZ R153, R79, R136.reuse ;  /* 0x000000884f997220 */ /* 0x080fe20000410000 */
[--C-:B------:R-:W-:Y:S02]  /*45b0*/  HADD2.F32 R86, -RZ, R87.reuse.H1_H1 ;  /* 0x30000057ff567230 */ /* 0x100fe40000004100 */
[C---:B------:R-:W-:Y:S01]  /*45c0*/  FMUL.FTZ R136, R78.reuse, R136 ;  /* 0x000000884e887220 */ /* 0x040fe20000410000 */
[----:B------:R-:W-:Y:S02]  /*45d0*/  HADD2.F32 R76, -RZ, R76.H0_H0 ;  /* 0x2000004cff4c7230 */ /* 0x000fe40000004100 */
[----:B------:R-:W-:Y:S01]  /*45e0*/  FFMA.FTZ R150, R78, R83, -R153 ;  /* 0x000000534e967223 */ /* 0x000fe20000010899 */
[----:B------:R-:W-:Y:S02]  /*45f0*/  HADD2.F32 R78, -RZ, R84.H1_H1 ;  /* 0x30000054ff4e7230 */ /* 0x000fe40000004100 */
[----:B------:R-:W-:Y:S01]  /*4600*/  FMUL.FTZ R153, R77, R86 ;  /* 0x000000564d997220 */ /* 0x000fe20000410000 */
[----:B------:R-:W-:Y:S01]  /*4610*/  F2FP.F16.E4M3.UNPACK_B R54, R54 ;  /* 0x00000036ff36723e */ /* 0x000fe200020006ff */
[----:B------:R-:W-:Y:S01]  /*4620*/  FMUL.FTZ R86, R76, R86 ;  /* 0x000000564c567220 */ /* 0x000fe20000410000 */
[----:B------:R-:W-:-:S02]  /*4630*/  HADD2.F32 R87, -RZ, R87.H0_H0 ;  /* 0x20000057ff577230 */ /* 0x000fc40000004100 */
[-C--:B------:R-:W-:Y:S01]  /*4640*/  FFMA.FTZ R153, R76, R78.reuse, -R153 ;  /* 0x0000004e4c997223 */ /* 0x080fe20000010899 */
[--C-:B------:R-:W-:Y:S02]  /*4650*/  HADD2.F32 R76, -RZ, R55.reuse.H0_H0 ;  /* 0x20000037ff4c7230 */ /* 0x100fe40000004100 */
[----:B------:R-:W-:Y:S01]  /*4660*/  FFMA.FTZ R86, R77, R78, R86 ;  /* 0x0000004e4d567223 */ /* 0x000fe20000010056 */
[----:B------:R-:W-:Y:S02]  /*4670*/  HADD2.F32 R77, -RZ, R55.H1_H1 ;  /* 0x30000037ff4d7230 */ /* 0x000fe40000004100 */
[----:B------:R-:W-:Y:S01]  /*4680*/  FFMA.FTZ R83, R79, R83, R136 ;  /* 0x000000534f537223 */ /* 0x000fe20000010088 */
[--C-:B------:R-:W-:Y:S01]  /*4690*/  HADD2.F32 R55, -RZ, R54.reuse.H0_H0 ;  /* 0x20000036ff377230 */ /* 0x100fe20000004100 */
[----:B------:R-:W-:Y:S01]  /*46a0*/  F2FP.SATFINITE.E4M3.F32.PACK_AB_MERGE_C R52, R148, R149, R152 ;  /* 0x000000959434723e */ /* 0x000fe20004807098 */
[----:B------:R-:W-:Y:S01]  /*46b0*/  HADD2.F32 R54, -RZ, R54.H1_H1 ;  /* 0x30000036ff367230 */ /* 0x000fe20000004100 */
[----:B------:R-:W-:Y:S01]  /*46c0*/  F2FP.SATFINITE.E4M3.F32.PACK_AB_MERGE_C R86, R86, R153, RZ ;  /* 0x000000995656723e */ /* 0x000fe200048070ff */
[----:B------:R-:W-:Y:S01]  /*46d0*/  HADD2.F32 R85, -RZ, R85.H0_H0 ;  /* 0x20000055ff557230 */ /* 0x000fe20000004100 */
[----:B------:R-:W-:Y:S01]  /*46e0*/  F2FP.SATFINITE.E4M3.F32.PACK_AB_MERGE_C R83, R83, R150, RZ ;  /* 0x000000965353723e */ /* 0x000fe200048070ff */
[----:B------:R-:W-:-:S02]  /*46f0*/  HADD2.F32 R82, -RZ, R82.H0_H0 ;  /* 0x20000052ff527230 */ /* 0x000fc40000004100 */
[----:B------:R-:W-:Y:S01]  /*4700*/  FMUL.FTZ R78, R54, R87 ;  /* 0x00000057364e7220 */ /* 0x000fe20000410000 */
[----:B------:R-:W-:Y:S02]  /*4710*/  HADD2.F32 R84, -RZ, R84.H0_H0 ;  /* 0x20000054ff547230 */ /* 0x000fe40000004100 */
[-C--:B------:R-:W-:Y:S01]  /*4720*/  FMUL.FTZ R79, R77, R85.reuse ;  /* 0x000000554d4f7220 */ /* 0x080fe20000410000 */
[C---:B------:R-:W-:Y:S01]  /*4730*/  FMUL.FTZ R136, R76.reuse, R85 ;  /* 0x000000554c887220 */ /* 0x040fe20000410000 */
[----:B------:R-:W-:Y:S02]  /*4740*/  FMUL.FTZ R87, R55, R87 ;  /* 0x0000005737577220 */ /* 0x000fe40000410000 */
[-C--:B------:R-:W-:Y:S01]  /*4750*/  FFMA.FTZ R79, R76, R82.reuse, -R79 ;  /* 0x000000524c4f7223 */ /* 0x080fe2000001084f */
[----:B------:R-:W-:Y:S01]  /*4760*/  FFMA.FTZ R136, R77, R82, R136 ;  /* 0x000000524d887223 */ /* 0x000fe20000010088 */
[-C--:B------:R-:W-:Y:S01]  /*4770*/  FFMA.FTZ R78, R55, R84.reuse, -R78 ;  /* 0x00000054374e7223 */ /* 0x080fe2000001084e */
[----:B------:R-:W-:-:S03]  /*4780*/  FFMA.FTZ R87, R54, R84, R87 ;  /* 0x0000005436577223 */ /* 0x000fc60000010057 */
[----:B------:R-:W-:Y:S02]  /*4790*/  F2FP.SATFINITE.E4M3.F32.PACK_AB_MERGE_C R55, R136, R79, R83 ;  /* 0x0000004f8837723e */ /* 0x000fe40004807053 */
[----:B------:R-:W-:-:S07]  /*47a0*/  F2FP.SATFINITE.E4M3.F32.PACK_AB_MERGE_C R54, R87, R78, R86 ;  /* 0x0000004e5736723e */ /* 0x000fce0004807056 */
.L_x_321:
[----:B------:R-:W-:Y:S05]  /*47b0*/  BSYNC B3 ;  /* 0x0000000000037941 */ /* 0x000fea0003800000 */
.L_x_320:
[----:B------:R-:W-:Y:S02]  /*47c0*/  ULDC.64 UR4, c[0x0][0x2d8] ;  /* 0x0000b60000047ab9 */ /* 0x000fe40000000a00 */
[----:B------:R-:W-:-:S04]  /*47d0*/  IADD3 R76, P2, P3, R81, UR4, R46 ;  /* 0x00000004514c7c10 */ /* 0x000fc8000fb5e02e */
[----:B------:R-:W-:-:S05]  /*47e0*/  IADD3.X R77, R80, UR5, R21, P2, P3 ;  /* 0x00000005504d7c10 */ /* 0x000fca00097e6415 */
[----:B--2---:R2:W-:Y:S04]  /*47f0*/  STG.E.128 desc[UR60][R76.64], R52 ;  /* 0x000000344c007986 */ /* 0x0045e8000c101d3c */
.L_x_319:
[----:B------:R-:W-:Y:S05]  /*4800*/  BSYNC B2 ;  /* 0x0000000000027941 */ /* 0x000fea0003800000 */
.L_x_318:
[----:B------:R-:W-:Y:S05]  /*4810*/  @P1 BRA `(.L_x_317) ;  /* 0x0000000400d01947 */ /* 0x000fea0003800000 */
[----:B------:R-:W-:Y:S01]  /*4820*/  LOP3.LUT P2, RZ, R229, 0x4, RZ, 0xc0, !PT ;  /* 0x00000004e5ff7812 */ /* 0x000fe2000784c0ff */
[----:B------:R-:W-:Y:S01]  /*4830*/  BSSY B2, `(.L_x_322) ;  /* 0x000006e000027945 */ /* 0x000fe20003800000 */
[----:B-12---:R-:W-:-:S11]  /*4840*/  IADD3 R53, R155, 0x40, RZ ;  /* 0x000000409b357810 */ /* 0x006fd60007ffe0ff */
[----:B------:R-:W-:Y:S01]  /*4850*/  @P2 VIADD R53, R155, 0xffffffc0 ;  /* 0xffffffc09b352836 */ /* 0x000fe20000000000 */
[----:B------:R-:W-:-:S03]  /*4860*/  ISETP.GE.AND P2, PT, R230, R130, PT ;  /* 0x00000082e600720c */ /* 0x000fc60003f46270 */
[----:B------:R-:W-:-:S06]  /*4870*/  IMAD.IADD R53, R16, 0x1, R53 ;  /* 0x0000000110357824 */ /* 0x000fcc00078e0235 */
[----:B------:R-:W1:Y:S04]  /*4880*/  LDS.128 R52, [R53+0x22400] ;  /* 0x0224000035347984 */ /* 0x000e680000000c00 */
[----:B------:R-:W-:Y:S05]  /*4890*/  @P2 BRA `(.L_x_323) ;  /* 0x00000004009c2947 */ /* 0x000fea0003800000 */
[----:B------:R-:W-:Y:S02]  /*48a0*/  SHF.R.U32.HI R77, RZ, 0x8, R73 ;  /* 0x00000008ff4d7819 */ /* 0x000fe40000011649 */
[----:B------:R-:W-:Y:S02]  /*48b0*/  SHF.R.U32.HI R72, RZ, 0x8, R75 ;  /* 0x00000008ff487819 */ /* 0x000fe4000001164b */
[----:B------:R-:W-:Y:S02]  /*48c0*/  SHF.R.U32.HI R79, RZ, 0x10, R73 ;  /* 0x00000010ff4f7819 */ /* 0x000fe40000011649 */
[----:B------:R-:W-:Y:S01]  /*48d0*/  LOP3.LUT R74, R73, 0xff0000ff, RZ, 0xc0, !PT ;  /* 0xff0000ff494a7812 */ /* 0x000fe200078ec0ff */
[----:B------:R-:W-:Y:S01]  /*48e0*/  IMAD.SHL.U32 R73, R77, 0x100, RZ ;  /* 0x000001004d497824 */ /* 0x000fe200078e00ff */
[----:B------:R-:W-:Y:S02]  /*48f0*/  SHF.R.U32.HI R78, RZ, 0x10, R75 ;  /* 0x00000010ff4e7819 */ /* 0x000fe4000001164b */
[----:B------:R-:W-:-:S02]  /*4900*/  LOP3.LUT R76, R75, 0xff0000ff, RZ, 0xc0, !PT ;  /* 0xff0000ff4b4c7812 */ /* 0x000fc400078ec0ff */
[----:B------:R-:W-:Y:S01]  /*4910*/  SHF.L.U32 R75, R72, 0x8, RZ ;  /* 0x00000008484b7819 */ /* 0x000fe200000006ff */
[----:B-1----:R-:W-:Y:S01]  /*4920*/  IMAD.MOV.U32 R72, RZ, RZ, R52 ;  /* 0x000000ffff487224 */ /* 0x002fe200078e0034 */
        /* <DEDUP_REMOVED lines=35> */
[----:B------:R-:W-:Y:S02]  /*4b60*/  HADD2.F32 R76, -RZ, R146.H1_H1 ;  /* 0x30000092ff4c7230 */ /* 0x000fe40000004100 */
[----:B------:R-:W-:Y:S01]  /*4b70*/  FMUL.FTZ R79, R75, R77 ;  /* 0x0000004d4b4f7220 */ /* 0x000fe20000410000 */
[----:B------:R-:W-:-:S02]  /*4b80*/  HADD2.F32 R147, -RZ, R147.H0_H0 ;  /* 0x20000093ff937230 */ /* 0x000fc40000004100 */
[----:B------:R-:W-:Y:S02]  /*4b90*/  HADD2.F32 R72, -RZ, R72.H1_H1 ;  /* 0x30000048ff487230 */ /* 0x000fe40000004100 */
[-C--:B------:R-:W-:Y:S01]  /*4ba0*/  FFMA.FTZ R79, R74, R76.reuse, -R79 ;  /* 0x0000004c4a4f7223 */ /* 0x080fe2000001084f */
[----:B------:R-:W-:Y:S02]  /*4bb0*/  HADD2.F32 R146, -RZ, R146.H0_H0 ;  /* 0x20000092ff927230 */ /* 0x000fe40000004100 */
[----:B------:R-:W-:Y:S01]  /*4bc0*/  FFMA.FTZ R84, R75, R76, R84 ;  /* 0x0000004c4b547223 */ /* 0x000fe20000010054 */
[-C--:B------:R-:W-:Y:S01]  /*4bd0*/  F2FP.F16.E4M3.UNPACK_B R76, R78.reuse.H1 ;  /* 0x0000004eff4c723e */ /* 0x080fe200030006ff */
[-C--:B------:R-:W-:Y:S01]  /*4be0*/  FMUL.FTZ R82, R72, R147.reuse ;  /* 0x0000009348527220 */ /* 0x080fe20000410000 */
[C---:B------:R-:W-:Y:S01]  /*4bf0*/  FMUL.FTZ R147, R73.reuse, R147 ;  /* 0x0000009349937220 */ /* 0x040fe20000410000 */
[----:B------:R-:W-:Y:S02]  /*4c00*/  F2FP.F16.E4M3.UNPACK_B R78, R78 ;  /* 0x0000004eff4e723e */ /* 0x000fe400020006ff */
[-C--:B------:R-:W-:Y:S01]  /*4c10*/  FFMA.FTZ R85, R73, R146.reuse, -R82 ;  /* 0x0000009249557223 */ /* 0x080fe20000010852 */
[----:B------:R-:W-:Y:S01]  /*4c20*/  F2FP.SATFINITE.E4M3.F32.PACK_AB_MERGE_C R136, R84, R79, RZ ;  /* 0x0000004f5488723e */ /* 0x000fe200048070ff */
[----:B------:R-:W-:Y:S01]  /*4c30*/  FFMA.FTZ R146, R72, R146, R147 ;  /* 0x0000009248927223 */ /* 0x000fe20000010093 */
[----:B------:R-:W-:Y:S01]  /*4c40*/  F2FP.F16.E4M3.UNPACK_B R73, R55.H1 ;  /* 0x00000037ff49723e */ /* 0x000fe200030006ff */
[--C-:B------:R-:W-:Y:S01]  /*4c50*/  HADD2.F32 R77, -RZ, R76.reuse.H1_H1 ;  /* 0x3000004cff4d7230 */ /* 0x100fe20000004100 */
[-C--:B------:R-:W-:Y:S01]  /*4c60*/  F2FP.F16.E4M3.UNPACK_B R79, R83.reuse.H1 ;  /* 0x00000053ff4f723e */ /* 0x080fe200030006ff */
[----:B------:R-:W-:Y:S01]  /*4c70*/  HADD2.F32 R76, -RZ, R76.H0_H0 ;  /* 0x2000004cff4c7230 */ /* 0x000fe20000004100 */
[----:B------:R-:W-:Y:S01]  /*4c80*/  F2FP.F16.E4M3.UNPACK_B R72, R54.H1 ;  /* 0x00000036ff48723e */ /* 0x000fe200030006ff */
[----:B------:R-:W-:Y:S01]  /*4c90*/  HADD2.F32 R75, -RZ, R73.H1_H1 ;  /* 0x30000049ff4b7230 */ /* 0x000fe20000004100 */
[----:B------:R-:W-:Y:S01]  /*4ca0*/  F2FP.F16.E4M3.UNPACK_B R83, R83 ;  /* 0x00000053ff53723e */ /* 0x000fe200020006ff */
[----:B------:R-:W-:Y:S01]  /*4cb0*/  HADD2.F32 R84, -RZ, R79.H1_H1 ;  /* 0x3000004fff547230 */ /* 0x000fe20000004100 */
[----:B------:R-:W-:Y:S01]  /*4cc0*/  F2FP.SATFINITE.E4M3.F32.PACK_AB_MERGE_C R147, R87, R86, RZ ;  /* 0x000000565793723e */ /* 0x000fe200048070ff */
        /* <DEDUP_REMOVED lines=25> */
[-C--:B------:R-:W-:Y:S01]  /*4e60*/  FMUL.FTZ R74, R54, R83.reuse ;  /* 0x00000053364a7220 */ /* 0x080fe20000410000 */
[----:B------:R-:W-:Y:S01]  /*4e70*/  FMUL.FTZ R83, R55, R83 ;  /* 0x0000005337537220 */ /* 0x000fe20000410000 */
        /* <DEDUP_REMOVED lines=9> */
.L_x_323:
[----:B------:R-:W-:Y:S05]  /*4f10*/  BSYNC B2 ;  /* 0x0000000000027941 */ /* 0x000fea0003800000 */
.L_x_322:
[----:B------:R-:W-:Y:S02]  /*4f20*/  ULDC.64 UR4, c[0x0][0x2d8] ;  /* 0x0000b60000047ab9 */ /* 0x000fe40000000a00 */
[----:B------:R-:W-:-:S04]  /*4f30*/  IADD3 R72, P2, P3, R15, UR4, R81 ;  /* 0x000000040f487c10 */ /* 0x000fc8000fb5e051 */
[----:B------:R-:W-:-:S05]  /*4f40*/  IADD3.X R73, R108, UR5, R80, P2, P3 ;  /* 0x000000056c497c10 */ /* 0x000fca00097e6450 */
[----:B-1----:R3:W-:Y:S04]  /*4f50*/  STG.E.128 desc[UR60][R72.64], R52 ;  /* 0x0000003448007986 */ /* 0x0027e8000c101d3c */
.L_x_317:
[----:B------:R-:W-:Y:S05]  /*4f60*/  BSYNC B1 ;  /* 0x0000000000017941 */ /* 0x000fea0003800000 */
.L_x_316:
[----:B------:R-:W-:Y:S01]  /*4f70*/  ISETP.NE.AND P2, PT, R151, RZ, PT ;  /* 0x000000ff9700720c */ /* 0x000fe20003f45270 */
[----:B------:R-:W-:-:S12]  /*4f80*/  BSSY B1, `(.L_x_324) ;  /* 0x00000ec000017945 */ /* 0x000fd80003800000 */
[----:B------:R-:W-:Y:S05]  /*4f90*/  @P2 BRA `(.L_x_325) ;  /* 0x0000000c00a82947 */ /* 0x000fea0003800000 */
[----:B---3--:R-:W-:Y:S01]  /*4fa0*/  IADD3 R73, P2, P3, R41, R128, R18 ;  /* 0x0000008029497210 */ /* 0x008fe20007b5e012 */
[----:B------:R-:W-:Y:S03]  /*4fb0*/  BSSY B2, `(.L_x_326) ;  /* 0x0000073000027945 */ /* 0x000fe60003800000 */
[----:B------:R-:W-:Y:S01]  /*4fc0*/  IADD3.X R72, R38, R131, R19, P2, P3 ;  /* 0x0000008326487210 */ /* 0x000fe200017e6413 */
[----:B------:R-:W-:Y:S08]  /*4fd0*/  @P0 BRA `(.L_x_327) ;  /* 0x0000000400c00947 */ /* 0x000ff00003800000 */
[----:B-12---:R1:W2:Y:S01]  /*4fe0*/  LDS.128 R52, [R119+0x24400] ;  /* 0x0244000077347984 */ /* 0x0062a20000000c00 */
[----:B------:R-:W-:Y:S01]  /*4ff0*/  ISETP.GE.AND P2, PT, R22, R130, PT ;  /* 0x000000821600720c */ /* 0x000fe20003f46270 */
[----:B------:R-:W-:-:S12]  /*5000*/  BSSY B3, `(.L_x_328) ;  /* 0x0000069000037945 */ /* 0x000fd80003800000 */
[----:B-1----:R-:W-:Y:S05]  /*5010*/  @P2 BRA `(.L_x_329) ;  /* 0x00000004009c2947 */ /* 0x002fea0003800000 */
[----:B------:R-:W-:Y:S02]  /*5020*/  SHF.R.U32.HI R68, RZ, 0x8, R71 ;  /* 0x00000008ff447819 */ /* 0x000fe40000011647 */
[--C-:B------:R-:W-:Y:S02]  /*5030*/  SHF.R.U32.HI R75, RZ, 0x8, R69.reuse ;  /* 0x00000008ff4b7819 */ /* 0x100fe40000011645 */
[----:B------:R-:W-:Y:S02]  /*5040*/  SHF.R.U32.HI R77, RZ, 0x10, R69 ;  /* 0x00000010ff4d7819 */ /* 0x000fe40000011645 */
[----:B------:R-:W-:Y:S02]  /*5050*/  LOP3.LUT R70, R69, 0xff0000ff, RZ, 0xc0, !PT ;  /* 0xff0000ff45467812 */ /* 0x000fe400078ec0ff */
[----:B------:R-:W-:Y:S02]  /*5060*/  SHF.R.U32.HI R76, RZ, 0x10, R71 ;  /* 0x00000010ff4c7819 */ /* 0x000fe40000011647 */
[----:B------:R-:W-:Y:S01]  /*5070*/  LOP3.LUT R74, R71, 0xff0000ff, RZ, 0xc0, !PT ;  /* 0xff0000ff474a7812 */ /* 0x000fe200078ec0ff */
[----:B------:R-:W-:Y:S01]  /*5080*/  IMAD.SHL.U32 R71, R68, 0x100, RZ ;  /* 0x0000010044477824 */ /* 0x000fe200078e00ff */
[----:B------:R-:W-:Y:S01]  /*5090*/  SHF.L.U32 R69, R75, 0x8, RZ ;  /* 0x000000084b457819 */ /* 0x000fe200000006ff */
[----:B--2---:R-:W-:Y:S01]  /*50a0*/  IMAD.MOV.U32 R68, RZ, RZ, R52 ;  /* 0x000000ffff447224 */ /* 0x004fe200078e0034 */
[----:B------:R-:W-:-:S02]  /*50b0*/  F2FP.F16.E4M3.UNPACK_B R52, R53 ;  /* 0x00000035ff34723e */ /* 0x000fc400020006ff */
[----:B------:R-:W-:Y:S01]  /*50c0*/  LOP3.LUT R70, R70, 0xff00, R69, 0xf8, !PT ;  /* 0x0000ff0046467812 */ /* 0x000fe200078ef845 */
[----:B------:R-:W-:Y:S01]  /*50d0*/  IMAD.U32 R69, R77, 0x10000, RZ ;  /* 0x000100004d457824 */ /* 0x000fe200078e00ff */
[----:B------:R-:W-:Y:S02]  /*50e0*/  LOP3.LUT R75, R74, 0xff00, R71, 0xf8, !PT ;  /* 0x0000ff004a4b7812 */ /* 0x000fe400078ef847 */
[----:B------:R-:W-:Y:S02]  /*50f0*/  SHF.L.U32 R74, R76, 0x10, RZ ;  /* 0x000000104c4a7819 */ /* 0x000fe400000006ff */
        /* <DEDUP_REMOVED lines=50> */
[-C--:B------:R-:W-:Y:S01]  /*5420*/  F2FP.F16.E4M3.UNPACK_B R68, R54.reuse.H1 ;  /* 0x00000036ff44723e */ /* 0x080fe200030006ff */
        /* <DEDUP_REMOVED lines=14> */
[----:B------:R-:W-:-:S02]  /*5510*/  HADD2.F32 R79, -RZ, R79.H0_H0 ;  /* 0x2000004fff4f7230 */ /* 0x000fc40000004100 */
[C---:B------:R-:W-:Y:S01]  /*5520*/  FMUL.FTZ R78, R68.reuse, R78 ;  /* 0x0000004e444e7220 */ /* 0x040fe20000410000 */
[----:B------:R-:W-:Y:S02]  /*5530*/  HADD2.F32 R77, -RZ, R77.H0_H0 ;  /* 0x2000004dff4d7230 */ /* 0x000fe40000004100 */
[-C--:B------:R-:W-:Y:S01]  /*5540*/  FFMA.FTZ R83, R68, R70.reuse, -R83 ;  /* 0x0000004644537223 */ /* 0x080fe20000010853 */
[--C-:B------:R-:W-:Y:S02]  /*5550*/  HADD2.F32 R68, -RZ, R55.reuse.H0_H0 ;  /* 0x20000037ff447230 */ /* 0x100fe40000004100 */
[----:B------:R-:W-:Y:S01]  /*5560*/  FFMA.FTZ R78, R69, R70, R78 ;  /* 0x00000046454e7223 */ /* 0x000fe2000001004e */
[----:B------:R-:W-:Y:S02]  /*5570*/  HADD2.F32 R69, -RZ, R55.H1_H1 ;  /* 0x30000037ff457230 */ /* 0x000fe40000004100 */
[----:B------:R-:W-:Y:S01]  /*5580*/  FFMA.FTZ R75, R71, R75, R80 ;  /* 0x0000004b474b7223 */ /* 0x000fe20000010050 */
[----:B------:R-:W-:-:S02]  /*5590*/  HADD2.F32 R55, -RZ, R54.H0_H0 ;  /* 0x20000036ff377230 */ /* 0x000fc40000004100 */
[-C--:B------:R-:W-:Y:S01]  /*55a0*/  FMUL.FTZ R80, R68, R77.reuse ;  /* 0x0000004d44507220 */ /* 0x080fe20000410000 */
[----:B------:R-:W-:Y:S02]  /*55b0*/  HADD2.F32 R54, -RZ, R54.H1_H1 ;  /* 0x30000036ff367230 */ /* 0x000fe40000004100 */
[C---:B------:R-:W-:Y:S01]  /*55c0*/  FMUL.FTZ R71, R69.reuse, R77 ;  /* 0x0000004d45477220 */ /* 0x040fe20000410000 */
[----:B------:R-:W-:Y:S02]  /*55d0*/  HADD2.F32 R76, -RZ, R76.H0_H0 ;  /* 0x2000004cff4c7230 */ /* 0x000fe40000004100 */
[-C--:B------:R-:W-:Y:S01]  /*55e0*/  FFMA.FTZ R80, R69, R74.reuse, R80 ;  /* 0x0000004a45507223 */ /* 0x080fe20000010050 */
[----:B------:R-:W-:Y:S01]  /*55f0*/  F2FP.SATFINITE.E4M3.F32.PACK_AB_MERGE_C R78, R78, R83, RZ ;  /* 0x000000534e4e723e */ /* 0x000fe200048070ff */
[-C--:B------:R-:W-:Y:S01]  /*5600*/  FMUL.FTZ R70, R54, R79.reuse ;  /* 0x0000004f36467220 */ /* 0x080fe20000410000 */
[----:B------:R-:W-:Y:S01]  /*5610*/  FMUL.FTZ R79, R55, R79 ;  /* 0x0000004f374f7220 */ /* 0x000fe20000410000 */
[----:B------:R-:W-:Y:S01]  /*5620*/  FFMA.FTZ R71, R68, R74, -R71 ;  /* 0x0000004a44477223 */ /* 0x000fe20000010847 */
[----:B------:R-:W-:Y:S01]  /*5630*/  F2FP.SATFINITE.E4M3.F32.PACK_AB_MERGE_C R75, R75, R82, RZ ;  /* 0x000000524b4b723e */ /* 0x000fe200048070ff */
[-C--:B------:R-:W-:Y:S01]  /*5640*/  FFMA.FTZ R70, R55, R76.reuse, -R70 ;  /* 0x0000004c37467223 */ /* 0x080fe20000010846 */
[----:B------:R-:W-:Y:S01]  /*5650*/  FFMA.FTZ R79, R54, R76, R79 ;  /* 0x0000004c364f7223 */ /* 0x000fe2000001004f */
[----:B------:R-:W-:-:S02]  /*5660*/  F2FP.SATFINITE.E4M3.F32.PACK_AB_MERGE_C R52, R144, R81, R84 ;  /* 0x000000519034723e */ /* 0x000fc40004807054 */
[----:B------:R-:W-:Y:S02]  /*5670*/  F2FP.SATFINITE.E4M3.F32.PACK_AB_MERGE_C R55, R80, R71, R75 ;  /* 0x000000475037723e */ /* 0x000fe4000480704b */
[----:B------:R-:W-:-:S07]  /*5680*/  F2FP.SATFINITE.E4M3.F32.PACK_AB_MERGE_C R54, R79, R70, R78 ;  /* 0x000000464f36723e */ /* 0x000fce000480704e */
.L_x_329:
[----:B------:R-:W-:Y:S05]  /*5690*/  BSYNC B3 ;  /* 0x0000000000037941 */ /* 0x000fea0003800000 */
.L_x_328:
[----:B------:R-:W-:Y:S02]  /*56a0*/  ULDC.64 UR4, c[0x0][0x2d8] ;  /* 0x0000b60000047ab9 */ /* 0x000fe40000000a00 */
[----:B------:R-:W-:-:S04]  /*56b0*/  IADD3 R68, P2, P3, R73, UR4, R46 ;  /* 0x0000000449447c10 */ /* 0x000fc8000fb5e02e */
[----:B------:R-:W-:-:S05]  /*56c0*/  IADD3.X R69, R72, UR5, R21, P2, P3 ;  /* 0x0000000548457c10 */ /* 0x000fca00097e6415 */
[----:B--2---:R3:W-:Y:S04]  /*56d0*/  STG.E.128 desc[UR60][R68.64], R52 ;  /* 0x0000003444007986 */ /* 0x0047e8000c101d3c */
.L_x_327:
[----:B------:R-:W-:Y:S05]  /*56e0*/  BSYNC B2 ;  /* 0x0000000000027941 */ /* 0x000fea0003800000 */
.L_x_326:
[----:B------:R-:W-:Y:S05]  /*56f0*/  @P1 BRA `(.L_x_325) ;  /* 0x0000000400d01947 */ /* 0x000fea0003800000 */
[----:B------:R-:W-:Y:S01]  /*5700*/  LOP3.LUT P2, RZ, R229, 0x4, RZ, 0xc0, !PT ;  /* 0x00000004e5ff7812 */ /* 0x000fe2000784c0ff */
[C---:B-123--:R-:W-:Y:S01]  /*5710*/  VIADD R53, R155.reuse, 0x40 ;  /* 0x000000409b357836 */ /* 0x04efe20000000000 */
[----:B------:R-:W-:Y:S11]  /*5720*/  BSSY B2, `(.L_x_330) ;  /* 0x000006d000027945 */ /* 0x000ff60003800000 */
[----:B------:R-:W-:Y:S01]  /*5730*/  @P2 VIADD R53, R155, 0xffffffc0 ;  /* 0xffffffc09b352836 */ /* 0x000fe20000000000 */
[----:B------:R-:W-:-:S03]  /*5740*/  ISETP.GE.AND P2, PT, R230, R130, PT ;  /* 0x00000082e600720c */ /* 0x000fc60003f46270 */
[----:B------:R-:W-:-:S06]  /*5750*/  IMAD.IADD R53, R16, 0x1, R53 ;  /* 0x0000000110357824 */ /* 0x000fcc00078e0235 */
[----:B------:R-:W1:Y:S04]  /*5760*/  LDS.128 R52, [R53+0x24400] ;  /* 0x0244000035347984 */ /* 0x000e680000000c00 */
[----:B------:R-:W-:Y:S05]  /*5770*/  @P2 BRA `(.L_x_331) ;  /* 0x00000004009c2947 */ /* 0x000fea0003800000 */
[----:B------:R-:W-:Y:S02]  /*5780*/  SHF.R.U32.HI R64, RZ, 0x8, R67 ;  /* 0x00000008ff407819 */ /* 0x000fe40000011643 */
[--C-:B------:R-:W-:Y:S02]  /*5790*/  SHF.R.U32.HI R71, RZ, 0x8, R65.reuse ;  /* 0x00000008ff477819 */ /* 0x100fe40000011641 */
[----:B------:R-:W-:Y:S02]  /*57a0*/  LOP3.LUT R66, R65, 0xff0000ff, RZ, 0xc0, !PT ;  /* 0xff0000ff41427812 */ /* 0x000fe400078ec0ff */
[----:B------:R-:W-:Y:S02]  /*57b0*/  SHF.R.U32.HI R69, RZ, 0x10, R65 ;  /* 0x00000010ff457819 */ /* 0x000fe40000011641 */
[----:B------:R-:W-:Y:S02]  /*57c0*/  LOP3.LUT R68, R67, 0xff0000ff, RZ, 0xc0, !PT ;  /* 0xff0000ff43447812 */ /* 0x000fe400078ec0ff */
[----:B------:R-:W-:Y:S01]  /*57d0*/  SHF.R.U32.HI R70, RZ, 0x10, R67 ;  /* 0x00000010ff467819 */ /* 0x000fe20000011643 */
[----:B------:R-:W-:Y:S01]  /*57e0*/  IMAD.SHL.U32 R67, R64, 0x100, RZ ;  /* 0x0000010040437824 */ /* 0x000fe200078e00ff */
[----:B------:R-:W-:Y:S01]  /*57f0*/  SHF.L.U32 R65, R71, 0x8, RZ ;  /* 0x0000000847417819 */ /* 0x000fe200000006ff */
[----:B-1----:R-:W-:Y:S01]  /*5800*/  IMAD.MOV.U32 R64, RZ, RZ, R52 ;  /* 0x000000ffff407224 */ /* 0x002fe200078e0034 */
[----:B------:R-:W-:-:S02]  /*5810*/  SHF.L.U32 R70, R70, 0x10, RZ ;  /* 0x0000001046467819 */ /* 0x000fc400000006ff */
[----:B------:R-:W-:Y:S01]  /*5820*/  LOP3.LUT R65, R66, 0xff00, R65, 0xf8, !PT ;  /* 0x0000ff0042417812 */ /* 0x000fe200078ef841 */
[----:B------:R-:W-:Y:S01]  /*5830*/  IMAD.U32 R66, R69, 0x10000, RZ ;  /* 0x0001000045427824 */ /* 0x000fe200078e00ff */
[----:B------:R-:W-:Y:S02]  /*5840*/  LOP3.LUT R67, R68, 0xff00, R67, 0xf8, !PT ;  /* 0x0000ff0044437812 */ /* 0x000fe400078ef843 */
[----:B------:R-:W-:Y:S02]  /*5850*/  F2FP.F16.E4M3.UNPACK_B R68, R143.H1 ;  /* 0x0000008fff44723e */ /* 0x000fe400030006ff */
[-C--:B------:R-:W-:Y:S02]  /*5860*/  F2FP.F16.E4M3.UNPACK_B R52, R53.reuse ;  /* 0x00000035ff34723e */ /* 0x080fe400020006ff */
[----:B------:R-:W-:Y:S01]  /*5870*/  F2FP.F16.E4M3.UNPACK_B R53, R53.H1 ;  /* 0x00000035ff35723e */ /* 0x000fe200030006ff */
[--C-:B------:R-:W-:Y:S01]  /*5880*/  HADD2.F32 R71, -RZ, R68.reuse.H1_H1 ;  /* 0x30000044ff477230 */ /* 0x100fe20000004100 */
[----:B------:R-:W-:Y:S01]  /*5890*/  LOP3.LUT R74, R67, 0xff0000, R70, 0xf8, !PT ;  /* 0x00ff0000434a7812 */ /* 0x000fe200078ef846 */
[----:B------:R-:W-:Y:S01]  /*58a0*/  HADD2.F32 R70, -RZ, R68.H0_H0 ;  /* 0x20000044ff467230 */ /* 0x000fe20000004100 */
[----:B------:R-:W-:Y:S01]  /*58b0*/  LOP3.LUT R69, R65, 0xff0000, R66, 0xf8, !PT ;  /* 0x00ff000041457812 */ /* 0x000fe200078ef842 */
[--C-:B------:R-:W-:Y:S01]  /*58c0*/  HADD2.F32 R65, -RZ, R52.reuse.H1_H1 ;  /* 0x30000034ff417230 */ /* 0x100fe20000004100 */
[----:B------:R-:W-:Y:S01]  /*58d0*/  F2FP.F16.E4M3.UNPACK_B R67, R137.H1 ;  /* 0x00000089ff43723e */ /* 0x000fe200030006ff */
[----:B------:R-:W-:Y:S01]  /*58e0*/  HADD2.F32 R66, -RZ, R53.H1_H1 ;  /* 0x30000035ff427230 */ /* 0x000fe20000004100 */
[----:B------:R-:W-:Y:S01]  /*58f0*/  F2FP.F16.E4M3.UNPACK_B R143, R143 ;  /* 0x0000008fff8f723e */ /* 0x000fe200020006ff */
[----:B------:R-:W-:-:S02]  /*5900*/  HADD2.F32 R52, -RZ, R52.H0_H0 ;  /* 0x20000034ff347230 */ /* 0x000fc40000004100 */
[-C--:B------:R-:W-:Y:S01]  /*5910*/  FMUL.FTZ R75, R65, R70.reuse ;  /* 0x00000046414b7220 */ /* 0x080fe20000410000 */
[----:B------:R-:W-:Y:S02]  /*5920*/  HADD2.F32 R68, -RZ, R67.H0_H0 ;  /* 0x20000043ff447230 */ /* 0x000fe40000004100 */
[----:B------:R-:W-:Y:S01]  /*5930*/  FMUL.FTZ R76, R66, R71 ;  /* 0x00000047424c7220 */ /* 0x000fe20000410000 */
[----:B------:R-:W-:Y:S02]  /*5940*/  HADD2.F32 R53, -RZ, R53.H0_H0 ;  /* 0x20000035ff357230 */ /* 0x000fe40000004100 */
[C---:B------:R-:W-:Y:S01]  /*5950*/  FMUL.FTZ R70, R52.reuse, R70 ;  /* 0x0000004634467220 */ /* 0x040fe20000410000 */
[----:B------:R-:W-:Y:S02]  /*5960*/  HADD2.F32 R67, -RZ, R67.H1_H1 ;  /* 0x30000043ff437230 */ /* 0x000fe40000004100 */
[-C--:B------:R-:W-:Y:S01]  /*5970*/  FFMA.FTZ R52, R52, R68.reuse, -R75 ;  /* 0x0000004434347223 */ /* 0x080fe2000001084b */
[----:B------:R-:W-:Y:S01]  /*5980*/  F2FP.F16.E4M3.UNPACK_B R137, R137 ;  /* 0x00000089ff89723e */ /* 0x000fe200020006ff */
[----:B------:R-:W-:Y:S01]  /*5990*/  FMUL.FTZ R71, R53, R71 ;  /* 0x0000004735477220 */ /* 0x000fe20000410000 */
[----:B------:R-:W-:Y:S01]  /*59a0*/  FFMA.FTZ R77, R65, R68, R70 ;  /* 0x00000044414d7223 */ /* 0x000fe20000010046 */
[-C--:B------:R-:W-:Y:S01]  /*59b0*/  FFMA.FTZ R75, R53, R67.reuse, -R76 ;  /* 0x00000043354b7223 */ /* 0x080fe2000001084c */
[-C--:B------:R-:W-:Y:S01]  /*59c0*/  F2FP.F16.E4M3.UNPACK_B R53, R64.reuse.H1 ;  /* 0x00000040ff35723e */ /* 0x080fe200030006ff */
        /* <DEDUP_REMOVED lines=8> */
[----:B------:R-:W-:Y:S02]  /*5a50*/  HADD2.F32 R143, -RZ, R143.H0_H0 ;  /* 0x2000008fff8f7230 */ /* 0x000fe40000004100 */
[----:B------:R-:W-:Y:S01]  /*5a60*/  FMUL.FTZ R70, R66, R68 ;  /* 0x0000004442467220 */ /* 0x000fe20000410000 */
[----:B------:R-:W-:-:S02]  /*5a70*/  HADD2.F32 R64, -RZ, R64.H1_H1 ;  /* 0x30000040ff407230 */ /* 0x000fc40000004100 */
[--C-:B------:R-:W-:Y:S02]  /*5a80*/  HADD2.F32 R67, -RZ, R137.reuse.H1_H1 ;  /* 0x30000089ff437230 */ /* 0x100fe40000004100 */
[----:B------:R-:W-:Y:S02]  /*5a90*/  HADD2.F32 R137, -RZ, R137.H0_H0 ;  /* 0x20000089ff897230 */ /* 0x000fe40000004100 */
[-C--:B------:R-:W-:Y:S01]  /*5aa0*/  FMUL.FTZ R68, R64, R143.reuse ;  /* 0x0000008f40447220 */ /* 0x080fe20000410000 */
[----:B------:R-:W-:Y:S01]  /*5ab0*/  FMUL.FTZ R143, R53, R143 ;  /* 0x0000008f358f7220 */ /* 0x000fe20000410000 */
[-C--:B------:R-:W-:Y:S01]  /*5ac0*/  FFMA.FTZ R70, R65, R67.reuse, -R70 ;  /* 0x0000004341467223 */ /* 0x080fe20000010846 */
[----:B------:R-:W-:Y:S01]  /*5ad0*/  FFMA.FTZ R71, R66, R67, R71 ;  /* 0x0000004342477223 */ /* 0x000fe20000010047 */
[-C--:B------:R-:W-:Y:S01]  /*5ae0*/  FFMA.FTZ R76, R53, R137.reuse, -R68 ;  /* 0x00000089354c7223 */ /* 0x080fe20000010844 */
[----:B------:R-:W-:Y:S01]  /*5af0*/  FFMA.FTZ R143, R64, R137, R143 ;  /* 0x00000089408f7223 */ /* 0x000fe2000001008f */
[----:B------:R-:W-:-:S02]  /*5b00*/  F2FP.F16.E4M3.UNPACK_B R64, R55.H1 ;  /* 0x00000037ff40723e */ /* 0x000fc400030006ff */
[----:B------:R-:W-:Y:S02]  /*5b10*/  F2FP.SATFINITE.E4M3.F32.PACK_AB_MERGE_C R80, R71, R70, RZ ;  /* 0x000000464750723e */ /* 0x000fe400048070ff */
        /* <DEDUP_REMOVED lines=45> */
.L_x_331:
[----:B------:R-:W-:Y:S05]  /*5df0*/  BSYNC B2 ;  /* 0x0000000000027941 */ /* 0x000fea0003800000 */
.L_x_330:
[----:B------:R-:W-:Y:S02]  /*5e00*/  ULDC.64 UR4, c[0x0][0x2d8] ;  /* 0x0000b60000047ab9 */ /* 0x000fe40000000a00 */
[----:B------:R-:W-:-:S04]  /*5e10*/  IADD3 R64, P2, P3, R15, UR4, R73 ;  /* 0x000000040f407c10 */ /* 0x000fc8000fb5e049 */
[----:B------:R-:W-:-:S05]  /*5e20*/  IADD3.X R65, R108, UR5, R72, P2, P3 ;  /* 0x000000056c417c10 */ /* 0x000fca00097e6448 */
[----:B-1----:R4:W-:Y:S04]  /*5e30*/  STG.E.128 desc[UR60][R64.64], R52 ;  /* 0x0000003440007986 */ /* 0x0029e8000c101d3c */
.L_x_325:
[----:B------:R-:W-:Y:S05]  /*5e40*/  BSYNC B1 ;  /* 0x0000000000017941 */ /* 0x000fea0003800000 */
.L_x_324:
[----:B------:R-:W-:Y:S05]  /*5e50*/  @P4 BRA `(.L_x_332) ;  /* 0x0000005c00284947 */ /* 0x000fea0003800000 */
[----:B------:R-:W-:Y:S01]  /*5e60*/  IADD3 R128, P2, P3, R37, R128, R18 ;  /* 0x0000008025807210 */ /* 0x000fe20007b5e012 */
[----:B------:R-:W-:Y:S03]  /*5e70*/  BSSY B1, `(.L_x_333) ;  /* 0x0000075000017945 */ /* 0x000fe60003800000 */
[----:B------:R-:W-:Y:S01]  /*5e80*/  IADD3.X R131, R33, R131, R19, P2, P3 ;  /* 0x0000008321837210 */ /* 0x000fe200017e6413 */
[----:B------:R-:W-:Y:S08]  /*5e90*/  @P0 BRA `(.L_x_334) ;  /* 0x0000000400c80947 */ /* 0x000ff00003800000 */
[----:B-1234-:R1:W2:Y:S01]  /*5ea0*/  LDS.128 R52, [R119+0x26400] ;  /* 0x0264000077347984 */ /* 0x01e2a20000000c00 */
[----:B------:R-:W-:Y:S01]  /*5eb0*/  ISETP.GE.AND P2, PT, R22, R130, PT ;  /* 0x000000821600720c */ /* 0x000fe20003f46270 */
[----:B------:R-:W-:-:S12]  /*5ec0*/  BSSY B2, `(.L_x_335) ;  /* 0x000006b000027945 */ /* 0x000fd80003800000 */
[----:B-1----:R-:W-:Y:S05]  /*5ed0*/  @P2 BRA `(.L_x_336) ;  /* 0x0000000400a42947 */ /* 0x002fea0003800000 */
[----:B------:R-:W-:Y:S01]  /*5ee0*/  SHF.R.U32.HI R68, RZ, 0x8, R61 ;  /* 0x00000008ff447819 */ /* 0x000fe2000001163d */
[----:B--2---:R-:W-:Y:S01]  /*5ef0*/  IMAD.MOV.U32 R62, RZ, RZ, R55 ;  /* 0x000000ffff3e7224 */ /* 0x004fe200078e0037 */
[--C-:B------:R-:W-:Y:S02]  /*5f00*/  SHF.R.U32.HI R65, RZ, 0x8, R63.reuse ;  /* 0x00000008ff417819 */ /* 0x100fe4000001163f */
[----:B------:R-:W-:Y:S01]  /*5f10*/  SHF.R.U32.HI R66, RZ, 0x10, R63 ;  /* 0x00000010ff427819 */ /* 0x000fe2000001163f */
[----:B------:R-:W-:Y:S01]  /*5f20*/  IMAD.SHL.U32 R55, R68, 0x100, RZ ;  /* 0x0000010044377824 */ /* 0x000fe200078e00ff */
[----:B------:R-:W-:Y:S02]  /*5f30*/  LOP3.LUT R60, R61, 0xff0000ff, RZ, 0xc0, !PT ;  /* 0xff0000ff3d3c7812 */ /* 0x000fe400078ec0ff */
[----:B------:R-:W-:Y:S01]  /*5f40*/  SHF.R.U32.HI R67, RZ, 0x10, R61 ;  /* 0x00000010ff437819 */ /* 0x000fe2000001163d */
[----:B------:R-:W-:Y:S01]  /*5f50*/  IMAD.U32 R66, R66, 0x10000, RZ ;  /* 0x0001000042427824 */ /* 0x000fe200078e00ff */
[----:B------:R-:W-:Y:S01]  /*5f60*/  LOP3.LUT R64, R63, 0xff0000ff, RZ, 0xc0, !PT ;  /* 0xff0000ff3f407812 */ /* 0x000fe200078ec0ff */
[----:B------:R-:W-:Y:S01]  /*5f70*/  IMAD.MOV.U32 R61, RZ, RZ, R54 ;  /* 0x000000ffff3d7224 */ /* 0x000fe200078e0036 */
[----:B------:R-:W-:-:S02]  /*5f80*/  SHF.L.U32 R63, R65, 0x8, RZ ;  /* 0x00000008413f7819 */ /* 0x000fc400000006ff */
[----:B------:R-:W-:Y:S01]  /*5f90*/  LOP3.LUT R55, R60, 0xff00, R55, 0xf8, !PT ;  /* 0x0000ff003c377812 */ /* 0x000fe200078ef837 */
[----:B------:R-:W-:Y:S01]  /*5fa0*/  IMAD.U32 R60, R67, 0x10000, RZ ;  /* 0x00010000433c7824 */ /* 0x000fe200078e00ff */
[----:B------:R-:W-:Y:S02]  /*5fb0*/  LOP3.LUT R63, R64, 0xff00, R63, 0xf8, !PT ;  /* 0x0000ff00403f7812 */ /* 0x000fe400078ef83f */
[----:B------:R-:W-:Y:S02]  /*5fc0*/  F2FP.F16.E4M3.UNPACK_B R64, R91.H1 ;  /* 0x0000005bff40723e */ /* 0x000fe400030006ff */
[-C--:B------:R-:W-:Y:S02]  /*5fd0*/  F2FP.F16.E4M3.UNPACK_B R54, R53.reuse ;  /* 0x00000035ff36723e */ /* 0x080fe400020006ff */
[----:B------:R-:W-:Y:S01]  /*5fe0*/  LOP3.LUT R68, R63, 0xff0000, R66, 0xf8, !PT ;  /* 0x00ff00003f447812 */ /* 0x000fe200078ef842 */
[----:B------:R-:W-:Y:S01]  /*5ff0*/  HADD2.F32 R66, -RZ, R64.H0_H0 ;  /* 0x20000040ff427230 */ /* 0x000fe20000004100 */
[----:B------:R-:W-:Y:S01]  /*6000*/  LOP3.LUT R65, R55, 0xff0000, R60, 0xf8, !PT ;  /* 0x00ff000037417812 */ /* 0x000fe200078ef83c */
[----:B------:R-:W-:Y:S01]  /*6010*/  HADD2.F32 R55, -RZ, R54.H1_H1 ;  /* 0x30000036ff377230 */ /* 0x000fe20000004100 */
[----:B------:R-:W-:Y:S01]  /*6020*/  F2FP.F16.E4M3.UNPACK_B R63, R90.H1 ;  /* 0x0000005aff3f723e */ /* 0x000fe200030006ff */
[----:B------:R-:W-:Y:S01]  /*6030*/  HADD2.F32 R67, -RZ, R64.H1_H1 ;  /* 0x30000040ff437230 */ /* 0x000fe20000004100 */
[----:B------:R-:W-:Y:S01]  /*6040*/  F2FP.F16.E4M3.UNPACK_B R53, R53.H1 ;  /* 0x00000035ff35723e */ /* 0x000fe200030006ff */
[----:B------:R-:W-:-:S02]  /*6050*/  HADD2.F32 R54, -RZ, R54.H0_H0 ;  /* 0x20000036ff367230 */ /* 0x000fc40000004100 */
[CC--:B------:R-:W-:Y:S01]  /*6060*/  FMUL.FTZ R69, R55.reuse, R66.reuse ;  /* 0x0000004237457220 */ /* 0x0c0fe20000410000 */
[----:B------:R-:W-:Y:S01]  /*6070*/  HADD2.F32 R64, -RZ, R63.H0_H0 ;  /* 0x2000003fff407230 */ /* 0x000fe20000004100 */
[----:B------:R-:W-:Y:S01]  /*6080*/  F2FP.F16.E4M3.UNPACK_B R91, R91 ;  /* 0x0000005bff5b723e */ /* 0x000fe200020006ff */
[--C-:B------:R-:W-:Y:S02]  /*6090*/  HADD2.F32 R60, -RZ, R53.reuse.H1_H1 ;  /* 0x30000035ff3c7230 */ /* 0x100fe40000004100 */
[C---:B------:R-:W-:Y:S01]  /*60a0*/  FMUL.FTZ R66, R54.reuse, R66 ;  /* 0x0000004236427220 */ /* 0x040fe20000410000 */
[----:B------:R-:W-:Y:S02]  /*60b0*/  HADD2.F32 R53, -RZ, R53.H0_H0 ;  /* 0x20000035ff357230 */ /* 0x000fe40000004100 */
[-C--:B------:R-:W-:Y:S01]  /*60c0*/  FFMA.FTZ R70, R54, R64.reuse, -R69 ;  /* 0x0000004036467223 */ /* 0x080fe20000010845 */
[----:B------:R-:W-:Y:S02]  /*60d0*/  HADD2.F32 R63, -RZ, R63.H1_H1 ;  /* 0x3000003fff3f7230 */ /* 0x000fe40000004100 */
[CC--:B------:R-:W-:Y:S01]  /*60e0*/  FMUL.FTZ R54, R60.reuse, R67.reuse ;  /* 0x000000433c367220 */ /* 0x0c0fe20000410000 */
[----:B------:R-:W-:Y:S01]  /*60f0*/  FFMA.FTZ R71, R55, R64, R66 ;  /* 0x0000004037477223 */ /* 0x000fe20000010042 */
[C---:B------:R-:W-:Y:S01]  /*6100*/  FMUL.FTZ R67, R53.reuse, R67 ;  /* 0x0000004335437220 */ /* 0x040fe20000410000 */
[----:B------:R-:W-:Y:S01]  /*6110*/  F2FP.F16.E4M3.UNPACK_B R90, R90 ;  /* 0x0000005aff5a723e */ /* 0x000fe200020006ff */
        /* <DEDUP_REMOVED lines=19> */
[----:B------:R-:W-:Y:S01]  /*6250*/  FFMA.FTZ R69, R53, R90, -R64 ;  /* 0x0000005a35457223 */ /* 0x000fe20000010840 */
[----:B------:R-:W-:Y:S01]  /*6260*/  F2FP.F16.E4M3.UNPACK_B R53, R62.H1 ;  /* 0x0000003eff35723e */ /* 0x000fe200030006ff */
[----:B------:R-:W-:Y:S01]  /*6270*/  FFMA.FTZ R90, R52, R90, R91 ;  /* 0x0000005a345a7223 */ /* 0x000fe2000001005b */
[----:B------:R-:W-:-:S02]  /*6280*/  F2FP.F16.E4M3.UNPACK_B R64, R68.H1 ;  /* 0x00000044ff40723e */ /* 0x000fc400030006ff */
[----:B------:R-:W-:Y:S01]  /*6290*/  F2FP.SATFINITE.E4M3.F32.PACK_AB_MERGE_C R74, R66, R67, RZ ;  /* 0x00000043424a723e */ /* 0x000fe200048070ff */
[--C-:B------:R-:W-:Y:S01]  /*62a0*/  HADD2.F32 R55, -RZ, R53.reuse.H1_H1 ;  /* 0x30000035ff377230 */ /* 0x100fe20000004100 */
[----:B------:R-:W-:Y:S01]  /*62b0*/  F2FP.F16.E4M3.UNPACK_B R60, R65.H1 ;  /* 0x00000041ff3c723e */ /* 0x000fe200030006ff */
[----:B------:R-:W-:Y:S01]  /*62c0*/  HADD2.F32 R67, -RZ, R64.H1_H1 ;  /* 0x30000040ff437230 */ /* 0x000fe20000004100 */
[----:B------:R-:W-:Y:S01]  /*62d0*/  F2FP.F16.E4M3.UNPACK_B R52, R61.H1 ;  /* 0x0000003dff34723e */ /* 0x000fe200030006ff */
[----:B------:R-:W-:Y:S01]  /*62e0*/  HADD2.F32 R54, -RZ, R53.H0_H0 ;  /* 0x20000035ff367230 */ /* 0x000fe20000004100 */
[----:B------:R-:W-:Y:S01]  /*62f0*/  F2FP.F16.E4M3.UNPACK_B R68, R68 ;  /* 0x00000044ff44723e */ /* 0x000fe200020006ff */
[----:B------:R-:W-:Y:S01]  /*6300*/  HADD2.F32 R63, -RZ, R60.H1_H1 ;  /* 0x3000003cff3f7230 */ /* 0x000fe20000004100 */
[----:B------:R-:W-:Y:S01]  /*6310*/  F2FP.F16.E4M3.UNPACK_B R65, R65 ;  /* 0x00000041ff41723e */ /* 0x000fe200020006ff */
[----:B------:R-:W-:Y:S01]  /*6320*/  FMUL.FTZ R73, R55, R67 ;  /* 0x0000004337497220 */ /* 0x000fe20000410000 */
[----:B------:R-:W-:-:S02]  /*6330*/  HADD2.F32 R53, -RZ, R52.H1_H1 ;  /* 0x30000034ff357230 */ /* 0x000fc40000004100 */
        /* <DEDUP_REMOVED lines=15> */
[--C-:B------:R-:W-:Y:S02]  /*6430*/  HADD2.F32 R53, -RZ, R62.reuse.H0_H0 ;  /* 0x2000003eff357230 */ /* 0x100fe40000004100 */
        /* <DEDUP_REMOVED lines=13> */
[----:B------:R-:W-:-:S02]  /*6510*/  F2FP.SATFINITE.E4M3.F32.PACK_AB_MERGE_C R72, R72, R73, RZ ;  /* 0x000000494848723e */ /* 0x000fc400048070ff */
[----:B------:R-:W-:Y:S02]  /*6520*/  F2FP.SATFINITE.E4M3.F32.PACK_AB_MERGE_C R66, R68, R55, R66 ;  /* 0x000000374442723e */ /* 0x000fe40004807042 */
[----:B------:R-:W-:Y:S02]  /*6530*/  F2FP.SATFINITE.E4M3.F32.PACK_AB_MERGE_C R55, R63, R54, R72 ;  /* 0x000000363f37723e */ /* 0x000fe40004807048 */
[----:B------:R-:W-:Y:S01]  /*6540*/  F2FP.SATFINITE.E4M3.F32.PACK_AB_MERGE_C R53, R71, R70, R75 ;  /* 0x000000464735723e */ /* 0x000fe2000480704b */
[----:B------:R-:W-:Y:S01]  /*6550*/  IMAD.MOV.U32 R54, RZ, RZ, R66 ;  /* 0x000000ffff367224 */ /* 0x000fe200078e0042 */
[----:B------:R-:W-:-:S07]  /*6560*/  F2FP.SATFINITE.E4M3.F32.PACK_AB_MERGE_C R52, R90, R69, R74 ;  /* 0x000000455a34723e */ /* 0x000fce000480704a */
.L_x_336:
[----:B------:R-:W-:Y:S05]  /*6570*/  BSYNC B2 ;  /* 0x0000000000027941 */ /* 0x000fea0003800000 */
.L_x_335:
[----:B------:R-:W-:Y:S02]  /*6580*/  ULDC.64 UR4, c[0x0][0x2d8] ;  /* 0x0000b60000047ab9 */ /* 0x000fe40000000a00 */
[----:B------:R-:W-:-:S04]  /*6590*/  IADD3 R60, P2, P3, R128, UR4, R46 ;  /* 0x00000004803c7c10 */ /* 0x000fc8000fb5e02e */
[----:B------:R-:W-:-:S05]  /*65a0*/  IADD3.X R61, R131, UR5, R21, P2, P3 ;  /* 0x00000005833d7c10 */ /* 0x000fca00097e6415 */
[----:B--2---:R1:W-:Y:S04]  /*65b0*/  STG.E.128 desc[UR60][R60.64], R52 ;  /* 0x000000343c007986 */ /* 0x0043e8000c101d3c */
.L_x_334:
[----:B------:R-:W-:Y:S05]  /*65c0*/  BSYNC B1 ;  /* 0x0000000000017941 */ /* 0x000fea0003800000 */
.L_x_333:
[----:B------:R-:W-:Y:S05]  /*65d0*/  @P1 BRA `(.L_x_332) ;  /* 0x0000005400481947 */ /* 0x000fea0003800000 */
[----:B------:R-:W-:Y:S01]  /*65e0*/  LOP3.LUT P2, RZ, R229, 0x4, RZ, 0xc0, !PT ;  /* 0x00000004e5ff7812 */ /* 0x000fe2000784c0ff */
[----:B------:R-:W-:Y:S01]  /*65f0*/  BSSY B1, `(.L_x_337) ;  /* 0x0000070000017945 */ /* 0x000fe20003800000 */
[----:B-1234-:R-:W-:-:S11]  /*6600*/  IADD3 R53, R155, 0x40, RZ ;  /* 0x000000409b357810 */ /* 0x01efd60007ffe0ff */
[----:B------:R-:W-:Y:S01]  /*6610*/  @P2 VIADD R53, R155, 0xffffffc0 ;  /* 0xffffffc09b352836 */ /* 0x000fe20000000000 */
[----:B------:R-:W-:-:S03]  /*6620*/  ISETP.GE.AND P2, PT, R230, R130, PT ;  /* 0x00000082e600720c */ /* 0x000fc60003f46270 */
[----:B------:R-:W-:-:S06]  /*6630*/  IMAD.IADD R53, R16, 0x1, R53 ;  /* 0x0000000110357824 */ /* 0x000fcc00078e0235 */
[----:B------:R-:W1:Y:S04]  /*6640*/  LDS.128 R52, [R53+0x26400] ;  /* 0x0264000035347984 */ /* 0x000e680000000c00 */
[----:B------:R-:W-:Y:S05]  /*6650*/  @P2 BRA `(.L_x_338) ;  /* 0x0000000400a42947 */ /* 0x000fea0003800000 */
[----:B------:R-:W-:Y:S01]  /*6660*/  SHF.R.U32.HI R56, RZ, 0x8, R59 ;  /* 0x00000008ff387819 */ /* 0x000fe2000001163b */
[----:B-1----:R-:W-:Y:S01]  /*6670*/  IMAD.MOV.U32 R58, RZ, RZ, R55 ;  /* 0x000000ffff3a7224 */ /* 0x002fe200078e0037 */
[--C-:B------:R-:W-:Y:S02]  /*6680*/  SHF.R.U32.HI R62, RZ, 0x8, R57.reuse ;  /* 0x00000008ff3e7819 */ /* 0x100fe40000011639 */
[----:B------:R-:W-:Y:S01]  /*6690*/  SHF.R.U32.HI R64, RZ, 0x10, R57 ;  /* 0x00000010ff407819 */ /* 0x000fe20000011639 */
[----:B------:R-:W-:Y:S01]  /*66a0*/  IMAD.SHL.U32 R55, R56, 0x100, RZ ;  /* 0x0000010038377824 */ /* 0x000fe200078e00ff */
[----:B------:R-:W-:Y:S02]  /*66b0*/  LOP3.LUT R61, R57, 0xff0000ff, RZ, 0xc0, !PT ;  /* 0xff0000ff393d7812 */ /* 0x000fe400078ec0ff */
[----:B------:R-:W-:Y:S01]  /*66c0*/  MOV R57, R54 ;  /* 0x0000003600397202 */ /* 0x000fe20000000f00 */
[----:B------:R-:W-:Y:S01]  /*66d0*/  IMAD.SHL.U32 R54, R62, 0x100, RZ ;  /* 0x000001003e367824 */ /* 0x000fe200078e00ff */
[----:B------:R-:W-:-:S02]  /*66e0*/  LOP3.LUT R60, R59, 0xff0000ff, RZ, 0xc0, !PT ;  /* 0xff0000ff3b3c7812 */ /* 0x000fc400078ec0ff */
[----:B------:R-:W-:Y:S02]  /*66f0*/  SHF.R.U32.HI R63, RZ, 0x10, R59 ;  /* 0x00000010ff3f7819 */ /* 0x000fe4000001163b */
[----:B------:R-:W-:Y:S01]  /*6700*/  LOP3.LUT R62, R60, 0xff00, R55, 0xf8, !PT ;  /* 0x0000ff003c3e7812 */ /* 0x000fe200078ef837 */
[----:B------:R-:W-:Y:S01]  /*6710*/  IMAD.U32 R55, R64, 0x10000, RZ ;  /* 0x0001000040377824 */ /* 0x000fe200078e00ff */
[----:B------:R-:W-:Y:S02]  /*6720*/  LOP3.LUT R56, R61, 0xff00, R54, 0xf8, !PT ;  /* 0x0000ff003d387812 */ /* 0x000fe400078ef836 */
[----:B------:R-:W-:Y:S02]  /*6730*/  SHF.L.U32 R59, R63, 0x10, RZ ;  /* 0x000000103f3b7819 */ /* 0x000fe400000006ff */
[----:B------:R-:W-:Y:S02]  /*6740*/  F2FP.F16.E4M3.UNPACK_B R60, R89.H1 ;  /* 0x00000059ff3c723e */ /* 0x000fe400030006ff */
[----:B------:R-:W-:-:S02]  /*6750*/  F2FP.F16.E4M3.UNPACK_B R54, R53 ;  /* 0x00000035ff36723e */ /* 0x000fc400020006ff */
[----:B------:R-:W-:Y:S01]  /*6760*/  LOP3.LUT R64, R62, 0xff0000, R59, 0xf8, !PT ;  /* 0x00ff00003e407812 */ /* 0x000fe200078ef83b */
[----:B------:R-:W-:Y:S01]  /*6770*/  HADD2.F32 R62, -RZ, R60.H0_H0 ;  /* 0x2000003cff3e7230 */ /* 0x000fe20000004100 */
[----:B------:R-:W-:Y:S01]  /*6780*/  LOP3.LUT R61, R56, 0xff0000, R55, 0xf8, !PT ;  /* 0x00ff0000383d7812 */ /* 0x000fe200078ef837 */
[----:B------:R-:W-:Y:S01]  /*6790*/  HADD2.F32 R55, -RZ, R54.H1_H1 ;  /* 0x30000036ff377230 */ /* 0x000fe20000004100 */
[----:B------:R-:W-:Y:S01]  /*67a0*/  F2FP.F16.E4M3.UNPACK_B R59, R88.H1 ;  /* 0x00000058ff3b723e */ /* 0x000fe200030006ff */
[----:B------:R-:W-:Y:S01]  /*67b0*/  HADD2.F32 R63, -RZ, R60.H1_H1 ;  /* 0x3000003cff3f7230 */ /* 0x000fe20000004100 */
[----:B------:R-:W-:Y:S01]  /*67c0*/  F2FP.F16.E4M3.UNPACK_B R53, R53.H1 ;  /* 0x00000035ff35723e */ /* 0x000fe200030006ff */
[----:B------:R-:W-:Y:S02]  /*67d0*/  HADD2.F32 R54, -RZ, R54.H0_H0 ;  /* 0x20000036ff367230 */ /* 0x000fe40000004100 */
[----:B------:R-:W-:Y:S01]  /*67e0*/  FMUL.FTZ R65, R55, R62 ;  /* 0x0000003e37417220 */ /* 0x000fe20000410000 */
[----:B------:R-:W-:Y:S01]  /*67f0*/  HADD2.F32 R60, -RZ, R59.H0_H0 ;  /* 0x2000003bff3c7230 */ /* 0x000fe20000004100 */
[----:B------:R-:W-:Y:S01]  /*6800*/  F2FP.F16.E4M3.UNPACK_B R89, R89 ;  /* 0x00000059ff59723e */ /* 0x000fe200020006ff */
[----:B------:R-:W-:-:S02]  /*6810*/  HADD2.F32 R56, -RZ, R53.H1_H1 ;  /* 0x30000035ff387230 */ /* 0x000fc40000004100 */
        /* <DEDUP_REMOVED lines=77> */
.L_x_338:
[----:B------:R-:W-:Y:S05]  /*6cf0*/  BSYNC B1 ;  /* 0x0000000000017941 */ /* 0x000fea0003800000 */
.L_x_337:
[----:B------:R-:W-:Y:S02]  /*6d00*/  ULDC.64 UR4, c[0x0][0x2d8] ;  /* 0x0000b60000047ab9 */ /* 0x000fe40000000a00 */
[----:B------:R-:W-:-:S04]  /*6d10*/  IADD3 R56, P2, P3, R15, UR4, R128 ;  /* 0x000000040f387c10 */ /* 0x000fc8000fb5e080 */
[----:B------:R-:W-:-:S05]  /*6d20*/  IADD3.X R57, R108, UR5, R131, P2, P3 ;  /* 0x000000056c397c10 */ /* 0x000fca00097e6483 */
[----:B-1----:R1:W-:Y:S01]  /*6d30*/  STG.E.128 desc[UR60][R56.64], R52 ;  /* 0x0000003438007986 */ /* 0x0023e2000c101d3c */
[----:B------:R-:W-:Y:S05]  /*6d40*/  BRA `(.L_x_332) ;  /* 0x0000004c006c7947 */ /* 0x000fea0003800000 */
.L_x_296:
[----:B------:R-:W2:Y:S01]  /*6d50*/  LDL R56, [R1+0x40] ;  /* 0x0000400001387983 */ /* 0x000ea20000100800 */
[C---:B------:R-:W-:Y:S01]  /*6d60*/  ISETP.GE.AND P5, PT, R228.reuse, R120, PT ;  /* 0x00000078e400720c */ /* 0x040fe20003fa6270 */
[C---:B------:R-:W-:Y:S01]  /*6d70*/  VIADD R64, R228.reuse, 0x40 ;  /* 0x00000040e4407836 */ /* 0x040fe20000000000 */
[----:B------:R-:W-:Y:S02]  /*6d80*/  IADD3 R66, R228, 0x80, RZ ;  /* 0x00000080e4427810 */ /* 0x000fe40007ffe0ff */
[----:B------:R-:W-:Y:S02]  /*6d90*/  ISETP.GE.OR P5, PT, R18, R130, P5 ;  /* 0x000000821200720c */ /* 0x000fe40002fa6670 */
[----:B------:R-:W-:-:S11]  /*6da0*/  P2R R65, PR, RZ, 0x1 ;  /* 0x00000001ff417803 */ /* 0x000fd60000000000 */
[----:B------:R-:W0:Y:S08]  /*6db0*/  @!P5 LDC.64 R60, c[0x0][0x3c8] ;  /* 0x0000f200ff3cdb82 */ /* 0x000e300000000a00 */
[----:B------:R-:W1:Y:S01]  /*6dc0*/  @!P5 LDC.64 R62, c[0x0][0x3e0] ;  /* 0x0000f800ff3edb82 */ /* 0x000e620000000a00 */
[----:B0-----:R-:W-:-:S04]  /*6dd0*/  @!P5 IADD3 R60, P2, P3, R92, R60, R52 ;  /* 0x0000003c5c3cd210 */ /* 0x001fc80007b5e034 */
[----:B------:R-:W-:Y:S02]  /*6de0*/  @!P5 IADD3.X R61, R31, R61, R127, P2, P3 ;  /* 0x0000003d1f3dd210 */ /* 0x000fe400017e647f */
[----:B------:R-:W-:Y:S02]  /*6df0*/  CS2R R74, SRZ ;  /* 0x00000000004a7805 */ /* 0x000fe4000001ff00 */
[----:B------:R-:W-:Y:S02]  /*6e00*/  CS2R R76, SRZ ;  /* 0x00000000004c7805 */ /* 0x000fe4000001ff00 */
[----:B------:R-:W-:Y:S02]  /*6e10*/  CS2R R78, SRZ ;  /* 0x00000000004e7805 */ /* 0x000fe4000001ff00 */
[----:B------:R-:W-:Y:S02]  /*6e20*/  CS2R R80, SRZ ;  /* 0x0000000000507805 */ /* 0x000fe4000001ff00 */
[----:B------:R-:W-:-:S02]  /*6e30*/  CS2R R82, SRZ ;  /* 0x0000000000527805 */ /* 0x000fc4000001ff00 */
[----:B--2---:R-:W-:Y:S01]  /*6e40*/  R2UR UR4, R56 ;  /* 0x00000000380472ca */ /* 0x004fe200000e0000 */
[----:B------:R-:W-:-:S05]  /*6e50*/  VIADD R56, R228, 0xc0 ;  /* 0x000000c0e4387836 */ /* 0x000fca0000000000 */
[----:B------:R-:W-:-:S04]  /*6e60*/  ISETP.GE.AND P2, PT, R56, R120, PT ;  /* 0x000000783800720c */ /* 0x000fc80003f46270 */
[----:B------:R-:W-:-:S13]  /*6e70*/  ISETP.GE.OR P2, PT, R18, R130, P2 ;  /* 0x000000821200720c */ /* 0x000fda0001746670 */
[----:B------:R-:W0:Y:S01]  /*6e80*/  @!P2 LDC.64 R56, c[0x0][0x3d8] ;  /* 0x0000f600ff38ab82 */ /* 0x000e220000000a00 */
[----:B------:R-:W-:Y:S02]  /*6e90*/  @!P2 IMAD.MOV.U32 R53, RZ, RZ, R127 ;  /* 0x000000ffff35a224 */ /* 0x000fe400078e007f */
[----:B------:R-:W-:-:S05]  /*6ea0*/  @!P2 IMAD.MOV.U32 R55, RZ, RZ, R111 ;  /* 0x000000ffff37a224 */ /* 0x000fca00078e006f */
[----:B------:R-:W2:Y:S08]  /*6eb0*/  @!P2 LDC.64 R84, c[0x0][0x3c8] ;  /* 0x0000f200ff54ab82 */ /* 0x000eb00000000a00 */
[----:B------:R-:W3:Y:S01]  /*6ec0*/  @!P2 LDC.64 R86, c[0x0][0x3e0] ;  /* 0x0000f800ff56ab82 */ /* 0x000ee20000000a00 */
[----:B0-----:R-:W-:-:S04]  /*6ed0*/  @!P2 IMAD.WIDE.U32 R58, R56, 0xc0, R52 ;  /* 0x000000c0383aa825 */ /* 0x001fc800078e0034 */
[----:B------:R-:W-:Y:S01]  /*6ee0*/  @!P2 IMAD R57, R57, 0xc0, RZ ;  /* 0x000000c03939a824 */ /* 0x000fe200078e02ff */
[----:B--2---:R-:W-:-:S04]  /*6ef0*/  @!P2 IADD3 R84, P3, P4, R92, R84, R58 ;  /* 0x000000545c54a210 */ /* 0x004fc80007c7e03a */
[----:B------:R-:W-:-:S04]  /*6f00*/  @!P2 IADD3 R56, R59, R57, RZ ;  /* 0x000000393b38a210 */ /* 0x000fc80007ffe0ff */
[----:B------:R-:W-:Y:S02]  /*6f10*/  @!P2 IADD3.X R85, R31, R85, R56, P3, P4 ;  /* 0x000000551f55a210 */ /* 0x000fe40001fe8438 */
[----:B------:R-:W0:Y:S03]  /*6f20*/  @!P2 LDC.64 R56, c[0x0][0x3e8] ;  /* 0x0000fa00ff38ab82 */ /* 0x000e260000000a00 */
[----:B------:R-:W2:Y:S01]  /*6f30*/  @!P2 LDG.E.128 R76, desc[UR60][R84.64] ;  /* 0x0000003c544ca981 */ /* 0x000ea2000c1e1d00 */
[----:B0-----:R-:W-:-:S04]  /*6f40*/  @!P2 IMAD.WIDE.U32 R58, R56, 0xc0, R54 ;  /* 0x000000c0383aa825 */ /* 0x001fc800078e0036 */
[----:B------:R-:W-:Y:S01]  /*6f50*/  @!P2 IMAD R57, R57, 0xc0, RZ ;  /* 0x000000c03939a824 */ /* 0x000fe200078e02ff */
[----:B---3--:R-:W-:-:S03]  /*6f60*/  @!P2 IADD3 R86, P3, P4, R98, R86, R58 ;  /* 0x000000566256a210 */ /* 0x008fc60007c7e03a */
[----:B------:R-:W-:-:S05]  /*6f70*/  @!P2 IMAD.IADD R56, R59, 0x1, R57 ;  /* 0x000000013b38a824 */ /* 0x000fca00078e0239 */
[----:B------:R-:W-:Y:S02]  /*6f80*/  @!P2 IADD3.X R87, R29, R87, R56, P3, P4 ;  /* 0x000000571d57a210 */ /* 0x000fe40001fe8438 */
[----:B-1----:R-:W-:-:S03]  /*6f90*/  @!P5 IADD3 R62, P3, P4, R98, R62, R54 ;  /* 0x0000003e623ed210 */ /* 0x002fc60007c7e036 */
[----:B------:R-:W3:Y:S01]  /*6fa0*/  @!P2 LDG.E.128 R80, desc[UR60][R86.64] ;  /* 0x0000003c5650a981 */ /* 0x000ee2000c1e1d00 */
[----:B------:R-:W-:Y:S02]  /*6fb0*/  @!P5 IADD3.X R63, R29, R63, R111, P3, P4 ;  /* 0x0000003f1d3fd210 */ /* 0x000fe40001fe846f */
[----:B------:R-:W-:-:S04]  /*6fc0*/  ISETP.GE.AND P4, PT, R64, R120, PT ;  /* 0x000000784000720c */ /* 0x000fc80003f86270 */
[----:B------:R-:W-:-:S13]  /*6fd0*/  ISETP.GE.OR P4, PT, R18, R130, P4 ;  /* 0x000000821200720c */ /* 0x000fda0002786670 */
[----:B------:R-:W-:Y:S01]  /*6fe0*/  @!P4 IADD3 R59, P3, P6, R92, R52, R10 ;  /* 0x000000345c3bc210 */ /* 0x000fe20007e7e00a */
[----:B------:R-:W0:Y:S03]  /*6ff0*/  @!P4 LDC.64 R68, c[0x0][0x3c8] ;  /* 0x0000f200ff44cb82 */ /* 0x000e260000000a00 */
[----:B------:R-:W-:Y:S02]  /*7000*/  @!P4 IADD3.X R64, R31, R127, R12, P3, P6 ;  /* 0x0000007f1f40c210 */ /* 0x000fe40001fec40c */
[----:B------:R-:W-:-:S03]  /*7010*/  ISETP.GE.AND P3, PT, R66, R120, PT ;  /* 0x000000784200720c */ /* 0x000fc60003f66270 */
[----:B------:R-:W1:Y:S01]  /*7020*/  @!P4 LDC.64 R70, c[0x0][0x3e0] ;  /* 0x0000f800ff46cb82 */ /* 0x000e620000000a00 */
[----:B------:R-:W-:-:S13]  /*7030*/  ISETP.GE.OR P3, PT, R18, R130, P3 ;  /* 0x000000821200720c */ /* 0x000fda0001f66670 */
[----:B------:R-:W-:Y:S01]  /*7040*/  @!P3 IADD3 R53, P0, P6, R92, R9, R52 ;  /* 0x000000095c35b210 */ /* 0x000fe20007e1e034 */
[----:B------:R-:W4:Y:S03]  /*7050*/  @!P3 LDC.64 R72, c[0x0][0x3c8] ;  /* 0x0000f200ff48bb82 */ /* 0x000f260000000a00 */
[----:B------:R-:W-:Y:S02]  /*7060*/  @!P3 IADD3.X R56, R31, R11, R127, P0, P6 ;  /* 0x0000000b1f38b210 */ /* 0x000fe400007ec47f */
[----:B------:R-:W-:-:S03]  /*7070*/  @!P4 IADD3 R57, P0, P6, R98, R54, R6 ;  /* 0x000000366239c210 */ /* 0x000fc60007e1e006 */
[----:B------:R-:W5:Y:S01]  /*7080*/  @!P3 LDC.64 R88, c[0x0][0x3e0] ;  /* 0x0000f800ff58bb82 */ /* 0x000f620000000a00 */
[----:B------:R-:W-:Y:S02]  /*7090*/  @!P4 IADD3.X R58, R29, R111, R8, P0, P6 ;  /* 0x0000006f1d3ac210 */ /* 0x000fe400007ec408 */
[----:B------:R-:W-:-:S04]  /*70a0*/  @!P3 IADD3 R55, P0, P6, R98, R5, R54 ;  /* 0x000000056237b210 */ /* 0x000fc80007e1e036 */
[----:B------:R-:W-:Y:S02]  /*70b0*/  @!P3 IADD3.X R52, R29, R7, R111, P0, P6 ;  /* 0x000000071d34b210 */ /* 0x000fe400007ec46f */
[----:B0-----:R-:W-:Y:S02]  /*70c0*/  @!P4 IADD3 R68, P6, R59, R68, RZ ;  /* 0x000000443b44c210 */ /* 0x001fe40007fde0ff */
[----:B------:R-:W-:Y:S02]  /*70d0*/  CS2R R66, SRZ ;  /* 0x0000000000427805 */ /* 0x000fe4000001ff00 */
[----:B------:R-:W-:Y:S01]  /*70e0*/  ISETP.NE.AND P0, PT, R65, RZ, PT ;  /* 0x000000ff4100720c */ /* 0x000fe20003f05270 */
[----:B------:R-:W-:Y:S01]  /*70f0*/  @!P4 IMAD.X R69, R64, 0x1, R69, P6 ;  /* 0x000000014045c824 */ /* 0x000fe200030e0645 */
[----:B-1----:R-:W-:-:S05]  /*7100*/  @!P4 IADD3 R70, P6, R57, R70, RZ ;  /* 0x000000463946c210 */ /* 0x002fca0007fde0ff */
[----:B------:R-:W-:Y:S01]  /*7110*/  @!P4 IMAD.X R71, R58, 0x1, R71, P6 ;  /* 0x000000013a47c824 */ /* 0x000fe200030e0647 */
[----:B----4-:R-:W-:Y:S02]  /*7120*/  @!P3 IADD3 R72, P6, R53, R72, RZ ;  /* 0x000000483548b210 */ /* 0x010fe40007fde0ff */
[----:B------:R-:W-:-:S03]  /*7130*/  CS2R R58, SRZ ;  /* 0x00000000003a7805 */ /* 0x000fc6000001ff00 */
[----:B------:R-:W-:Y:S01]  /*7140*/  @!P3 IMAD.X R73, R56, 0x1, R73, P6 ;  /* 0x000000013849b824 */ /* 0x000fe200030e0649 */
[----:B-----5:R-:W-:Y:S02]  /*7150*/  @!P3 IADD3 R88, P6, R55, R88, RZ ;  /* 0x000000583758b210 */ /* 0x020fe40007fde0ff */
[----:B------:R-:W-:Y:S02]  /*7160*/  CS2R R54, SRZ ;  /* 0x0000000000367805 */ /* 0x000fe4000001ff00 */
[----:B------:R-:W-:Y:S02]  /*7170*/  CS2R R56, SRZ ;  /* 0x0000000000387805 */ /* 0x000fe4000001ff00 */
[----:B------:R-:W-:Y:S02]  /*7180*/  @!P3 IADD3.X R89, R52, R89, RZ, P6, !PT ;  /* 0x000000593459b210 */ /* 0x000fe400037fe4ff */
[----:B------:R-:W-:Y:S02]  /*7190*/  CS2R R52, SRZ ;  /* 0x0000000000347805 */ /* 0x000fe4000001ff00 */
[----:B------:R-:W-:Y:S01]  /*71a0*/  CS2R R64, SRZ ;  /* 0x0000000000407805 */ /* 0x000fe2000001ff00 */
[----:B------:R0:W4:Y:S04]  /*71b0*/  @!P5 LDG.E.128 R56, desc[UR60][R62.64] ;  /* 0x0000003c3e38d981 */ /* 0x000128000c1e1d00 */
[----:B------:R1:W5:Y:S04]  /*71c0*/  @!P5 LDG.E.128 R52, desc[UR60][R60.64] ;  /* 0x0000003c3c34d981 */ /* 0x000368000c1e1d00 */
[----:B------:R1:W5:Y:S01]  /*71d0*/  @!P4 LDG.E.128 R64, desc[UR60][R70.64] ;  /* 0x0000003c4640c981 */ /* 0x000362000c1e1d00 */
[----:B0-----:R-:W-:-:S02]  /*71e0*/  CS2R R62, SRZ ;  /* 0x00000000003e7805 */ /* 0x001fc4000001ff00 */
[----:B-1----:R-:W-:Y:S02]  /*71f0*/  CS2R R60, SRZ ;  /* 0x00000000003c7805 */ /* 0x002fe4000001ff00 */
[----:B------:R-:W-:-:S04]  /*7200*/  CS2R R70, SRZ ;  /* 0x0000000000467805 */ /* 0x000fc8000001ff00 */
[----:B------:R0:W5:Y:S02]  /*7210*/  @!P4 LDG.E.128 R60, desc[UR60][R68.64] ;  /* 0x0000003c443cc981 */ /* 0x000164000c1e1d00 */
[----:B0-----:R-:W-:-:S06]  /*7220*/  CS2R R68, SRZ ;  /* 0x0000000000447805 */ /* 0x001fcc000001ff00 */
[----:B------:R0:W5:Y:S02]  /*7230*/  @!P3 LDG.E.128 R68, desc[UR60][R72.64] ;  /* 0x0000003c4844b981 */ /* 0x000164000c1e1d00 */
[----:B0-----:R-:W-:-:S06]  /*7240*/  CS2R R72, SRZ ;  /* 0x0000000000487805 */ /* 0x001fcc000001ff00 */
[----:B------:R-:W5:Y:S01]  /*7250*/  @!P3 LDG.E.128 R72, desc[UR60][R88.64] ;  /* 0x0000003c5848b981 */ /* 0x000f62000c1e1d00 */
[----:B------:R-:W-:-:S06]  /*7260*/  UISETP.NE.AND UP0, UPT, UR4, 0x3, UPT ;  /* 0x000000030400788c */ /* 0x000fcc000bf05270 */
[----:B------:R-:W-:Y:S02]  /*7270*/  PLOP3.LUT P5, PT, PT, PT, UP0, 0x80, 0x0 ;  /* 0x000000000000781c */ /* 0x000fe40003faf008 */
[----:B------:R-:W-:Y:S01]  /*7280*/  ISETP.GE.AND P2, PT, R18, R130, PT ;  /* 0x000000821200720c */ /* 0x000fe20003f46270 */
[----:B--2---:R-:W-:Y:S02]  /*7290*/  IMAD.MOV.U32 R143, RZ, RZ, R76 ;  /* 0x000000ffff8f7224 */ /* 0x004fe400078e004c */
[----:B------:R-:W-:Y:S02]  /*72a0*/  IMAD.MOV.U32 R144, RZ, RZ, R78 ;  /* 0x000000ffff907224 */ /* 0x000fe400078e004e */
[----:B---3--:R-:W-:Y:S01]  /*72b0*/  IMAD.MOV.U32 R145, RZ, RZ, R80 ;  /* 0x000000ffff917224 */ /* 0x008fe200078e0050 */
[----:B------:R-:W-:Y:S01]  /*72c0*/  MOV R146, R82 ;  /* 0x0000005200927202 */ /* 0x000fe20000000f00 */
[----:B----4-:R-:W-:Y:S01]  /*72d0*/  IMAD.MOV.U32 R163, RZ, RZ, R56 ;  /* 0x000000ffffa37224 */ /* 0x010fe200078e0038 */
[----:B------:R-:W-:Y:S01]  /*72e0*/  MOV R161, R58 ;  /* 0x0000003a00a17202 */ /* 0x000fe20000000f00 */
[----:B-----5:R-:W-:-:S02]  /*72f0*/  IMAD.MOV.U32 R162, RZ, RZ, R52 ;  /* 0x000000ffffa27224 */ /* 0x020fc400078e0034 */
[----:B------:R-:W-:Y:S02]  /*7300*/  IMAD.MOV.U32 R160, RZ, RZ, R54 ;  /* 0x000000ffffa07224 */ /* 0x000fe400078e0036 */
[----:B------:R-:W-:Y:S01]  /*7310*/  IMAD.MOV.U32 R155, RZ, RZ, R64 ;  /* 0x000000ffff9b7224 */ /* 0x000fe200078e0040 */
[----:B------:R-:W-:Y:S01]  /*7320*/  MOV R156, R66 ;  /* 0x00000042009c7202 */ /* 0x000fe20000000f00 */
[----:B------:R-:W-:Y:S02]  /*7330*/  IMAD.MOV.U32 R153, RZ, RZ, R60 ;  /* 0x000000ffff997224 */ /* 0x000fe400078e003c */
[----:B------:R-:W-:Y:S02]  /*7340*/  IMAD.MOV.U32 R154, RZ, RZ, R62 ;  /* 0x000000ffff9a7224 */ /* 0x000fe400078e003e */
[----:B------:R-:W-:Y:S02]  /*7350*/  IMAD.MOV.U32 R149, RZ, RZ, R68 ;  /* 0x000000ffff957224 */ /* 0x000fe400078e0044 */
[----:B------:R-:W-:-:S02]  /*7360*/  IMAD.MOV.U32 R150, RZ, RZ, R70 ;  /* 0x000000ffff967224 */ /* 0x000fc400078e0046 */
[----:B------:R-:W-:Y:S01]  /*7370*/  IMAD.MOV.U32 R151, RZ, RZ, R72 ;  /* 0x000000ffff977224 */ /* 0x000fe200078e0048 */
[----:B------:R-:W-:Y:S01]  /*7380*/  MOV R152, R74 ;  /* 0x0000004a00987202 */ /* 0x000fe20000000f00 */
[----:B------:R-:W-:Y:S06]  /*7390*/  @!P5 BRA `(.L_x_339) ;  /* 0x000000000004d947 */ /* 0x000fec0003800000 */
[----:B------:R-:W-:Y:S01]  /*73a0*/  BPT.TRAP 0x1 ;  /* 0x000000040000795c */ /* 0x000fe20000300000 */
.L_x_339:
[----:B------:R-:W-:Y:S01]  /*73b0*/  IMAD R111, R17, 0x8, R16 ;  /* 0x00000008116f7824 */ /* 0x000fe200078e0210 */
[----:B------:R-:W-:Y:S01]  /*73c0*/  SHF.L.U32 R127, R231, 0x1f, RZ ;  /* 0x0000001fe77f7819 */ /* 0x000fe200000006ff */
[----:B------:R-:W0:Y:S01]  /*73d0*/  LDC R147, c[0x0][0x2e4] ;  /* 0x0000b900ff937b82 */ /* 0x000e220000000800 */
[----:B------:R-:W-:Y:S01]  /*73e0*/  IMAD.MOV.U32 R129, RZ, RZ, R131 ;  /* 0x000000ffff817224 */ /* 0x000fe200078e0083 */
[----:B------:R-:W-:Y:S01]  /*73f0*/  BSSY B1, `(.L_x_340) ;  /* 0x0000005000017945 */ /* 0x000fe20003800000 */
[----:B------:R-:W1:Y:S05]  /*7400*/  SYNCS.PHASECHK.TRANS64.TRYWAIT P3, [R111+URZ+0x2e890], R127 ;  /* 0x02e8907f6f0075a7 */ /* 0x000e6a000806017f */
[----:B------:R-:W2:Y:S01]  /*7410*/  LDC.64 R130, c[0x0][0x2f0] ;  /* 0x0000bc00ff827b82 */ /* 0x000ea20000000a00 */
[----:B0-----:R-:W-:Y:S01]  /*7420*/  IMAD.IADD R148, R147, 0x1, -R121 ;  /* 0x0000000193947824 */ /* 0x001fe200078e0a79 */
[----:B-1----:R-:W-:Y:S06]  /*7430*/  @!P3 BRA `(.L_x_341) ;  /* 0x000001c800c8b947 */ /* 0x002fec0003800000 */
.L_x_577:
[----:B------:R-:W-:Y:S05]  /*7440*/  BSYNC B1 ;  /* 0x0000000000017941 */ /* 0x000fea0003800000 */
.L_x_340:
[----:B------:R-:W-:Y:S01]  /*7450*/  ISETP.GE.OR P3, PT, R228, R120, P0 ;  /* 0x00000078e400720c */ /* 0x000fe20000766670 */
[----:B------:R-:W-:-:S12]  /*7460*/  BSSY B1, `(.L_x_342) ;  /* 0x00000f8000017945 */ /* 0x000fd80003800000 */
[----:B------:R-:W-:Y:S05]  /*7470*/  @P3 BRA `(.L_x_343) ;  /* 0x0000000c00d83947 */ /* 0x000fea0003800000 */
[----:B------:R-:W1:Y:S01]  /*7480*/  S2R R86, SR_TID.X ;  /* 0x0000000000567919 */ /* 0x000e620000002100 */
[----:B------:R-:W-:Y:S01]  /*7490*/  SHF.R.S32.HI R84, RZ, 0x1f, R228 ;  /* 0x0000001fff547819 */ /* 0x000fe200000114e4 */
[-C--:B--2---:R-:W-:Y:S01]  /*74a0*/  IMAD.WIDE.U32 R136, R228, R130.reuse, R128 ;  /* 0x00000082e4887225 */ /* 0x084fe200078e0080 */
[----:B------:R-:W-:Y:S01]  /*74b0*/  ISETP.NE.AND P6, PT, R0, RZ, PT ;  /* 0x000000ff0000720c */ /* 0x000fe20003fc5270 */
[----:B------:R-:W-:Y:S02]  /*74c0*/  BSSY B2, `(.L_x_344) ;  /* 0x00000e6000027945 */ /* 0x000fe40003800000 */
[----:B------:R-:W-:Y:S01]  /*74d0*/  IMAD R84, R84, R130, RZ ;  /* 0x0000008254547224 */ /* 0x000fe200078e02ff */
[----:B------:R-:W-:-:S03]  /*74e0*/  IADD3 R157, P3, P4, R46, R136, R27 ;  /* 0x000000882e9d7210 */ /* 0x000fc60007c7e01b */
[----:B------:R-:W-:Y:S01]  /*74f0*/  IMAD R85, R228, R131, R84 ;  /* 0x00000083e4557224 */ /* 0x000fe200078e0254 */
[----:B------:R-:W-:-:S04]  /*7500*/  SEL R84, R121, R148, !P6 ;  /* 0x0000009479547207 */ /* 0x000fc80007000000 */
[----:B------:R-:W-:Y:S02]  /*7510*/  IADD3 R158, R85, R137, RZ ;  /* 0x00000089559e7210 */ /* 0x000fe40007ffe0ff */
[----:B------:R-:W-:Y:S02]  /*7520*/  SHF.R.S32.HI R85, RZ, 0x1f, R84 ;  /* 0x0000001fff557819 */ /* 0x000fe40000011454 */
[----:B------:R-:W-:Y:S02]  /*7530*/  IADD3.X R164, R21, R158, R26, P3, P4 ;  /* 0x0000009e15a47210 */ /* 0x000fe40001fe841a */
[----:B------:R-:W-:-:S04]  /*7540*/  LEA.HI R85, R85, R84, RZ, 0x5 ;  /* 0x0000005455557211 */ /* 0x000fc800078f28ff */
[----:B------:R-:W-:-:S05]  /*7550*/  LEA.HI.SX32 R85, R85, R28, 0x1b ;  /* 0x0000001c55557211 */ /* 0x000fca00078fdaff */
[----:B------:R-:W-:Y:S02]  /*7560*/  IMAD.SHL.U32 R159, R85, 0x10, RZ ;  /* 0x00000010559f7824 */ /* 0x000fe400078e00ff */
[----:B-1----:R-:W-:Y:S02]  /*7570*/  VIADD R87, R86, 0xffffff80 ;  /* 0xffffff8056577836 */ /* 0x002fe40000000000 */
[----:B------:R-:W-:Y:S01]  /*7580*/  IMAD R85, R17, 0x7000, R116 ;  /* 0x0000700011557824 */ /* 0x000fe200078e0274 */
[----:B------:R-:W-:Y:S02]  /*7590*/  LOP3.LUT R84, R3, 0x70, R159, 0xf8, !PT ;  /* 0x0000007003547812 */ /* 0x000fe400078ef89f */
[----:B------:R-:W-:Y:S01]  /*75a0*/  SHF.R.S32.HI R86, RZ, 0x1f, R87 ;  /* 0x0000001fff567819 */ /* 0x000fe20000011457 */
[----:B------:R-:W-:Y:S01]  /*75b0*/  IMAD.IADD R85, R16, 0x1, R85 ;  /* 0x0000000110557824 */ /* 0x000fe200078e0255 */
[----:B------:R-:W-:Y:S02]  /*75c0*/  LOP3.LUT R84, R84, R43, RZ, 0x3c, !PT ;  /* 0x0000002b54547212 */ /* 0x000fe400078e3cff */
[----:B------:R-:W-:-:S05]  /*75d0*/  LEA.HI R86, R86, R87, RZ, 0x5 ;  /* 0x0000005756567211 */ /* 0x000fca00078f28ff */
[----:B------:R-:W-:-:S05]  /*75e0*/  IMAD.SHL.U32 R86, R86, 0x20, RZ ;  /* 0x0000002056567824 */ /* 0x000fca00078e00ff */
[----:B------:R-:W-:-:S04]  /*75f0*/  LOP3.LUT R86, R86, 0xfffffc00, RZ, 0xc0, !PT ;  /* 0xfffffc0056567812 */ /* 0x000fc800078ec0ff */
[----:B------:R-:W-:-:S05]  /*7600*/  IADD3 R84, R86, R84, RZ ;  /* 0x0000005456547210 */ /* 0x000fca0007ffe0ff */
[----:B------:R-:W-:-:S04]  /*7610*/  IMAD R87, R17, 0x7000, R84 ;  /* 0x0000700011577824 */ /* 0x000fc800078e0254 */
[----:B------:R-:W-:Y:S02]  /*7620*/  IMAD.IADD R88, R16, 0x1, R87 ;  /* 0x0000000110587824 */ /* 0x000fe400078e0257 */
[----:B------:R-:W1:Y:S04]  /*7630*/  LDS.128 R84, [R85+0x20400] ;  /* 0x0204000055547984 */ /* 0x000e680000000c00 */
[----:B------:R-:W2:Y:S01]  /*7640*/  LDS.128 R88, [R88+0x20400] ;  /* 0x0204000058587984 */ /* 0x000ea20000000c00 */
[----:B------:R-:W-:Y:S05]  /*7650*/  @P2 BRA `(.L_x_345) ;  /* 0x0000000c00302947 */ /* 0x000fea0003800000 */
[--C-:B------:R-:W-:Y:S02]  /*7660*/  SHF.R.U32.HI R170, RZ, 0x8, R53.reuse ;  /* 0x00000008ffaa7819 */ /* 0x100fe40000011635 */
[----:B------:R-:W-:Y:S02]  /*7670*/  LOP3.LUT R52, R53, 0xff0000ff, RZ, 0xc0, !PT ;  /* 0xff0000ff35347812 */ /* 0x000fe400078ec0ff */
[----:B------:R-:W-:Y:S02]  /*7680*/  SHF.R.U32.HI R169, RZ, 0x10, R53 ;  /* 0x00000010ffa97819 */ /* 0x000fe40000011635 */
[--C-:B------:R-:W-:Y:S02]  /*7690*/  SHF.R.U32.HI R165, RZ, 0x8, R57.reuse ;  /* 0x00000008ffa57819 */ /* 0x100fe40000011639 */
[----:B------:R-:W-:Y:S02]  /*76a0*/  LOP3.LUT R58, R57, 0xff0000ff, RZ, 0xc0, !PT ;  /* 0xff0000ff393a7812 */ /* 0x000fe400078ec0ff */
[----:B------:R-:W-:Y:S01]  /*76b0*/  SHF.R.U32.HI R53, RZ, 0x10, R57 ;  /* 0x00000010ff357819 */ /* 0x000fe20000011639 */
[----:B------:R-:W-:Y:S01]  /*76c0*/  IMAD.SHL.U32 R57, R170, 0x100, RZ ;  /* 0x00000100aa397824 */ /* 0x000fe200078e00ff */
[--C-:B------:R-:W-:Y:S01]  /*76d0*/  SHF.R.U32.HI R56, RZ, 0x8, R55.reuse ;  /* 0x00000008ff387819 */ /* 0x100fe20000011637 */
[----:B------:R-:W-:Y:S01]  /*76e0*/  IMAD.SHL.U32 R165, R165, 0x100, RZ ;  /* 0x00000100a5a57824 */ /* 0x000fe200078e00ff */
[----:B------:R-:W-:Y:S01]  /*76f0*/  LOP3.LUT R54, R55, 0xff0000ff, RZ, 0xc0, !PT ;  /* 0xff0000ff37367812 */ /* 0x000fe200078ec0ff */
[----:B------:R-:W-:Y:S01]  /*7700*/  IMAD.U32 R170, R53, 0x10000, RZ ;  /* 0x0001000035aa7824 */ /* 0x000fe200078e00ff */
[----:B------:R-:W-:-:S02]  /*7710*/  SHF.R.U32.HI R168, RZ, 0x10, R55 ;  /* 0x00000010ffa87819 */ /* 0x000fc40000011637 */
[--C-:B------:R-:W-:Y:S02]  /*7720*/  SHF.R.U32.HI R167, RZ, 0x8, R59.reuse ;  /* 0x00000008ffa77819 */ /* 0x100fe4000001163b */
[----:B------:R-:W-:Y:S02]  /*7730*/  LOP3.LUT R166, R59, 0xff0000ff, RZ, 0xc0, !PT ;  /* 0xff0000ff3ba67812 */ /* 0x000fe400078ec0ff */
[----:B------:R-:W-:Y:S01]  /*7740*/  SHF.R.U32.HI R55, RZ, 0x10, R59 ;  /* 0x00000010ff377819 */ /* 0x000fe2000001163b */
[----:B------:R-:W-:Y:S01]  /*7750*/  IMAD.SHL.U32 R167, R167, 0x100, RZ ;  /* 0x00000100a7a77824 */ /* 0x000fe200078e00ff */
[----:B------:R-:W-:Y:S01]  /*7760*/  LOP3.LUT R52, R52, 0xff00, R57, 0xf8, !PT ;  /* 0x0000ff0034347812 */ /* 0x000fe200078ef839 */
[----:B------:R-:W-:Y:S01]  /*7770*/  IMAD.U32 R57, R169, 0x10000, RZ ;  /* 0x00010000a9397824 */ /* 0x000fe200078e00ff */
[----:B------:R-:W-:Y:S01]  /*7780*/  SHF.L.U32 R59, R56, 0x8, RZ ;  /* 0x00000008383b7819 */ /* 0x000fe200000006ff */
[----:B------:R-:W-:Y:S01]  /*7790*/  IMAD.U32 R172, R55, 0x10000, RZ ;  /* 0x0001000037ac7824 */ /* 0x000fe200078e00ff */
[----:B------:R-:W-:-:S02]  /*77a0*/  LOP3.LUT R169, R58, 0xff00, R165, 0xf8, !PT ;  /* 0x0000ff003aa97812 */ /* 0x000fc400078ef8a5 */
[----:B------:R-:W-:Y:S02]  /*77b0*/  LOP3.LUT R56, R54, 0xff00, R59, 0xf8, !PT ;  /* 0x0000ff0036387812 */ /* 0x000fe400078ef83b */
[----:B------:R-:W-:Y:S02]  /*77c0*/  LOP3.LUT R54, R52, 0xff0000, R57, 0xf8, !PT ;  /* 0x00ff000034367812 */ /* 0x000fe400078ef839 */
[----:B------:R-:W-:Y:S02]  /*77d0*/  SHF.L.U32 R57, R168, 0x10, RZ ;  /* 0x00000010a8397819 */ /* 0x000fe400000006ff */
[----:B------:R-:W-:Y:S02]  /*77e0*/  F2FP.F16.E4M3.UNPACK_B R168, R163.H1 ;  /* 0x000000a3ffa8723e */ /* 0x000fe400030006ff */
[----:B--2---:R-:W-:Y:S02]  /*77f0*/  F2FP.F16.E4M3.UNPACK_B R59, R88.H1 ;  /* 0x00000058ff3b723e */ /* 0x004fe400030006ff */
[----:B-1----:R-:W-:-:S02]  /*7800*/  F2FP.F16.E4M3.UNPACK_B R58, R84.H1 ;  /* 0x00000054ff3a723e */ /* 0x002fc400030006ff */
[----:B------:R-:W-:Y:S01]  /*7810*/  LOP3.LUT R171, R166, 0xff00, R167, 0xf8, !PT ;  /* 0x0000ff00a6ab7812 */ /* 0x000fe200078ef8a7 */
[----:B------:R-:W-:Y:S01]  /*7820*/  HADD2.F32 R167, -RZ, R168.H0_H0 ;  /* 0x200000a8ffa77230 */ /* 0x000fe20000004100 */
[----:B------:R-:W-:Y:S01]  /*7830*/  LOP3.LUT R52, R56, 0xff0000, R57, 0xf8, !PT ;  /* 0x00ff000038347812 */ /* 0x000fe200078ef839 */
[----:B------:R-:W-:Y:S01]  /*7840*/  HADD2.F32 R57, -RZ, R59.H0_H0 ;  /* 0x2000003bff397230 */ /* 0x000fe20000004100 */
[----:B------:R-:W-:Y:S01]  /*7850*/  F2FP.F16.E4M3.UNPACK_B R165, R162.H1 ;  /* 0x000000a2ffa5723e */ /* 0x000fe200030006ff */
[----:B------:R-:W-:Y:S01]  /*7860*/  HADD2.F32 R56, -RZ, R58.H0_H0 ;  /* 0x2000003aff387230 */ /* 0x000fe20000004100 */
[----:B------:R-:W-:Y:S01]  /*7870*/  LOP3.LUT R55, R169, 0xff0000, R170, 0xf8, !PT ;  /* 0x00ff0000a9377812 */ /* 0x000fe200078ef8aa */
[----:B------:R-:W-:Y:S02]  /*7880*/  HADD2.F32 R170, -RZ, R168.H1_H1 ;  /* 0x300000a8ffaa7230 */ /* 0x000fe40000004100 */
[----:B------:R-:W-:Y:S01]  /*7890*/  FMUL.FTZ R173, R57, R167 ;  /* 0x000000a739ad7220 */ /* 0x000fe20000410000 */
[----:B------:R-:W-:-:S02]  /*78a0*/  HADD2.F32 R166, -RZ, R165.H0_H0 ;  /* 0x200000a5ffa67230 */ /* 0x000fc40000004100 */
[C---:B------:R-:W-:Y:S01]  /*78b0*/  FMUL.FTZ R174, R56.reuse, R167 ;  /* 0x000000a738ae7220 */ /* 0x040fe20000410000 */
[----:B------:R-:W-:Y:S01]  /*78c0*/  HADD2.F32 R167, -RZ, R165.H1_H1 ;  /* 0x300000a5ffa77230 */ /* 0x000fe20000004100 */
[----:B------:R-:W-:Y:S01]  /*78d0*/  F2FP.F16.E4M3.UNPACK_B R168, R163 ;  /* 0x000000a3ffa8723e */ /* 0x000fe200020006ff */
[----:B------:R-:W-:Y:S02]  /*78e0*/  HADD2.F32 R165, -RZ, R59.H1_H1 ;  /* 0x3000003bffa57230 */ /* 0x000fe40000004100 */
[-C--:B------:R-:W-:Y:S01]  /*78f0*/  FFMA.FTZ R56, R56, R166.reuse, -R173 ;  /* 0x000000a638387223 */ /* 0x080fe200000108ad */
[----:B------:R-:W-:Y:S01]  /*7900*/  FFMA.FTZ R57, R57, R166, R174 ;  /* 0x000000a639397223 */ /* 0x000fe200000100ae */
[----:B------:R-:W-:Y:S01]  /*7910*/  HADD2.F32 R58, -RZ, R58.H1_H1 ;  /* 0x3000003aff3a7230 */ /* 0x000fe20000004100 */
[----:B------:R-:W-:Y:S01]  /*7920*/  F2FP.F16.E4M3.UNPACK_B R166, R162 ;  /* 0x000000a2ffa6723e */ /* 0x000fe200020006ff */
[----:B------:R-:W-:Y:S01]  /*7930*/  FMUL.FTZ R59, R165, R170 ;  /* 0x000000aaa53b7220 */ /* 0x000fe20000410000 */
[----:B------:R-:W-:Y:S01]  /*7940*/  F2FP.F16.E4M3.UNPACK_B R162, R84 ;  /* 0x00000054ffa2723e */ /* 0x000fe200020006ff */
[----:B------:R-:W-:Y:S01]  /*7950*/  HADD2.F32 R169, -RZ, R168.H0_H0 ;  /* 0x200000a8ffa97230 */ /* 0x000fe20000004100 */
[----:B------:R-:W-:Y:S01]  /*7960*/  F2FP.F16.E4M3.UNPACK_B R88, R88 ;  /* 0x00000058ff58723e */ /* 0x000fe200020006ff */
[C---:B------:R-:W-:Y:S01]  /*7970*/  FMUL.FTZ R170, R58.reuse, R170 ;  /* 0x000000aa3aaa7220 */ /* 0x040fe20000410000 */
[-C--:B------:R-:W-:Y:S01]  /*7980*/  FFMA.FTZ R59, R58, R167.reuse, -R59 ;  /* 0x000000a73a3b7223 */ /* 0x080fe2000001083b */
[----:B------:R-:W-:Y:S01]  /*7990*/  HADD2.F32 R84, -RZ, R162.H0_H0 ;  /* 0x200000a2ff547230 */ /* 0x000fe20000004100 */
[----:B------:R-:W-:Y:S01]  /*79a0*/  LOP3.LUT R53, R171, 0xff0000, R172, 0xf8, !PT ;  /* 0x00ff0000ab357812 */ /* 0x000fe200078ef8ac */
[----:B------:R-:W-:Y:S01]  /*79b0*/  FFMA.FTZ R58, R165, R167, R170 ;  /* 0x000000a7a53a7223 */ /* 0x000fe200000100aa */
[----:B------:R-:W-:Y:S01]  /*79c0*/  HADD2.F32 R163, -RZ, R88.H0_H0 ;  /* 0x20000058ffa37230 */ /* 0x000fe20000004100 */
[----:B------:R-:W-:Y:S01]  /*79d0*/  F2FP.SATFINITE.E4M3.F32.PACK_AB_MERGE_C R56, R59, R56, RZ ;  /* 0x000000383b38723e */ /* 0x000fe200048070ff */
[----:B------:R-:W-:-:S02]  /*79e0*/  HADD2.F32 R167, -RZ, R166.H0_H0 ;  /* 0x200000a6ffa77230 */ /* 0x000fc40000004100 */
[CC--:B------:R-:W-:Y:S01]  /*79f0*/  FMUL.FTZ R170, R84.reuse, R169.reuse ;  /* 0x000000a954aa7220 */ /* 0x0c0fe20000410000 */
[----:B------:R-:W-:Y:S02]  /*7a00*/  HADD2.F32 R168, -RZ, R168.H1_H1 ;  /* 0x300000a8ffa87230 */ /* 0x000fe40000004100 */
[C---:B------:R-:W-:Y:S01]  /*7a10*/  FMUL.FTZ R171, R163.reuse, R169 ;  /* 0x000000a9a3ab7220 */ /* 0x040fe20000410000 */
[----:B------:R-:W-:Y:S02]  /*7a20*/  HADD2.F32 R165, -RZ, R88.H1_H1 ;  /* 0x30000058ffa57230 */ /* 0x000fe40000004100 */
[-C--:B------:R-:W-:Y:S01]  /*7a30*/  FFMA.FTZ R88, R163, R167.reuse, R170 ;  /* 0x000000a7a3587223 */ /* 0x080fe200000100aa */
[----:B------:R-:W-:Y:S02]  /*7a40*/  HADD2.F32 R162, -RZ, R162.H1_H1 ;  /* 0x300000a2ffa27230 */ /* 0x000fe40000004100 */
[----:B------:R-:W-:Y:S01]  /*7a50*/  FFMA.FTZ R84, R84, R167, -R171 ;  /* 0x000000a754547223 */ /* 0x000fe200000108ab */
[----:B------:R-:W-:-:S02]  /*7a60*/  HADD2.F32 R166, -RZ, R166.H1_H1 ;  /* 0x300000a6ffa67230 */ /* 0x000fc40000004100 */
[CC--:B------:R-:W-:Y:S01]  /*7a70*/  FMUL.FTZ R163, R165.reuse, R168.reuse ;  /* 0x000000a8a5a37220 */ /* 0x0c0fe20000410000 */
[----:B------:R-:W-:Y:S01]  /*7a80*/  F2FP.F16.E4M3.UNPACK_B R169, R161.H1 ;  /* 0x000000a1ffa9723e */ /* 0x000fe200030006ff */
[C---:B------:R-:W-:Y:S01]  /*7a90*/  FMUL.FTZ R172, R162.reuse, R168 ;  /* 0x000000a8a2ac7220 */ /* 0x040fe20000410000 */
[----:B------:R-:W-:Y:S01]  /*7aa0*/  F2FP.F16.E4M3.UNPACK_B R167, R90.H1 ;  /* 0x0000005affa7723e */ /* 0x000fe200030006ff */
[----:B------:R-:W-:Y:S01]  /*7ab0*/  FFMA.FTZ R163, R162, R166, -R163 ;  /* 0x000000a6a2a37223 */ /* 0x000fe200000108a3 */
[----:B------:R-:W-:Y:S01]  /*7ac0*/  F2FP.F16.E4M3.UNPACK_B R162, R86.H1 ;  /* 0x00000056ffa2723e */ /* 0x000fe200030006ff */
[----:B------:R-:W-:Y:S01]  /*7ad0*/  HADD2.F32 R173, -RZ, R169.H0_H0 ;  /* 0x200000a9ffad7230 */ /* 0x000fe20000004100 */
[----:B------:R-:W-:Y:S01]  /*7ae0*/  F2FP.F16.E4M3.UNPACK_B R170, R160.H1 ;  /* 0x000000a0ffaa723e */ /* 0x000fe200030006ff */
[----:B------:R-:W-:Y:S02]  /*7af0*/  HADD2.F32 R168, -RZ, R167.H0_H0 ;  /* 0x200000a7ffa87230 */ /* 0x000fe40000004100 */
[----:B------:R-:W-:Y:S01]  /*7b00*/  FFMA.FTZ R165, R165, R166, R172 ;  /* 0x000000a6a5a57223 */ /* 0x000fe200000100ac */
[----:B------:R-:W-:Y:S01]  /*7b10*/  HADD2.F32 R166, -RZ, R162.H0_H0 ;  /* 0x200000a2ffa67230 */ /* 0x000fe20000004100 */
[----:B------:R-:W-:Y:S01]  /*7b20*/  F2FP.F16.E4M3.UNPACK_B R86, R86 ;  /* 0x00000056ff56723e */ /* 0x000fe200020006ff */
[----:B------:R-:W-:-:S02]  /*7b30*/  HADD2.F32 R171, -RZ, R170.H0_H0 ;  /* 0x200000aaffab7230 */ /* 0x000fc40000004100 */
[-C--:B------:R-:W-:Y:S01]  /*7b40*/  FMUL.FTZ R175, R168, R173.reuse ;  /* 0x000000ada8af7220 */ /* 0x080fe20000410000 */
[----:B------:R-:W-:Y:S02]  /*7b50*/  HADD2.F32 R172, -RZ, R169.H1_H1 ;  /* 0x300000a9ffac7230 */ /* 0x000fe40000004100 */
[----:B------:R-:W-:Y:S01]  /*7b60*/  FMUL.FTZ R173, R166, R173 ;  /* 0x000000ada6ad7220 */ /* 0x000fe20000410000 */
[----:B------:R-:W-:Y:S01]  /*7b70*/  HADD2.F32 R169, -RZ, R167.H1_H1 ;  /* 0x300000a7ffa97230 */ /* 0x000fe20000004100 */
[----:B------:R-:W-:Y:S01]  /*7b80*/  F2FP.SATFINITE.E4M3.F32.PACK_AB_MERGE_C R57, R58, R57, RZ ;  /* 0x000000393a39723e */ /* 0x000fe200048070ff */
[----:B------:R-:W-:Y:S02]  /*7b90*/  HADD2.F32 R167, -RZ, R162.H1_H1 ;  /* 0x300000a2ffa77230 */ /* 0x000fe40000004100 */
[-C--:B------:R-:W-:Y:S01]  /*7ba0*/  FFMA.FTZ R162, R166, R171.reuse, -R175 ;  /* 0x000000aba6a27223 */ /* 0x080fe200000108af */
[----:B------:R-:W-:Y:S02]  /*7bb0*/  HADD2.F32 R170, -RZ, R170.H1_H1 ;  /* 0x300000aaffaa7230 */ /* 0x000fe40000004100 */
[----:B------:R-:W-:Y:S01]  /*7bc0*/  FFMA.FTZ R166, R168, R171, R173 ;  /* 0x000000aba8a67223 */ /* 0x000fe200000100ad */
[-C--:B------:R-:W-:Y:S01]  /*7bd0*/  FMUL.FTZ R174, R169, R172.reuse ;  /* 0x000000aca9ae7220 */ /* 0x080fe20000410000 */
[----:B------:R-:W-:Y:S01]  /*7be0*/  F2FP.F16.E4M3.UNPACK_B R168, R161 ;  /* 0x000000a1ffa8723e */ /* 0x000fe200020006ff */
[C---:B------:R-:W-:Y:S01]  /*7bf0*/  FMUL.FTZ R172, R167.reuse, R172 ;  /* 0x000000aca7ac7220 */ /* 0x040fe20000410000 */
[----:B------:R-:W-:Y:S01]  /*7c00*/  F2FP.F16.E4M3.UNPACK_B R161, R90 ;  /* 0x0000005affa1723e */ /* 0x000fe200020006ff */
[----:B------:R-:W-:Y:S01]  /*7c10*/  FFMA.FTZ R177, R167, R170, -R174 ;  /* 0x000000aaa7b17223 */ /* 0x000fe200000108ae */
[----:B------:R-:W-:Y:S01]  /*7c20*/  F2FP.F16.E4M3.UNPACK_B R167, R160 ;  /* 0x000000a0ffa7723e */ /* 0x000fe200020006ff */
[----:B------:R-:W-:-:S02]  /*7c30*/  HADD2.F32 R171, -RZ, R168.H0_H0 ;  /* 0x200000a8ffab7230 */ /* 0x000fc40000004100 */
[----:B------:R-:W-:Y:S01]  /*7c40*/  FFMA.FTZ R179, R169, R170, R172 ;  /* 0x000000aaa9b37223 */ /* 0x000fe200000100ac */
[--C-:B------:R-:W-:Y:S01]  /*7c50*/  HADD2.F32 R160, -RZ, R161.reuse.H0_H0 ;  /* 0x200000a1ffa07230 */ /* 0x100fe20000004100 */
[----:B------:R-:W-:Y:S01]  /*7c60*/  F2FP.F16.E4M3.UNPACK_B R58, R89 ;  /* 0x00000059ff3a723e */ /* 0x000fe200020006ff */
[----:B------:R-:W-:Y:S01]  /*7c70*/  HADD2.F32 R168, -RZ, R168.H1_H1 ;  /* 0x300000a8ffa87230 */ /* 0x000fe20000004100 */
[----:B------:R-:W-:Y:S01]  /*7c80*/  F2FP.F16.E4M3.UNPACK_B R59, R55 ;  /* 0x00000037ff3b723e */ /* 0x000fe200020006ff */
[--C-:B------:R-:W-:Y:S02]  /*7c90*/  HADD2.F32 R90, -RZ, R86.reuse.H0_H0 ;  /* 0x20000056ff5a7230 */ /* 0x100fe40000004100 */
[----:B------:R-:W-:Y:S01]  /*7ca0*/  FMUL.FTZ R173, R160, R171 ;  /* 0x000000aba0ad7220 */ /* 0x000fe20000410000 */
[----:B------:R-:W-:Y:S01]  /*7cb0*/  HADD2.F32 R161, -RZ, R161.H1_H1 ;  /* 0x300000a1ffa17230 */ /* 0x000fe20000004100 */
[----:B------:R-:W-:Y:S01]  /*7cc0*/  F2FP.SATFINITE.E4M3.F32.PACK_AB_MERGE_C R88, R165, R88, R57 ;  /* 0x00000058a558723e */ /* 0x000fe20004807039 */
[----:B------:R-:W-:-:S02]  /*7cd0*/  HADD2.F32 R86, -RZ, R86.H1_H1 ;  /* 0x30000056ff567230 */ /* 0x000fc40000004100 */
[----:B------:R-:W-:Y:S01]  /*7ce0*/  FMUL.FTZ R171, R90, R171 ;  /* 0x000000ab5aab7220 */ /* 0x000fe20000410000 */
[--C-:B------:R-:W-:Y:S02]  /*7cf0*/  HADD2.F32 R169, -RZ, R167.reuse.H0_H0 ;  /* 0x200000a7ffa97230 */ /* 0x100fe40000004100 */
[CC--:B------:R-:W-:Y:S01]  /*7d00*/  FMUL.FTZ R175, R161.reuse, R168.reuse ;  /* 0x000000a8a1af7220 */ /* 0x0c0fe20000410000 */
[----:B------:R-:W-:Y:S02]  /*7d10*/  HADD2.F32 R167, -RZ, R167.H1_H1 ;  /* 0x300000a7ffa77230 */ /* 0x000fe40000004100 */
[----:B------:R-:W-:Y:S01]  /*7d20*/  FMUL.FTZ R168, R86, R168 ;  /* 0x000000a856a87220 */ /* 0x000fe20000410000 */
[----:B------:R-:W-:Y:S01]  /*7d30*/  F2FP.F16.E4M3.UNPACK_B R57, R85 ;  /* 0x00000055ff39723e */ /* 0x000fe200020006ff */
[-C--:B------:R-:W-:Y:S01]  /*7d40*/  FFMA.FTZ R173, R90, R169.reuse, -R173 ;  /* 0x000000a95aad7223 */ /* 0x080fe200000108ad */
[----:B------:R-:W-:Y:S01]  /*7d50*/  FFMA.FTZ R90, R160, R169, R171 ;  /* 0x000000a9a05a7223 */ /* 0x000fe200000100ab */
[-C--:B------:R-:W-:Y:S01]  /*7d60*/  FFMA.FTZ R86, R86, R167.reuse, -R175 ;  /* 0x000000a756567223 */ /* 0x080fe200000108af */
[----:B------:R-:W-:Y:S01]  /*7d70*/  FFMA.FTZ R167, R161, R167, R168 ;  /* 0x000000a7a1a77223 */ /* 0x000fe200000100a8 */
[----:B------:R-:W-:Y:S01]  /*7d80*/  F2FP.SATFINITE.E4M3.F32.PACK_AB_MERGE_C R162, R177, R162, RZ ;  /* 0x000000a2b1a2723e */ /* 0x000fe200048070ff */
[--C-:B------:R-:W-:Y:S01]  /*7d90*/  HADD2.F32 R160, -RZ, R58.reuse.H0_H0 ;  /* 0x2000003affa07230 */ /* 0x100fe20000004100 */
[----:B------:R-:W-:Y:S01]  /*7da0*/  F2FP.SATFINITE.E4M3.F32.PACK_AB_MERGE_C R166, R179, R166, RZ ;  /* 0x000000a6b3a6723e */ /* 0x000fe200048070ff */
[----:B------:R-:W-:Y:S01]  /*7db0*/  HADD2.F32 R165, -RZ, R59.H0_H0 ;  /* 0x2000003bffa57230 */ /* 0x000fe20000004100 */
[----:B------:R-:W-:Y:S01]  /*7dc0*/  F2FP.SATFINITE.E4M3.F32.PACK_AB_MERGE_C R84, R163, R84, R56 ;  /* 0x00000054a354723e */ /* 0x000fe20004807038 */
[----:B------:R-:W-:Y:S01]  /*7dd0*/  HADD2.F32 R56, -RZ, R57.H0_H0 ;  /* 0x20000039ff387230 */ /* 0x000fe20000004100 */
[----:B------:R-:W-:Y:S01]  /*7de0*/  F2FP.F16.E4M3.UNPACK_B R161, R54 ;  /* 0x00000036ffa1723e */ /* 0x000fe200020006ff */
[----:B------:R-:W-:Y:S01]  /*7df0*/  HADD2.F32 R58, -RZ, R58.H1_H1 ;  /* 0x3000003aff3a7230 */ /* 0x000fe20000004100 */
[----:B------:R-:W-:Y:S01]  /*7e00*/  F2FP.SATFINITE.E4M3.F32.PACK_AB_MERGE_C R86, R86, R173, R162 ;  /* 0x000000ad5656723e */ /* 0x000fe200048070a2 */
[----:B------:R-:W-:Y:S01]  /*7e10*/  HADD2.F32 R162, -RZ, R59.H1_H1 ;  /* 0x3000003bffa27230 */ /* 0x000fe20000004100 */
[----:B------:R-:W-:Y:S01]  /*7e20*/  F2FP.SATFINITE.E4M3.F32.PACK_AB_MERGE_C R90, R167, R90, R166 ;  /* 0x0000005aa75a723e */ /* 0x000fe200048070a6 */
[----:B------:R-:W-:-:S02]  /*7e30*/  HADD2.F32 R163, -RZ, R161.H0_H0 ;  /* 0x200000a1ffa37230 */ /* 0x000fc40000004100 */
[-C--:B------:R-:W-:Y:S01]  /*7e40*/  FMUL.FTZ R167, R160, R165.reuse ;  /* 0x000000a5a0a77220 */ /* 0x080fe20000410000 */
[C---:B------:R-:W-:Y:S01]  /*7e50*/  FMUL.FTZ R165, R56.reuse, R165 ;  /* 0x000000a538a57220 */ /* 0x040fe20000410000 */
[----:B------:R-:W-:Y:S01]  /*7e60*/  HADD2.F32 R59, -RZ, R57.H1_H1 ;  /* 0x30000039ff3b7230 */ /* 0x000fe20000004100 */
[----:B------:R-:W-:Y:S01]  /*7e70*/  F2FP.F16.E4M3.UNPACK_B R89, R89.H1 ;  /* 0x00000059ff59723e */ /* 0x000fe200030006ff */
[-C--:B------:R-:W-:Y:S01]  /*7e80*/  FFMA.FTZ R56, R56, R163.reuse, -R167 ;  /* 0x000000a338387223 */ /* 0x080fe200000108a7 */
[----:B------:R-:W-:Y:S01]  /*7e90*/  FFMA.FTZ R57, R160, R163, R165 ;  /* 0x000000a3a0397223 */ /* 0x000fe200000100a5 */
[----:B------:R-:W-:Y:S02]  /*7ea0*/  HADD2.F32 R161, -RZ, R161.H1_H1 ;  /* 0x300000a1ffa17230 */ /* 0x000fe40000004100 */
[-C--:B------:R-:W-:Y:S01]  /*7eb0*/  FMUL.FTZ R160, R58, R162.reuse ;  /* 0x000000a23aa07220 */ /* 0x080fe20000410000 */
[----:B------:R-:W-:Y:S01]  /*7ec0*/  FMUL.FTZ R163, R59, R162 ;  /* 0x000000a23ba37220 */ /* 0x000fe20000410000 */
[----:B------:R-:W-:-:S02]  /*7ed0*/  F2FP.F16.E4M3.UNPACK_B R162, R55.H1 ;  /* 0x00000037ffa2723e */ /* 0x000fc400030006ff */
[----:B------:R-:W-:Y:S01]  /*7ee0*/  F2FP.F16.E4M3.UNPACK_B R85, R85.H1 ;  /* 0x00000055ff55723e */ /* 0x000fe200030006ff */
[-C--:B------:R-:W-:Y:S01]  /*7ef0*/  FFMA.FTZ R59, R59, R161.reuse, -R160 ;  /* 0x000000a13b3b7223 */ /* 0x080fe200000108a0 */
[----:B------:R-:W-:Y:S01]  /*7f00*/  FFMA.FTZ R58, R58, R161, R163 ;  /* 0x000000a13a3a7223 */ /* 0x000fe200000100a3 */
[----:B------:R-:W-:Y:S01]  /*7f10*/  F2FP.F16.E4M3.UNPACK_B R54, R54.H1 ;  /* 0x00000036ff36723e */ /* 0x000fe200030006ff */
[----:B------:R-:W-:Y:S01]  /*7f20*/  HADD2.F32 R160, -RZ, R89.H0_H0 ;  /* 0x20000059ffa07230 */ /* 0x000fe20000004100 */
[-C--:B------:R-:W-:Y:S01]  /*7f30*/  F2FP.F16.E4M3.UNPACK_B R171, R53.reuse ;  /* 0x00000035ffab723e */ /* 0x080fe200020006ff */
[----:B------:R-:W-:Y:S01]  /*7f40*/  HADD2.F32 R163, -RZ, R162.H0_H0 ;  /* 0x200000a2ffa37230 */ /* 0x000fe20000004100 */
[----:B------:R-:W-:Y:S01]  /*7f50*/  F2FP.F16.E4M3.UNPACK_B R172, R53.H1 ;  /* 0x00000035ffac723e */ /* 0x000fe200030006ff */
[----:B------:R-:W-:Y:S01]  /*7f60*/  HADD2.F32 R55, -RZ, R85.H0_H0 ;  /* 0x20000055ff377230 */ /* 0x000fe20000004100 */
[----:B------:R-:W-:Y:S01]  /*7f70*/  F2FP.F16.E4M3.UNPACK_B R167, R52 ;  /* 0x00000034ffa7723e */ /* 0x000fe200020006ff */
[----:B------:R-:W-:-:S02]  /*7f80*/  HADD2.F32 R161, -RZ, R89.H1_H1 ;  /* 0x30000059ffa17230 */ /* 0x000fc40000004100 */
[CC--:B------:R-:W-:Y:S01]  /*7f90*/  FMUL.FTZ R168, R160.reuse, R163.reuse ;  /* 0x000000a3a0a87220 */ /* 0x0c0fe20000410000 */
[----:B------:R-:W-:Y:S02]  /*7fa0*/  HADD2.F32 R89, -RZ, R54.H0_H0 ;  /* 0x20000036ff597230 */ /* 0x000fe40000004100 */
[C---:B------:R-:W-:Y:S01]  /*7fb0*/  FMUL.FTZ R163, R55.reuse, R163 ;  /* 0x000000a337a37220 */ /* 0x040fe20000410000 */
[----:B------:R-:W-:Y:S02]  /*7fc0*/  HADD2.F32 R85, -RZ, R85.H1_H1 ;  /* 0x30000055ff557230 */ /* 0x000fe40000004100 */
[----:B------:R-:W-:Y:S02]  /*7fd0*/  HADD2.F32 R162, -RZ, R162.H1_H1 ;  /* 0x300000a2ffa27230 */ /* 0x000fe40000004100 */
[----:B------:R-:W-:Y:S02]  /*7fe0*/  HADD2.F32 R166, -RZ, R54.H1_H1 ;  /* 0x30000036ffa67230 */ /* 0x000fe40000004100 */
[-C--:B------:R-:W-:Y:S01]  /*7ff0*/  FFMA.FTZ R54, R55, R89.reuse, -R168 ;  /* 0x0000005937367223 */ /* 0x080fe200000108a8 */
[----:B------:R-:W-:Y:S01]  /*8000*/  FFMA.FTZ R55, R160, R89, R163 ;  /* 0x00000059a0377223 */ /* 0x000fe200000100a3 */
[-C--:B------:R-:W-:Y:S01]  /*8010*/  FMUL.FTZ R170, R161, R162.reuse ;  /* 0x000000a2a1aa7220 */ /* 0x080fe20000410000 */
[C---:B------:R-:W-:Y:S01]  /*8020*/  FMUL.FTZ R160, R85.reuse, R162 ;  /* 0x000000a255a07220 */ /* 0x040fe20000410000 */
[----:B------:R-:W-:Y:S01]  /*8030*/  F2FP.F16.E4M3.UNPACK_B R89, R87 ;  /* 0x00000057ff59723e */ /* 0x000fe200020006ff */
[----:B------:R-:W-:Y:S01]  /*8040*/  HADD2.F32 R53, -RZ, R172.H0_H0 ;  /* 0x200000acff357230 */ /* 0x000fe20000004100 */
[----:B------:R-:W-:Y:S01]  /*8050*/  F2FP.F16.E4M3.UNPACK_B R162, R91 ;  /* 0x0000005bffa2723e */ /* 0x000fe200020006ff */
[-C--:B------:R-:W-:Y:S01]  /*8060*/  FFMA.FTZ R85, R85, R166.reuse, -R170 ;  /* 0x000000a655557223 */ /* 0x080fe200000108aa */
[----:B------:R-:W-:Y:S01]  /*8070*/  F2FP.F16.E4M3.UNPACK_B R87, R87.H1 ;  /* 0x00000057ff57723e */ /* 0x000fe200030006ff */
[----:B------:R-:W-:Y:S01]  /*8080*/  FFMA.FTZ R160, R161, R166, R160 ;  /* 0x000000a6a1a07223 */ /* 0x000fe200000100a0 */
[----:B------:R-:W-:Y:S01]  /*8090*/  F2FP.F16.E4M3.UNPACK_B R163, R91.H1 ;  /* 0x0000005bffa3723e */ /* 0x000fe200030006ff */
[----:B------:R-:W-:Y:S01]  /*80a0*/  HADD2.F32 R91, -RZ, R89.H0_H0 ;  /* 0x20000059ff5b7230 */ /* 0x000fe20000004100 */
[----:B------:R-:W-:Y:S01]  /*80b0*/  F2FP.F16.E4M3.UNPACK_B R168, R52.H1 ;  /* 0x00000034ffa8723e */ /* 0x000fe200030006ff */
[----:B------:R-:W-:Y:S01]  /*80c0*/  HADD2.F32 R165, -RZ, R162.H0_H0 ;  /* 0x200000a2ffa57230 */ /* 0x000fe20000004100 */
[----:B------:R-:W-:Y:S01]  /*80d0*/  F2FP.SATFINITE.E4M3.F32.PACK_AB_MERGE_C R54, R85, R54, RZ ;  /* 0x000000365536723e */ /* 0x000fe200048070ff */
[----:B------:R-:W-:Y:S01]  /*80e0*/  HADD2.F32 R52, -RZ, R171.H0_H0 ;  /* 0x200000abff347230 */ /* 0x000fe20000004100 */
[----:B------:R-:W-:Y:S01]  /*80f0*/  F2FP.SATFINITE.E4M3.F32.PACK_AB_MERGE_C R55, R160, R55, RZ ;  /* 0x00000037a037723e */ /* 0x000fe200048070ff */
[----:B------:R-:W-:Y:S01]  /*8100*/  HADD2.F32 R161, -RZ, R87.H0_H0 ;  /* 0x20000057ffa17230 */ /* 0x000fe20000004100 */
[----:B------:R-:W-:Y:S01]  /*8110*/  F2FP.SATFINITE.E4M3.F32.PACK_AB_MERGE_C R85, R59, R56, R54 ;  /* 0x000000383b55723e */ /* 0x000fe20004807036 */
[----:B------:R-:W-:-:S02]  /*8120*/  HADD2.F32 R166, -RZ, R163.H0_H0 ;  /* 0x200000a3ffa67230 */ /* 0x000fc40000004100 */
[-C--:B------:R-:W-:Y:S01]  /*8130*/  FMUL.FTZ R174, R165, R52.reuse ;  /* 0x00000034a5ae7220 */ /* 0x080fe20000410000 */
[----:B------:R-:W-:Y:S02]  /*8140*/  HADD2.F32 R170, -RZ, R167.H0_H0 ;  /* 0x200000a7ffaa7230 */ /* 0x000fe40000004100 */
[----:B------:R-:W-:Y:S01]  /*8150*/  FMUL.FTZ R176, R91, R52 ;  /* 0x000000345bb07220 */ /* 0x000fe20000410000 */
[----:B------:R-:W-:Y:S02]  /*8160*/  HADD2.F32 R163, -RZ, R163.H1_H1 ;  /* 0x300000a3ffa37230 */ /* 0x000fe40000004100 */
[-C--:B------:R-:W-:Y:S01]  /*8170*/  FMUL.FTZ R178, R166, R53.reuse ;  /* 0x00000035a6b27220 */ /* 0x080fe20000410000 */
[----:B------:R-:W-:Y:S02]  /*8180*/  HADD2.F32 R172, -RZ, R172.H1_H1 ;  /* 0x300000acffac7230 */ /* 0x000fe40000004100 */
[----:B------:R-:W-:Y:S01]  /*8190*/  FMUL.FTZ R173, R161, R53 ;  /* 0x00000035a1ad7220 */ /* 0x000fe20000410000 */
[----:B------:R-:W-:-:S02]  /*81a0*/  HADD2.F32 R87, -RZ, R87.H1_H1 ;  /* 0x30000057ff577230 */ /* 0x000fc40000004100 */
[-C--:B------:R-:W-:Y:S01]  /*81b0*/  FFMA.FTZ R52, R91, R170.reuse, -R174 ;  /* 0x000000aa5b347223 */ /* 0x080fe200000108ae */
[----:B------:R-:W-:Y:S02]  /*81c0*/  HADD2.F32 R169, -RZ, R168.H0_H0 ;  /* 0x200000a8ffa97230 */ /* 0x000fe40000004100 */
[----:B------:R-:W-:Y:S01]  /*81d0*/  FFMA.FTZ R53, R165, R170, R176 ;  /* 0x000000aaa5357223 */ /* 0x000fe200000100b0 */
[----:B------:R-:W-:Y:S02]  /*81e0*/  HADD2.F32 R162, -RZ, R162.H1_H1 ;  /* 0x300000a2ffa27230 */ /* 0x000fe40000004100 */
[-C--:B------:R-:W-:Y:S01]  /*81f0*/  FMUL.FTZ R170, R163, R172.reuse ;  /* 0x000000aca3aa7220 */ /* 0x080fe20000410000 */
[----:B------:R-:W-:Y:S02]  /*8200*/  HADD2.F32 R171, -RZ, R171.H1_H1 ;  /* 0x300000abffab7230 */ /* 0x000fe40000004100 */
[----:B------:R-:W-:Y:S01]  /*8210*/  FMUL.FTZ R172, R87, R172 ;  /* 0x000000ac57ac7220 */ /* 0x000fe20000410000 */
[----:B------:R-:W-:-:S02]  /*8220*/  HADD2.F32 R168, -RZ, R168.H1_H1 ;  /* 0x300000a8ffa87230 */ /* 0x000fc40000004100 */
[-C--:B------:R-:W-:Y:S01]  /*8230*/  FFMA.FTZ R173, R166, R169.reuse, R173 ;  /* 0x000000a9a6ad7223 */ /* 0x080fe200000100ad */
[----:B------:R-:W-:Y:S02]  /*8240*/  HADD2.F32 R89, -RZ, R89.H1_H1 ;  /* 0x30000059ff597230 */ /* 0x000fe40000004100 */
[----:B------:R-:W-:Y:S01]  /*8250*/  FFMA.FTZ R178, R161, R169, -R178 ;  /* 0x000000a9a1b27223 */ /* 0x000fe200000108b2 */
[----:B------:R-:W-:Y:S02]  /*8260*/  HADD2.F32 R167, -RZ, R167.H1_H1 ;  /* 0x300000a7ffa77230 */ /* 0x000fe40000004100 */
[-C--:B------:R-:W-:Y:S01]  /*8270*/  FMUL.FTZ R166, R162, R171.reuse ;  /* 0x000000aba2a67220 */ /* 0x080fe20000410000 */
[-C--:B------:R-:W-:Y:S01]  /*8280*/  FFMA.FTZ R87, R87, R168.reuse, -R170 ;  /* 0x000000a857577223 */ /* 0x080fe200000108aa */
[----:B------:R-:W-:Y:S01]  /*8290*/  FMUL.FTZ R171, R89, R171 ;  /* 0x000000ab59ab7220 */ /* 0x000fe20000410000 */
[----:B------:R-:W-:Y:S01]  /*82a0*/  FFMA.FTZ R172, R163, R168, R172 ;  /* 0x000000a8a3ac7223 */ /* 0x000fe200000100ac */
[----:B------:R-:W-:-:S02]  /*82b0*/  FFMA.FTZ R89, R89, R167, -R166 ;  /* 0x000000a759597223 */ /* 0x000fc400000108a6 */
[----:B------:R-:W-:Y:S01]  /*82c0*/  FFMA.FTZ R162, R162, R167, R171 ;  /* 0x000000a7a2a27223 */ /* 0x000fe200000100ab */
[----:B------:R-:W-:Y:S02]  /*82d0*/  F2FP.SATFINITE.E4M3.F32.PACK_AB_MERGE_C R87, R87, R178, RZ ;  /* 0x000000b25757723e */ /* 0x000fe400048070ff */
[----:B------:R-:W-:Y:S02]  /*82e0*/  F2FP.SATFINITE.E4M3.F32.PACK_AB_MERGE_C R172, R172, R173, RZ ;  /* 0x000000adacac723e */ /* 0x000fe400048070ff */
[----:B------:R-:W-:Y:S02]  /*82f0*/  F2FP.SATFINITE.E4M3.F32.PACK_AB_MERGE_C R87, R89, R52, R87 ;  /* 0x000000345957723e */ /* 0x000fe40004807057 */
[----:B------:R-:W-:Y:S02]  /*8300*/  F2FP.SATFINITE.E4M3.F32.PACK_AB_MERGE_C R89, R58, R57, R55 ;  /* 0x000000393a59723e */ /* 0x000fe40004807037 */
[----:B------:R-:W-:-:S07]  /*8310*/  F2FP.SATFINITE.E4M3.F32.PACK_AB_MERGE_C R91, R162, R53, R172 ;  /* 0x00000035a25b723e */ /* 0x000fce00048070ac */
.L_x_345:
[----:B------:R-:W-:Y:S05]  /*8320*/  BSYNC B2 ;  /* 0x0000000000027941 */ /* 0x000fea0003800000 */
.L_x_344:
[----:B------:R-:W-:Y:S01]  /*8330*/  ISETP.GE.AND P3, PT, R159, R147, PT ;  /* 0x000000939f00720c */ /* 0x000fe20003f66270 */
[----:B------:R-:W-:-:S12]  /*8340*/  ULDC.64 UR4, c[0x0][0x2d8] ;  /* 0x0000b60000047ab9 */ /* 0x000fd80000000a00 */
[--C-:B------:R-:W-:Y:S02]  /*8350*/  @!P3 SHF.R.S32.HI R52, RZ, 0x1f, R159.reuse ;  /* 0x0000001fff34b819 */ /* 0x100fe4000001149f */
[----:B------:R-:W-:-:S04]  /*8360*/  @!P3 IADD3 R54, P4, P6, R46, R136, R159 ;  /* 0x000000882e36b210 */ /* 0x000fc80007e9e09f */
[----:B------:R-:W-:Y:S02]  /*8370*/  @!P3 IADD3.X R158, R21, R158, R52, P4, P6 ;  /* 0x0000009e159eb210 */ /* 0x000fe400027ec434 */
[----:B------:R-:W-:-:S04]  /*8380*/  IADD3 R52, P4, R157, UR4, RZ ;  /* 0x000000049d347c10 */ /* 0x000fc8000ff9e0ff */
[----:B------:R-:W-:Y:S02]  /*8390*/  IADD3.X R53, R164, UR5, RZ, P4, !PT ;  /* 0x00000005a4357c10 */ /* 0x000fe4000a7fe4ff */
[----:B------:R-:W-:-:S03]  /*83a0*/  @!P3 IADD3 R54, P4, R54, UR4, RZ ;  /* 0x000000043636bc10 */ /* 0x000fc6000ff9e0ff */
[----:B-1----:R1:W-:Y:S01]  /*83b0*/  STG.E.128 desc[UR60][R52.64], R84 ;  /* 0x0000005434007986 */ /* 0x0023e2000c101d3c */
[----:B------:R-:W-:-:S05]  /*83c0*/  @!P3 IADD3.X R55, R158, UR5, RZ, P4, !PT ;  /* 0x000000059e37bc10 */ /* 0x000fca000a7fe4ff */
[----:B--2---:R1:W-:Y:S04]  /*83d0*/  @!P3 STG.E.128 desc[UR60][R54.64], R88 ;  /* 0x000000583600b986 */ /* 0x0043e8000c101d3c */
.L_x_343:
[----:B------:R-:W-:Y:S05]  /*83e0*/  BSYNC B1 ;  /* 0x0000000000017941 */ /* 0x000fea0003800000 */
.L_x_342:
[----:B-1----:R-:W-:Y:S01]  /*83f0*/  VIADD R53, R228, 0x40 ;  /* 0x00000040e4357836 */ /* 0x002fe20000000000 */
[----:B------:R-:W-:Y:S04]  /*8400*/  BSSY B1, `(.L_x_346) ;  /* 0x0000101000017945 */ /* 0x000fe80003800000 */
[----:B------:R-:W-:-:S13]  /*8410*/  ISETP.GE.OR P3, PT, R53, R120, P0 ;  /* 0x000000783500720c */ /* 0x000fda0000766670 */
[----:B------:R-:W-:Y:S05]  /*8420*/  @P3 BRA `(.L_x_347) ;  /* 0x0000000c00f83947 */ /* 0x000fea0003800000 */
[----:B------:R-:W3:Y:S01]  /*8430*/  LDL R54, [R1+0x58] ;  /* 0x0000580001367983 */ /* 0x000ee20000100800 */
[-C--:B--2---:R-:W-:Y:S01]  /*8440*/  IMAD R52, R124, R130.reuse, RZ ;  /* 0x000000827c347224 */ /* 0x084fe200078e02ff */
[----:B------:R-:W-:Y:S01]  /*8450*/  ISETP.NE.AND P6, PT, R0, RZ, PT ;  /* 0x000000ff0000720c */ /* 0x000fe20003fc5270 */
[C---:B------:R-:W-:Y:S01]  /*8460*/  IMAD.WIDE.U32 R84, R53.reuse, R130, R128 ;  /* 0x0000008235547225 */ /* 0x040fe200078e0080 */
[----:B------:R-:W-:Y:S03]  /*8470*/  BSSY B2, `(.L_x_348) ;  /* 0x00000ee000027945 */ /* 0x000fe60003800000 */
[----:B------:R-:W-:Y:S01]  /*8480*/  IMAD R53, R53, R131, R52 ;  /* 0x0000008335357224 */ /* 0x000fe200078e0234 */
[----:B------:R-:W-:Y:S01]  /*8490*/  SEL R52, R121, R148, !P6 ;  /* 0x0000009479347207 */ /* 0x000fe20007000000 */
[----:B------:R-:W-:Y:S01]  /*84a0*/  VIADD R55, R228, 0x40 ;  /* 0x00000040e4377836 */ /* 0x000fe20000000000 */
[----:B------:R-:W-:Y:S01]  /*84b0*/  IADD3 R87, P3, P4, R46, R84, R27 ;  /* 0x000000542e577210 */ /* 0x000fe20007c7e01b */
[----:B------:R-:W-:Y:S01]  /*84c0*/  VIADD R56, R228, 0x40 ;  /* 0x00000040e4387836 */ /* 0x000fe20000000000 */
[----:B------:R-:W-:Y:S01]  /*84d0*/  IADD3 R86, R85, R53, RZ ;  /* 0x0000003555567210 */ /* 0x000fe20007ffe0ff */
[----:B------:R-:W-:Y:S01]  /*84e0*/  IMAD.SHL.U32 R55, R55, 0x80, RZ ;  /* 0x0000008037377824 */ /* 0x000fe200078e00ff */
[----:B------:R-:W-:-:S02]  /*84f0*/  SHF.R.S32.HI R53, RZ, 0x1f, R52 ;  /* 0x0000001fff357819 */ /* 0x000fc40000011434 */
[----:B------:R-:W-:Y:S02]  /*8500*/  SHF.L.U32 R56, R56, 0x7, RZ ;  /* 0x0000000738387819 */ /* 0x000fe400000006ff */
[----:B------:R-:W-:Y:S02]  /*8510*/  LEA.HI R53, R53, R52, RZ, 0x5 ;  /* 0x0000003435357211 */ /* 0x000fe400078f28ff */
[----:B------:R-:W-:Y:S02]  /*8520*/  LOP3.LUT R55, R55, 0x380, RZ, 0xc0, !PT ;  /* 0x0000038037377812 */ /* 0x000fe400078ec0ff */
[----:B------:R-:W-:Y:S02]  /*8530*/  LEA.HI.SX32 R53, R53, R28, 0x1b ;  /* 0x0000001c35357211 */ /* 0x000fe400078fdaff */
[----:B------:R-:W-:Y:S02]  /*8540*/  LOP3.LUT R56, R56, 0x380, RZ, 0xc0, !PT ;  /* 0x0000038038387812 */ /* 0x000fe400078ec0ff */
[----:B------:R-:W-:Y:S01]  /*8550*/  SHF.R.U32.HI R55, RZ, 0x3, R55 ;  /* 0x00000003ff377819 */ /* 0x000fe20000011637 */
[----:B------:R-:W-:Y:S01]  /*8560*/  IMAD.SHL.U32 R89, R53, 0x10, RZ ;  /* 0x0000001035597824 */ /* 0x000fe200078e00ff */
[----:B------:R-:W-:Y:S01]  /*8570*/  IADD3.X R90, R21, R86, R26, P3, P4 ;  /* 0x00000056155a7210 */ /* 0x000fe20001fe841a */
[----:B------:R-:W-:-:S03]  /*8580*/  IMAD R53, R17, 0x7000, R115 ;  /* 0x0000700011357824 */ /* 0x000fc600078e0273 */
[----:B------:R-:W-:Y:S01]  /*8590*/  LOP3.LUT R52, R56, 0x70, R89, 0xf8, !PT ;  /* 0x0000007038347812 */ /* 0x000fe200078ef859 */
[----:B------:R-:W-:-:S03]  /*85a0*/  IMAD.IADD R53, R16, 0x1, R53 ;  /* 0x0000000110357824 */ /* 0x000fc600078e0235 */
[----:B------:R-:W-:-:S05]  /*85b0*/  LOP3.LUT R52, R52, R55, RZ, 0x3c, !PT ;  /* 0x0000003734347212 */ /* 0x000fca00078e3cff */
[----:B---3--:R-:W-:-:S04]  /*85c0*/  IMAD.IADD R52, R54, 0x1, R52 ;  /* 0x0000000136347824 */ /* 0x008fc800078e0234 */
[----:B------:R-:W-:-:S05]  /*85d0*/  IMAD R55, R17, 0x7000, R52 ;  /* 0x0000700011377824 */ /* 0x000fca00078e0234 */
[----:B------:R-:W-:Y:S02]  /*85e0*/  IADD3 R56, R16, R55, RZ ;  /* 0x0000003710387210 */ /* 0x000fe40007ffe0ff */
[----:B------:R-:W1:Y:S04]  /*85f0*/  LDS.128 R52, [R53+0x20400] ;  /* 0x0204000035347984 */ /* 0x000e680000000c00 */
[----:B------:R-:W2:Y:S01]  /*8600*/  LDS.128 R56, [R56+0x20400] ;  /* 0x0204000038387984 */ /* 0x000ea20000000c00 */
[----:B------:R-:W-:Y:S05]  /*8610*/  @P2 BRA `(.L_x_349) ;  /* 0x0000000c004c2947 */ /* 0x000fea0003800000 */
[----:B------:R-:W-:Y:S01]  /*8620*/  SHF.R.U32.HI R158, RZ, 0x8, R61 ;  /* 0x00000008ff9e7819 */ /* 0x000fe2000001163d */
[----:B-1----:R-:W-:Y:S01]  /*8630*/  IMAD.MOV.U32 R64, RZ, RZ, R52 ;  /* 0x000000ffff407224 */ /* 0x002fe200078e0034 */
[----:B------:R-:W-:Y:S01]  /*8640*/  LOP3.LUT R91, R61, 0xff0000ff, RZ, 0xc0, !PT ;  /* 0xff0000ff3d5b7812 */ /* 0x000fe200078ec0ff */
[----:B--2---:R-:W-:Y:S01]  /*8650*/  IMAD.MOV.U32 R66, RZ, RZ, R56 ;  /* 0x000000ffff427224 */ /* 0x004fe200078e0038 */
[----:B------:R-:W-:Y:S01]  /*8660*/  SHF.R.U32.HI R137, RZ, 0x8, R63 ;  /* 0x00000008ff897819 */ /* 0x000fe2000001163f */
[----:B------:R-:W-:Y:S01]  /*8670*/  IMAD.MOV.U32 R60, RZ, RZ, R53 ;  /* 0x000000ffff3c7224 */ /* 0x000fe200078e0035 */
[----:B------:R-:W-:Y:S02]  /*8680*/  SHF.L.U32 R52, R158, 0x8, RZ ;  /* 0x000000089e347819 */ /* 0x000fe400000006ff */
[----:B------:R-:W-:Y:S02]  /*8690*/  SHF.R.U32.HI R88, RZ, 0x8, R67 ;  /* 0x00000008ff587819 */ /* 0x000fe40000011643 */
[----:B------:R-:W-:Y:S01]  /*86a0*/  LOP3.LUT R91, R91, 0xff00, R52, 0xf8, !PT ;  /* 0x0000ff005b5b7812 */ /* 0x000fe200078ef834 */
[----:B------:R-:W-:Y:S01]  /*86b0*/  IMAD.SHL.U32 R52, R137, 0x100, RZ ;  /* 0x0000010089347824 */ /* 0x000fe200078e00ff */
[----:B------:R-:W-:-:S02]  /*86c0*/  SHF.R.U32.HI R160, RZ, 0x10, R63 ;  /* 0x00000010ffa07819 */ /* 0x000fc4000001163f */
[----:B------:R-:W-:Y:S02]  /*86d0*/  LOP3.LUT R63, R63, 0xff0000ff, RZ, 0xc0, !PT ;  /* 0xff0000ff3f3f7812 */ /* 0x000fe400078ec0ff */
[--C-:B------:R-:W-:Y:S02]  /*86e0*/  SHF.R.U32.HI R159, RZ, 0x10, R65.reuse ;  /* 0x00000010ff9f7819 */ /* 0x100fe40000011641 */
[----:B------:R-:W-:Y:S02]  /*86f0*/  SHF.R.U32.HI R136, RZ, 0x8, R65 ;  /* 0x00000008ff887819 */ /* 0x000fe40000011641 */
[----:B------:R-:W-:Y:S02]  /*8700*/  LOP3.LUT R62, R65, 0xff0000ff, RZ, 0xc0, !PT ;  /* 0xff0000ff413e7812 */ /* 0x000fe400078ec0ff */
[----:B------:R-:W-:Y:S01]  /*8710*/  LOP3.LUT R65, R67, 0xff0000ff, RZ, 0xc0, !PT ;  /* 0xff0000ff43417812 */ /* 0x000fe200078ec0ff */
[----:B------:R-:W-:Y:S01]  /*8720*/  IMAD.SHL.U32 R53, R136, 0x100, RZ ;  /* 0x0000010088357824 */ /* 0x000fe200078e00ff */
[----:B------:R-:W-:-:S02]  /*8730*/  SHF.L.U32 R56, R88, 0x8, RZ ;  /* 0x0000000858387819 */ /* 0x000fc400000006ff */
[----:B------:R-:W-:Y:S01]  /*8740*/  SHF.R.U32.HI R161, RZ, 0x10, R61 ;  /* 0x00000010ffa17819 */ /* 0x000fe2000001163d */
[----:B------:R-:W-:Y:S01]  /*8750*/  IMAD.MOV.U32 R61, RZ, RZ, R54 ;  /* 0x000000ffff3d7224 */ /* 0x000fe200078e0036 */
[----:B------:R-:W-:Y:S01]  /*8760*/  LOP3.LUT R63, R63, 0xff00, R52, 0xf8, !PT ;  /* 0x0000ff003f3f7812 */ /* 0x000fe200078ef834 */
[----:B------:R-:W-:Y:S01]  /*8770*/  IMAD.U32 R52, R160, 0x10000, RZ ;  /* 0x00010000a0347824 */ /* 0x000fe200078e00ff */
[----:B------:R-:W-:Y:S01]  /*8780*/  SHF.R.U32.HI R157, RZ, 0x10, R67 ;  /* 0x00000010ff9d7819 */ /* 0x000fe20000011643 */
[----:B------:R-:W-:Y:S01]  /*8790*/  IMAD.U32 R54, R161, 0x10000, RZ ;  /* 0x00010000a1367824 */ /* 0x000fe200078e00ff */
[----:B------:R-:W-:Y:S01]  /*87a0*/  LOP3.LUT R158, R65, 0xff00, R56, 0xf8, !PT ;  /* 0x0000ff00419e7812 */ /* 0x000fe200078ef838 */
[----:B------:R-:W-:Y:S01]  /*87b0*/  IMAD.U32 R56, R159, 0x10000, RZ ;  /* 0x000100009f387824 */ /* 0x000fe200078e00ff */
[----:B------:R-:W-:Y:S02]  /*87c0*/  F2FP.F16.E4M3.UNPACK_B R136, R155.H1 ;  /* 0x0000009bff88723e */ /* 0x000fe400030006ff */
[----:B------:R-:W-:-:S02]  /*87d0*/  F2FP.F16.E4M3.UNPACK_B R67, R66.H1 ;  /* 0x00000042ff43723e */ /* 0x000fc400030006ff */
[----:B------:R-:W-:Y:S02]  /*87e0*/  F2FP.F16.E4M3.UNPACK_B R65, R64.H1 ;  /* 0x00000040ff41723e */ /* 0x000fe400030006ff */
[----:B------:R-:W-:Y:S01]  /*87f0*/  LOP3.LUT R137, R62, 0xff00, R53, 0xf8, !PT ;  /* 0x0000ff003e897812 */ /* 0x000fe200078ef835 */
[----:B------:R-:W-:Y:S01]  /*8800*/  HADD2.F32 R53, -RZ, R136.H0_H0 ;  /* 0x20000088ff357230 */ /* 0x000fe20000004100 */
[----:B------:R-:W-:Y:S01]  /*8810*/  LOP3.LUT R52, R63, 0xff0000, R52, 0xf8, !PT ;  /* 0x00ff00003f347812 */ /* 0x000fe200078ef834 */
[----:B------:R-:W-:Y:S01]  /*8820*/  HADD2.F32 R63, -RZ, R67.H0_H0 ;  /* 0x20000043ff3f7230 */ /* 0x000fe20000004100 */
[----:B------:R-:W-:Y:S01]  /*8830*/  F2FP.F16.E4M3.UNPACK_B R88, R153.H1 ;  /* 0x00000099ff58723e */ /* 0x000fe200030006ff */
[--C-:B------:R-:W-:Y:S01]  /*8840*/  HADD2.F32 R62, -RZ, R65.reuse.H0_H0 ;  /* 0x20000041ff3e7230 */ /* 0x100fe20000004100 */
[----:B------:R-:W-:Y:S01]  /*8850*/  LOP3.LUT R54, R91, 0xff0000, R54, 0xf8, !PT ;  /* 0x00ff00005b367812 */ /* 0x000fe200078ef836 */
[----:B------:R-:W-:Y:S02]  /*8860*/  HADD2.F32 R65, -RZ, R65.H1_H1 ;  /* 0x30000041ff417230 */ /* 0x000fe40000004100 */
[----:B------:R-:W-:Y:S01]  /*8870*/  FMUL.FTZ R159, R63, R53 ;  /* 0x000000353f9f7220 */ /* 0x000fe20000410000 */
[----:B------:R-:W-:-:S02]  /*8880*/  HADD2.F32 R91, -RZ, R88.H0_H0 ;  /* 0x20000058ff5b7230 */ /* 0x000fc40000004100 */
[C---:B------:R-:W-:Y:S01]  /*8890*/  FMUL.FTZ R160, R62.reuse, R53 ;  /* 0x000000353ea07220 */ /* 0x040fe20000410000 */
[----:B------:R-:W-:Y:S02]  /*88a0*/  SHF.L.U32 R157, R157, 0x10, RZ ;  /* 0x000000109d9d7819 */ /* 0x000fe400000006ff */
[----:B------:R-:W-:Y:S01]  /*88b0*/  LOP3.LUT R56, R137, 0xff0000, R56, 0xf8, !PT ;  /* 0x00ff000089387812 */ /* 0x000fe200078ef838 */
[-C--:B------:R-:W-:Y:S01]  /*88c0*/  FFMA.FTZ R62, R62, R91.reuse, -R159 ;  /* 0x0000005b3e3e7223 */ /* 0x080fe2000001089f */
[----:B------:R-:W-:Y:S01]  /*88d0*/  FFMA.FTZ R63, R63, R91, R160 ;  /* 0x0000005b3f3f7223 */ /* 0x000fe200000100a0 */
[----:B------:R-:W-:Y:S01]  /*88e0*/  HADD2.F32 R91, -RZ, R136.H1_H1 ;  /* 0x30000088ff5b7230 */ /* 0x000fe20000004100 */
[----:B------:R-:W-:Y:S01]  /*88f0*/  F2FP.F16.E4M3.UNPACK_B R155, R155 ;  /* 0x0000009bff9b723e */ /* 0x000fe200020006ff */
[----:B------:R-:W-:Y:S01]  /*8900*/  HADD2.F32 R136, -RZ, R67.H1_H1 ;  /* 0x30000043ff887230 */ /* 0x000fe20000004100 */
[----:B------:R-:W-:Y:S01]  /*8910*/  F2FP.F16.E4M3.UNPACK_B R67, R66 ;  /* 0x00000042ff43723e */ /* 0x000fe200020006ff */
[----:B------:R-:W-:Y:S01]  /*8920*/  HADD2.F32 R137, -RZ, R88.H1_H1 ;  /* 0x30000058ff897230 */ /* 0x000fe20000004100 */
[----:B------:R-:W-:Y:S01]  /*8930*/  F2FP.F16.E4M3.UNPACK_B R88, R64 ;  /* 0x00000040ff58723e */ /* 0x000fe200020006ff */
[-C--:B------:R-:W-:Y:S01]  /*8940*/  FMUL.FTZ R159, R65, R91.reuse ;  /* 0x0000005b419f7220 */ /* 0x080fe20000410000 */
[----:B------:R-:W-:Y:S01]  /*8950*/  FMUL.FTZ R64, R136, R91 ;  /* 0x0000005b88407220 */ /* 0x000fe20000410000 */
[----:B------:R-:W-:Y:S01]  /*8960*/  LOP3.LUT R53, R158, 0xff0000, R157, 0xf8, !PT ;  /* 0x00ff00009e357812 */ /* 0x000fe200078ef89d */
[----:B------:R-:W-:Y:S01]  /*8970*/  HADD2.F32 R157, -RZ, R155.H0_H0 ;  /* 0x2000009bff9d7230 */ /* 0x000fe20000004100 */
[----:B------:R-:W-:Y:S01]  /*8980*/  F2FP.F16.E4M3.UNPACK_B R153, R153 ;  /* 0x00000099ff99723e */ /* 0x000fe200020006ff */
[----:B------:R-:W-:-:S02]  /*8990*/  HADD2.F32 R91, -RZ, R67.H0_H0 ;  /* 0x20000043ff5b7230 */ /* 0x000fc40000004100 */
[-C--:B------:R-:W-:Y:S01]  /*89a0*/  FFMA.FTZ R65, R65, R137.reuse, -R64 ;  /* 0x0000008941417223 */ /* 0x080fe20000010840 */
[----:B------:R-:W-:Y:S02]  /*89b0*/  HADD2.F32 R66, -RZ, R88.H0_H0 ;  /* 0x20000058ff427230 */ /* 0x000fe40000004100 */
[----:B------:R-:W-:Y:S01]  /*89c0*/  FFMA.FTZ R64, R136, R137, R159 ;  /* 0x0000008988407223 */ /* 0x000fe2000001009f */
[----:B------:R-:W-:Y:S02]  /*89d0*/  HADD2.F32 R136, -RZ, R153.H0_H0 ;  /* 0x20000099ff887230 */ /* 0x000fe40000004100 */
[-C--:B------:R-:W-:Y:S01]  /*89e0*/  FMUL.FTZ R159, R91, R157.reuse ;  /* 0x0000009d5b9f7220 */ /* 0x080fe20000410000 */
[----:B------:R-:W-:Y:S02]  /*89f0*/  HADD2.F32 R155, -RZ, R155.H1_H1 ;  /* 0x3000009bff9b7230 */ /* 0x000fe40000004100 */
[----:B------:R-:W-:Y:S01]  /*8a00*/  FMUL.FTZ R158, R66, R157 ;  /* 0x0000009d429e7220 */ /* 0x000fe20000410000 */
[----:B------:R-:W-:-:S02]  /*8a10*/  HADD2.F32 R137, -RZ, R67.H1_H1 ;  /* 0x30000043ff897230 */ /* 0x000fc40000004100 */
[----:B------:R-:W-:Y:S01]  /*8a20*/  FFMA.FTZ R66, R66, R136, -R159 ;  /* 0x0000008842427223 */ /* 0x000fe2000001089f */
[----:B------:R-:W-:Y:S01]  /*8a30*/  HADD2.F32 R88, -RZ, R88.H1_H1 ;  /* 0x30000058ff587230 */ /* 0x000fe20000004100 */
[----:B------:R-:W-:Y:S01]  /*8a40*/  F2FP.F16.E4M3.UNPACK_B R159, R156.H1 ;  /* 0x0000009cff9f723e */ /* 0x000fe200030006ff */
[----:B------:R-:W-:Y:S01]  /*8a50*/  HADD2.F32 R157, -RZ, R153.H1_H1 ;  /* 0x30000099ff9d7230 */ /* 0x000fe20000004100 */
[----:B------:R-:W-:Y:S01]  /*8a60*/  F2FP.F16.E4M3.UNPACK_B R153, R58.H1 ;  /* 0x0000003aff99723e */ /* 0x000fe200030006ff */
[----:B------:R-:W-:Y:S01]  /*8a70*/  FFMA.FTZ R67, R91, R136, R158 ;  /* 0x000000885b437223 */ /* 0x000fe2000001009e */
[-C--:B------:R-:W-:Y:S01]  /*8a80*/  FMUL.FTZ R91, R137, R155.reuse ;  /* 0x0000009b895b7220 */ /* 0x080fe20000410000 */
[----:B------:R-:W-:Y:S01]  /*8a90*/  FMUL.FTZ R160, R88, R155 ;  /* 0x0000009b58a07220 */ /* 0x000fe20000410000 */
[----:B------:R-:W-:Y:S01]  /*8aa0*/  F2FP.F16.E4M3.UNPACK_B R158, R154.H1 ;  /* 0x0000009aff9e723e */ /* 0x000fe200030006ff */
[----:B------:R-:W-:Y:S01]  /*8ab0*/  HADD2.F32 R162, -RZ, R159.H0_H0 ;  /* 0x2000009fffa27230 */ /* 0x000fe20000004100 */
[----:B------:R-:W-:Y:S01]  /*8ac0*/  F2FP.F16.E4M3.UNPACK_B R136, R61.H1 ;  /* 0x0000003dff88723e */ /* 0x000fe200030006ff */
[----:B------:R-:W-:-:S02]  /*8ad0*/  HADD2.F32 R155, -RZ, R153.H0_H0 ;  /* 0x20000099ff9b7230 */ /* 0x000fc40000004100 */
[-C--:B------:R-:W-:Y:S01]  /*8ae0*/  FFMA.FTZ R91, R88, R157.reuse, -R91 ;  /* 0x0000009d585b7223 */ /* 0x080fe2000001085b */
[----:B------:R-:W-:Y:S01]  /*8af0*/  FFMA.FTZ R88, R137, R157, R160 ;  /* 0x0000009d89587223 */ /* 0x000fe200000100a0 */
[----:B------:R-:W-:Y:S01]  /*8b00*/  HADD2.F32 R160, -RZ, R158.H0_H0 ;  /* 0x2000009effa07230 */ /* 0x000fe20000004100 */
[----:B------:R-:W-:Y:S01]  /*8b10*/  F2FP.F16.E4M3.UNPACK_B R156, R156 ;  /* 0x0000009cff9c723e */ /* 0x000fe200020006ff */
[--C-:B------:R-:W-:Y:S02]  /*8b20*/  HADD2.F32 R137, -RZ, R136.reuse.H0_H0 ;  /* 0x20000088ff897230 */ /* 0x100fe40000004100 */
[-C--:B------:R-:W-:Y:S01]  /*8b30*/  FMUL.FTZ R164, R155, R162.reuse ;  /* 0x000000a29ba47220 */ /* 0x080fe20000410000 */
[----:B------:R-:W-:Y:S01]  /*8b40*/  HADD2.F32 R159, -RZ, R159.H1_H1 ;  /* 0x3000009fff9f7230 */ /* 0x000fe20000004100 */
[----:B------:R-:W-:Y:S01]  /*8b50*/  F2FP.F16.E4M3.UNPACK_B R61, R61 ;  /* 0x0000003dff3d723e */ /* 0x000fe200020006ff */
[----:B------:R-:W-:Y:S02]  /*8b60*/  HADD2.F32 R153, -RZ, R153.H1_H1 ;  /* 0x30000099ff997230 */ /* 0x000fe40000004100 */
[----:B------:R-:W-:Y:S01]  /*8b70*/  FMUL.FTZ R162, R137, R162 ;  /* 0x000000a289a27220 */ /* 0x000fe20000410000 */
[----:B------:R-:W-:-:S02]  /*8b80*/  HADD2.F32 R136, -RZ, R136.H1_H1 ;  /* 0x30000088ff887230 */ /* 0x000fc40000004100 */
[-C--:B------:R-:W-:Y:S01]  /*8b90*/  FFMA.FTZ R164, R137, R160.reuse, -R164 ;  /* 0x000000a089a47223 */ /* 0x080fe200000108a4 */
[----:B------:R-:W-:Y:S02]  /*8ba0*/  HADD2.F32 R158, -RZ, R158.H1_H1 ;  /* 0x3000009eff9e7230 */ /* 0x000fe40000004100 */
[-C--:B------:R-:W-:Y:S01]  /*8bb0*/  FMUL.FTZ R137, R153, R159.reuse ;  /* 0x0000009f99897220 */ /* 0x080fe20000410000 */
[----:B------:R-:W-:Y:S01]  /*8bc0*/  FFMA.FTZ R162, R155, R160, R162 ;  /* 0x000000a09ba27223 */ /* 0x000fe200000100a2 */
[C---:B------:R-:W-:Y:S01]  /*8bd0*/  FMUL.FTZ R166, R136.reuse, R159 ;  /* 0x0000009f88a67220 */ /* 0x040fe20000410000 */
[----:B------:R-:W-:Y:S01]  /*8be0*/  F2FP.F16.E4M3.UNPACK_B R154, R154 ;  /* 0x0000009aff9a723e */ /* 0x000fe200020006ff */
[----:B------:R-:W-:Y:S01]  /*8bf0*/  FFMA.FTZ R159, R136, R158, -R137 ;  /* 0x0000009e889f7223 */ /* 0x000fe20000010889 */
[----:B------:R-:W-:Y:S01]  /*8c00*/  F2FP.F16.E4M3.UNPACK_B R136, R58 ;  /* 0x0000003aff88723e */ /* 0x000fe200020006ff */
[----:B------:R-:W-:Y:S02]  /*8c10*/  HADD2.F32 R155, -RZ, R156.H0_H0 ;  /* 0x2000009cff9b7230 */ /* 0x000fe40000004100 */
[----:B------:R-:W-:Y:S01]  /*8c20*/  FFMA.FTZ R161, R153, R158, R166 ;  /* 0x0000009e99a17223 */ /* 0x000fe200000100a6 */
[----:B------:R-:W-:Y:S01]  /*8c30*/  HADD2.F32 R58, -RZ, R61.H0_H0 ;  /* 0x2000003dff3a7230 */ /* 0x000fe20000004100 */
[----:B------:R-:W-:Y:S01]  /*8c40*/  F2FP.SATFINITE.E4M3.F32.PACK_AB_MERGE_C R62, R65, R62, RZ ;  /* 0x0000003e413e723e */ /* 0x000fe200048070ff */
[----:B------:R-:W-:Y:S01]  /*8c50*/  HADD2.F32 R137, -RZ, R136.H0_H0 ;  /* 0x20000088ff897230 */ /* 0x000fe20000004100 */
[----:B------:R-:W-:Y:S01]  /*8c60*/  F2FP.SATFINITE.E4M3.F32.PACK_AB_MERGE_C R64, R64, R63, RZ ;  /* 0x0000003f4040723e */ /* 0x000fe200048070ff */
[----:B------:R-:W-:-:S02]  /*8c70*/  HADD2.F32 R156, -RZ, R156.H1_H1 ;  /* 0x3000009cff9c7230 */ /* 0x000fc40000004100 */
[CC--:B------:R-:W-:Y:S01]  /*8c80*/  FMUL.FTZ R158, R58.reuse, R155.reuse ;  /* 0x0000009b3a9e7220 */ /* 0x0c0fe20000410000 */
[----:B------:R-:W-:Y:S02]  /*8c90*/  HADD2.F32 R61, -RZ, R61.H1_H1 ;  /* 0x3000003dff3d7230 */ /* 0x000fe40000004100 */
[----:B------:R-:W-:Y:S01]  /*8ca0*/  FMUL.FTZ R157, R137, R155 ;  /* 0x0000009b899d7220 */ /* 0x000fe20000410000 */
[----:B------:R-:W-:Y:S01]  /*8cb0*/  HADD2.F32 R153, -RZ, R154.H0_H0 ;  /* 0x2000009aff997230 */ /* 0x000fe20000004100 */
[----:B------:R-:W-:Y:S01]  /*8cc0*/  F2FP.SATFINITE.E4M3.F32.PACK_AB_MERGE_C R63, R91, R66, R62 ;  /* 0x000000425b3f723e */ /* 0x000fe2000480703e */
[----:B------:R-:W-:Y:S02]  /*8cd0*/  HADD2.F32 R136, -RZ, R136.H1_H1 ;  /* 0x30000088ff887230 */ /* 0x000fe40000004100 */
[----:B------:R-:W-:Y:S01]  /*8ce0*/  FMUL.FTZ R155, R61, R156 ;  /* 0x0000009c3d9b7220 */ /* 0x000fe20000410000 */
[----:B------:R-:W-:Y:S01]  /*8cf0*/  HADD2.F32 R154, -RZ, R154.H1_H1 ;  /* 0x3000009aff9a7230 */ /* 0x000fe20000004100 */
[----:B------:R-:W-:Y:S01]  /*8d00*/  F2FP.F16.E4M3.UNPACK_B R66, R56 ;  /* 0x00000038ff42723e */ /* 0x000fe200020006ff */
[----:B------:R-:W-:Y:S01]  /*8d10*/  FFMA.FTZ R157, R58, R153, -R157 ;  /* 0x000000993a9d7223 */ /* 0x000fe2000001089d */
[C---:B------:R-:W-:Y:S01]  /*8d20*/  FMUL.FTZ R160, R136.reuse, R156 ;  /* 0x0000009c88a07220 */ /* 0x040fe20000410000 */
[----:B------:R-:W-:Y:S01]  /*8d30*/  F2FP.F16.E4M3.UNPACK_B R65, R60 ;  /* 0x0000003cff41723e */ /* 0x000fe200020006ff */
[----:B------:R-:W-:Y:S01]  /*8d40*/  FFMA.FTZ R155, R136, R154, R155 ;  /* 0x0000009a889b7223 */ /* 0x000fe2000001009b */
[----:B------:R-:W-:Y:S01]  /*8d50*/  F2FP.F16.E4M3.UNPACK_B R136, R57 ;  /* 0x00000039ff88723e */ /* 0x000fe200020006ff */
[----:B------:R-:W-:Y:S01]  /*8d60*/  FFMA.FTZ R58, R137, R153, R158 ;  /* 0x00000099893a7223 */ /* 0x000fe2000001009e */
[----:B------:R-:W-:Y:S01]  /*8d70*/  F2FP.SATFINITE.E4M3.F32.PACK_AB_MERGE_C R62, R88, R67, R64 ;  /* 0x00000043583e723e */ /* 0x000fe20004807040 */
[----:B------:R-:W-:Y:S01]  /*8d80*/  HADD2.F32 R137, -RZ, R66.H0_H0 ;  /* 0x20000042ff897230 */ /* 0x000fe20000004100 */
[----:B------:R-:W-:Y:S01]  /*8d90*/  F2FP.F16.E4M3.UNPACK_B R88, R54 ;  /* 0x00000036ff58723e */ /* 0x000fe200020006ff */
[----:B------:R-:W-:-:S02]  /*8da0*/  HADD2.F32 R67, -RZ, R136.H0_H0 ;  /* 0x20000088ff437230 */ /* 0x000fc40000004100 */
[----:B------:R-:W-:Y:S01]  /*8db0*/  FFMA.FTZ R160, R61, R154, -R160 ;  /* 0x0000009a3da07223 */ /* 0x000fe200000108a0 */
[--C-:B------:R-:W-:Y:S01]  /*8dc0*/  HADD2.F32 R64, -RZ, R65.reuse.H0_H0 ;  /* 0x20000041ff407230 */ /* 0x100fe20000004100 */
[----:B------:R-:W-:Y:S01]  /*8dd0*/  F2FP.F16.E4M3.UNPACK_B R60, R60.H1 ;  /* 0x0000003cff3c723e */ /* 0x000fe200030006ff */
[----:B------:R-:W-:Y:S02]  /*8de0*/  HADD2.F32 R91, -RZ, R88.H0_H0 ;  /* 0x20000058ff5b7230 */ /* 0x000fe40000004100 */
[-C--:B------:R-:W-:Y:S01]  /*8df0*/  FMUL.FTZ R153, R67, R137.reuse ;  /* 0x0000008943997220 */ /* 0x080fe20000410000 */
[----:B------:R-:W-:Y:S02]  /*8e00*/  HADD2.F32 R136, -RZ, R136.H1_H1 ;  /* 0x30000088ff887230 */ /* 0x000fe40000004100 */
[C---:B------:R-:W-:Y:S01]  /*8e10*/  FMUL.FTZ R154, R64.reuse, R137 ;  /* 0x00000089409a7220 */ /* 0x040fe20000410000 */
[----:B------:R-:W-:Y:S02]  /*8e20*/  HADD2.F32 R137, -RZ, R66.H1_H1 ;  /* 0x30000042ff897230 */ /* 0x000fe40000004100 */
[----:B------:R-:W-:Y:S01]  /*8e30*/  FFMA.FTZ R64, R64, R91, -R153 ;  /* 0x0000005b40407223 */ /* 0x000fe20000010899 */
[----:B------:R-:W-:-:S02]  /*8e40*/  HADD2.F32 R66, -RZ, R65.H1_H1 ;  /* 0x30000041ff427230 */ /* 0x000fc40000004100 */
[----:B------:R-:W-:Y:S01]  /*8e50*/  FFMA.FTZ R65, R67, R91, R154 ;  /* 0x0000005b43417223 */ /* 0x000fe2000001009a */
[----:B------:R-:W-:Y:S02]  /*8e60*/  HADD2.F32 R67, -RZ, R88.H1_H1 ;  /* 0x30000058ff437230 */ /* 0x000fe40000004100 */
[----:B------:R-:W-:Y:S01]  /*8e70*/  FMUL.FTZ R91, R136, R137 ;  /* 0x00000089885b7220 */ /* 0x000fe20000410000 */
[----:B------:R-:W-:Y:S01]  /*8e80*/  F2FP.F16.E4M3.UNPACK_B R88, R57.H1 ;  /* 0x00000039ff58723e */ /* 0x000fe200030006ff */
[C---:B------:R-:W-:Y:S01]  /*8e90*/  FMUL.FTZ R153, R66.reuse, R137 ;  /* 0x0000008942997220 */ /* 0x040fe20000410000 */
[----:B------:R-:W-:Y:S01]  /*8ea0*/  F2FP.F16.E4M3.UNPACK_B R137, R56.H1 ;  /* 0x00000038ff89723e */ /* 0x000fe200030006ff */
[-C--:B------:R-:W-:Y:S01]  /*8eb0*/  FFMA.FTZ R57, R66, R67.reuse, -R91 ;  /* 0x0000004342397223 */ /* 0x080fe2000001085b */
[----:B------:R-:W-:Y:S01]  /*8ec0*/  F2FP.F16.E4M3.UNPACK_B R54, R54.H1 ;  /* 0x00000036ff36723e */ /* 0x000fe200030006ff */
[----:B------:R-:W-:Y:S01]  /*8ed0*/  FFMA.FTZ R56, R136, R67, R153 ;  /* 0x0000004388387223 */ /* 0x000fe20000010099 */
[----:B------:R-:W-:Y:S01]  /*8ee0*/  HADD2.F32 R91, -RZ, R88.H0_H0 ;  /* 0x20000058ff5b7230 */ /* 0x000fe20000004100 */
[----:B------:R-:W-:Y:S01]  /*8ef0*/  F2FP.SATFINITE.E4M3.F32.PACK_AB_MERGE_C R161, R161, R162, RZ ;  /* 0x000000a2a1a1723e */ /* 0x000fe200048070ff */
[----:B------:R-:W-:Y:S01]  /*8f00*/  HADD2.F32 R136, -RZ, R137.H0_H0 ;  /* 0x20000089ff887230 */ /* 0x000fe20000004100 */
[----:B------:R-:W-:Y:S01]  /*8f10*/  F2FP.SATFINITE.E4M3.F32.PACK_AB_MERGE_C R61, R159, R164, RZ ;  /* 0x000000a49f3d723e */ /* 0x000fe200048070ff */
[----:B------:R-:W-:Y:S01]  /*8f20*/  HADD2.F32 R66, -RZ, R60.H0_H0 ;  /* 0x2000003cff427230 */ /* 0x000fe20000004100 */
[----:B------:R-:W-:Y:S01]  /*8f30*/  F2FP.SATFINITE.E4M3.F32.PACK_AB_MERGE_C R58, R155, R58, R161 ;  /* 0x0000003a9b3a723e */ /* 0x000fe200048070a1 */
[----:B------:R-:W-:-:S02]  /*8f40*/  HADD2.F32 R88, -RZ, R88.H1_H1 ;  /* 0x30000058ff587230 */ /* 0x000fc40000004100 */
[-C--:B------:R-:W-:Y:S01]  /*8f50*/  FMUL.FTZ R153, R91, R136.reuse ;  /* 0x000000885b997220 */ /* 0x080fe20000410000 */
[----:B------:R-:W-:Y:S02]  /*8f60*/  HADD2.F32 R137, -RZ, R137.H1_H1 ;  /* 0x30000089ff897230 */ /* 0x000fe40000004100 */
[----:B------:R-:W-:Y:S01]  /*8f70*/  FMUL.FTZ R154, R66, R136 ;  /* 0x00000088429a7220 */ /* 0x000fe20000410000 */
[----:B------:R-:W-:Y:S01]  /*8f80*/  HADD2.F32 R67, -RZ, R60.H1_H1 ;  /* 0x3000003cff437230 */ /* 0x000fe20000004100 */
[----:B------:R-:W-:Y:S01]  /*8f90*/  F2FP.F16.E4M3.UNPACK_B R155, R53 ;  /* 0x00000035ff9b723e */ /* 0x000fe200020006ff */
[--C-:B------:R-:W-:Y:S02]  /*8fa0*/  HADD2.F32 R60, -RZ, R54.reuse.H0_H0 ;  /* 0x20000036ff3c7230 */ /* 0x100fe40000004100 */
[-C--:B------:R-:W-:Y:S01]  /*8fb0*/  FMUL.FTZ R156, R88, R137.reuse ;  /* 0x00000089589c7220 */ /* 0x080fe20000410000 */
[----:B------:R-:W-:Y:S02]  /*8fc0*/  HADD2.F32 R136, -RZ, R54.H1_H1 ;  /* 0x30000036ff887230 */ /* 0x000fe40000004100 */
[----:B------:R-:W-:Y:S01]  /*8fd0*/  FMUL.FTZ R137, R67, R137 ;  /* 0x0000008943897220 */ /* 0x000fe20000410000 */
[----:B------:R-:W-:Y:S01]  /*8fe0*/  F2FP.SATFINITE.E4M3.F32.PACK_AB_MERGE_C R61, R160, R157, R61 ;  /* 0x0000009da03d723e */ /* 0x000fe2000480703d */
[-C--:B------:R-:W-:Y:S01]  /*8ff0*/  FFMA.FTZ R54, R66, R60.reuse, -R153 ;  /* 0x0000003c42367223 */ /* 0x080fe20000010899 */
[----:B------:R-:W-:Y:S01]  /*9000*/  FFMA.FTZ R60, R91, R60, R154 ;  /* 0x0000003c5b3c7223 */ /* 0x000fe2000001009a */
[----:B------:R-:W-:Y:S01]  /*9010*/  F2FP.F16.E4M3.UNPACK_B R91, R59 ;  /* 0x0000003bff5b723e */ /* 0x000fe200020006ff */
[-C--:B------:R-:W-:Y:S01]  /*9020*/  FFMA.FTZ R159, R67, R136.reuse, -R156 ;  /* 0x00000088439f7223 */ /* 0x080fe2000001089c */
[----:B------:R-:W-:Y:S01]  /*9030*/  F2FP.F16.E4M3.UNPACK_B R66, R55 ;  /* 0x00000037ff42723e */ /* 0x000fe200020006ff */
[----:B------:R-:W-:Y:S01]  /*9040*/  FFMA.FTZ R161, R88, R136, R137 ;  /* 0x0000008858a17223 */ /* 0x000fe20000010089 */
[----:B------:R-:W-:Y:S01]  /*9050*/  F2FP.F16.E4M3.UNPACK_B R88, R59.H1 ;  /* 0x0000003bff58723e */ /* 0x000fe200030006ff */
[----:B------:R-:W-:Y:S01]  /*9060*/  HADD2.F32 R136, -RZ, R91.H0_H0 ;  /* 0x2000005bff887230 */ /* 0x000fe20000004100 */
[----:B------:R-:W-:Y:S01]  /*9070*/  F2FP.F16.E4M3.UNPACK_B R156, R53.H1 ;  /* 0x00000035ff9c723e */ /* 0x000fe200030006ff */
[----:B------:R-:W-:Y:S01]  /*9080*/  HADD2.F32 R157, -RZ, R155.H0_H0 ;  /* 0x2000009bff9d7230 */ /* 0x000fe20000004100 */
[-C--:B------:R-:W-:Y:S01]  /*9090*/  F2FP.F16.E4M3.UNPACK_B R53, R52.reuse ;  /* 0x00000034ff35723e */ /* 0x080fe200020006ff */
[----:B------:R-:W-:Y:S01]  /*90a0*/  HADD2.F32 R59, -RZ, R66.H0_H0 ;  /* 0x20000042ff3b7230 */ /* 0x000fe20000004100 */
[----:B------:R-:W-:Y:S01]  /*90b0*/  F2FP.F16.E4M3.UNPACK_B R55, R55.H1 ;  /* 0x00000037ff37723e */ /* 0x000fe200030006ff */
[----:B------:R-:W-:Y:S01]  /*90c0*/  HADD2.F32 R158, -RZ, R156.H0_H0 ;  /* 0x2000009cff9e7230 */ /* 0x000fe20000004100 */
[----:B------:R-:W-:Y:S01]  /*90d0*/  F2FP.F16.E4M3.UNPACK_B R137, R52.H1 ;  /* 0x00000034ff89723e */ /* 0x000fe200030006ff */
[----:B------:R-:W-:-:S02]  /*90e0*/  HADD2.F32 R52, -RZ, R88.H0_H0 ;  /* 0x20000058ff347230 */ /* 0x000fc40000004100 */
[-C--:B------:R-:W-:Y:S01]  /*90f0*/  FMUL.FTZ R160, R136, R157.reuse ;  /* 0x0000009d88a07220 */ /* 0x080fe20000410000 */
[----:B------:R-:W-:Y:S02]  /*9100*/  HADD2.F32 R153, -RZ, R53.H0_H0 ;  /* 0x20000035ff997230 */ /* 0x000fe40000004100 */
[----:B------:R-:W-:Y:S01]  /*9110*/  FMUL.FTZ R157, R59, R157 ;  /* 0x0000009d3b9d7220 */ /* 0x000fe20000410000 */
[----:B------:R-:W-:Y:S02]  /*9120*/  HADD2.F32 R67, -RZ, R55.H0_H0 ;  /* 0x20000037ff437230 */ /* 0x000fe40000004100 */
[----:B------:R-:W-:Y:S01]  /*9130*/  FMUL.FTZ R162, R52, R158 ;  /* 0x0000009e34a27220 */ /* 0x000fe20000410000 */
[----:B------:R-:W-:Y:S02]  /*9140*/  HADD2.F32 R154, -RZ, R137.H0_H0 ;  /* 0x20000089ff9a7230 */ /* 0x000fe40000004100 */
[----:B------:R-:W-:Y:S01]  /*9150*/  FFMA.FTZ R157, R136, R153, R157 ;  /* 0x00000099889d7223 */ /* 0x000fe2000001009d */
[----:B------:R-:W-:-:S02]  /*9160*/  HADD2.F32 R88, -RZ, R88.H1_H1 ;  /* 0x30000058ff587230 */ /* 0x000fc40000004100 */
[C---:B------:R-:W-:Y:S01]  /*9170*/  FMUL.FTZ R163, R67.reuse, R158 ;  /* 0x0000009e43a37220 */ /* 0x040fe20000410000 */
[----:B------:R-:W-:Y:S02]  /*9180*/  HADD2.F32 R156, -RZ, R156.H1_H1 ;  /* 0x3000009cff9c7230 */ /* 0x000fe40000004100 */
[----:B------:R-:W-:Y:S01]  /*9190*/  FFMA.FTZ R162, R67, R154, -R162 ;  /* 0x0000009a43a27223 */ /* 0x000fe200000108a2 */
[----:B------:R-:W-:Y:S02]  /*91a0*/  HADD2.F32 R55, -RZ, R55.H1_H1 ;  /* 0x30000037ff377230 */ /* 0x000fe40000004100 */
[----:B------:R-:W-:Y:S01]  /*91b0*/  FFMA.FTZ R160, R59, R153, -R160 ;  /* 0x000000993ba07223 */ /* 0x000fe200000108a0 */
[----:B------:R-:W-:Y:S02]  /*91c0*/  HADD2.F32 R91, -RZ, R91.H1_H1 ;  /* 0x3000005bff5b7230 */ /* 0x000fe40000004100 */
[----:B------:R-:W-:Y:S01]  /*91d0*/  FMUL.FTZ R136, R88, R156 ;  /* 0x0000009c58887220 */ /* 0x000fe20000410000 */
[----:B------:R-:W-:-:S02]  /*91e0*/  HADD2.F32 R155, -RZ, R155.H1_H1 ;  /* 0x3000009bff9b7230 */ /* 0x000fc40000004100 */
[----:B------:R-:W-:Y:S01]  /*91f0*/  FMUL.FTZ R67, R55, R156 ;  /* 0x0000009c37437220 */ /* 0x000fe20000410000 */
[----:B------:R-:W-:Y:S02]  /*9200*/  HADD2.F32 R137, -RZ, R137.H1_H1 ;  /* 0x30000089ff897230 */ /* 0x000fe40000004100 */
[----:B------:R-:W-:Y:S01]  /*9210*/  FFMA.FTZ R163, R52, R154, R163 ;  /* 0x0000009a34a37223 */ /* 0x000fe200000100a3 */
[----:B------:R-:W-:Y:S02]  /*9220*/  HADD2.F32 R66, -RZ, R66.H1_H1 ;  /* 0x30000042ff427230 */ /* 0x000fe40000004100 */
[----:B------:R-:W-:Y:S01]  /*9230*/  FMUL.FTZ R59, R91, R155 ;  /* 0x0000009b5b3b7220 */ /* 0x000fe20000410000 */
[----:B------:R-:W-:Y:S02]  /*9240*/  HADD2.F32 R53, -RZ, R53.H1_H1 ;  /* 0x30000035ff357230 */ /* 0x000fe40000004100 */
[-C--:B------:R-:W-:Y:S01]  /*9250*/  FFMA.FTZ R55, R55, R137.reuse, -R136 ;  /* 0x0000008937377223 */ /* 0x080fe20000010888 */
[----:B------:R-:W-:Y:S01]  /*9260*/  FFMA.FTZ R88, R88, R137, R67 ;  /* 0x0000008958587223 */ /* 0x000fe20000010043 */
[C---:B------:R-:W-:Y:S01]  /*9270*/  FMUL.FTZ R52, R66.reuse, R155 ;  /* 0x0000009b42347220 */ /* 0x040fe20000410000 */
[----:B------:R-:W-:Y:S01]  /*9280*/  F2FP.SATFINITE.E4M3.F32.PACK_AB_MERGE_C R54, R159, R54, RZ ;  /* 0x000000369f36723e */ /* 0x000fe200048070ff */
[-C--:B------:R-:W-:Y:S01]  /*9290*/  FFMA.FTZ R59, R66, R53.reuse, -R59 ;  /* 0x00000035423b7223 */ /* 0x080fe2000001083b */
[----:B------:R-:W-:Y:S01]  /*92a0*/  F2FP.SATFINITE.E4M3.F32.PACK_AB_MERGE_C R55, R55, R162, RZ ;  /* 0x000000a23737723e */ /* 0x000fe200048070ff */
[----:B------:R-:W-:Y:S01]  /*92b0*/  FFMA.FTZ R52, R91, R53, R52 ;  /* 0x000000355b347223 */ /* 0x000fe20000010034 */
[----:B------:R-:W-:-:S02]  /*92c0*/  F2FP.SATFINITE.E4M3.F32.PACK_AB_MERGE_C R60, R161, R60, RZ ;  /* 0x0000003ca13c723e */ /* 0x000fc400048070ff */
[----:B------:R-:W-:Y:S02]  /*92d0*/  F2FP.SATFINITE.E4M3.F32.PACK_AB_MERGE_C R88, R88, R163, RZ ;  /* 0x000000a35858723e */ /* 0x000fe400048070ff */
[----:B------:R-:W-:Y:S01]  /*92e0*/  F2FP.SATFINITE.E4M3.F32.PACK_AB_MERGE_C R53, R57, R64, R54 ;  /* 0x000000403935723e */ /* 0x000fe20004807036 */
[----:B------:R-:W-:Y:S01]  /*92f0*/  IMAD.MOV.U32 R54, RZ, RZ, R61 ;  /* 0x000000ffff367224 */ /* 0x000fe200078e003d */
[----:B------:R-:W-:Y:S02]  /*9300*/  F2FP.SATFINITE.E4M3.F32.PACK_AB_MERGE_C R55, R59, R160, R55 ;  /* 0x000000a03b37723e */ /* 0x000fe40004807037 */
[----:B------:R-:W-:Y:S01]  /*9310*/  F2FP.SATFINITE.E4M3.F32.PACK_AB_MERGE_C R57, R56, R65, R60 ;  /* 0x000000413839723e */ /* 0x000fe2000480703c */
[----:B------:R-:W-:Y:S01]  /*9320*/  IMAD.MOV.U32 R56, RZ, RZ, R62 ;  /* 0x000000ffff387224 */ /* 0x000fe200078e003e */
[----:B------:R-:W-:Y:S01]  /*9330*/  F2FP.SATFINITE.E4M3.F32.PACK_AB_MERGE_C R59, R52, R157, R88 ;  /* 0x0000009d343b723e */ /* 0x000fe20004807058 */
[----:B------:R-:W-:-:S07]  /*9340*/  IMAD.MOV.U32 R52, RZ, RZ, R63 ;  /* 0x000000ffff347224 */ /* 0x000fce00078e003f */
.L_x_349:
[----:B------:R-:W-:Y:S05]  /*9350*/  BSYNC B2 ;  /* 0x0000000000027941 */ /* 0x000fea0003800000 */
.L_x_348:
        /* <DEDUP_REMOVED lines=11> */
.L_x_347:
[----:B------:R-:W-:Y:S05]  /*9410*/  BSYNC B1 ;  /* 0x0000000000017941 */ /* 0x000fea0003800000 */
.L_x_346:
[----:B-1----:R-:W-:Y:S01]  /*9420*/  IADD3 R53, R228, 0x80, RZ ;  /* 0x00000080e4357810 */ /* 0x002fe20007ffe0ff */
[----:B------:R-:W-:Y:S03]  /*9430*/  BSSY B1, `(.L_x_350) ;  /* 0x00000fe000017945 */ /* 0x000fe60003800000 */
        /* <DEDUP_REMOVED lines=11> */
[----:B------:R-:W-:Y:S01]  /*94f0*/  IMAD.IADD R62, R61, 0x1, R53 ;  /* 0x000000013d3e7824 */ /* 0x000fe200078e0235 */
[----:B------:R-:W-:Y:S01]  /*9500*/  SHF.R.S32.HI R53, RZ, 0x1f, R52 ;  /* 0x0000001fff357819 */ /* 0x000fe20000011434 */
[----:B------:R-:W-:-:S03]  /*9510*/  IMAD.SHL.U32 R55, R55, 0x80, RZ ;  /* 0x0000008037377824 */ /* 0x000fc600078e00ff */
[----:B------:R-:W-:Y:S02]  /*9520*/  LEA.HI R53, R53, R52, RZ, 0x5 ;  /* 0x0000003435357211 */ /* 0x000fe400078f28ff */
[----:B------:R-:W-:Y:S02]  /*9530*/  LOP3.LUT R55, R55, 0x380, RZ, 0xc0, !PT ;  /* 0x0000038037377812 */ /* 0x000fe400078ec0ff */
[----:B------:R-:W-:Y:S02]  /*9540*/  LEA.HI.SX32 R53, R53, R28, 0x1b ;  /* 0x0000001c35357211 */ /* 0x000fe400078fdaff */
[----:B------:R-:W-:Y:S02]  /*9550*/  IADD3.X R84, R21, R62, R26, P3, P4 ;  /* 0x0000003e15547210 */ /* 0x000fe40001fe841a */
[----:B------:R-:W-:-:S04]  /*9560*/  SHF.L.U32 R65, R53, 0x4, RZ ;  /* 0x0000000435417819 */ /* 0x000fc800000006ff */
[----:B------:R-:W-:-:S04]  /*9570*/  LOP3.LUT R53, R55, 0x70, R65, 0xf8, !PT ;  /* 0x0000007037357812 */ /* 0x000fc800078ef841 */
[----:B------:R-:W-:-:S05]  /*9580*/  LOP3.LUT R53, R53, R142, RZ, 0x3c, !PT ;  /* 0x0000008e35357212 */ /* 0x000fca00078e3cff */
[----:B---3--:R-:W-:Y:S02]  /*9590*/  IMAD.IADD R52, R54, 0x1, R53 ;  /* 0x0000000136347824 */ /* 0x008fe400078e0235 */
[C---:B------:R-:W-:Y:S02]  /*95a0*/  IMAD R53, R17.reuse, 0x7000, R114 ;  /* 0x0000700011357824 */ /* 0x040fe400078e0272 */
[----:B------:R-:W-:Y:S02]  /*95b0*/  IMAD R55, R17, 0x7000, R52 ;  /* 0x0000700011377824 */ /* 0x000fe400078e0234 */
[C---:B------:R-:W-:Y:S02]  /*95c0*/  IMAD.IADD R53, R16.reuse, 0x1, R53 ;  /* 0x0000000110357824 */ /* 0x040fe400078e0235 */
[----:B------:R-:W-:-:S04]  /*95d0*/  IMAD.IADD R56, R16, 0x1, R55 ;  /* 0x0000000110387824 */ /* 0x000fc800078e0237 */
[----:B------:R-:W1:Y:S04]  /*95e0*/  LDS.128 R52, [R53+0x20400] ;  /* 0x0204000035347984 */ /* 0x000e680000000c00 */
[----:B------:R-:W2:Y:S01]  /*95f0*/  LDS.128 R56, [R56+0x20400] ;  /* 0x0204000038387984 */ /* 0x000ea20000000c00 */
[----:B------:R-:W-:Y:S05]  /*9600*/  @P2 BRA `(.L_x_353) ;  /* 0x0000000c00502947 */ /* 0x000fea0003800000 */
[--C-:B------:R-:W-:Y:S02]  /*9610*/  SHF.R.U32.HI R66, RZ, 0x8, R69.reuse ;  /* 0x00000008ff427819 */ /* 0x100fe40000011645 */
[----:B------:R-:W-:Y:S02]  /*9620*/  LOP3.LUT R67, R69, 0xff0000ff, RZ, 0xc0, !PT ;  /* 0xff0000ff45437812 */ /* 0x000fe400078ec0ff */
[----:B------:R-:W-:Y:S01]  /*9630*/  SHF.R.U32.HI R90, RZ, 0x10, R69 ;  /* 0x00000010ff5a7819 */ /* 0x000fe20000011645 */
[----:B-1----:R-:W-:Y:S01]  /*9640*/  IMAD.MOV.U32 R69, RZ, RZ, R52 ;  /* 0x000000ffff457224 */ /* 0x002fe200078e0034 */
[----:B------:R-:W-:Y:S01]  /*9650*/  SHF.R.U32.HI R86, RZ, 0x8, R73 ;  /* 0x00000008ff567819 */ /* 0x000fe20000011649 */
[----:B------:R-:W-:Y:S01]  /*9660*/  IMAD.SHL.U32 R52, R66, 0x100, RZ ;  /* 0x0000010042347824 */ /* 0x000fe200078e00ff */
[----:B------:R-:W-:Y:S02]  /*9670*/  SHF.R.U32.HI R74, RZ, 0x8, R75 ;  /* 0x00000008ff4a7819 */ /* 0x000fe4000001164b */
[----:B------:R-:W-:-:S02]  /*9680*/  SHF.R.U32.HI R89, RZ, 0x8, R71 ;  /* 0x00000008ff597819 */ /* 0x000fc40000011647 */
[----:B------:R-:W-:Y:S02]  /*9690*/  LOP3.LUT R70, R73, 0xff0000ff, RZ, 0xc0, !PT ;  /* 0xff0000ff49467812 */ /* 0x000fe400078ec0ff */
[----:B------:R-:W-:Y:S01]  /*96a0*/  SHF.R.U32.HI R85, RZ, 0x10, R73 ;  /* 0x00000010ff557819 */ /* 0x000fe20000011649 */
[----:B------:R-:W-:Y:S01]  /*96b0*/  IMAD.SHL.U32 R73, R86, 0x100, RZ ;  /* 0x0000010056497824 */ /* 0x000fe200078e00ff */
[----:B------:R-:W-:Y:S02]  /*96c0*/  LOP3.LUT R72, R75, 0xff0000ff, RZ, 0xc0, !PT ;  /* 0xff0000ff4b487812 */ /* 0x000fe400078ec0ff */
[----:B------:R-:W-:Y:S01]  /*96d0*/  SHF.R.U32.HI R87, RZ, 0x10, R75 ;  /* 0x00000010ff577819 */ /* 0x000fe2000001164b */
[----:B------:R-:W-:Y:S01]  /*96e0*/  IMAD.SHL.U32 R75, R74, 0x100, RZ ;  /* 0x000001004a4b7824 */ /* 0x000fe200078e00ff */
[----:B------:R-:W-:Y:S01]  /*96f0*/  MOV R64, R53 ;  /* 0x0000003500407202 */ /* 0x000fe20000000f00 */
[----:B------:R-:W-:Y:S01]  /*9700*/  IMAD.U32 R85, R85, 0x10000, RZ ;  /* 0x0001000055557824 */ /* 0x000fe200078e00ff */
[----:B------:R-:W-:Y:S01]  /*9710*/  LOP3.LUT R68, R71, 0xff0000ff, RZ, 0xc0, !PT ;  /* 0xff0000ff47447812 */ /* 0x000fe200078ec0ff */
[----:B------:R-:W-:Y:S01]  /*9720*/  IMAD.U32 R87, R87, 0x10000, RZ ;  /* 0x0001000057577824 */ /* 0x000fe200078e00ff */
[----:B------:R-:W-:Y:S01]  /*9730*/  SHF.R.U32.HI R88, RZ, 0x10, R71 ;  /* 0x00000010ff587819 */ /* 0x000fe20000011647 */
[----:B--2---:R-:W-:Y:S01]  /*9740*/  IMAD.MOV.U32 R71, RZ, RZ, R56 ;  /* 0x000000ffff477224 */ /* 0x004fe200078e0038 */
[----:B------:R-:W-:Y:S01]  /*9750*/  LOP3.LUT R52, R67, 0xff00, R52, 0xf8, !PT ;  /* 0x0000ff0043347812 */ /* 0x000fe200078ef834 */
[----:B------:R-:W-:Y:S01]  /*9760*/  IMAD.SHL.U32 R67, R89, 0x100, RZ ;  /* 0x0000010059437824 */ /* 0x000fe200078e00ff */
[----:B------:R-:W-:-:S02]  /*9770*/  SHF.L.U32 R53, R90, 0x10, RZ ;  /* 0x000000105a357819 */ /* 0x000fc400000006ff */
[----:B------:R-:W-:Y:S02]  /*9780*/  MOV R66, R54 ;  /* 0x0000003600427202 */ /* 0x000fe40000000f00 */
[----:B------:R-:W-:Y:S01]  /*9790*/  LOP3.LUT R54, R52, 0xff0000, R53, 0xf8, !PT ;  /* 0x00ff000034367812 */ /* 0x000fe200078ef835 */
[----:B------:R-:W-:Y:S01]  /*97a0*/  IMAD.U32 R52, R88, 0x10000, RZ ;  /* 0x0001000058347824 */ /* 0x000fe200078e00ff */
[----:B------:R-:W-:Y:S02]  /*97b0*/  LOP3.LUT R56, R70, 0xff00, R73, 0xf8, !PT ;  /* 0x0000ff0046387812 */ /* 0x000fe400078ef849 */
[----:B------:R-:W-:Y:S02]  /*97c0*/  LOP3.LUT R86, R72, 0xff00, R75, 0xf8, !PT ;  /* 0x0000ff0048567812 */ /* 0x000fe400078ef84b */
[----:B------:R-:W-:Y:S02]  /*97d0*/  LOP3.LUT R67, R68, 0xff00, R67, 0xf8, !PT ;  /* 0x0000ff0044437812 */ /* 0x000fe400078ef843 */
[----:B------:R-:W-:-:S02]  /*97e0*/  F2FP.F16.E4M3.UNPACK_B R75, R151.H1 ;  /* 0x00000097ff4b723e */ /* 0x000fc400030006ff */
[----:B------:R-:W-:Y:S02]  /*97f0*/  F2FP.F16.E4M3.UNPACK_B R72, R71.H1 ;  /* 0x00000047ff48723e */ /* 0x000fe400030006ff */
[----:B------:R-:W-:Y:S01]  /*9800*/  F2FP.F16.E4M3.UNPACK_B R70, R69.H1 ;  /* 0x00000045ff46723e */ /* 0x000fe200030006ff */
        /* <DEDUP_REMOVED lines=10> */
[----:B------:R-:W-:Y:S01]  /*98b0*/  HADD2.F32 R85, -RZ, R73.H1_H1 ;  /* 0x30000049ff557230 */ /* 0x000fe20000004100 */
[----:B------:R-:W-:Y:S01]  /*98c0*/  F2FP.F16.E4M3.UNPACK_B R151, R151 ;  /* 0x00000097ff97723e */ /* 0x000fe200020006ff */
[-C--:B------:R-:W-:Y:S01]  /*98d0*/  FFMA.FTZ R67, R67, R74.reuse, -R88 ;  /* 0x0000004a43437223 */ /* 0x080fe20000010858 */
[----:B------:R-:W-:Y:S01]  /*98e0*/  FFMA.FTZ R68, R68, R74, R89 ;  /* 0x0000004a44447223 */ /* 0x000fe20000010059 */
[----:B------:R-:W-:Y:S01]  /*98f0*/  HADD2.F32 R74, -RZ, R75.H1_H1 ;  /* 0x3000004bff4a7230 */ /* 0x000fe20000004100 */
[----:B------:R-:W-:Y:S01]  /*9900*/  F2FP.F16.E4M3.UNPACK_B R73, R71 ;  /* 0x00000047ff49723e */ /* 0x000fe200020006ff */
[----:B------:R-:W-:Y:S01]  /*9910*/  HADD2.F32 R75, -RZ, R72.H1_H1 ;  /* 0x30000048ff4b7230 */ /* 0x000fe20000004100 */
[----:B------:R-:W-:Y:S02]  /*9920*/  F2FP.F16.E4M3.UNPACK_B R72, R69 ;  /* 0x00000045ff48723e */ /* 0x000fe400020006ff */
[----:B------:R-:W-:Y:S01]  /*9930*/  LOP3.LUT R53, R86, 0xff0000, R87, 0xf8, !PT ;  /* 0x00ff000056357812 */ /* 0x000fe200078ef857 */
[-C--:B------:R-:W-:Y:S01]  /*9940*/  FMUL.FTZ R88, R70, R74.reuse ;  /* 0x0000004a46587220 */ /* 0x080fe20000410000 */
[----:B------:R-:W-:Y:S01]  /*9950*/  FMUL.FTZ R69, R75, R74 ;  /* 0x0000004a4b457220 */ /* 0x000fe20000410000 */
[----:B------:R-:W-:Y:S01]  /*9960*/  F2FP.F16.E4M3.UNPACK_B R149, R149 ;  /* 0x00000095ff95723e */ /* 0x000fe200020006ff */
[----:B------:R-:W-:-:S02]  /*9970*/  HADD2.F32 R86, -RZ, R151.H0_H0 ;  /* 0x20000097ff567230 */ /* 0x000fc40000004100 */
[----:B------:R-:W-:Y:S02]  /*9980*/  HADD2.F32 R74, -RZ, R73.H0_H0 ;  /* 0x20000049ff4a7230 */ /* 0x000fe40000004100 */
        /* <DEDUP_REMOVED lines=8> */
[-C--:B------:R-:W-:Y:S01]  /*9a10*/  FFMA.FTZ R71, R71, R75.reuse, -R88 ;  /* 0x0000004b47477223 */ /* 0x080fe20000010858 */
[----:B------:R-:W-:Y:S02]  /*9a20*/  HADD2.F32 R72, -RZ, R72.H1_H1 ;  /* 0x30000048ff487230 */ /* 0x000fe40000004100 */
[----:B------:R-:W-:Y:S01]  /*9a30*/  FFMA.FTZ R89, R74, R75, R85 ;  /* 0x0000004b4a597223 */ /* 0x000fe20000010055 */
[----:B------:R-:W-:Y:S02]  /*9a40*/  HADD2.F32 R149, -RZ, R149.H1_H1 ;  /* 0x30000095ff957230 */ /* 0x000fe40000004100 */
[-C--:B------:R-:W-:Y:S01]  /*9a50*/  FMUL.FTZ R75, R73, R151.reuse ;  /* 0x00000097494b7220 */ /* 0x080fe20000410000 */
[----:B------:R-:W-:Y:S01]  /*9a60*/  F2FP.F16.E4M3.UNPACK_B R86, R152.H1 ;  /* 0x00000098ff56723e */ /* 0x000fe200030006ff */
[C---:B------:R-:W-:Y:S01]  /*9a70*/  FMUL.FTZ R136, R72.reuse, R151 ;  /* 0x0000009748887220 */ /* 0x040fe20000410000 */
[----:B------:R-:W-:Y:S01]  /*9a80*/  F2FP.F16.E4M3.UNPACK_B R74, R58.H1 ;  /* 0x0000003aff4a723e */ /* 0x000fe200030006ff */
[----:B------:R-:W-:Y:S01]  /*9a90*/  FFMA.FTZ R90, R72, R149, -R75 ;  /* 0x00000095485a7223 */ /* 0x000fe2000001084b */
[----:B------:R-:W-:Y:S01]  /*9aa0*/  F2FP.F16.E4M3.UNPACK_B R85, R150.H1 ;  /* 0x00000096ff55723e */ /* 0x000fe200030006ff */
[----:B------:R-:W-:Y:S01]  /*9ab0*/  HADD2.F32 R88, -RZ, R86.H0_H0 ;  /* 0x20000056ff587230 */ /* 0x000fe20000004100 */
[----:B------:R-:W-:Y:S01]  /*9ac0*/  F2FP.F16.E4M3.UNPACK_B R72, R66.H1 ;  /* 0x00000042ff48723e */ /* 0x000fe200030006ff */
[----:B------:R-:W-:-:S02]  /*9ad0*/  HADD2.F32 R75, -RZ, R74.H0_H0 ;  /* 0x2000004aff4b7230 */ /* 0x000fc40000004100 */
[----:B------:R-:W-:Y:S01]  /*9ae0*/  FFMA.FTZ R136, R73, R149, R136 ;  /* 0x0000009549887223 */ /* 0x000fe20000010088 */
[----:B------:R-:W-:Y:S01]  /*9af0*/  HADD2.F32 R87, -RZ, R86.H1_H1 ;  /* 0x30000056ff577230 */ /* 0x000fe20000004100 */
[----:B------:R-:W-:Y:S01]  /*9b00*/  F2FP.F16.E4M3.UNPACK_B R152, R152 ;  /* 0x00000098ff98723e */ /* 0x000fe200020006ff */
[----:B------:R-:W-:Y:S02]  /*9b10*/  HADD2.F32 R73, -RZ, R72.H0_H0 ;  /* 0x20000048ff497230 */ /* 0x000fe40000004100 */
[----:B------:R-:W-:Y:S01]  /*9b20*/  FMUL.FTZ R154, R75, R88 ;  /* 0x000000584b9a7220 */ /* 0x000fe20000410000 */
[----:B------:R-:W-:Y:S01]  /*9b30*/  HADD2.F32 R86, -RZ, R85.H0_H0 ;  /* 0x20000055ff567230 */ /* 0x000fe20000004100 */
[----:B------:R-:W-:Y:S01]  /*9b40*/  F2FP.F16.E4M3.UNPACK_B R66, R66 ;  /* 0x00000042ff42723e */ /* 0x000fe200020006ff */
[----:B------:R-:W-:Y:S02]  /*9b50*/  HADD2.F32 R74, -RZ, R74.H1_H1 ;  /* 0x3000004aff4a7230 */ /* 0x000fe40000004100 */
[----:B------:R-:W-:Y:S01]  /*9b60*/  FMUL.FTZ R88, R73, R88 ;  /* 0x0000005849587220 */ /* 0x000fe20000410000 */
[----:B------:R-:W-:-:S02]  /*9b70*/  HADD2.F32 R72, -RZ, R72.H1_H1 ;  /* 0x30000048ff487230 */ /* 0x000fc40000004100 */
[----:B------:R-:W-:Y:S01]  /*9b80*/  FFMA.FTZ R154, R73, R86, -R154 ;  /* 0x00000056499a7223 */ /* 0x000fe2000001089a */
[----:B------:R-:W-:Y:S02]  /*9b90*/  HADD2.F32 R85, -RZ, R85.H1_H1 ;  /* 0x30000055ff557230 */ /* 0x000fe40000004100 */
[-C--:B------:R-:W-:Y:S01]  /*9ba0*/  FMUL.FTZ R73, R74, R87.reuse ;  /* 0x000000574a497220 */ /* 0x080fe20000410000 */
[----:B------:R-:W-:Y:S01]  /*9bb0*/  F2FP.F16.E4M3.UNPACK_B R150, R150 ;  /* 0x00000096ff96723e */ /* 0x000fe200020006ff */
[C---:B------:R-:W-:Y:S01]  /*9bc0*/  FMUL.FTZ R87, R72.reuse, R87 ;  /* 0x0000005748577220 */ /* 0x040fe20000410000 */
[----:B------:R-:W-:Y:S01]  /*9bd0*/  FFMA.FTZ R88, R75, R86, R88 ;  /* 0x000000564b587223 */ /* 0x000fe20000010058 */
[-C--:B------:R-:W-:Y:S01]  /*9be0*/  FFMA.FTZ R137, R72, R85.reuse, -R73 ;  /* 0x0000005548897223 */ /* 0x080fe20000010849 */
[----:B------:R-:W-:Y:S01]  /*9bf0*/  F2FP.F16.E4M3.UNPACK_B R72, R58 ;  /* 0x0000003aff48723e */ /* 0x000fe200020006ff */
[----:B------:R-:W-:Y:S01]  /*9c00*/  FFMA.FTZ R149, R74, R85, R87 ;  /* 0x000000554a957223 */ /* 0x000fe20000010057 */
[----:B------:R-:W-:Y:S01]  /*9c10*/  HADD2.F32 R85, -RZ, R152.H0_H0 ;  /* 0x20000098ff557230 */ /* 0x000fe20000004100 */
[----:B------:R-:W-:Y:S01]  /*9c20*/  F2FP.SATFINITE.E4M3.F32.PACK_AB_MERGE_C R67, R70, R67, RZ ;  /* 0x000000434643723e */ /* 0x000fe200048070ff */
[----:B------:R-:W-:Y:S01]  /*9c30*/  HADD2.F32 R58, -RZ, R66.H0_H0 ;  /* 0x20000042ff3a7230 */ /* 0x000fe20000004100 */
[----:B------:R-:W-:Y:S01]  /*9c40*/  F2FP.SATFINITE.E4M3.F32.PACK_AB_MERGE_C R69, R69, R68, RZ ;  /* 0x000000444545723e */ /* 0x000fe200048070ff */
[----:B------:R-:W-:Y:S01]  /*9c50*/  HADD2.F32 R73, -RZ, R72.H0_H0 ;  /* 0x20000048ff497230 */ /* 0x000fe20000004100 */
[----:B------:R-:W-:Y:S01]  /*9c60*/  F2FP.F16.E4M3.UNPACK_B R70, R64 ;  /* 0x00000040ff46723e */ /* 0x000fe200020006ff */
[----:B------:R-:W-:-:S02]  /*9c70*/  HADD2.F32 R87, -RZ, R152.H1_H1 ;  /* 0x30000098ff577230 */ /* 0x000fc40000004100 */
[-C--:B------:R-:W-:Y:S01]  /*9c80*/  FMUL.FTZ R86, R58, R85.reuse ;  /* 0x000000553a567220 */ /* 0x080fe20000410000 */
[----:B------:R-:W-:Y:S02]  /*9c90*/  HADD2.F32 R72, -RZ, R72.H1_H1 ;  /* 0x30000048ff487230 */ /* 0x000fe40000004100 */
[----:B------:R-:W-:Y:S01]  /*9ca0*/  FMUL.FTZ R91, R73, R85 ;  /* 0x00000055495b7220 */ /* 0x000fe20000410000 */
[----:B------:R-:W-:Y:S01]  /*9cb0*/  HADD2.F32 R66, -RZ, R66.H1_H1 ;  /* 0x30000042ff427230 */ /* 0x000fe20000004100 */
[----:B------:R-:W-:Y:S01]  /*9cc0*/  F2FP.SATFINITE.E4M3.F32.PACK_AB_MERGE_C R149, R149, R88, RZ ;  /* 0x000000589595723e */ /* 0x000fe200048070ff */
[--C-:B------:R-:W-:Y:S02]  /*9cd0*/  HADD2.F32 R75, -RZ, R150.reuse.H1_H1 ;  /* 0x30000096ff4b7230 */ /* 0x100fe40000004100 */
[-C--:B------:R-:W-:Y:S01]  /*9ce0*/  FMUL.FTZ R85, R72, R87.reuse ;  /* 0x0000005748557220 */ /* 0x080fe20000410000 */
[----:B------:R-:W-:Y:S02]  /*9cf0*/  HADD2.F32 R74, -RZ, R150.H0_H0 ;  /* 0x20000096ff4a7230 */ /* 0x000fe40000004100 */
[----:B------:R-:W-:Y:S01]  /*9d00*/  FMUL.FTZ R87, R66, R87 ;  /* 0x0000005742577220 */ /* 0x000fe20000410000 */
[----:B------:R-:W-:Y:S01]  /*9d10*/  F2FP.SATFINITE.E4M3.F32.PACK_AB_MERGE_C R68, R90, R71, R67 ;  /* 0x000000475a44723e */ /* 0x000fe20004807043 */
[----:B------:R-:W-:Y:S01]  /*9d20*/  FFMA.FTZ R66, R66, R75, -R85 ;  /* 0x0000004b42427223 */ /* 0x000fe20000010855 */
[----:B------:R-:W-:Y:S01]  /*9d30*/  F2FP.SATFINITE.E4M3.F32.PACK_AB_MERGE_C R67, R136, R89, R69 ;  /* 0x000000598843723e */ /* 0x000fe20004807045 */
[----:B------:R-:W-:Y:S01]  /*9d40*/  FFMA.FTZ R87, R72, R75, R87 ;  /* 0x0000004b48577223 */ /* 0x000fe20000010057 */
[----:B------:R-:W-:Y:S01]  /*9d50*/  F2FP.F16.E4M3.UNPACK_B R72, R57 ;  /* 0x00000039ff48723e */ /* 0x000fe200020006ff */
[----:B------:R-:W-:Y:S01]  /*9d60*/  FFMA.FTZ R91, R58, R74, -R91 ;  /* 0x0000004a3a5b7223 */ /* 0x000fe2000001085b */
[----:B------:R-:W-:Y:S01]  /*9d70*/  F2FP.F16.E4M3.UNPACK_B R75, R56 ;  /* 0x00000038ff4b723e */ /* 0x000fe200020006ff */
[----:B------:R-:W-:Y:S01]  /*9d80*/  FFMA.FTZ R58, R73, R74, R86 ;  /* 0x0000004a493a7223 */ /* 0x000fe20000010056 */
[-C--:B------:R-:W-:Y:S01]  /*9d90*/  F2FP.F16.E4M3.UNPACK_B R73, R54.reuse ;  /* 0x00000036ff49723e */ /* 0x080fe200020006ff */
[----:B------:R-:W-:Y:S01]  /*9da0*/  HADD2.F32 R71, -RZ, R72.H0_H0 ;  /* 0x20000048ff477230 */ /* 0x000fe20000004100 */
[----:B------:R-:W-:Y:S01]  /*9db0*/  F2FP.F16.E4M3.UNPACK_B R54, R54.H1 ;  /* 0x00000036ff36723e */ /* 0x000fe200030006ff */
[----:B------:R-:W-:Y:S01]  /*9dc0*/  HADD2.F32 R88, -RZ, R75.H0_H0 ;  /* 0x2000004bff587230 */ /* 0x000fe20000004100 */
[----:B------:R-:W-:Y:S01]  /*9dd0*/  F2FP.SATFINITE.E4M3.F32.PACK_AB_MERGE_C R58, R87, R58, R149 ;  /* 0x0000003a573a723e */ /* 0x000fe20004807095 */
[----:B------:R-:W-:Y:S01]  /*9de0*/  HADD2.F32 R69, -RZ, R70.H0_H0 ;  /* 0x20000046ff457230 */ /* 0x000fe20000004100 */
[----:B------:R-:W-:Y:S01]  /*9df0*/  F2FP.SATFINITE.E4M3.F32.PACK_AB_MERGE_C R137, R137, R154, RZ ;  /* 0x0000009a8989723e */ /* 0x000fe200048070ff */
[----:B------:R-:W-:-:S02]  /*9e00*/  HADD2.F32 R74, -RZ, R72.H1_H1 ;  /* 0x30000048ff4a7230 */ /* 0x000fc40000004100 */
[-C--:B------:R-:W-:Y:S01]  /*9e10*/  FMUL.FTZ R90, R71, R88.reuse ;  /* 0x00000058475a7220 */ /* 0x080fe20000410000 */
[----:B------:R-:W-:Y:S02]  /*9e20*/  HADD2.F32 R85, -RZ, R75.H1_H1 ;  /* 0x3000004bff557230 */ /* 0x000fe40000004100 */
[----:B------:R-:W-:Y:S01]  /*9e30*/  FMUL.FTZ R88, R69, R88 ;  /* 0x0000005845587220 */ /* 0x000fe20000410000 */
[----:B------:R-:W-:Y:S01]  /*9e40*/  HADD2.F32 R72, -RZ, R70.H1_H1 ;  /* 0x30000046ff487230 */ /* 0x000fe20000004100 */
[----:B------:R-:W-:Y:S01]  /*9e50*/  F2FP.SATFINITE.E4M3.F32.PACK_AB_MERGE_C R66, R66, R91, R137 ;  /* 0x0000005b4242723e */ /* 0x000fe20004807089 */
[--C-:B------:R-:W-:Y:S02]  /*9e60*/  HADD2.F32 R86, -RZ, R73.reuse.H0_H0 ;  /* 0x20000049ff567230 */ /* 0x100fe40000004100 */
[-C--:B------:R-:W-:Y:S01]  /*9e70*/  FMUL.FTZ R87, R74, R85.reuse ;  /* 0x000000554a577220 */ /* 0x080fe20000410000 */
[----:B------:R-:W-:Y:S02]  /*9e80*/  HADD2.F32 R75, -RZ, R73.H1_H1 ;  /* 0x30000049ff4b7230 */ /* 0x000fe40000004100 */
[C---:B------:R-:W-:Y:S01]  /*9e90*/  FMUL.FTZ R89, R72.reuse, R85 ;  /* 0x0000005548597220 */ /* 0x040fe20000410000 */
[----:B------:R-:W-:Y:S01]  /*9ea0*/  F2FP.F16.E4M3.UNPACK_B R73, R57.H1 ;  /* 0x00000039ff49723e */ /* 0x000fe200030006ff */
[----:B------:R-:W-:Y:S01]  /*9eb0*/  FFMA.FTZ R70, R71, R86, R88 ;  /* 0x0000005647467223 */ /* 0x000fe20000010058 */
[----:B------:R-:W-:Y:S01]  /*9ec0*/  F2FP.F16.E4M3.UNPACK_B R85, R56.H1 ;  /* 0x00000038ff55723e */ /* 0x000fe200030006ff */
[----:B------:R-:W-:Y:S01]  /*9ed0*/  FFMA.FTZ R69, R69, R86, -R90 ;  /* 0x0000005645457223 */ /* 0x000fe2000001085a */
[----:B------:R-:W-:Y:S01]  /*9ee0*/  F2FP.F16.E4M3.UNPACK_B R71, R64.H1 ;  /* 0x00000040ff47723e */ /* 0x000fe200030006ff */
[----:B------:R-:W-:Y:S01]  /*9ef0*/  FFMA.FTZ R64, R72, R75, -R87 ;  /* 0x0000004b48407223 */ /* 0x000fe20000010857 */
[----:B------:R-:W-:-:S02]  /*9f00*/  HADD2.F32 R72, -RZ, R73.H0_H0 ;  /* 0x20000049ff487230 */ /* 0x000fc40000004100 */
[----:B------:R-:W-:Y:S01]  /*9f10*/  FFMA.FTZ R57, R74, R75, R89 ;  /* 0x0000004b4a397223 */ /* 0x000fe20000010059 */
[----:B------:R-:W-:Y:S02]  /*9f20*/  HADD2.F32 R87, -RZ, R85.H0_H0 ;  /* 0x20000055ff577230 */ /* 0x000fe40000004100 */
[----:B------:R-:W-:Y:S02]  /*9f30*/  HADD2.F32 R56, -RZ, R71.H0_H0 ;  /* 0x20000047ff387230 */ /* 0x000fe40000004100 */
[----:B------:R-:W-:Y:S02]  /*9f40*/  HADD2.F32 R73, -RZ, R73.H1_H1 ;  /* 0x30000049ff497230 */ /* 0x000fe40000004100 */
[----:B------:R-:W-:Y:S02]  /*9f50*/  HADD2.F32 R86, -RZ, R85.H1_H1 ;  /* 0x30000055ff567230 */ /* 0x000fe40000004100 */
[----:B------:R-:W-:Y:S01]  /*9f60*/  FMUL.FTZ R85, R72, R87 ;  /* 0x0000005748557220 */ /* 0x000fe20000410000 */
[----:B------:R-:W-:-:S02]  /*9f70*/  HADD2.F32 R71, -RZ, R71.H1_H1 ;  /* 0x30000047ff477230 */ /* 0x000fc40000004100 */
[----:B------:R-:W-:Y:S01]  /*9f80*/  FMUL.FTZ R87, R56, R87 ;  /* 0x0000005738577220 */ /* 0x000fe20000410000 */
[--C-:B------:R-:W-:Y:S02]  /*9f90*/  HADD2.F32 R75, -RZ, R54.reuse.H0_H0 ;  /* 0x20000036ff4b7230 */ /* 0x100fe40000004100 */
[----:B------:R-:W-:Y:S02]  /*9fa0*/  HADD2.F32 R74, -RZ, R54.H1_H1 ;  /* 0x30000036ff4a7230 */ /* 0x000fe40000004100 */
[-C--:B------:R-:W-:Y:S01]  /*9fb0*/  FMUL.FTZ R54, R73, R86.reuse ;  /* 0x0000005649367220 */ /* 0x080fe20000410000 */
[C---:B------:R-:W-:Y:S01]  /*9fc0*/  FMUL.FTZ R86, R71.reuse, R86 ;  /* 0x0000005647567220 */ /* 0x040fe20000410000 */
[----:B------:R-:W-:Y:S01]  /*9fd0*/  FFMA.FTZ R91, R72, R75, R87 ;  /* 0x0000004b485b7223 */ /* 0x000fe20000010057 */
[----:B------:R-:W-:Y:S01]  /*9fe0*/  F2FP.F16.E4M3.UNPACK_B R72, R59.H1 ;  /* 0x0000003bff48723e */ /* 0x000fe200030006ff */
[-C--:B------:R-:W-:Y:S01]  /*9ff0*/  FFMA.FTZ R137, R71, R74.reuse, -R54 ;  /* 0x0000004a47897223 */ /* 0x080fe20000010836 */
[----:B------:R-:W-:Y:S01]  /*a000*/  F2FP.F16.E4M3.UNPACK_B R54, R55 ;  /* 0x00000037ff36723e */ /* 0x000fe200020006ff */
[----:B------:R-:W-:Y:S01]  /*a010*/  FFMA.FTZ R136, R73, R74, R86 ;  /* 0x0000004a49887223 */ /* 0x000fe20000010056 */
[----:B------:R-:W-:Y:S01]  /*a020*/  F2FP.F16.E4M3.UNPACK_B R87, R53.H1 ;  /* 0x00000035ff57723e */ /* 0x000fe200030006ff */
[----:B------:R-:W-:Y:S01]  /*a030*/  FFMA.FTZ R90, R56, R75, -R85 ;  /* 0x0000004b385a7223 */ /* 0x000fe20000010855 */
[----:B------:R-:W-:Y:S01]  /*a040*/  F2FP.F16.E4M3.UNPACK_B R55, R55.H1 ;  /* 0x00000037ff37723e */ /* 0x000fe200030006ff */
[----:B------:R-:W-:Y:S01]  /*a050*/  HADD2.F32 R56, -RZ, R54.H0_H0 ;  /* 0x20000036ff387230 */ /* 0x000fe20000004100 */
[----:B------:R-:W-:Y:S01]  /*a060*/  F2FP.F16.E4M3.UNPACK_B R86, R53 ;  /* 0x00000035ff56723e */ /* 0x000fe200020006ff */
[--C-:B------:R-:W-:Y:S01]  /*a070*/  HADD2.F32 R89, -RZ, R87.reuse.H0_H0 ;  /* 0x20000057ff597230 */ /* 0x100fe20000004100 */
[-C--:B------:R-:W-:Y:S01]  /*a080*/  F2FP.F16.E4M3.UNPACK_B R53, R52.reuse ;  /* 0x00000034ff35723e */ /* 0x080fe200020006ff */
[----:B------:R-:W-:Y:S01]  /*a090*/  HADD2.F32 R87, -RZ, R87.H1_H1 ;  /* 0x30000057ff577230 */ /* 0x000fe20000004100 */
[----:B------:R-:W-:Y:S01]  /*a0a0*/  F2FP.F16.E4M3.UNPACK_B R74, R52.H1 ;  /* 0x00000034ff4a723e */ /* 0x000fe200030006ff */
[----:B------:R-:W-:Y:S01]  /*a0b0*/  HADD2.F32 R52, -RZ, R72.H0_H0 ;  /* 0x20000048ff347230 */ /* 0x000fe20000004100 */
[----:B------:R-:W-:Y:S01]  /*a0c0*/  F2FP.F16.E4M3.UNPACK_B R71, R59 ;  /* 0x0000003bff47723e */ /* 0x000fe200020006ff */
[----:B------:R-:W-:Y:S01]  /*a0d0*/  HADD2.F32 R59, -RZ, R55.H0_H0 ;  /* 0x20000037ff3b7230 */ /* 0x000fe20000004100 */
[----:B------:R-:W-:Y:S01]  /*a0e0*/  F2FP.SATFINITE.E4M3.F32.PACK_AB_MERGE_C R90, R137, R90, RZ ;  /* 0x0000005a895a723e */ /* 0x000fe200048070ff */
[----:B------:R-:W-:-:S02]  /*a0f0*/  HADD2.F32 R85, -RZ, R74.H0_H0 ;  /* 0x2000004aff557230 */ /* 0x000fc40000004100 */
[CC--:B------:R-:W-:Y:S01]  /*a100*/  FMUL.FTZ R150, R52.reuse, R89.reuse ;  /* 0x0000005934967220 */ /* 0x0c0fe20000410000 */
[----:B------:R-:W-:Y:S02]  /*a110*/  HADD2.F32 R72, -RZ, R72.H1_H1 ;  /* 0x30000048ff487230 */ /* 0x000fe40000004100 */
[C---:B------:R-:W-:Y:S01]  /*a120*/  FMUL.FTZ R89, R59.reuse, R89 ;  /* 0x000000593b597220 */ /* 0x040fe20000410000 */
[----:B------:R-:W-:Y:S02]  /*a130*/  HADD2.F32 R55, -RZ, R55.H1_H1 ;  /* 0x30000037ff377230 */ /* 0x000fe40000004100 */
[-C--:B------:R-:W-:Y:S01]  /*a140*/  FFMA.FTZ R150, R59, R85.reuse, -R150 ;  /* 0x000000553b967223 */ /* 0x080fe20000010896 */
[----:B------:R-:W-:Y:S02]  /*a150*/  HADD2.F32 R73, -RZ, R71.H0_H0 ;  /* 0x20000047ff497230 */ /* 0x000fe40000004100 */
[----:B------:R-:W-:Y:S01]  /*a160*/  FFMA.FTZ R89, R52, R85, R89 ;  /* 0x0000005534597223 */ /* 0x000fe20000010059 */
[----:B------:R-:W-:-:S02]  /*a170*/  HADD2.F32 R88, -RZ, R86.H0_H0 ;  /* 0x20000056ff587230 */ /* 0x000fc40000004100 */
[-C--:B------:R-:W-:Y:S01]  /*a180*/  FMUL.FTZ R52, R72, R87.reuse ;  /* 0x0000005748347220 */ /* 0x080fe20000410000 */
[----:B------:R-:W-:Y:S02]  /*a190*/  HADD2.F32 R71, -RZ, R71.H1_H1 ;  /* 0x30000047ff477230 */ /* 0x000fe40000004100 */
[----:B------:R-:W-:Y:S01]  /*a1a0*/  FMUL.FTZ R87, R55, R87 ;  /* 0x0000005737577220 */ /* 0x000fe20000410000 */
[----:B------:R-:W-:Y:S02]  /*a1b0*/  HADD2.F32 R86, -RZ, R86.H1_H1 ;  /* 0x30000056ff567230 */ /* 0x000fe40000004100 */
[-C--:B------:R-:W-:Y:S01]  /*a1c0*/  FMUL.FTZ R149, R73, R88.reuse ;  /* 0x0000005849957220 */ /* 0x080fe20000410000 */
[----:B------:R-:W-:Y:S02]  /*a1d0*/  HADD2.F32 R54, -RZ, R54.H1_H1 ;  /* 0x30000036ff367230 */ /* 0x000fe40000004100 */
[----:B------:R-:W-:Y:S01]  /*a1e0*/  FMUL.FTZ R88, R56, R88 ;  /* 0x0000005838587220 */ /* 0x000fe20000410000 */
[----:B------:R-:W-:-:S02]  /*a1f0*/  HADD2.F32 R74, -RZ, R74.H1_H1 ;  /* 0x3000004aff4a7230 */ /* 0x000fc40000004100 */
[-C--:B------:R-:W-:Y:S01]  /*a200*/  FMUL.FTZ R59, R71, R86.reuse ;  /* 0x00000056473b7220 */ /* 0x080fe20000410000 */
[--C-:B------:R-:W-:Y:S02]  /*a210*/  HADD2.F32 R75, -RZ, R53.reuse.H0_H0 ;  /* 0x20000035ff4b7230 */ /* 0x100fe40000004100 */
[----:B------:R-:W-:Y:S01]  /*a220*/  FMUL.FTZ R86, R54, R86 ;  /* 0x0000005636567220 */ /* 0x000fe20000410000 */
[----:B------:R-:W-:Y:S02]  /*a230*/  HADD2.F32 R53, -RZ, R53.H1_H1 ;  /* 0x30000035ff357230 */ /* 0x000fe40000004100 */
[-C--:B------:R-:W-:Y:S01]  /*a240*/  FFMA.FTZ R55, R55, R74.reuse, -R52 ;  /* 0x0000004a37377223 */ /* 0x080fe20000010834 */
[----:B------:R-:W-:Y:S01]  /*a250*/  FFMA.FTZ R72, R72, R74, R87 ;  /* 0x0000004a48487223 */ /* 0x000fe20000010057 */
[-C--:B------:R-:W-:Y:S01]  /*a260*/  FFMA.FTZ R149, R56, R75.reuse, -R149 ;  /* 0x0000004b38957223 */ /* 0x080fe20000010895 */
[----:B------:R-:W-:Y:S01]  /*a270*/  FFMA.FTZ R88, R73, R75, R88 ;  /* 0x0000004b49587223 */ /* 0x000fe20000010058 */
[-C--:B------:R-:W-:Y:S01]  /*a280*/  FFMA.FTZ R54, R54, R53.reuse, -R59 ;  /* 0x0000003536367223 */ /* 0x080fe2000001083b */
[----:B------:R-:W-:Y:S01]  /*a290*/  FFMA.FTZ R53, R71, R53, R86 ;  /* 0x0000003547357223 */ /* 0x000fe20000010056 */
[----:B------:R-:W-:Y:S01]  /*a2a0*/  F2FP.SATFINITE.E4M3.F32.PACK_AB_MERGE_C R55, R55, R150, RZ ;  /* 0x000000963737723e */ /* 0x000fe200048070ff */
[----:B------:R-:W-:Y:S01]  /*a2b0*/  IMAD.MOV.U32 R56, RZ, RZ, R67 ;  /* 0x000000ffff387224 */ /* 0x000fe200078e0043 */
[----:B------:R-:W-:-:S02]  /*a2c0*/  F2FP.SATFINITE.E4M3.F32.PACK_AB_MERGE_C R72, R72, R89, RZ ;  /* 0x000000594848723e */ /* 0x000fc400048070ff */
[----:B------:R-:W-:Y:S02]  /*a2d0*/  F2FP.SATFINITE.E4M3.F32.PACK_AB_MERGE_C R69, R64, R69, R90 ;  /* 0x000000454045723e */ /* 0x000fe4000480705a */
[----:B------:R-:W-:Y:S02]  /*a2e0*/  F2FP.SATFINITE.E4M3.F32.PACK_AB_MERGE_C R91, R136, R91, RZ ;  /* 0x0000005b885b723e */ /* 0x000fe400048070ff */
[----:B------:R-:W-:Y:S01]  /*a2f0*/  F2FP.SATFINITE.E4M3.F32.PACK_AB_MERGE_C R55, R54, R149, R55 ;  /* 0x000000953637723e */ /* 0x000fe20004807037 */
[----:B------:R-:W-:Y:S01]  /*a300*/  IMAD.MOV.U32 R54, RZ, RZ, R66 ;  /* 0x000000ffff367224 */ /* 0x000fe200078e0042 */
[----:B------:R-:W-:Y:S01]  /*a310*/  F2FP.SATFINITE.E4M3.F32.PACK_AB_MERGE_C R59, R53, R88, R72 ;  /* 0x00000058353b723e */ /* 0x000fe20004807048 */
[----:B------:R-:W-:Y:S01]  /*a320*/  IMAD.MOV.U32 R53, RZ, RZ, R69 ;  /* 0x000000ffff357224 */ /* 0x000fe200078e0045 */
[----:B------:R-:W-:Y:S02]  /*a330*/  F2FP.SATFINITE.E4M3.F32.PACK_AB_MERGE_C R57, R57, R70, R91 ;  /* 0x000000463939723e */ /* 0x000fe4000480705b */
[----:B------:R-:W-:-:S07]  /*a340*/  MOV R52, R68 ;  /* 0x0000004400347202 */ /* 0x000fce0000000f00 */
.L_x_353:
[----:B------:R-:W-:Y:S05]  /*a350*/  BSYNC B2 ;  /* 0x0000000000027941 */ /* 0x000fea0003800000 */
.L_x_352:
        /* <DEDUP_REMOVED lines=11> */
.L_x_351:
[----:B------:R-:W-:Y:S05]  /*a410*/  BSYNC B1 ;  /* 0x0000000000017941 */ /* 0x000fea0003800000 */
.L_x_350:
[----:B-1----:R-:W-:Y:S01]  /*a420*/  IADD3 R53, R228, 0xc0, RZ ;  /* 0x000000c0e4357810 */ /* 0x002fe20007ffe0ff */
[----:B--2---:R-:W-:-:S03]  /*a430*/  IMAD R52, R122, R130, RZ ;  /* 0x000000827a347224 */ /* 0x004fc600078e02ff */
[C---:B------:R-:W-:Y:S01]  /*a440*/  ISETP.GE.OR P3, PT, R53.reuse, R120, P0 ;  /* 0x000000783500720c */ /* 0x040fe20000766670 */
[----:B------:R-:W-:-:S04]  /*a450*/  IMAD.WIDE.U32 R128, R53, R130, R128 ;  /* 0x0000008235807225 */ /* 0x000fc800078e0080 */
[----:B------:R-:W-:-:S08]  /*a460*/  IMAD R131, R53, R131, R52 ;  /* 0x0000008335837224 */ /* 0x000fd000078e0234 */
[----:B------:R-:W-:Y:S05]  /*a470*/  @P3 BRA `(.L_x_332) ;  /* 0x0000001400a03947 */ /* 0x000fea0003800000 */
[----:B------:R-:W2:Y:S01]  /*a480*/  LDL R54, [R1+0x60] ;  /* 0x0000600001367983 */ /* 0x000ea20000100800 */
[----:B------:R-:W1:Y:S01]  /*a490*/  LDC.64 R60, c[0x0][0x2d8] ;  /* 0x0000b600ff3c7b82 */ /* 0x000e620000000a00 */
[----:B------:R-:W-:Y:S01]  /*a4a0*/  ISETP.NE.AND P6, PT, R0, RZ, PT ;  /* 0x000000ff0000720c */ /* 0x000fe20003fc5270 */
[----:B------:R-:W-:Y:S01]  /*a4b0*/  VIADD R55, R228, 0xc0 ;  /* 0x000000c0e4377836 */ /* 0x000fe20000000000 */
[----:B------:R-:W-:Y:S01]  /*a4c0*/  IADD3 R63, P3, P4, R46, R128, R27 ;  /* 0x000000802e3f7210 */ /* 0x000fe20007c7e01b */
[----:B------:R-:W-:Y:S01]  /*a4d0*/  IMAD.IADD R64, R129, 0x1, R131 ;  /* 0x0000000181407824 */ /* 0x000fe200078e0283 */
[----:B------:R-:W-:Y:S01]  /*a4e0*/  SEL R148, R121, R148, !P6 ;  /* 0x0000009479947207 */ /* 0x000fe20007000000 */
[----:B------:R-:W-:Y:S01]  /*a4f0*/  BSSY B1, `(.L_x_354) ;  /* 0x00000e8000017945 */ /* 0x000fe20003800000 */
[----:B------:R-:W-:Y:S02]  /*a500*/  SHF.L.U32 R55, R55, 0x7, RZ ;  /* 0x0000000737377819 */ /* 0x000fe400000006ff */
[----:B------:R-:W-:-:S02]  /*a510*/  SHF.R.S32.HI R53, RZ, 0x1f, R148 ;  /* 0x0000001fff357819 */ /* 0x000fc40000011494 */
[----:B------:R-:W-:Y:S02]  /*a520*/  IADD3.X R52, R21, R64, R26, P3, P4 ;  /* 0x0000004015347210 */ /* 0x000fe40001fe841a */
[----:B------:R-:W-:Y:S02]  /*a530*/  LEA.HI R53, R53, R148, RZ, 0x5 ;  /* 0x0000009435357211 */ /* 0x000fe400078f28ff */
[----:B------:R-:W-:Y:S02]  /*a540*/  LOP3.LUT R55, R55, 0x380, RZ, 0xc0, !PT ;  /* 0x0000038037377812 */ /* 0x000fe400078ec0ff */
[----:B------:R-:W-:-:S05]  /*a550*/  LEA.HI.SX32 R53, R53, R28, 0x1b ;  /* 0x0000001c35357211 */ /* 0x000fca00078fdaff */
[----:B------:R-:W-:Y:S01]  /*a560*/  IMAD.SHL.U32 R65, R53, 0x10, RZ ;  /* 0x0000001035417824 */ /* 0x000fe200078e00ff */
[----:B-1----:R-:W-:Y:S01]  /*a570*/  IADD3 R62, P3, R63, R60, RZ ;  /* 0x0000003c3f3e7210 */ /* 0x002fe20007f7e0ff */
[----:B------:R-:W-:-:S04]  /*a580*/  IMAD R53, R17, 0x7000, R113 ;  /* 0x0000700011357824 */ /* 0x000fc800078e0271 */
[----:B------:R-:W-:Y:S01]  /*a590*/  IMAD.X R63, R52, 0x1, R61, P3 ;  /* 0x00000001343f7824 */ /* 0x000fe200018e063d */
[----:B------:R-:W-:Y:S01]  /*a5a0*/  LOP3.LUT R52, R55, 0x70, R65, 0xf8, !PT ;  /* 0x0000007037347812 */ /* 0x000fe200078ef841 */
[----:B------:R-:W-:-:S03]  /*a5b0*/  IMAD.IADD R53, R16, 0x1, R53 ;  /* 0x0000000110357824 */ /* 0x000fc600078e0235 */
[----:B------:R-:W-:-:S05]  /*a5c0*/  LOP3.LUT R52, R52, R141, RZ, 0x3c, !PT ;  /* 0x0000008d34347212 */ /* 0x000fca00078e3cff */
[----:B--2---:R-:W-:-:S04]  /*a5d0*/  IMAD.IADD R52, R54, 0x1, R52 ;  /* 0x0000000136347824 */ /* 0x004fc800078e0234 */
        /* <DEDUP_REMOVED lines=10> */
[----:B------:R-:W-:Y:S01]  /*a680*/  IMAD.SHL.U32 R52, R66, 0x100, RZ ;  /* 0x0000010042347824 */ /* 0x000fe200078e00ff */
[----:B------:R-:W-:Y:S01]  /*a690*/  SHF.R.U32.HI R72, RZ, 0x8, R81 ;  /* 0x00000008ff487819 */ /* 0x000fe20000011651 */
[----:B------:R-:W-:Y:S01]  /*a6a0*/  IMAD.MOV.U32 R67, RZ, RZ, R58 ;  /* 0x000000ffff437224 */ /* 0x000fe200078e003a */
[----:B------:R-:W-:Y:S02]  /*a6b0*/  SHF.R.U32.HI R75, RZ, 0x10, R77 ;  /* 0x00000010ff4b7819 */ /* 0x000fe4000001164d */
[----:B------:R-:W-:Y:S01]  /*a6c0*/  MOV R66, R54 ;  /* 0x0000003600427202 */ /* 0x000fe20000000f00 */
[----:B------:R-:W-:Y:S01]  /*a6d0*/  IMAD.SHL.U32 R54, R72, 0x100, RZ ;  /* 0x0000010048367824 */ /* 0x000fe200078e00ff */
[----:B------:R-:W-:Y:S01]  /*a6e0*/  LOP3.LUT R69, R69, 0xff00, R52, 0xf8, !PT ;  /* 0x0000ff0045457812 */ /* 0x000fe200078ef834 */
[----:B------:R-:W-:Y:S01]  /*a6f0*/  IMAD.SHL.U32 R52, R74, 0x100, RZ ;  /* 0x000001004a347824 */ /* 0x000fe200078e00ff */
[----:B------:R-:W-:Y:S01]  /*a700*/  LOP3.LUT R71, R79, 0xff0000ff, RZ, 0xc0, !PT ;  /* 0xff0000ff4f477812 */ /* 0x000fe200078ec0ff */
[----:B------:R-:W-:Y:S01]  /*a710*/  IMAD.U32 R56, R75, 0x10000, RZ ;  /* 0x000100004b387824 */ /* 0x000fe200078e00ff */
[----:B------:R-:W-:-:S02]  /*a720*/  LOP3.LUT R77, R81, 0xff0000ff, RZ, 0xc0, !PT ;  /* 0xff0000ff514d7812 */ /* 0x000fc400078ec0ff */
[----:B------:R-:W-:Y:S02]  /*a730*/  SHF.R.U32.HI R80, RZ, 0x10, R79 ;  /* 0x00000010ff507819 */ /* 0x000fe4000001164f */
[----:B------:R-:W-:Y:S02]  /*a740*/  LOP3.LUT R75, R71, 0xff00, R52, 0xf8, !PT ;  /* 0x0000ff00474b7812 */ /* 0x000fe400078ef834 */
[----:B------:R-:W-:Y:S01]  /*a750*/  LOP3.LUT R79, R77, 0xff00, R54, 0xf8, !PT ;  /* 0x0000ff004d4f7812 */ /* 0x000fe200078ef836 */
[----:B------:R-:W-:Y:S01]  /*a760*/  IMAD.U32 R52, R80, 0x10000, RZ ;  /* 0x0001000050347824 */ /* 0x000fe200078e00ff */
[----:B------:R-:W-:Y:S02]  /*a770*/  SHF.R.U32.HI R68, RZ, 0x8, R83 ;  /* 0x00000008ff447819 */ /* 0x000fe40000011653 */
[----:B------:R-:W-:Y:S02]  /*a780*/  F2FP.F16.E4M3.UNPACK_B R77, R145.H1 ;  /* 0x00000091ff4d723e */ /* 0x000fe400030006ff */
[----:B------:R-:W-:-:S02]  /*a790*/  F2FP.F16.E4M3.UNPACK_B R74, R73.H1 ;  /* 0x00000049ff4a723e */ /* 0x000fc400030006ff */
[----:B------:R-:W-:Y:S01]  /*a7a0*/  F2FP.F16.E4M3.UNPACK_B R71, R70.H1 ;  /* 0x00000046ff47723e */ /* 0x000fe200030006ff */
[----:B------:R-:W-:Y:S01]  /*a7b0*/  HADD2.F32 R54, -RZ, R77.H0_H0 ;  /* 0x2000004dff367230 */ /* 0x000fe20000004100 */
[----:B------:R-:W-:Y:S02]  /*a7c0*/  SHF.R.U32.HI R78, RZ, 0x10, R81 ;  /* 0x00000010ff4e7819 */ /* 0x000fe40000011651 */
[----:B------:R-:W-:Y:S02]  /*a7d0*/  LOP3.LUT R81, R83, 0xff0000ff, RZ, 0xc0, !PT ;  /* 0xff0000ff53517812 */ /* 0x000fe400078ec0ff */
[----:B------:R-:W-:Y:S01]  /*a7e0*/  SHF.L.U32 R58, R68, 0x8, RZ ;  /* 0x00000008443a7819 */ /* 0x000fe200000006ff */
[----:B------:R-:W-:Y:S01]  /*a7f0*/  HADD2.F32 R68, -RZ, R71.H0_H0 ;  /* 0x20000047ff447230 */ /* 0x000fe20000004100 */
[----:B------:R-:W-:Y:S01]  /*a800*/  LOP3.LUT R56, R69, 0xff0000, R56, 0xf8, !PT ;  /* 0x00ff000045387812 */ /* 0x000fe200078ef838 */
[----:B------:R-:W-:Y:S01]  /*a810*/  HADD2.F32 R69, -RZ, R74.H0_H0 ;  /* 0x2000004aff457230 */ /* 0x000fe20000004100 */
[----:B------:R-:W-:-:S02]  /*a820*/  F2FP.F16.E4M3.UNPACK_B R72, R143.H1 ;  /* 0x0000008fff48723e */ /* 0x000fc400030006ff */
[----:B------:R-:W-:Y:S02]  /*a830*/  SHF.R.U32.HI R76, RZ, 0x10, R83 ;  /* 0x00000010ff4c7819 */ /* 0x000fe40000011653 */
[----:B------:R-:W-:Y:S01]  /*a840*/  LOP3.LUT R81, R81, 0xff00, R58, 0xf8, !PT ;  /* 0x0000ff0051517812 */ /* 0x000fe200078ef83a */
[----:B------:R-:W-:Y:S01]  /*a850*/  IMAD.U32 R58, R78, 0x10000, RZ ;  /* 0x000100004e3a7824 */ /* 0x000fe200078e00ff */
[----:B------:R-:W-:Y:S01]  /*a860*/  LOP3.LUT R52, R75, 0xff0000, R52, 0xf8, !PT ;  /* 0x00ff00004b347812 */ /* 0x000fe200078ef834 */
[--C-:B------:R-:W-:Y:S01]  /*a870*/  HADD2.F32 R75, -RZ, R72.reuse.H0_H0 ;  /* 0x20000048ff4b7230 */ /* 0x100fe20000004100 */
[----:B------:R-:W-:Y:S01]  /*a880*/  SHF.L.U32 R76, R76, 0x10, RZ ;  /* 0x000000104c4c7819 */ /* 0x000fe200000006ff */
[-C--:B------:R-:W-:Y:S01]  /*a890*/  FMUL.FTZ R83, R69, R54.reuse ;  /* 0x0000003645537220 */ /* 0x080fe20000410000 */
[C---:B------:R-:W-:Y:S01]  /*a8a0*/  FMUL.FTZ R78, R68.reuse, R54 ;  /* 0x00000036444e7220 */ /* 0x040fe20000410000 */
[----:B------:R-:W-:Y:S02]  /*a8b0*/  F2FP.F16.E4M3.UNPACK_B R145, R145 ;  /* 0x00000091ff91723e */ /* 0x000fe400020006ff */
        /* <DEDUP_REMOVED lines=8> */
[----:B------:R-:W-:Y:S01]  /*a940*/  LOP3.LUT R58, R79, 0xff0000, R58, 0xf8, !PT ;  /* 0x00ff00004f3a7812 */ /* 0x000fe200078ef83a */
[----:B------:R-:W-:Y:S01]  /*a950*/  HADD2.F32 R72, -RZ, R71.H1_H1 ;  /* 0x30000047ff487230 */ /* 0x000fe20000004100 */
[----:B------:R-:W-:Y:S01]  /*a960*/  F2FP.F16.E4M3.UNPACK_B R143, R143 ;  /* 0x0000008fff8f723e */ /* 0x000fe200020006ff */
[----:B------:R-:W-:-:S02]  /*a970*/  HADD2.F32 R77, -RZ, R145.H0_H0 ;  /* 0x20000091ff4d7230 */ /* 0x000fc40000004100 */
[CC--:B------:R-:W-:Y:S01]  /*a980*/  FMUL.FTZ R79, R75.reuse, R78.reuse ;  /* 0x0000004e4b4f7220 */ /* 0x0c0fe20000410000 */
[----:B------:R-:W-:Y:S02]  /*a990*/  HADD2.F32 R74, -RZ, R73.H0_H0 ;  /* 0x20000049ff4a7230 */ /* 0x000fe40000004100 */
[C---:B------:R-:W-:Y:S01]  /*a9a0*/  FMUL.FTZ R78, R72.reuse, R78 ;  /* 0x0000004e484e7220 */ /* 0x040fe20000410000 */
[----:B------:R-:W-:Y:S02]  /*a9b0*/  HADD2.F32 R71, -RZ, R70.H0_H0 ;  /* 0x20000046ff477230 */ /* 0x000fe40000004100 */
[-C--:B------:R-:W-:Y:S01]  /*a9c0*/  FFMA.FTZ R83, R72, R76.reuse, -R79 ;  /* 0x0000004c48537223 */ /* 0x080fe2000001084f */
[----:B------:R-:W-:Y:S02]  /*a9d0*/  HADD2.F32 R72, -RZ, R143.H0_H0 ;  /* 0x2000008fff487230 */ /* 0x000fe40000004100 */
[----:B------:R-:W-:Y:S01]  /*a9e0*/  FFMA.FTZ R82, R75, R76, R78 ;  /* 0x0000004c4b527223 */ /* 0x000fe2000001004e */
[----:B------:R-:W-:Y:S01]  /*a9f0*/  FMUL.FTZ R76, R74, R77 ;  /* 0x0000004d4a4c7220 */ /* 0x000fe20000410000 */
[----:B------:R-:W-:-:S02]  /*aa00*/  HADD2.F32 R145, -RZ, R145.H1_H1 ;  /* 0x30000091ff917230 */ /* 0x000fc40000004100 */
[C---:B------:R-:W-:Y:S01]  /*aa10*/  FMUL.FTZ R77, R71.reuse, R77 ;  /* 0x0000004d474d7220 */ /* 0x040fe20000410000 */
[----:B------:R-:W-:Y:S02]  /*aa20*/  HADD2.F32 R73, -RZ, R73.H1_H1 ;  /* 0x30000049ff497230 */ /* 0x000fe40000004100 */
        /* <DEDUP_REMOVED lines=25> */
[----:B------:R-:W-:Y:S01]  /*abc0*/  FMUL.FTZ R71, R72, R77 ;  /* 0x0000004d48477220 */ /* 0x000fe20000410000 */
[----:B------:R-:W-:Y:S01]  /*abd0*/  FFMA.FTZ R86, R74, R73, R85 ;  /* 0x000000494a567223 */ /* 0x000fe20000010055 */
[C---:B------:R-:W-:Y:S01]  /*abe0*/  FMUL.FTZ R77, R70.reuse, R77 ;  /* 0x0000004d464d7220 */ /* 0x040fe20000410000 */
[--C-:B------:R-:W-:Y:S02]  /*abf0*/  HADD2.F32 R74, -RZ, R146.reuse.H0_H0 ;  /* 0x20000092ff4a7230 */ /* 0x100fe40000004100 */
[----:B------:R-:W-:Y:S01]  /*ac00*/  FFMA.FTZ R87, R70, R75, -R71 ;  /* 0x0000004b46577223 */ /* 0x000fe20000010847 */
[----:B------:R-:W-:Y:S01]  /*ac10*/  F2FP.F16.E4M3.UNPACK_B R70, R67 ;  /* 0x00000043ff46723e */ /* 0x000fe200020006ff */
[----:B------:R-:W-:Y:S01]  /*ac20*/  FFMA.FTZ R89, R72, R75, R77 ;  /* 0x0000004b48597223 */ /* 0x000fe2000001004d */
[----:B------:R-:W-:Y:S01]  /*ac30*/  F2FP.F16.E4M3.UNPACK_B R144, R144 ;  /* 0x00000090ff90723e */ /* 0x000fe200020006ff */
[----:B------:R-:W-:Y:S01]  /*ac40*/  HADD2.F32 R75, -RZ, R146.H1_H1 ;  /* 0x30000092ff4b7230 */ /* 0x000fe20000004100 */
        /* <DEDUP_REMOVED lines=9> */
[--C-:B------:R-:W-:Y:S02]  /*ace0*/  HADD2.F32 R72, -RZ, R144.reuse.H0_H0 ;  /* 0x20000090ff487230 */ /* 0x100fe40000004100 */
[-C--:B------:R-:W-:Y:S01]  /*acf0*/  FMUL.FTZ R77, R70, R75.reuse ;  /* 0x0000004b464d7220 */ /* 0x080fe20000410000 */
[----:B------:R-:W-:Y:S02]  /*ad00*/  HADD2.F32 R73, -RZ, R144.H1_H1 ;  /* 0x30000090ff497230 */ /* 0x000fe40000004100 */
[C---:B------:R-:W-:Y:S01]  /*ad10*/  FMUL.FTZ R75, R66.reuse, R75 ;  /* 0x0000004b424b7220 */ /* 0x040fe20000410000 */
[----:B------:R-:W-:Y:S01]  /*ad20*/  F2FP.SATFINITE.E4M3.F32.PACK_AB_MERGE_C R84, R87, R84, RZ ;  /* 0x000000545754723e */ /* 0x000fe200048070ff */
[-C--:B------:R-:W-:Y:S01]  /*ad30*/  FFMA.FTZ R67, R67, R72.reuse, -R76 ;  /* 0x0000004843437223 */ /* 0x080fe2000001084c */
[----:B------:R-:W-:Y:S01]  /*ad40*/  FFMA.FTZ R74, R71, R72, R74 ;  /* 0x00000048474a7223 */ /* 0x000fe2000001004a */
[----:B------:R-:W-:Y:S01]  /*ad50*/  FFMA.FTZ R66, R66, R73, -R77 ;  /* 0x0000004942427223 */ /* 0x000fe2000001084d */
[----:B------:R-:W-:Y:S01]  /*ad60*/  F2FP.F16.E4M3.UNPACK_B R72, R57 ;  /* 0x00000039ff48723e */ /* 0x000fe200020006ff */
[----:B------:R-:W-:Y:S01]  /*ad70*/  FFMA.FTZ R85, R70, R73, R75 ;  /* 0x0000004946557223 */ /* 0x000fe2000001004b */
[----:B------:R-:W-:-:S02]  /*ad80*/  F2FP.F16.E4M3.UNPACK_B R77, R58 ;  /* 0x0000003aff4d723e */ /* 0x000fc400020006ff */
[----:B------:R-:W-:Y:S01]  /*ad90*/  F2FP.F16.E4M3.UNPACK_B R71, R53 ;  /* 0x00000035ff47723e */ /* 0x000fe200020006ff */
[--C-:B------:R-:W-:Y:S01]  /*ada0*/  HADD2.F32 R73, -RZ, R72.reuse.H0_H0 ;  /* 0x20000048ff497230 */ /* 0x100fe20000004100 */
[----:B------:R-:W-:Y:S01]  /*adb0*/  F2FP.F16.E4M3.UNPACK_B R75, R56 ;  /* 0x00000038ff4b723e */ /* 0x000fe200020006ff */
[----:B------:R-:W-:Y:S01]  /*adc0*/  HADD2.F32 R78, -RZ, R77.H0_H0 ;  /* 0x2000004dff4e7230 */ /* 0x000fe20000004100 */
[----:B------:R-:W-:Y:S01]  /*add0*/  F2FP.SATFINITE.E4M3.F32.PACK_AB_MERGE_C R86, R89, R86, RZ ;  /* 0x000000565956723e */ /* 0x000fe200048070ff */
[----:B------:R-:W-:Y:S01]  /*ade0*/  HADD2.F32 R70, -RZ, R71.H0_H0 ;  /* 0x20000047ff467230 */ /* 0x000fe20000004100 */
[----:B------:R-:W-:Y:S01]  /*adf0*/  F2FP.SATFINITE.E4M3.F32.PACK_AB_MERGE_C R68, R80, R79, R82 ;  /* 0x0000004f5044723e */ /* 0x000fe20004807052 */
[----:B------:R-:W-:Y:S01]  /*ae00*/  HADD2.F32 R76, -RZ, R75.H0_H0 ;  /* 0x2000004bff4c7230 */ /* 0x000fe20000004100 */
[----:B------:R-:W-:Y:S01]  /*ae10*/  F2FP.SATFINITE.E4M3.F32.PACK_AB_MERGE_C R67, R66, R67, R84 ;  /* 0x000000434243723e */ /* 0x000fe20004807054 */
[----:B------:R-:W-:Y:S01]  /*ae20*/  FMUL.FTZ R79, R73, R78 ;  /* 0x0000004e494f7220 */ /* 0x000fe20000410000 */
[----:B------:R-:W-:Y:S01]  /*ae30*/  F2FP.SATFINITE.E4M3.F32.PACK_AB_MERGE_C R66, R85, R74, R86 ;  /* 0x0000004a5542723e */ /* 0x000fe20004807056 */
[----:B------:R-:W-:-:S02]  /*ae40*/  HADD2.F32 R74, -RZ, R72.H1_H1 ;  /* 0x30000048ff4a7230 */ /* 0x000fc40000004100 */
[C---:B------:R-:W-:Y:S01]  /*ae50*/  FMUL.FTZ R78, R70.reuse, R78 ;  /* 0x0000004e464e7220 */ /* 0x040fe20000410000 */
[----:B------:R-:W-:Y:S02]  /*ae60*/  HADD2.F32 R77, -RZ, R77.H1_H1 ;  /* 0x3000004dff4d7230 */ /* 0x000fe40000004100 */
[-C--:B------:R-:W-:Y:S01]  /*ae70*/  FFMA.FTZ R70, R70, R76.reuse, -R79 ;  /* 0x0000004c46467223 */ /* 0x080fe2000001084f */
[----:B------:R-:W-:Y:S02]  /*ae80*/  HADD2.F32 R71, -RZ, R71.H1_H1 ;  /* 0x30000047ff477230 */ /* 0x000fe40000004100 */
[----:B------:R-:W-:Y:S01]  /*ae90*/  FFMA.FTZ R79, R73, R76, R78 ;  /* 0x0000004c494f7223 */ /* 0x000fe2000001004e */
[----:B------:R-:W-:Y:S02]  /*aea0*/  HADD2.F32 R75, -RZ, R75.H1_H1 ;  /* 0x3000004bff4b7230 */ /* 0x000fe40000004100 */
[----:B------:R-:W-:Y:S01]  /*aeb0*/  FMUL.FTZ R76, R74, R77 ;  /* 0x0000004d4a4c7220 */ /* 0x000fe20000410000 */
        /* <DEDUP_REMOVED lines=9> */
[--C-:B------:R-:W-:Y:S01]  /*af50*/  HADD2.F32 R73, -RZ, R71.reuse.H0_H0 ;  /* 0x20000047ff497230 */ /* 0x100fe20000004100 */
[----:B------:R-:W-:Y:S01]  /*af60*/  F2FP.F16.E4M3.UNPACK_B R75, R54 ;  /* 0x00000036ff4b723e */ /* 0x000fe200020006ff */
[----:B------:R-:W-:Y:S02]  /*af70*/  HADD2.F32 R72, -RZ, R72.H1_H1 ;  /* 0x30000048ff487230 */ /* 0x000fe40000004100 */
[----:B------:R-:W-:Y:S02]  /*af80*/  HADD2.F32 R74, -RZ, R71.H1_H1 ;  /* 0x30000047ff4a7230 */ /* 0x000fe40000004100 */
[-C--:B------:R-:W-:Y:S01]  /*af90*/  FMUL.FTZ R76, R58, R73.reuse ;  /* 0x000000493a4c7220 */ /* 0x080fe20000410000 */
[----:B------:R-:W-:Y:S02]  /*afa0*/  HADD2.F32 R71, -RZ, R56.H0_H0 ;  /* 0x20000038ff477230 */ /* 0x000fe40000004100 */
[----:B------:R-:W-:Y:S01]  /*afb0*/  FMUL.FTZ R73, R57, R73 ;  /* 0x0000004939497220 */ /* 0x000fe20000410000 */
[----:B------:R-:W-:-:S02]  /*afc0*/  HADD2.F32 R53, -RZ, R53.H1_H1 ;  /* 0x30000035ff357230 */ /* 0x000fc40000004100 */
[-C--:B------:R-:W-:Y:S01]  /*afd0*/  FMUL.FTZ R78, R72, R74.reuse ;  /* 0x0000004a484e7220 */ /* 0x080fe20000410000 */
[----:B------:R-:W-:Y:S02]  /*afe0*/  HADD2.F32 R56, -RZ, R56.H1_H1 ;  /* 0x30000038ff387230 */ /* 0x000fe40000004100 */
[----:B------:R-:W-:Y:S01]  /*aff0*/  FFMA.FTZ R83, R58, R71, R73 ;  /* 0x000000473a537223 */ /* 0x000fe20000010049 */
[----:B------:R-:W-:Y:S01]  /*b000*/  F2FP.F16.E4M3.UNPACK_B R58, R59 ;  /* 0x0000003bff3a723e */ /* 0x000fe200020006ff */
[----:B------:R-:W-:Y:S01]  /*b010*/  FFMA.FTZ R82, R57, R71, -R76 ;  /* 0x0000004739527223 */ /* 0x000fe2000001084c */
[C---:B------:R-:W-:Y:S01]  /*b020*/  FMUL.FTZ R57, R53.reuse, R74 ;  /* 0x0000004a35397220 */ /* 0x040fe20000410000 */
[----:B------:R-:W-:Y:S01]  /*b030*/  FFMA.FTZ R85, R53, R56, -R78 ;  /* 0x0000003835557223 */ /* 0x000fe2000001084e */
[-C--:B------:R-:W-:Y:S01]  /*b040*/  F2FP.F16.E4M3.UNPACK_B R53, R55.reuse ;  /* 0x00000037ff35723e */ /* 0x080fe200020006ff */
[----:B------:R-:W-:Y:S01]  /*b050*/  HADD2.F32 R71, -RZ, R58.H0_H0 ;  /* 0x2000003aff477230 */ /* 0x000fe20000004100 */
[----:B------:R-:W-:Y:S01]  /*b060*/  F2FP.F16.E4M3.UNPACK_B R76, R54.H1 ;  /* 0x00000036ff4c723e */ /* 0x000fe200030006ff */
[----:B------:R-:W-:Y:S01]  /*b070*/  HADD2.F32 R77, -RZ, R75.H0_H0 ;  /* 0x2000004bff4d7230 */ /* 0x000fe20000004100 */
[----:B------:R-:W-:Y:S01]  /*b080*/  F2FP.F16.E4M3.UNPACK_B R55, R55.H1 ;  /* 0x00000037ff37723e */ /* 0x000fe200030006ff */
[----:B------:R-:W-:Y:S01]  /*b090*/  FFMA.FTZ R84, R72, R56, R57 ;  /* 0x0000003848547223 */ /* 0x000fe20000010039 */
[----:B------:R-:W-:Y:S01]  /*b0a0*/  F2FP.F16.E4M3.UNPACK_B R59, R59.H1 ;  /* 0x0000003bff3b723e */ /* 0x000fe200030006ff */
[----:B------:R-:W-:Y:S01]  /*b0b0*/  HADD2.F32 R56, -RZ, R53.H0_H0 ;  /* 0x20000035ff387230 */ /* 0x000fe20000004100 */
[-C--:B------:R-:W-:Y:S01]  /*b0c0*/  F2FP.F16.E4M3.UNPACK_B R54, R52.reuse ;  /* 0x00000034ff36723e */ /* 0x080fe200020006ff */
[----:B------:R-:W-:Y:S01]  /*b0d0*/  HADD2.F32 R57, -RZ, R55.H0_H0 ;  /* 0x20000037ff397230 */ /* 0x000fe20000004100 */
[----:B------:R-:W-:Y:S01]  /*b0e0*/  F2FP.F16.E4M3.UNPACK_B R72, R52.H1 ;  /* 0x00000034ff48723e */ /* 0x000fe200030006ff */
[----:B------:R-:W-:-:S02]  /*b0f0*/  HADD2.F32 R52, -RZ, R59.H0_H0 ;  /* 0x2000003bff347230 */ /* 0x000fc40000004100 */
[-C--:B------:R-:W-:Y:S01]  /*b100*/  FMUL.FTZ R87, R71, R77.reuse ;  /* 0x0000004d47577220 */ /* 0x080fe20000410000 */
[----:B------:R-:W-:Y:S02]  /*b110*/  HADD2.F32 R78, -RZ, R76.H0_H0 ;  /* 0x2000004cff4e7230 */ /* 0x000fe40000004100 */
[C---:B------:R-:W-:Y:S01]  /*b120*/  FMUL.FTZ R86, R56.reuse, R77 ;  /* 0x0000004d38567220 */ /* 0x040fe20000410000 */
[----:B------:R-:W-:Y:S01]  /*b130*/  HADD2.F32 R73, -RZ, R54.H0_H0 ;  /* 0x20000036ff497230 */ /* 0x000fe20000004100 */
[----:B------:R-:W-:Y:S01]  /*b140*/  F2FP.SATFINITE.E4M3.F32.PACK_AB_MERGE_C R82, R85, R82, RZ ;  /* 0x000000525552723e */ /* 0x000fe200048070ff */
[----:B------:R-:W-:Y:S02]  /*b150*/  HADD2.F32 R59, -RZ, R59.H1_H1 ;  /* 0x3000003bff3b7230 */ /* 0x000fe40000004100 */
[----:B------:R-:W-:Y:S01]  /*b160*/  FMUL.FTZ R77, R57, R78 ;  /* 0x0000004e394d7220 */ /* 0x000fe20000410000 */
[----:B------:R-:W-:Y:S02]  /*b170*/  HADD2.F32 R76, -RZ, R76.H1_H1 ;  /* 0x3000004cff4c7230 */ /* 0x000fe40000004100 */
[----:B------:R-:W-:Y:S01]  /*b180*/  FFMA.FTZ R87, R56, R73, -R87 ;  /* 0x0000004938577223 */ /* 0x000fe20000010857 */
[----:B------:R-:W-:-:S02]  /*b190*/  HADD2.F32 R55, -RZ, R55.H1_H1 ;  /* 0x30000037ff377230 */ /* 0x000fc40000004100 */
[C---:B------:R-:W-:Y:S01]  /*b1a0*/  FMUL.FTZ R88, R52.reuse, R78 ;  /* 0x0000004e34587220 */ /* 0x040fe20000410000 */
[----:B------:R-:W-:Y:S02]  /*b1b0*/  HADD2.F32 R74, -RZ, R72.H0_H0 ;  /* 0x20000048ff4a7230 */ /* 0x000fe40000004100 */
[-C--:B------:R-:W-:Y:S01]  /*b1c0*/  FMUL.FTZ R56, R59, R76.reuse ;  /* 0x0000004c3b387220 */ /* 0x080fe20000410000 */
[----:B------:R-:W-:Y:S02]  /*b1d0*/  HADD2.F32 R58, -RZ, R58.H1_H1 ;  /* 0x3000003aff3a7230 */ /* 0x000fe40000004100 */
[----:B------:R-:W-:Y:S01]  /*b1e0*/  FMUL.FTZ R76, R55, R76 ;  /* 0x0000004c374c7220 */ /* 0x000fe20000410000 */
[----:B------:R-:W-:Y:S02]  /*b1f0*/  HADD2.F32 R75, -RZ, R75.H1_H1 ;  /* 0x3000004bff4b7230 */ /* 0x000fe40000004100 */
[----:B------:R-:W-:Y:S01]  /*b200*/  FFMA.FTZ R77, R52, R74, R77 ;  /* 0x0000004a344d7223 */ /* 0x000fe2000001004d */
[----:B------:R-:W-:-:S02]  /*b210*/  HADD2.F32 R72, -RZ, R72.H1_H1 ;  /* 0x30000048ff487230 */ /* 0x000fc40000004100 */
[----:B------:R-:W-:Y:S01]  /*b220*/  FFMA.FTZ R88, R57, R74, -R88 ;  /* 0x0000004a39587223 */ /* 0x000fe20000010858 */
[----:B------:R-:W-:Y:S02]  /*b230*/  HADD2.F32 R53, -RZ, R53.H1_H1 ;  /* 0x30000035ff357230 */ /* 0x000fe40000004100 */
[CC--:B------:R-:W-:Y:S01]  /*b240*/  FMUL.FTZ R52, R58.reuse, R75.reuse ;  /* 0x0000004b3a347220 */ /* 0x0c0fe20000410000 */
[----:B------:R-:W-:Y:S02]  /*b250*/  HADD2.F32 R54, -RZ, R54.H1_H1 ;  /* 0x30000036ff367230 */ /* 0x000fe40000004100 */
[-C--:B------:R-:W-:Y:S01]  /*b260*/  FFMA.FTZ R55, R55, R72.reuse, -R56 ;  /* 0x0000004837377223 */ /* 0x080fe20000010838 */
[----:B------:R-:W-:Y:S01]  /*b270*/  FFMA.FTZ R76, R59, R72, R76 ;  /* 0x000000483b4c7223 */ /* 0x000fe2000001004c */
[----:B------:R-:W-:Y:S01]  /*b280*/  FMUL.FTZ R75, R53, R75 ;  /* 0x0000004b354b7220 */ /* 0x000fe20000410000 */
[----:B------:R-:W-:Y:S01]  /*b290*/  FFMA.FTZ R86, R71, R73, R86 ;  /* 0x0000004947567223 */ /* 0x000fe20000010056 */
[----:B------:R-:W-:Y:S01]  /*b2a0*/  FFMA.FTZ R52, R53, R54, -R52 ;  /* 0x0000003635347223 */ /* 0x000fe20000010834 */
[----:B------:R-:W-:Y:S01]  /*b2b0*/  F2FP.SATFINITE.E4M3.F32.PACK_AB_MERGE_C R55, R55, R88, RZ ;  /* 0x000000583737723e */ /* 0x000fe200048070ff */
[----:B------:R-:W-:Y:S01]  /*b2c0*/  FFMA.FTZ R75, R58, R54, R75 ;  /* 0x000000363a4b7223 */ /* 0x000fe2000001004b */
[----:B------:R-:W-:Y:S01]  /*b2d0*/  F2FP.SATFINITE.E4M3.F32.PACK_AB_MERGE_C R83, R84, R83, RZ ;  /* 0x000000535453723e */ /* 0x000fe200048070ff */
[----:B------:R-:W-:Y:S01]  /*b2e0*/  IMAD.MOV.U32 R56, RZ, RZ, R68 ;  /* 0x000000ffff387224 */ /* 0x000fe200078e0044 */
[----:B------:R-:W-:Y:S01]  /*b2f0*/  F2FP.SATFINITE.E4M3.F32.PACK_AB_MERGE_C R76, R76, R77, RZ ;  /* 0x0000004d4c4c723e */ /* 0x000fe200048070ff */
[----:B------:R-:W-:Y:S01]  /*b300*/  IMAD.MOV.U32 R54, RZ, RZ, R67 ;  /* 0x000000ffff367224 */ /* 0x000fe200078e0043 */
[----:B------:R-:W-:Y:S01]  /*b310*/  F2FP.SATFINITE.E4M3.F32.PACK_AB_MERGE_C R55, R52, R87, R55 ;  /* 0x000000573437723e */ /* 0x000fe20004807037 */
[----:B------:R-:W-:Y:S01]  /*b320*/  IMAD.MOV.U32 R52, RZ, RZ, R69 ;  /* 0x000000ffff347224 */ /* 0x000fe200078e0045 */
[----:B------:R-:W-:-:S02]  /*b330*/  F2FP.SATFINITE.E4M3.F32.PACK_AB_MERGE_C R53, R81, R70, R82 ;  /* 0x000000465135723e */ /* 0x000fc40004807052 */
[----:B------:R-:W-:Y:S02]  /*b340*/  F2FP.SATFINITE.E4M3.F32.PACK_AB_MERGE_C R57, R80, R79, R83 ;  /* 0x0000004f5039723e */ /* 0x000fe40004807053 */
[----:B------:R-:W-:Y:S02]  /*b350*/  F2FP.SATFINITE.E4M3.F32.PACK_AB_MERGE_C R59, R75, R86, R76 ;  /* 0x000000564b3b723e */ /* 0x000fe4000480704c */
[----:B------:R-:W-:-:S07]  /*b360*/  MOV R58, R66 ;  /* 0x00000042003a7202 */ /* 0x000fce0000000f00 */
.L_x_355:
[----:B------:R-:W-:Y:S05]  /*b370*/  BSYNC B1 ;  /* 0x0000000000017941 */ /* 0x000fea0003800000 */
.L_x_354:
[----:B-1----:R3:W-:Y:S01]  /*b380*/  STG.E.128 desc[UR60][R62.64], R52 ;  /* 0x000000343e007986 */ /* 0x0027e2000c101d3c */
[----:B------:R-:W-:-:S13]  /*b390*/  ISETP.GE.AND P2, PT, R65, R147, PT ;  /* 0x000000934100720c */ /* 0x000fda0003f46270 */
[----:B------:R-:W-:Y:S05]  /*b3a0*/  @P2 BRA `(.L_x_332) ;  /* 0x0000000400d42947 */ /* 0x000fea0003800000 */
[--C-:B---3--:R-:W-:Y:S02]  /*b3b0*/  SHF.R.S32.HI R52, RZ, 0x1f, R65.reuse ;  /* 0x0000001fff347819 */ /* 0x108fe40000011441 */
[----:B------:R-:W-:-:S04]  /*b3c0*/  IADD3 R65, P2, P3, R46, R128, R65 ;  /* 0x000000802e417210 */ /* 0x000fc80007b5e041 */
[----:B------:R-:W-:Y:S02]  /*b3d0*/  IADD3.X R64, R21, R64, R52, P2, P3 ;  /* 0x0000004015407210 */ /* 0x000fe400017e6434 */
[----:B------:R-:W-:-:S05]  /*b3e0*/  IADD3 R60, P2, R65, R60, RZ ;  /* 0x0000003c413c7210 */ /* 0x000fca0007f5e0ff */
[----:B------:R-:W-:-:S05]  /*b3f0*/  IMAD.X R61, R64, 0x1, R61, P2 ;  /* 0x00000001403d7824 */ /* 0x000fca00010e063d */
[----:B--2---:R4:W-:Y:S01]  /*b400*/  STG.E.128 desc[UR60][R60.64], R56 ;  /* 0x000000383c007986 */ /* 0x0049e2000c101d3c */
[----:B------:R-:W-:Y:S05]  /*b410*/  BRA `(.L_x_332) ;  /* 0x0000000400b87947 */ /* 0x000fea0003800000 */
.L_x_295:
[----:B------:R-:W2:Y:S02]  /*b420*/  LDL R52, [R1+0x40] ;  /* 0x0000400001347983 */ /* 0x000ea40000100800 */
[----:B--2---:R-:W-:-:S13]  /*b430*/  R2UR UR4, R52 ;  /* 0x00000000340472ca */ /* 0x004fda00000e0000 */
[----:B------:R-:W-:-:S06]  /*b440*/  UISETP.NE.AND UP0, UPT, UR4, 0x3, UPT ;  /* 0x000000030400788c */ /* 0x000fcc000bf05270 */
[----:B------:R-:W-:-:S13]  /*b450*/  PLOP3.LUT P5, PT, PT, PT, UP0, 0x80, 0x0 ;  /* 0x000000000000781c */ /* 0x000fda0003faf008 */
[----:B------:R-:W-:Y:S05]  /*b460*/  @!P5 BRA `(.L_x_356) ;  /* 0x000000000004d947 */ /* 0x000fea0003800000 */
[----:B------:R-:W-:Y:S01]  /*b470*/  BPT.TRAP 0x1 ;  /* 0x000000040000795c */ /* 0x000fe20000300000 */
.L_x_356:
[----:B------:R-:W-:Y:S01]  /*b480*/  IMAD R111, R17, 0x8, R16 ;  /* 0x00000008116f7824 */ /* 0x000fe200078e0210 */
[----:B------:R-:W-:Y:S01]  /*b490*/  SHF.L.U32 R127, R231, 0x1f, RZ ;  /* 0x0000001fe77f7819 */ /* 0x000fe200000006ff */
[----:B------:R-:W-:Y:S01]  /*b4a0*/  IMAD R120, R25, -0xe0, R2 ;  /* 0xffffff2019787824 */ /* 0x000fe200078e0202 */
[----:B------:R-:W-:Y:S01]  /*b4b0*/  BSSY B1, `(.L_x_357) ;  /* 0x0000006000017945 */ /* 0x000fe20003800000 */
[----:B------:R-:W-:Y:S01]  /*b4c0*/  SHF.R.S32.HI R53, RZ, 0x1f, R25 ;  /* 0x0000001fff357819 */ /* 0x000fe20000011419 */
[----:B------:R-:W0:Y:S01]  /*b4d0*/  SYNCS.PHASECHK.TRANS64.TRYWAIT P2, [R111+URZ+0x2e890], R127 ;  /* 0x02e8907f6f0075a7 */ /* 0x000e22000804017f */
[----:B------:R-:W-:Y:S01]  /*b4e0*/  IMAD R52, R40, R25, RZ ;  /* 0x0000001928347224 */ /* 0x000fe200078e02ff */
[----:B------:R-:W-:Y:S01]  /*b4f0*/  VIMNMX R120, R120, 0xe0, PT ;  /* 0x000000e078787848 */ /* 0x000fe20003fe0100 */
[----:B0-----:R-:W-:Y:S06]  /*b500*/  @!P2 BRA `(.L_x_358) ;  /* 0x0000018800a8a947 */ /* 0x001fec0003800000 */
.L_x_578:
[----:B------:R-:W-:Y:S05]  /*b510*/  BSYNC B1 ;  /* 0x0000000000017941 */ /* 0x000fea0003800000 */
.L_x_357:
[----:B------:R-:W-:Y:S01]  /*b520*/  ISETP.GE.AND P2, PT, R228, R120, PT ;  /* 0x00000078e400720c */ /* 0x000fe20003f46270 */
[----:B------:R-:W-:Y:S01]  /*b530*/  IMAD R53, R53, R132, R52 ;  /* 0x0000008435357224 */ /* 0x000fe200078e0234 */
[----:B------:R-:W-:Y:S01]  /*b540*/  BSSY B1, `(.L_x_359) ;  /* 0x0000014000017945 */ /* 0x000fe20003800000 */
[----:B------:R-:W-:-:S04]  /*b550*/  IMAD.WIDE.U32 R56, R132, R25, RZ ;  /* 0x0000001984387225 */ /* 0x000fc800078e00ff */
[----:B------:R-:W-:-:S06]  /*b560*/  IMAD.IADD R60, R53, 0x1, R57 ;  /* 0x00000001353c7824 */ /* 0x000fcc00078e0239 */
[----:B------:R-:W-:Y:S05]  /*b570*/  @P2 BRA `(.L_x_360) ;  /* 0x0000000000402947 */ /* 0x000fea0003800000 */
[----:B------:R-:W1:Y:S01]  /*b580*/  @!P0 LDS.128 R52, [R119+0x20400] ;  /* 0x0204000077348984 */ /* 0x000e620000000c00 */
[----:B------:R-:W2:Y:S02]  /*b590*/  @!P0 LDC.64 R58, c[0x0][0x2d8] ;  /* 0x0000b600ff3a8b82 */ /* 0x000ea40000000a00 */
[----:B--2---:R-:W-:-:S04]  /*b5a0*/  @!P0 IADD3 R58, P2, P3, R56, R58, R20 ;  /* 0x0000003a383a8210 */ /* 0x004fc80007b5e014 */
[----:B------:R-:W-:-:S05]  /*b5b0*/  @!P0 IADD3.X R59, R60, R59, R14, P2, P3 ;  /* 0x0000003b3c3b8210 */ /* 0x000fca00017e640e */
[----:B-1----:R1:W-:Y:S01]  /*b5c0*/  @!P0 STG.E.128 desc[UR60][R58.64], R52 ;  /* 0x000000343a008986 */ /* 0x0023e2000c101d3c */
[----:B------:R-:W-:Y:S05]  /*b5d0*/  @P1 BRA `(.L_x_360) ;  /* 0x0000000000281947 */ /* 0x000fea0003800000 */
[----:B------:R-:W-:Y:S01]  /*b5e0*/  ULDC.64 UR4, c[0x0][0x2d8] ;  /* 0x0000b60000047ab9 */ /* 0x000fe20000000a00 */
[----:B-1----:R-:W-:Y:S02]  /*b5f0*/  IADD3 R52, R34, 0x40, RZ ;  /* 0x0000004022347810 */ /* 0x002fe40007ffe0ff */
[----:B------:R-:W-:-:S04]  /*b600*/  IADD3 R58, P2, P3, R13, UR4, R56 ;  /* 0x000000040d3a7c10 */ /* 0x000fc8000fb5e038 */
[----:B------:R-:W-:Y:S02]  /*b610*/  IADD3.X R59, R109, UR5, R60, P2, P3 ;  /* 0x000000056d3b7c10 */ /* 0x000fe400097e643c */
[----:B------:R-:W-:-:S13]  /*b620*/  LOP3.LUT P2, RZ, R229, 0x4, RZ, 0xc0, !PT ;  /* 0x00000004e5ff7812 */ /* 0x000fda000784c0ff */
[----:B------:R-:W-:-:S04]  /*b630*/  @P2 VIADD R52, R34, 0xffffffc0 ;  /* 0xffffffc022342836 */ /* 0x000fc80000000000 */
[----:B------:R-:W-:-:S04]  /*b640*/  IMAD R53, R17, 0x7000, R52 ;  /* 0x0000700011357824 */ /* 0x000fc800078e0234 */
[----:B------:R-:W-:-:S06]  /*b650*/  IMAD.IADD R53, R16, 0x1, R53 ;  /* 0x0000000110357824 */ /* 0x000fcc00078e0235 */
[----:B------:R-:W1:Y:S04]  /*b660*/  LDS.128 R52, [R53+0x20400] ;  /* 0x0204000035347984 */ /* 0x000e680000000c00 */
[----:B-1----:R2:W-:Y:S02]  /*b670*/  STG.E.128 desc[UR60][R58.64], R52 ;  /* 0x000000343a007986 */ /* 0x0025e4000c101d3c */
.L_x_360:
[----:B------:R-:W-:Y:S05]  /*b680*/  BSYNC B1 ;  /* 0x0000000000017941 */ /* 0x000fea0003800000 */
.L_x_359:
[----:B-12---:R-:W-:Y:S01]  /*b690*/  VIADD R52, R228, 0x40 ;  /* 0x00000040e4347836 */ /* 0x006fe20000000000 */
[----:B------:R-:W-:Y:S04]  /*b6a0*/  BSSY B1, `(.L_x_361) ;  /* 0x0000015000017945 */ /* 0x000fe80003800000 */
[----:B------:R-:W-:-:S13]  /*b6b0*/  ISETP.GE.AND P2, PT, R52, R120, PT ;  /* 0x000000783400720c */ /* 0x000fda0003f46270 */
[----:B------:R-:W-:Y:S05]  /*b6c0*/  @P2 BRA `(.L_x_362) ;  /* 0x0000000000482947 */ /* 0x000fea0003800000 */
[----:B------:R-:W1:Y:S01]  /*b6d0*/  @!P0 LDS.128 R52, [R119+0x22400] ;  /* 0x0224000077348984 */ /* 0x000e620000000c00 */
[----:B------:R-:W2:Y:S01]  /*b6e0*/  @!P0 LDC.64 R58, c[0x0][0x2d8] ;  /* 0x0000b600ff3a8b82 */ /* 0x000ea20000000a00 */
[----:B------:R-:W-:-:S04]  /*b6f0*/  IADD3 R61, P2, R106, R56, RZ ;  /* 0x000000386a3d7210 */ /* 0x000fc80007f5e0ff */
[----:B------:R-:W-:Y:S02]  /*b700*/  IADD3.X R62, R60, R107, RZ, P2, !PT ;  /* 0x0000006b3c3e7210 */ /* 0x000fe400017fe4ff */
[----:B--2---:R-:W-:-:S04]  /*b710*/  @!P0 IADD3 R58, P2, P3, R61, R58, R20 ;  /* 0x0000003a3d3a8210 */ /* 0x004fc80007b5e014 */
[----:B------:R-:W-:-:S05]  /*b720*/  @!P0 IADD3.X R59, R62, R59, R14, P2, P3 ;  /* 0x0000003b3e3b8210 */ /* 0x000fca00017e640e */
[----:B-1----:R1:W-:Y:S01]  /*b730*/  @!P0 STG.E.128 desc[UR60][R58.64], R52 ;  /* 0x000000343a008986 */ /* 0x0023e2000c101d3c */
[----:B------:R-:W-:Y:S05]  /*b740*/  @P1 BRA `(.L_x_362) ;  /* 0x0000000000281947 */ /* 0x000fea0003800000 */
[----:B------:R-:W-:Y:S01]  /*b750*/  ULDC.64 UR4, c[0x0][0x2d8] ;  /* 0x0000b60000047ab9 */ /* 0x000fe20000000a00 */
[----:B-1----:R-:W-:Y:S01]  /*b760*/  VIADD R52, R34, 0x40 ;  /* 0x0000004022347836 */ /* 0x002fe20000000000 */
        /* <DEDUP_REMOVED lines=8> */
.L_x_362:
[----:B------:R-:W-:Y:S05]  /*b7f0*/  BSYNC B1 ;  /* 0x0000000000017941 */ /* 0x000fea0003800000 */
.L_x_361:
[----:B-12---:R-:W-:Y:S01]  /*b800*/  IADD3 R52, R228, 0x80, RZ ;  /* 0x00000080e4347810 */ /* 0x006fe20007ffe0ff */
[----:B------:R-:W-:Y:S03]  /*b810*/  BSSY B1, `(.L_x_363) ;  /* 0x0000015000017945 */ /* 0x000fe60003800000 */
[----:B------:R-:W-:-:S13]  /*b820*/  ISETP.GE.AND P2, PT, R52, R120, PT ;  /* 0x000000783400720c */ /* 0x000fda0003f46270 */
[----:B------:R-:W-:Y:S05]  /*b830*/  @P2 BRA `(.L_x_364) ;  /* 0x0000000000482947 */ /* 0x000fea0003800000 */
[----:B------:R-:W1:Y:S01]  /*b840*/  @!P0 LDS.128 R52, [R119+0x24400] ;  /* 0x0244000077348984 */ /* 0x000e620000000c00 */
[----:B------:R-:W2:Y:S01]  /*b850*/  @!P0 LDC.64 R58, c[0x0][0x2d8] ;  /* 0x0000b600ff3a8b82 */ /* 0x000ea20000000a00 */
[----:B------:R-:W-:-:S05]  /*b860*/  LEA R61, P2, R44, R56, 0x7 ;  /* 0x000000382c3d7211 */ /* 0x000fca00078438ff */
[----:B------:R-:W-:Y:S01]  /*b870*/  IMAD.X R62, R60, 0x1, R45, P2 ;  /* 0x000000013c3e7824 */ /* 0x000fe200010e062d */
        /* <DEDUP_REMOVED lines=10> */
[----:B------:R-:W-:-:S05]  /*b920*/  IMAD R53, R17, 0x7000, R52 ;  /* 0x0000700011357824 */ /* 0x000fca00078e0234 */
[----:B------:R-:W-:-:S06]  /*b930*/  IADD3 R53, R16, R53, RZ ;  /* 0x0000003510357210 */ /* 0x000fcc0007ffe0ff */
[----:B------:R-:W1:Y:S04]  /*b940*/  LDS.128 R52, [R53+0x24400] ;  /* 0x0244000035347984 */ /* 0x000e680000000c00 */
[----:B-1----:R2:W-:Y:S02]  /*b950*/  STG.E.128 desc[UR60][R58.64], R52 ;  /* 0x000000343a007986 */ /* 0x0025e4000c101d3c */
.L_x_364:
[----:B------:R-:W-:Y:S05]  /*b960*/  BSYNC B1 ;  /* 0x0000000000017941 */ /* 0x000fea0003800000 */
.L_x_363:
[----:B-12---:R-:W-:-:S05]  /*b970*/  VIADD R52, R228, 0xc0 ;  /* 0x000000c0e4347836 */ /* 0x006fca0000000000 */
[----:B------:R-:W-:-:S13]  /*b980*/  ISETP.GE.AND P2, PT, R52, R120, PT ;  /* 0x000000783400720c */ /* 0x000fda0003f46270 */
[----:B------:R-:W-:Y:S05]  /*b990*/  @P2 BRA `(.L_x_332) ;  /* 0x0000000000582947 */ /* 0x000fea0003800000 */
[----:B------:R-:W1:Y:S01]  /*b9a0*/  LDC.64 R54, c[0x0][0x2f0] ;  /* 0x0000bc00ff367b82 */ /* 0x000e620000000a00 */
[----:B------:R-:W-:Y:S02]  /*b9b0*/  IMAD.MOV.U32 R58, RZ, RZ, R56 ;  /* 0x000000ffff3a7224 */ /* 0x000fe400078e0038 */
[----:B------:R-:W-:-:S05]  /*b9c0*/  IMAD.MOV.U32 R59, RZ, RZ, R60 ;  /* 0x000000ffff3b7224 */ /* 0x000fca00078e003c */
[----:B------:R-:W2:Y:S01]  /*b9d0*/  @!P0 LDC.64 R52, c[0x0][0x2d8] ;  /* 0x0000b600ff348b82 */ /* 0x000ea20000000a00 */
[----:B-1----:R-:W-:-:S04]  /*b9e0*/  IMAD.WIDE.U32 R58, R54, 0xc0, R58 ;  /* 0x000000c0363a7825 */ /* 0x002fc800078e003a */
[----:B------:R-:W-:Y:S01]  /*b9f0*/  IMAD R55, R55, 0xc0, RZ ;  /* 0x000000c037377824 */ /* 0x000fe200078e02ff */
[----:B--2---:R-:W-:-:S04]  /*ba00*/  @!P0 IADD3 R56, P2, P3, R58, R52, R20 ;  /* 0x000000343a388210 */ /* 0x004fc80007b5e014 */
[----:B------:R-:W-:-:S04]  /*ba10*/  IADD3 R60, R59, R55, RZ ;  /* 0x000000373b3c7210 */ /* 0x000fc80007ffe0ff */
[----:B------:R-:W-:Y:S02]  /*ba20*/  @!P0 IADD3.X R57, R60, R53, R14, P2, P3 ;  /* 0x000000353c398210 */ /* 0x000fe400017e640e */
[----:B------:R-:W1:Y:S04]  /*ba30*/  @!P0 LDS.128 R52, [R119+0x26400] ;  /* 0x0264000077348984 */ /* 0x000e680000000c00 */
        /* <DEDUP_REMOVED lines=12> */
.L_x_332:
[----:B------:R-:W-:Y:S05]  /*bb00*/  BSYNC B0 ;  /* 0x0000000000007941 */ /* 0x000fea0003800000 */
.L_x_294:
[----:B-1234-:R-:W1:Y:S01]  /*bb10*/  S2R R52, SR_TID.X ;  /* 0x0000000000347919 */ /* 0x01ee620000002100 */
[----:B------:R-:W-:Y:S01]  /*bb20*/  @!PT LDS RZ, [RZ] ;  /* 0x00000000fffff984 */ /* 0x000fe20000000800 */
[----:B------:R-:W-:Y:S01]  /*bb30*/  @!PT LDS RZ, [RZ] ;  /* 0x00000000fffff984 */ /* 0x000fe20000000800 */
[----:B------:R-:W-:Y:S01]  /*bb40*/  @!PT LDS RZ, [RZ] ;  /* 0x00000000fffff984 */ /* 0x000fe20000000800 */
[----:B------:R-:W-:Y:S01]  /*bb50*/  @!PT LDS RZ, [RZ] ;  /* 0x00000000fffff984 */ /* 0x000fe20000000800 */
[----:B------:R2:W-:Y:S06]  /*bb60*/  MEMBAR.ALL.CTA ;  /* 0x0000000000007992 */ /* 0x0005ec0000008000 */
[----:B--2---:R-:W2:Y:S01]  /*bb70*/  FENCE.VIEW.ASYNC.S ;  /* 0x00000000000073c6 */ /* 0x004ea20000000000 */
[----:B------:R-:W-:Y:S05]  /*bb80*/  WARPSYNC.ALL ;  /* 0x0000000000007948 */ /* 0x000fea0003800000 */
[----:B------:R-:W-:Y:S01]  /*bb90*/  BSSY B0, `(.L_x_365) ;  /* 0x0000009000007945 */ /* 0x000fe20003800000 */
[----:B-1----:R-:W-:Y:S01]  /*bba0*/  LOP3.LUT R52, R52, 0x7f, RZ, 0xc0, !PT ;  /* 0x0000007f34347812 */ /* 0x002fe200078ec0ff */
[----:B--2---:R1:W-:Y:S03]  /*bbb0*/  BAR.SYNC.DEFER_BLOCKING R140, 0x80 ;  /* 0x0002008c0000751d */ /* 0x0043e60000010000 */
[----:B------:R-:W-:-:S13]  /*bbc0*/  ISETP.NE.AND P2, PT, R52, RZ, PT ;  /* 0x000000ff3400720c */ /* 0x000fda0003f45270 */
[----:B------:R-:W-:-:S04]  /*bbd0*/  @!P2 IADD3 R52, R111, 0x2e8a0, RZ ;  /* 0x0002e8a06f34a810 */ /* 0x000fc80007ffe0ff */
[----:B------:R-:W-:-:S04]  /*bbe0*/  @!P2 PRMT R52, RZ, 0x654, R52 ;  /* 0x00000654ff34a816 */ /* 0x000fc80000000034 */
[----:B------:R1:W-:Y:S01]  /*bbf0*/  @!P2 SYNCS.ARRIVE.TRANS64.RED.A1T0 RZ, [R52+URZ], RZ ;  /* 0x000000ff34ffa9a7 */ /* 0x0003e2000810043f */
[----:B------:R-:W-:Y:S05]  /*bc00*/  @!P5 BRA `(.L_x_366) ;  /* 0x000000000004d947 */ /* 0x000fea0003800000 */
[----:B------:R-:W-:Y:S01]  /*bc10*/  BPT.TRAP 0x1 ;  /* 0x000000040000795c */ /* 0x000fe20000300000 */
.L_x_366:
[----:B------:R-:W-:Y:S05]  /*bc20*/  BSYNC B0 ;  /* 0x0000000000007941 */ /* 0x000fea0003800000 */
.L_x_365:
[----:B------:R-:W2:Y:S01]  /*bc30*/  SYNCS.PHASECHK.TRANS64.TRYWAIT P3, [R111+URZ+0x2e8b0], R127 ;  /* 0x02e8b07f6f0075a7 */ /* 0x000ea2000806017f */
[----:B------:R-:W-:Y:S01]  /*bc40*/  ULDC.64 UR38, c[0x0][0x318] ;  /* 0x0000c60000267ab9 */ /* 0x000fe20000000a00 */
[----:B------:R-:W-:Y:S01]  /*bc50*/  ULDC.64 UR36, c[0x0][0x308] ;  /* 0x0000c20000247ab9 */ /* 0x000fe20000000a00 */
[----:B------:R-:W-:Y:S04]  /*bc60*/  BSSY B0, `(.L_x_367) ;  /* 0x0000002000007945 */ /* 0x000fe80003800000 */
[----:B--2---:R-:W-:Y:S05]  /*bc70*/  @!P3 BRA `(.L_x_368) ;  /* 0x0000018000e0b947 */ /* 0x004fea0003800000 */
.L_x_579:
[----:B------:R-:W-:Y:S05]  /*bc80*/  BSYNC B0 ;  /* 0x0000000000007941 */ /* 0x000fea0003800000 */
.L_x_367:
[----:B------:R-:W-:Y:S01]  /*bc90*/  ISETP.GE.AND P3, PT, R228, R120, PT ;  /* 0x00000078e400720c */ /* 0x000fe20003f66270 */
[----:B------:R-:W-:Y:S01]  /*bca0*/  BSSY B0, `(.L_x_369) ;  /* 0x0000017000007945 */ /* 0x000fe20003800000 */
[----:B------:R-:W-:-:S11]  /*bcb0*/  IMAD.WIDE R56, R25, 0xe0, R102 ;  /* 0x000000e019387825 */ /* 0x000fd600078e0266 */
[----:B------:R-:W-:Y:S05]  /*bcc0*/  @P3 BRA `(.L_x_370) ;  /* 0x0000000000503947 */ /* 0x000fea0003800000 */
[----:B------:R-:W-:Y:S01]  /*bcd0*/  ULDC UR4, c[0x0][0x2e4] ;  /* 0x0000b90000047ab9 */ /* 0x000fe20000000800 */
[----:B------:R-:W-:Y:S01]  /*bce0*/  PLOP3.LUT P4, PT, PT, PT, PT, 0x8, 0x0 ;  /* 0x000000000000781c */ /* 0x000fe20003f8e170 */
[----:B-1----:R-:W-:Y:S01]  /*bcf0*/  IMAD.MOV.U32 R52, RZ, RZ, R48 ;  /* 0x000000ffff347224 */ /* 0x002fe200078e0030 */
[----:B------:R-:W-:Y:S01]  /*bd00*/  ISETP.GE.AND P3, PT, R4, UR4, PT ;  /* 0x0000000404007c0c */ /* 0x000fe2000bf66270 */
[----:B------:R-:W-:Y:S02]  /*bd10*/  IMAD.MOV.U32 R53, RZ, RZ, R110 ;  /* 0x000000ffff357224 */ /* 0x000fe400078e006e */
[----:B------:R-:W-:Y:S02]  /*bd20*/  IMAD R55, R57, UR38, RZ ;  /* 0x0000002639377c24 */ /* 0x000fe4000f8e02ff */
[----:B------:R-:W-:-:S04]  /*bd30*/  IMAD.WIDE.U32 R52, R56, UR38, R52 ;  /* 0x0000002638347c25 */ /* 0x000fc8000f8e0034 */
[----:B------:R-:W-:-:S04]  /*bd40*/  IMAD R55, R56, UR39, R55 ;  /* 0x0000002738377c24 */ /* 0x000fc8000f8e0237 */
[----:B------:R-:W-:Y:S01]  /*bd50*/  @!P3 LOP3.LUT P5, RZ, R229, 0x4, RZ, 0xc0, !PT ;  /* 0x00000004e5ffb812 */ /* 0x000fe200078ac0ff */
[----:B------:R-:W-:-:S03]  /*bd60*/  @!P3 VIADD R60, R118, 0x40 ;  /* 0x00000040763cb836 */ /* 0x000fc60000000000 */
[----:B------:R-:W-:Y:S02]  /*bd70*/  @!P3 PLOP3.LUT P4, PT, P5, PT, PT, 0x80, 0x0 ;  /* 0x000000000000b81c */ /* 0x000fe40002f8f070 */
[----:B------:R-:W-:-:S04]  /*bd80*/  IADD3 R58, P5, R52, UR36, RZ ;  /* 0x00000024343a7c10 */ /* 0x000fc8000ffbe0ff */
[----:B------:R-:W-:-:S07]  /*bd90*/  IADD3.X R59, R53, UR37, R55, P5, !PT ;  /* 0x00000025353b7c10 */ /* 0x000fce000affe437 */
[----:B------:R-:W-:Y:S02]  /*bda0*/  @P4 IADD3 R60, R118, -0x40, RZ ;  /* 0xffffffc0763c4810 */ /* 0x000fe40007ffe0ff */
[----:B------:R-:W-:-:S03]  /*bdb0*/  ISETP.GE.AND P4, PT, R18, UR4, PT ;  /* 0x0000000412007c0c */ /* 0x000fc6000bf86270 */
[----:B------:R-:W-:-:S10]  /*bdc0*/  @!P3 IMAD.IADD R60, R16, 0x1, R60 ;  /* 0x00000001103cb824 */ /* 0x000fd400078e023c */
[----:B------:R-:W1:Y:S04]  /*bdd0*/  @!P4 LDS.128 R52, [R119+0xe400] ;  /* 0x00e400007734c984 */ /* 0x000e680000000c00 */
[----:B-1----:R-:W-:Y:S04]  /*bde0*/  @!P4 STG.E.128 desc[UR60][R58.64], R52 ;  /* 0x000000343a00c986 */ /* 0x002fe8000c101d3c */
[----:B------:R-:W1:Y:S04]  /*bdf0*/  @!P3 LDS.128 R52, [R60+0xe400] ;  /* 0x00e400003c34b984 */ /* 0x000e680000000c00 */
[----:B-1----:R3:W-:Y:S02]  /*be00*/  @!P3 STG.E.128 desc[UR60][R58.64+0x40], R52 ;  /* 0x000040343a00b986 */ /* 0x0027e4000c101d3c */
.L_x_370:
[----:B------:R-:W-:Y:S05]  /*be10*/  BSYNC B0 ;  /* 0x0000000000007941 */ /* 0x000fea0003800000 */
.L_x_369:
[----:B-1-3--:R-:W-:Y:S01]  /*be20*/  VIADD R52, R228, 0x40 ;  /* 0x00000040e4347836 */ /* 0x00afe20000000000 */
[----:B------:R-:W-:Y:S04]  /*be30*/  BSSY B0, `(.L_x_371) ;  /* 0x0000019000007945 */ /* 0x000fe80003800000 */
[----:B------:R-:W-:-:S13]  /*be40*/  ISETP.GE.AND P3, PT, R52, R120, PT ;  /* 0x000000783400720c */ /* 0x000fda0003f66270 */
[----:B------:R-:W-:Y:S05]  /*be50*/  @P3 BRA `(.L_x_372) ;  /* 0x0000000000583947 */ /* 0x000fea0003800000 */
[----:B------:R-:W-:Y:S01]  /*be60*/  ULDC UR4, c[0x0][0x2e4] ;  /* 0x0000b90000047ab9 */ /* 0x000fe20000000800 */
[----:B------:R-:W-:Y:S01]  /*be70*/  PLOP3.LUT P4, PT, PT, PT, PT, 0x8, 0x0 ;  /* 0x000000000000781c */ /* 0x000fe20003f8e170 */
[----:B------:R-:W-:Y:S01]  /*be80*/  IMAD.MOV.U32 R52, RZ, RZ, R48 ;  /* 0x000000ffff347224 */ /* 0x000fe200078e0030 */
[----:B------:R-:W-:Y:S01]  /*be90*/  ISETP.GE.AND P3, PT, R4, UR4, PT ;  /* 0x0000000404007c0c */ /* 0x000fe2000bf66270 */
[----:B------:R-:W-:-:S12]  /*bea0*/  IMAD.MOV.U32 R53, RZ, RZ, R110 ;  /* 0x000000ffff357224 */ /* 0x000fd800078e006e */
[----:B------:R-:W-:Y:S02]  /*beb0*/  @!P3 LOP3.LUT P5, RZ, R229, 0x4, RZ, 0xc0, !PT ;  /* 0x00000004e5ffb812 */ /* 0x000fe400078ac0ff */
[----:B------:R-:W-:Y:S02]  /*bec0*/  @!P3 IADD3 R60, R118, 0x40, RZ ;  /* 0x00000040763cb810 */ /* 0x000fe40007ffe0ff */
[----:B------:R-:W-:Y:S02]  /*bed0*/  @!P3 PLOP3.LUT P4, PT, P5, PT, PT, 0x80, 0x0 ;  /* 0x000000000000b81c */ /* 0x000fe40002f8f070 */
[----:B------:R-:W-:-:S05]  /*bee0*/  IADD3 R55, P5, R56, 0x40, RZ ;  /* 0x0000004038377810 */ /* 0x000fca0007fbe0ff */
[----:B------:R-:W-:Y:S02]  /*bef0*/  IMAD.X R54, RZ, RZ, R57, P5 ;  /* 0x000000ffff367224 */ /* 0x000fe400028e0639 */
[----:B------:R-:W-:-:S04]  /*bf00*/  IMAD.WIDE.U32 R52, R55, UR38, R52 ;  /* 0x0000002637347c25 */ /* 0x000fc8000f8e0034 */
[----:B------:R-:W-:Y:S02]  /*bf10*/  IMAD R54, R54, UR38, RZ ;  /* 0x0000002636367c24 */ /* 0x000fe4000f8e02ff */
[----:B------:R-:W-:Y:S01]  /*bf20*/  @P4 VIADD R60, R118, 0xffffffc0 ;  /* 0xffffffc0763c4836 */ /* 0x000fe20000000000 */
[----:B------:R-:W-:Y:S01]  /*bf30*/  IADD3 R58, P4, R52, UR36, RZ ;  /* 0x00000024343a7c10 */ /* 0x000fe2000ff9e0ff */
[----:B------:R-:W-:-:S03]  /*bf40*/  IMAD R55, R55, UR39, R54 ;  /* 0x0000002737377c24 */ /* 0x000fc6000f8e0236 */
[----:B------:R-:W-:Y:S02]  /*bf50*/  @!P3 IADD3 R60, R16, R60, RZ ;  /* 0x0000003c103cb210 */ /* 0x000fe40007ffe0ff */
[----:B------:R-:W-:Y:S02]  /*bf60*/  IADD3.X R59, R53, UR37, R55, P4, !PT ;  /* 0x00000025353b7c10 */ /* 0x000fe4000a7fe437 */
[----:B------:R-:W-:-:S13]  /*bf70*/  ISETP.GE.AND P4, PT, R18, UR4, PT ;  /* 0x0000000412007c0c */ /* 0x000fda000bf86270 */
[----:B------:R-:W1:Y:S04]  /*bf80*/  @!P4 LDS.128 R52, [R119+0x10400] ;  /* 0x010400007734c984 */ /* 0x000e680000000c00 */
[----:B-1----:R-:W-:Y:S04]  /*bf90*/  @!P4 STG.E.128 desc[UR60][R58.64], R52 ;  /* 0x000000343a00c986 */ /* 0x002fe8000c101d3c */
[----:B------:R-:W1:Y:S04]  /*bfa0*/  @!P3 LDS.128 R52, [R60+0x10400] ;  /* 0x010400003c34b984 */ /* 0x000e680000000c00 */
[----:B-1----:R1:W-:Y:S02]  /*bfb0*/  @!P3 STG.E.128 desc[UR60][R58.64+0x40], R52 ;  /* 0x000040343a00b986 */ /* 0x0023e4000c101d3c */
.L_x_372:
[----:B------:R-:W-:Y:S05]  /*bfc0*/  BSYNC B0 ;  /* 0x0000000000007941 */ /* 0x000fea0003800000 */
.L_x_371:
[----:B-1----:R-:W-:Y:S01]  /*bfd0*/  VIADD R52, R228, 0x80 ;  /* 0x00000080e4347836 */ /* 0x002fe20000000000 */
        /* <DEDUP_REMOVED lines=8> */
[----:B------:R-:W-:Y:S01]  /*c060*/  @!P3 LOP3.LUT P5, RZ, R229, 0x4, RZ, 0xc0, !PT ;  /* 0x00000004e5ffb812 */ /* 0x000fe200078ac0ff */
[----:B------:R-:W-:-:S03]  /*c070*/  @!P3 VIADD R60, R118, 0x40 ;  /* 0x00000040763cb836 */ /* 0x000fc60000000000 */
[----:B------:R-:W-:Y:S02]  /*c080*/  @!P3 PLOP3.LUT P4, PT, P5, PT, PT, 0x80, 0x0 ;  /* 0x000000000000b81c */ /* 0x000fe40002f8f070 */
[----:B------:R-:W-:-:S05]  /*c090*/  IADD3 R55, P5, R56, 0x80, RZ ;  /* 0x0000008038377810 */ /* 0x000fca0007fbe0ff */
[----:B------:R-:W-:Y:S02]  /*c0a0*/  IMAD.X R54, RZ, RZ, R57, P5 ;  /* 0x000000ffff367224 */ /* 0x000fe400028e0639 */
[----:B------:R-:W-:-:S04]  /*c0b0*/  IMAD.WIDE.U32 R52, R55, UR38, R52 ;  /* 0x0000002637347c25 */ /* 0x000fc8000f8e0034 */
[----:B------:R-:W-:Y:S01]  /*c0c0*/  IMAD R54, R54, UR38, RZ ;  /* 0x0000002636367c24 */ /* 0x000fe2000f8e02ff */
[----:B------:R-:W-:Y:S02]  /*c0d0*/  @P4 IADD3 R60, R118, -0x40, RZ ;  /* 0xffffffc0763c4810 */ /* 0x000fe40007ffe0ff */
[----:B------:R-:W-:Y:S01]  /*c0e0*/  IADD3 R58, P4, R52, UR36, RZ ;  /* 0x00000024343a7c10 */ /* 0x000fe2000ff9e0ff */
[----:B------:R-:W-:Y:S02]  /*c0f0*/  IMAD R55, R55, UR39, R54 ;  /* 0x0000002737377c24 */ /* 0x000fe4000f8e0236 */
[----:B------:R-:W-:-:S03]  /*c100*/  @!P3 IMAD.IADD R60, R16, 0x1, R60 ;  /* 0x00000001103cb824 */ /* 0x000fc600078e023c */
[----:B------:R-:W-:Y:S02]  /*c110*/  IADD3.X R59, R53, UR37, R55, P4, !PT ;  /* 0x00000025353b7c10 */ /* 0x000fe4000a7fe437 */
[----:B------:R-:W-:-:S13]  /*c120*/  ISETP.GE.AND P4, PT, R18, UR4, PT ;  /* 0x0000000412007c0c */ /* 0x000fda000bf86270 */
[----:B------:R-:W1:Y:S04]  /*c130*/  @!P4 LDS.128 R52, [R119+0x12400] ;  /* 0x012400007734c984 */ /* 0x000e680000000c00 */
[----:B-1----:R-:W-:Y:S04]  /*c140*/  @!P4 STG.E.128 desc[UR60][R58.64], R52 ;  /* 0x000000343a00c986 */ /* 0x002fe8000c101d3c */
[----:B------:R-:W1:Y:S04]  /*c150*/  @!P3 LDS.128 R52, [R60+0x12400] ;  /* 0x012400003c34b984 */ /* 0x000e680000000c00 */
[----:B-1----:R1:W-:Y:S02]  /*c160*/  @!P3 STG.E.128 desc[UR60][R58.64+0x40], R52 ;  /* 0x000040343a00b986 */ /* 0x0023e4000c101d3c */
.L_x_374:
[----:B------:R-:W-:Y:S05]  /*c170*/  BSYNC B0 ;  /* 0x0000000000007941 */ /* 0x000fea0003800000 */
.L_x_373:
[----:B-1----:R-:W-:Y:S01]  /*c180*/  IADD3 R52, R228, 0xc0, RZ ;  /* 0x000000c0e4347810 */ /* 0x002fe20007ffe0ff */
[----:B------:R-:W-:Y:S03]  /*c190*/  BSSY B0, `(.L_x_375) ;  /* 0x0000019000007945 */ /* 0x000fe60003800000 */
[----:B------:R-:W-:-:S13]  /*c1a0*/  ISETP.GE.AND P3, PT, R52, R120, PT ;  /* 0x000000783400720c */ /* 0x000fda0003f66270 */
[----:B------:R-:W-:Y:S05]  /*c1b0*/  @P3 BRA `(.L_x_376) ;  /* 0x0000000000583947 */ /* 0x000fea0003800000 */
[----:B------:R-:W-:Y:S01]  /*c1c0*/  ULDC UR4, c[0x0][0x2e4] ;  /* 0x0000b90000047ab9 */ /* 0x000fe20000000800 */
[----:B------:R-:W-:Y:S01]  /*c1d0*/  PLOP3.LUT P4, PT, PT, PT, PT, 0x8, 0x0 ;  /* 0x000000000000781c */ /* 0x000fe20003f8e170 */
[----:B------:R-:W-:Y:S01]  /*c1e0*/  IMAD.MOV.U32 R53, RZ, RZ, R110 ;  /* 0x000000ffff357224 */ /* 0x000fe200078e006e */
[----:B------:R-:W-:Y:S02]  /*c1f0*/  ISETP.GE.AND P3, PT, R4, UR4, PT ;  /* 0x0000000404007c0c */ /* 0x000fe4000bf66270 */
[----:B------:R-:W-:-:S11]  /*c200*/  MOV R52, R48 ;  /* 0x0000003000347202 */ /* 0x000fd60000000f00 */
[----:B------:R-:W-:Y:S01]  /*c210*/  @!P3 LOP3.LUT P5, RZ, R229, 0x4, RZ, 0xc0, !PT ;  /* 0x00000004e5ffb812 */ /* 0x000fe200078ac0ff */
[----:B------:R-:W-:-:S03]  /*c220*/  @!P3 VIADD R58, R118, 0x40 ;  /* 0x00000040763ab836 */ /* 0x000fc60000000000 */
[----:B------:R-:W-:Y:S02]  /*c230*/  @!P3 PLOP3.LUT P4, PT, P5, PT, PT, 0x80, 0x0 ;  /* 0x000000000000b81c */ /* 0x000fe40002f8f070 */
[----:B------:R-:W-:-:S05]  /*c240*/  IADD3 R55, P5, R56, 0xc0, RZ ;  /* 0x000000c038377810 */ /* 0x000fca0007fbe0ff */
[----:B------:R-:W-:Y:S02]  /*c250*/  IMAD.X R56, RZ, RZ, R57, P5 ;  /* 0x000000ffff387224 */ /* 0x000fe400028e0639 */
[----:B------:R-:W-:-:S04]  /*c260*/  IMAD.WIDE.U32 R52, R55, UR38, R52 ;  /* 0x0000002637347c25 */ /* 0x000fc8000f8e0034 */
[----:B------:R-:W-:Y:S02]  /*c270*/  IMAD R56, R56, UR38, RZ ;  /* 0x0000002638387c24 */ /* 0x000fe4000f8e02ff */
[----:B------:R-:W-:Y:S02]  /*c280*/  @P4 VIADD R58, R118, 0xffffffc0 ;  /* 0xffffffc0763a4836 */ /* 0x000fe40000000000 */
[----:B------:R-:W-:Y:S01]  /*c290*/  IMAD R55, R55, UR39, R56 ;  /* 0x0000002737377c24 */ /* 0x000fe2000f8e0238 */
[----:B------:R-:W-:Y:S01]  /*c2a0*/  IADD3 R56, P4, R52, UR36, RZ ;  /* 0x0000002434387c10 */ /* 0x000fe2000ff9e0ff */
[----:B------:R-:W-:-:S03]  /*c2b0*/  @!P3 IMAD.IADD R58, R16, 0x1, R58 ;  /* 0x00000001103ab824 */ /* 0x000fc600078e023a */
[----:B------:R-:W-:Y:S02]  /*c2c0*/  IADD3.X R57, R53, UR37, R55, P4, !PT ;  /* 0x0000002535397c10 */ /* 0x000fe4000a7fe437 */
[----:B------:R-:W-:-:S13]  /*c2d0*/  ISETP.GE.AND P4, PT, R18, UR4, PT ;  /* 0x0000000412007c0c */ /* 0x000fda000bf86270 */
[----:B------:R-:W1:Y:S04]  /*c2e0*/  @!P4 LDS.128 R52, [R119+0x14400] ;  /* 0x014400007734c984 */ /* 0x000e680000000c00 */
[----:B-1----:R-:W-:Y:S04]  /*c2f0*/  @!P4 STG.E.128 desc[UR60][R56.64], R52 ;  /* 0x000000343800c986 */ /* 0x002fe8000c101d3c */
[----:B------:R-:W1:Y:S04]  /*c300*/  @!P3 LDS.128 R52, [R58+0x14400] ;  /* 0x014400003a34b984 */ /* 0x000e680000000c00 */
[----:B-1----:R1:W-:Y:S02]  /*c310*/  @!P3 STG.E.128 desc[UR60][R56.64+0x40], R52 ;  /* 0x000040343800b986 */ /* 0x0023e4000c101d3c */
.L_x_376:
[----:B------:R-:W-:Y:S05]  /*c320*/  BSYNC B0 ;  /* 0x0000000000007941 */ /* 0x000fea0003800000 */
.L_x_375:
[----:B------:R-:W-:Y:S01]  /*c330*/  @!PT LDS RZ, [RZ] ;  /* 0x00000000fffff984 */ /* 0x000fe20000000800 */
[----:B------:R-:W-:Y:S01]  /*c340*/  @!PT LDS RZ, [RZ] ;  /* 0x00000000fffff984 */ /* 0x000fe20000000800 */
[----:B------:R-:W-:Y:S01]  /*c350*/  @!PT LDS RZ, [RZ] ;  /* 0x00000000fffff984 */ /* 0x000fe20000000800 */
[----:B------:R-:W-:Y:S01]  /*c360*/  @!PT LDS RZ, [RZ] ;  /* 0x00000000fffff984 */ /* 0x000fe20000000800 */
[----:B------:R3:W-:Y:S06]  /*c370*/  MEMBAR.ALL.CTA ;  /* 0x0000000000007992 */ /* 0x0007ec0000008000 */
[----:B---3--:R-:W3:Y:S01]  /*c380*/  FENCE.VIEW.ASYNC.S ;  /* 0x00000000000073c6 */ /* 0x008ee20000000000 */
[----:B0-2---:R-:W-:Y:S01]  /*c390*/  @!P2 VIADD R111, R111, 0x2e8c0 ;  /* 0x0002e8c06f6fa836 */ /* 0x005fe20000000000 */
[----:B---3--:R0:W-:Y:S01]  /*c3a0*/  BAR.SYNC.DEFER_BLOCKING R140, 0x80 ;  /* 0x0002008c0000751d */ /* 0x0081e20000010000 */
[----:B------:R-:W-:-:S03]  /*c3b0*/  ISETP.NE.AND P3, PT, R112, RZ, PT ;  /* 0x000000ff7000720c */ /* 0x000fc60003f65270 */
[----:B------:R-:W-:Y:S02]  /*c3c0*/  @!P2 PRMT R111, RZ, 0x654, R111 ;  /* 0x00000654ff6fa816 */ /* 0x000fe4000000006f */
[----:B------:R-:W-:Y:S02]  /*c3d0*/  IADD3 R17, R17, 0x1, RZ ;  /* 0x0000000111117810 */ /* 0x000fe40007ffe0ff */
[----:B------:R0:W-:Y:S02]  /*c3e0*/  @!P2 SYNCS.ARRIVE.TRANS64.RED.A1T0 RZ, [R111+URZ], RZ ;  /* 0x000000ff6fffa9a7 */ /* 0x0001e4000810043f */
[----:B------:R-:W-:-:S04]  /*c3f0*/  ISETP.NE.AND P2, PT, R17, 0x2, PT ;  /* 0x000000021100780c */ /* 0x000fc80003f45270 */
[----:B-1----:R-:W-:Y:S02]  /*c400*/  SEL R52, RZ, 0x1, P2 ;  /* 0x00000001ff347807 */ /* 0x002fe40001000000 */
[----:B------:R-:W-:Y:S02]  /*c410*/  SEL R17, R17, RZ, P2 ;  /* 0x000000ff11117207 */ /* 0x000fe40001000000 */
[----:B------:R-:W-:Y:S01]  /*c420*/  LOP3.LUT R231, R231, R52, RZ, 0x3c, !PT ;  /* 0x00000034e7e77212 */ /* 0x000fe200078e3cff */
[----:B0-----:R-:W-:Y:S06]  /*c430*/  @P3 BRA `(.L_x_377) ;  /* 0xffffff6000a43947 */ /* 0x001fec000383ffff */
[----:B------:R-:W0:Y:S01]  /*c440*/  S2R R53, SR_TID.X ;  /* 0x0000000000357919 */ /* 0x000e220000002100 */
[----:B------:R-:W-:Y:S02]  /*c450*/  PLOP3.LUT P0, PT, PT, PT, PT, 0x8, 0x0 ;  /* 0x000000000000781c */ /* 0x000fe40003f0e170 */
[----:B0-----:R-:W-:-:S04]  /*c460*/  SHF.R.U32.HI R53, RZ, 0x7, R53 ;  /* 0x00000007ff357819 */ /* 0x001fc80000011635 */
[----:B------:R-:W-:-:S13]  /*c470*/  ISETP.NE.AND P3, PT, R53, 0x1, PT ;  /* 0x000000013500780c */ /* 0x000fda0003f65270 */
[----:B------:R-:W-:Y:S06]  /*c480*/  @!P3 BAR.ARV 0x9, 0x100 ;  /* 0x024400000000bb1d */ /* 0x000fec0000002000 */
.L_x_289:
[----:B------:R-:W0:Y:S01]  /*c490*/  LDC R0, c[0x0][0x428] ;  /* 0x00010a00ff007b82 */ /* 0x000e220000000800 */
[----:B------:R-:W-:Y:S01]  /*c4a0*/  IMAD.MOV.U32 R50, RZ, RZ, R126 ;  /* 0x000000ffff327224 */ /* 0x000fe200078e007e */
[----:B------:R-:W-:Y:S02]  /*c4b0*/  ISETP.GE.AND P2, PT, R139, 0x1, PT ;  /* 0x000000018b00780c */ /* 0x000fe40003f46270 */
[----:B------:R-:W-:Y:S02]  /*c4c0*/  CS2R R90, SRZ ;  /* 0x00000000005a7805 */ /* 0x000fe4000001ff00 */
[----:B------:R-:W-:Y:S02]  /*c4d0*/  PLOP3.LUT P1, PT, PT, PT, PT, 0x80, 0x0 ;  /* 0x000000000000781c */ /* 0x000fe40003f2f070 */
        /* <DEDUP_REMOVED lines=19> */
[----:B0-----:R-:W-:Y:S02]  /*c610*/  ISETP.NE.AND P3, PT, R0, 0x1, PT ;  /* 0x000000010000780c */ /* 0x001fe40003f65270 */
        /* <DEDUP_REMOVED lines=10> */
[----:B------:R-:W-:Y:S01]  /*c6c0*/  CS2R R98, SRZ ;  /* 0x0000000000627805 */ /* 0x000fe2000001ff00 */
[----:B------:R-:W-:Y:S01]  /*c6d0*/  IMAD.MOV.U32 R68, RZ, RZ, RZ ;  /* 0x000000ffff447224 */ /* 0x000fe200078e00ff */
[----:B------:R-:W0:Y:S01]  /*c6e0*/  @P3 LDC R3, c[0x0][0x42c] ;  /* 0x00010b00ff033b82 */ /* 0x000e220000000800 */
[----:B------:R-:W-:Y:S01]  /*c6f0*/  MOV R101, RZ ;  /* 0x000000ff00657202 */ /* 0x000fe20000000f00 */
[----:B------:R-:W-:-:S06]  /*c700*/  IMAD.MOV.U32 R72, RZ, RZ, RZ ;  /* 0x000000ffff487224 */ /* 0x000fcc00078e00ff */
[----:B------:R-:W1:Y:S01]  /*c710*/  @P3 LDC R0, c[0x0][0x430] ;  /* 0x00010c00ff003b82 */ /* 0x000e620000000800 */
[----:B0-----:R-:W-:-:S05]  /*c720*/  @P3 IMAD.HI.U32 R3, R126, R3, RZ ;  /* 0x000000037e033227 */ /* 0x001fca00078e00ff */
[----:B-1----:R-:W-:-:S05]  /*c730*/  @P3 SHF.R.U32.HI R50, RZ, R0, R3 ;  /* 0x00000000ff323219 */ /* 0x002fca0000011603 */
[----:B------:R0:W-:Y:S01]  /*c740*/  STL [R1+0x5c], R50 ;  /* 0x00005c3201007387 */ /* 0x0001e20000100800 */
[----:B------:R-:W-:Y:S05]  /*c750*/  @P0 BRA `(.L_x_378) ;  /* 0x00000000000c0947 */ /* 0x000fea0003800000 */
[----:B------:R-:W1:Y:S01]  /*c760*/  FENCE.VIEW.ASYNC.G ;  /* 0x00000000000073c6 */ /* 0x000e620000000100 */
[----:B------:R-:W-:Y:S05]  /*c770*/  WARPSYNC.ALL ;  /* 0x0000000000007948 */ /* 0x000fea0003800000 */
[----:B-1----:R-:W-:Y:S06]  /*c780*/  BAR.ARV 0xc, 0x180 ;  /* 0x0306000000007b1d */ /* 0x002fec0000002000 */
.L_x_378:
[----:B------:R-:W-:Y:S02]  /*c790*/  IMAD.MOV.U32 R100, RZ, RZ, RZ ;  /* 0x000000ffff647224 */ /* 0x000fe400078e00ff */
[----:B------:R-:W-:Y:S01]  /*c7a0*/  IMAD.MOV.U32 R103, RZ, RZ, RZ ;  /* 0x000000ffff677224 */ /* 0x000fe200078e00ff */
[----:B------:R-:W-:Y:S06]  /*c7b0*/  @!P2 BRA `(.L_x_379) ;  /* 0x000000f000e0a947 */ /* 0x000fec0003800000 */
[----:B------:R-:W-:-:S03]  /*c7c0*/  UMOV UR4, 0xffffffff ;  /* 0xffffffff00047882 */ /* 0x000fc60000000000 */
[----:B------:R-:W-:Y:S05]  /*c7d0*/  BRA.DIV UR4, `(.L_x_380) ;  /* 0x0000017a041c7947 */ /* 0x000fea000b800000 */
[----:B------:R-:W1:Y:S02]  /*c7e0*/  S2R R0, SR_TID.X ;  /* 0x0000000000007919 */ /* 0x000e640000002100 */
[----:B-1----:R-:W-:-:S04]  /*c7f0*/  IADD3 R2, R0, -0x80, RZ ;  /* 0xffffff8000027810 */ /* 0x002fc80007ffe0ff */
[----:B------:R-:W-:-:S04]  /*c800*/  SHF.R.S32.HI R0, RZ, 0x1f, R2 ;  /* 0x0000001fff007819 */ /* 0x000fc80000011402 */
[----:B------:R-:W-:-:S04]  /*c810*/  LEA.HI R0, R0, R2, RZ, 0x7 ;  /* 0x0000000200007211 */ /* 0x000fc800078f38ff */
[----:B------:R-:W-:-:S06]  /*c820*/  SHF.R.S32.HI R0, RZ, 0x7, R0 ;  /* 0x00000007ff007819 */ /* 0x000fcc0000011400 */
[----:B------:R-:W1:Y:S04]  /*c830*/  SHFL.IDX PT, R0, R0, RZ, 0x1f ;  /* 0x00001fff00007589 */ /* 0x000e6800000e0000 */
[----:B-1----:R1:W-:Y:S02]  /*c840*/  STL [R1+0x44], R0 ;  /* 0x0000440001007387 */ /* 0x0023e40000100800 */
.L_x_582:
[----:B------:R-:W1:Y:S01]  /*c850*/  LDL R2, [R1+0x44] ;  /* 0x0000440001027983 */ /* 0x000e620000100800 */
[----:B------:R-:W-:Y:S01]  /*c860*/  VIADD R27, R16, 0x1c400 ;  /* 0x0001c400101b7836 */ /* 0x000fe20000000000 */
[----:B------:R-:W-:Y:S04]  /*c870*/  BSSY B6, `(.L_x_381) ;  /* 0x0000019000067945 */ /* 0x000fe80003800000 */
[----:B------:R-:W-:Y:S02]  /*c880*/  LOP3.LUT P0, RZ, R27, 0x9f, RZ, 0xc0, !PT ;  /* 0x0000009f1bff7812 */ /* 0x000fe4000780c0ff */
[----:B-1----:R-:W-:-:S04]  /*c890*/  LEA.HI R0, R2, R2, RZ, 0x1 ;  /* 0x0000000202007211 */ /* 0x002fc800078f08ff */
[----:B------:R-:W-:-:S05]  /*c8a0*/  LOP3.LUT R0, R0, 0x1e, RZ, 0xc0, !PT ;  /* 0x0000001e00007812 */ /* 0x000fca00078ec0ff */
[----:B------:R-:W-:-:S04]  /*c8b0*/  IMAD.IADD R0, R2, 0x1, -R0 ;  /* 0x0000000102007824 */ /* 0x000fc800078e0a00 */
[----:B------:R-:W-:-:S05]  /*c8c0*/  IMAD R0, R0, 0x2000, R27 ;  /* 0x0000200000007824 */ /* 0x000fca00078e021b */
[----:B------:R-:W-:-:S04]  /*c8d0*/  SHF.R.U32.HI R0, RZ, 0x4, R0 ;  /* 0x00000004ff007819 */ /* 0x000fc80000011600 */
[----:B------:R-:W-:Y:S01]  /*c8e0*/  LOP3.LUT R30, R0, 0x3fff, RZ, 0xc0, !PT ;  /* 0x00003fff001e7812 */ /* 0x000fe200078ec0ff */
[----:B------:R-:W-:Y:S06]  /*c8f0*/  @!P0 BRA `(.L_x_382) ;  /* 0x0000000000408947 */ /* 0x000fec0003800000 */
[----:B------:R-:W-:Y:S01]  /*c900*/  MOV R0, 0x0 ;  /* 0x0000000000007802 */ /* 0x000fe20000000f00 */
[----:B------:R-:W-:Y:S01]  /*c910*/  ULDC.64 UR4, c[0x4][0xc0] ;  /* 0x0100300000047ab9 */ /* 0x000fe20000000a00 */
[----:B------:R-:W-:Y:S01]  /*c920*/  ULDC.64 UR6, c[0x4][0xc8] ;  /* 0x0100320000067ab9 */ /* 0x000fe20000000a00 */
[----:B------:R-:W-:Y:S01]  /*c930*/  MOV R4, UR4 ;  /* 0x0000000400047c02 */ /* 0x000fe20008000f00 */
[----:B------:R1:W3:Y:S01]  /*c940*/  LDC.64 R2, c[0x4][R0] ;  /* 0x0100000000027b82 */ /* 0x0002e20000000a00 */
[----:B------:R-:W-:Y:S01]  /*c950*/  IMAD.U32 R5, RZ, RZ, UR5 ;  /* 0x00000005ff057e24 */ /* 0x000fe2000f8e00ff */
[----:B------:R-:W-:Y:S01]  /*c960*/  ULDC.64 UR4, c[0x4][0x28] ;  /* 0x01000a0000047ab9 */ /* 0x000fe20000000a00 */
[----:B------:R-:W-:Y:S01]  /*c970*/  IMAD.U32 R6, RZ, RZ, UR6 ;  /* 0x00000006ff067e24 */ /* 0x000fe2000f8e00ff */
[----:B------:R-:W-:Y:S01]  /*c980*/  MOV R10, UR4 ;  /* 0x00000004000a7c02 */ /* 0x000fe20008000f00 */
[----:B------:R-:W-:Y:S01]  /*c990*/  IMAD.U32 R7, RZ, RZ, UR7 ;  /* 0x00000007ff077e24 */ /* 0x000fe2000f8e00ff */
[----:B------:R-:W-:Y:S01]  /*c9a0*/  MOV R13, RZ ;  /* 0x000000ff000d7202 */ /* 0x000fe20000000f00 */
[----:B------:R-:W-:-:S02]  /*c9b0*/  IMAD.U32 R11, RZ, RZ, UR5 ;  /* 0x00000005ff0b7e24 */ /* 0x000fc4000f8e00ff */
[----:B------:R-:W-:Y:S02]  /*c9c0*/  IMAD.MOV.U32 R8, RZ, RZ, 0x70 ;  /* 0x00000070ff087424 */ /* 0x000fe400078e00ff */
[----:B-1----:R-:W-:-:S07]  /*c9d0*/  IMAD.MOV.U32 R12, RZ, RZ, 0x1 ;  /* 0x00000001ff0c7424 */ /* 0x002fce00078e00ff */
[----:B------:R-:W-:-:S07]  /*c9e0*/  LEPC R20, `(.L_x_382) ;  /* 0x000000001014794e */ /* 0x000fce0000000000 */
[----:B0-23-5:R-:W-:Y:S05]  /*c9f0*/  CALL.ABS.NOINC R2 ;  /* 0x0000000002007343 */ /* 0x02dfea0003c00000 */
.L_x_382:
[----:B------:R-:W-:Y:S05]  /*ca00*/  BSYNC B6 ;  /* 0x0000000000067941 */ /* 0x000fea0003800000 */
.L_x_381:
[----:B------:R-:W3:Y:S01]  /*ca10*/  LDL R2, [R1+0x7c] ;  /* 0x00007c0001027983 */ /* 0x000ee20000100800 */
[----:B------:R-:W-:Y:S01]  /*ca20*/  ULDC.64 UR4, c[0x0][0x990] ;  /* 0x0002640000047ab9 */ /* 0x000fe20000000a00 */
[----:B------:R-:W-:Y:S02]  /*ca30*/  ULDC.64 UR6, c[0x0][0x998] ;  /* 0x0002660000067ab9 */ /* 0x000fe40000000a00 */
[----:B------:R-:W4:Y:S01]  /*ca40*/  LDL R20, [R1+0x6c] ;  /* 0x00006c0001147983 */ /* 0x000f220000100800 */
[----:B------:R-:W-:Y:S02]  /*ca50*/  ISETP.NE.U32.AND P0, PT, RZ, UR4, PT ;  /* 0x00000004ff007c0c */ /* 0x000fe4000bf05070 */
[----:B------:R-:W-:Y:S02]  /*ca60*/  ISETP.NE.U32.AND P1, PT, RZ, UR6, PT ;  /* 0x00000006ff007c0c */ /* 0x000fe4000bf25070 */
[----:B------:R-:W-:Y:S02]  /*ca70*/  ISETP.NE.AND.EX P0, PT, RZ, UR5, PT, P0 ;  /* 0x00000005ff007c0c */ /* 0x000fe4000bf05300 */
[----:B------:R-:W-:-:S11]  /*ca80*/  ISETP.NE.AND.EX P1, PT, RZ, UR7, PT, P1 ;  /* 0x00000007ff007c0c */ /* 0x000fd6000bf25310 */
[----:B------:R-:W3:Y:S01]  /*ca90*/  @P0 LDC.64 R8, c[0x0][0x9a8] ;  /* 0x00026a00ff080b82 */ /* 0x000ee20000000a00 */
[----:B------:R-:W-:-:S07]  /*caa0*/  @P0 SHF.R.S32.HI R7, RZ, 0x1f, R50 ;  /* 0x0000001fff070819 */ /* 0x000fce0000011432 */
[----:B------:R-:W1:Y:S08]  /*cab0*/  @P1 LDC.64 R10, c[0x0][0x9b8] ;  /* 0x00026e00ff0a1b82 */ /* 0x000e700000000a00 */
[----:B--2---:R-:W2:Y:S08]  /*cac0*/  @P1 LDC.64 R14, c[0x0][0x9c0] ;  /* 0x00027000ff0e1b82 */ /* 0x004eb00000000a00 */
[----:B------:R-:W0:Y:S01]  /*cad0*/  @P0 LDC.64 R12, c[0x0][0x9b0] ;  /* 0x00026c00ff0c0b82 */ /* 0x000e220000000a00 */
[----:B---3--:R-:W-:-:S02]  /*cae0*/  @P0 IMAD R0, R2, R8, RZ ;  /* 0x0000000802000224 */ /* 0x008fc400078e02ff */
[----:B-1----:R-:W-:Y:S02]  /*caf0*/  @P1 IMAD R4, R2, R10, RZ ;  /* 0x0000000a02041224 */ /* 0x002fe400078e02ff */
[C---:B----4-:R-:W-:Y:S02]  /*cb00*/  @P0 IMAD R9, R20.reuse, R9, R0 ;  /* 0x0000000914090224 */ /* 0x050fe400078e0200 */
[----:B------:R-:W-:-:S04]  /*cb10*/  @P0 IMAD.WIDE.U32 R2, R20, R8, RZ ;  /* 0x0000000814020225 */ /* 0x000fc800078e00ff */
[----:B------:R-:W-:Y:S01]  /*cb20*/  @P0 IMAD.IADD R3, R3, 0x1, R9 ;  /* 0x0000000103030824 */ /* 0x000fe200078e0209 */
[----:B------:R-:W-:Y:S01]  /*cb30*/  @P1 SHF.R.S32.HI R9, RZ, 0x1f, R50 ;  /* 0x0000001fff091819 */ /* 0x000fe20000011432 */
[C---:B------:R-:W-:Y:S02]  /*cb40*/  @P1 IMAD R11, R20.reuse, R11, R4 ;  /* 0x0000000b140b1224 */ /* 0x040fe400078e0204 */
[----:B------:R-:W-:-:S04]  /*cb50*/  @P1 IMAD.WIDE.U32 R4, R20, R10, RZ ;  /* 0x0000000a14041225 */ /* 0x000fc800078e00ff */
[----:B--2---:R-:W-:Y:S02]  /*cb60*/  @P1 IMAD R6, R9, R14, RZ ;  /* 0x0000000e09061224 */ /* 0x004fe400078e02ff */
[-C--:B0-----:R-:W-:Y:S02]  /*cb70*/  @P0 IMAD R0, R7, R12.reuse, RZ ;  /* 0x0000000c07000224 */ /* 0x081fe400078e02ff */
[----:B------:R-:W-:Y:S02]  /*cb80*/  @P1 IMAD.IADD R5, R5, 0x1, R11 ;  /* 0x0000000105051824 */ /* 0x000fe400078e020b */
[C---:B------:R-:W-:Y:S02]  /*cb90*/  @P1 IMAD R11, R50.reuse, R15, R6 ;  /* 0x0000000f320b1224 */ /* 0x040fe400078e0206 */
[C---:B------:R-:W-:Y:S02]  /*cba0*/  @P0 IMAD R9, R50.reuse, R13, R0 ;  /* 0x0000000d32090224 */ /* 0x040fe400078e0200 */
[----:B------:R-:W-:-:S04]  /*cbb0*/  @P0 IMAD.WIDE.U32 R2, R50, R12, R2 ;  /* 0x0000000c32020225 */ /* 0x000fc800078e0002 */
[----:B------:R-:W-:Y:S01]  /*cbc0*/  @P1 IMAD.WIDE.U32 R6, R50, R14, R4 ;  /* 0x0000000e32061225 */ /* 0x000fe200078e0004 */
[----:B------:R-:W-:Y:S01]  /*cbd0*/  @P0 LEA R4, P2, R2, UR4, 0x2 ;  /* 0x0000000402040c11 */ /* 0x000fe2000f8410ff */
[----:B------:R-:W-:Y:S02]  /*cbe0*/  ULDC UR4, c[0x0][0x3d4] ;  /* 0x0000f50000047ab9 */ /* 0x000fe40000000800 */
[----:B------:R-:W-:Y:S01]  /*cbf0*/  @P0 IMAD.IADD R5, R3, 0x1, R9 ;  /* 0x0000000103050824 */ /* 0x000fe200078e0209 */
[----:B------:R-:W-:Y:S01]  /*cc00*/  @P1 IADD3 R3, R7, R11, RZ ;  /* 0x0000000b07031210 */ /* 0x000fe20007ffe0ff */
[----:B------:R-:W-:Y:S01]  /*cc10*/  IMAD.MOV.U32 R0, RZ, RZ, 0x3f800000 ;  /* 0x3f800000ff007424 */ /* 0x000fe200078e00ff */
[----:B------:R-:W-:Y:S02]  /*cc20*/  @P1 LEA R8, P3, R6, UR6, 0x2 ;  /* 0x0000000606081c11 */ /* 0x000fe4000f8610ff */
[----:B------:R-:W-:Y:S02]  /*cc30*/  @P0 LEA.HI.X R5, R2, UR5, R5, 0x2, P2 ;  /* 0x0000000502050c11 */ /* 0x000fe400090f1405 */
[----:B------:R-:W-:Y:S01]  /*cc40*/  @P1 LEA.HI.X R9, R6, UR7, R3, 0x2, P3 ;  /* 0x0000000706091c11 */ /* 0x000fe200098f1403 */
[----:B------:R-:W-:-:S04]  /*cc50*/  IMAD.MOV.U32 R3, RZ, RZ, 0x3f800000 ;  /* 0x3f800000ff037424 */ /* 0x000fc800078e00ff */
[----:B------:R-:W2:Y:S04]  /*cc60*/  @P1 LDG.E R0, desc[UR60][R8.64] ;  /* 0x0000003c08001981 */ /* 0x000ea8000c1e1900 */
[----:B------:R-:W2:Y:S01]  /*cc70*/  @P0 LDG.E R3, desc[UR60][R4.64] ;  /* 0x0000003c04030981 */ /* 0x000ea2000c1e1900 */
[----:B------:R-:W-:Y:S01]  /*cc80*/  ISETP.LT.AND P0, PT, RZ, UR4, PT ;  /* 0x00000004ff007c0c */ /* 0x000fe2000bf01270 */
[----:B------:R-:W-:Y:S01]  /*cc90*/  ULDC UR4, c[0x0][0x9d8] ;  /* 0x0002760000047ab9 */ /* 0x000fe20000000800 */
[----:B--2---:R-:W-:-:S04]  /*cca0*/  FMUL.FTZ R0, R3, R0 ;  /* 0x0000000003007220 */ /* 0x004fc80000410000 */
[----:B------:R-:W-:-:S07]  /*ccb0*/  FMUL.FTZ R2, R0, UR4 ;  /* 0x0000000400027c20 */ /* 0x000fce0008410000 */
[----:B------:R-:W-:Y:S05]  /*ccc0*/  @P0 BRA `(.L_x_383) ;  /* 0x0000000000480947 */ /* 0x000fea0003800000 */
[----:B------:R-:W2:Y:S02]  /*ccd0*/  LDL R20, [R1+0x84] ;  /* 0x0000840001147983 */ /* 0x000ea40000100800 */
[----:B--2---:R-:W-:-:S13]  /*cce0*/  R2UR UR5, R20 ;  /* 0x00000000140572ca */ /* 0x004fda00000e0000 */
[----:B------:R-:W-:-:S04]  /*ccf0*/  ULEA.HI UR4, UR5, UR5, URZ, 0x1 ;  /* 0x0000000505047291 */ /* 0x000fc8000f8f083f */
[----:B------:R-:W-:-:S04]  /*cd00*/  ULOP3.LUT UR4, UR4, 0xfffffffe, URZ, 0xc0, !UPT ;  /* 0xfffffffe04047892 */ /* 0x000fc8000f8ec03f */
[----:B------:R-:W-:-:S06]  /*cd10*/  UIADD3 UR4, UR5, -UR4, URZ ;  /* 0x8000000405047290 */ /* 0x000fcc000fffe03f */
[----:B------:R-:W-:-:S05]  /*cd20*/  IMAD.U32 R3, RZ, RZ, UR4 ;  /* 0x00000004ff037e24 */ /* 0x000fca000f8e00ff */
[----:B------:R-:W-:-:S04]  /*cd30*/  SHF.L.U32 R3, R3, 0x1f, RZ ;  /* 0x0000001f03037819 */ /* 0x000fc800000006ff */
[----:B------:R0:W1:Y:S03]  /*cd40*/  SYNCS.PHASECHK.TRANS64.TRYWAIT P0, [R16+URZ+0x2e800], R3 ;  /* 0x02e80003100075a7 */ /* 0x000066000800017f */
[----:B-1----:R-:W-:Y:S05]  /*cd50*/  @!P0 NANOSLEEP.SYNCS 0x989680 ;  /* 0x009896800000895d */ /* 0x002fea0003900000 */
[----:B------:R-:W1:Y:S01]  /*cd60*/  @!P0 SYNCS.PHASECHK.TRANS64 P0, [R16+URZ+0x2e800], R3 ;  /* 0x02e80003100085a7 */ /* 0x000e62000800007f */
[----:B------:R-:W-:Y:S04]  /*cd70*/  BSSY B0, `(.L_x_384) ;  /* 0x0000006000007945 */ /* 0x000fe80003800000 */
[----:B-1----:R-:W-:Y:S05]  /*cd80*/  @P0 BRA `(.L_x_385) ;  /* 0x0000000000100947 */ /* 0x002fea0003800000 */
.L_x_386:
[----:B-1----:R1:W2:Y:S02]  /*cd90*/  SYNCS.PHASECHK.TRANS64.TRYWAIT P0, [R16+URZ+0x2e800], R3 ;  /* 0x02e80003100075a7 */ /* 0x0022a4000800017f */
[----:B--2---:R-:W-:Y:S05]  /*cda0*/  @!P0 NANOSLEEP.SYNCS 0x989680 ;  /* 0x009896800000895d */ /* 0x004fea0003900000 */
[----:B------:R-:W2:Y:S02]  /*cdb0*/  @!P0 SYNCS.PHASECHK.TRANS64 P0, [R16+URZ+0x2e800], R3 ;  /* 0x02e80003100085a7 */ /* 0x000ea4000800007f */
[----:B--2---:R-:W-:Y:S05]  /*cdc0*/  @!P0 BRA `(.L_x_386) ;  /* 0xfffffffc00f08947 */ /* 0x004fea000383ffff */
.L_x_385:
[----:B------:R-:W-:Y:S05]  /*cdd0*/  BSYNC B0 ;  /* 0x0000000000007941 */ /* 0x000fea0003800000 */
.L_x_384:
[----:B------:R-:W-:Y:S05]  /*cde0*/  BRA `(.L_x_387) ;  /* 0x0000004000387947 */ /* 0x000fea0003800000 */
.L_x_383:
[----:B------:R-:W0:Y:S01]  /*cdf0*/  LDC.64 R24, c[0x0][0x3c8] ;  /* 0x0000f200ff187b82 */ /* 0x000e220000000a00 */
[----:B-----5:R-:W-:Y:S01]  /*ce00*/  SHF.R.S32.HI R0, RZ, 0x1f, R117 ;  /* 0x0000001fff007819 */ /* 0x020fe20000011475 */
[----:B------:R-:W-:Y:S01]  /*ce10*/  IMAD.MOV.U32 R9, RZ, RZ, R19 ;  /* 0x000000ffff097224 */ /* 0x000fe200078e0013 */
[----:B------:R-:W-:Y:S01]  /*ce20*/  MOV R8, R18 ;  /* 0x0000001200087202 */ /* 0x000fe20000000f00 */
[----:B------:R-:W-:Y:S01]  /*ce30*/  ULDC.64 UR4, c[0x0][0x3d8] ;  /* 0x0000f60000047ab9 */ /* 0x000fe20000000a00 */
[----:B------:R-:W-:Y:S01]  /*ce40*/  ULDC.64 UR8, c[0x0][0x3c8] ;  /* 0x0000f20000087ab9 */ /* 0x000fe20000000a00 */
[----:B------:R-:W-:Y:S01]  /*ce50*/  IMAD R6, R0, UR4, RZ ;  /* 0x0000000400067c24 */ /* 0x000fe2000f8e02ff */
[----:B------:R-:W-:Y:S01]  /*ce60*/  SHF.R.S32.HI R7, RZ, 0x1f, R22 ;  /* 0x0000001fff077819 */ /* 0x000fe20000011416 */
[----:B------:R-:W1:Y:S01]  /*ce70*/  LDC.64 R28, c[0x0][0x3e0] ;  /* 0x0000f800ff1c7b82 */ /* 0x000e620000000a00 */
[----:B------:R-:W-:Y:S01]  /*ce80*/  IMAD.WIDE.U32 R4, R117, UR4, R8 ;  /* 0x0000000475047c25 */ /* 0x000fe2000f8e0008 */
[----:B------:R-:W-:Y:S01]  /*ce90*/  LOP3.LUT P0, RZ, R27, 0x3ff, RZ, 0xc0, !PT ;  /* 0x000003ff1bff7812 */ /* 0x000fe2000780c0ff */
[----:B------:R-:W-:Y:S01]  /*cea0*/  ULDC.64 UR6, c[0x0][0x3e8] ;  /* 0x0000fa0000067ab9 */ /* 0x000fe20000000a00 */
[----:B------:R-:W-:Y:S01]  /*ceb0*/  BSSY B6, `(.L_x_388) ;  /* 0x0000026000067945 */ /* 0x000fe20003800000 */
[----:B------:R-:W-:Y:S01]  /*cec0*/  IMAD R3, R117, UR5, R6 ;  /* 0x0000000575037c24 */ /* 0x000fe2000f8e0206 */
[----:B------:R-:W-:Y:S01]  /*ced0*/  IADD3 R36, P1, R4, UR8, RZ ;  /* 0x0000000804247c10 */ /* 0x000fe2000ff3e0ff */
[----:B------:R-:W-:-:S02]  /*cee0*/  IMAD.MOV.U32 R6, RZ, RZ, R22 ;  /* 0x000000ffff067224 */ /* 0x000fc400078e0016 */
[----:B------:R-:W-:Y:S01]  /*cef0*/  IMAD R0, R0, UR6, RZ ;  /* 0x0000000600007c24 */ /* 0x000fe2000f8e02ff */
[----:B------:R-:W-:Y:S01]  /*cf00*/  IADD3.X R37, R3, UR9, R5, P1, !PT ;  /* 0x0000000903257c10 */ /* 0x000fe20008ffe405 */
[----:B------:R-:W-:-:S04]  /*cf10*/  IMAD.WIDE.U32 R4, R117, UR4, R6 ;  /* 0x0000000475047c25 */ /* 0x000fc8000f8e0006 */
[----:B------:R-:W-:Y:S01]  /*cf20*/  IMAD.WIDE.U32 R6, R117, UR6, R6 ;  /* 0x0000000675067c25 */ /* 0x000fe2000f8e0006 */
[----:B------:R-:W-:-:S03]  /*cf30*/  IADD3 R34, P1, R4, UR8, RZ ;  /* 0x0000000804227c10 */ /* 0x000fc6000ff3e0ff */
[----:B------:R-:W-:Y:S01]  /*cf40*/  IMAD.WIDE.U32 R8, R117, UR6, R8 ;  /* 0x0000000675087c25 */ /* 0x000fe2000f8e0008 */
[----:B------:R-:W-:-:S03]  /*cf50*/  IADD3.X R35, R3, UR9, R5, P1, !PT ;  /* 0x0000000903237c10 */ /* 0x000fc60008ffe405 */
[C---:B0-----:R-:W-:Y:S01]  /*cf60*/  IMAD.WIDE.U32 R24, R117.reuse, UR4, R24 ;  /* 0x0000000475187c25 */ /* 0x041fe2000f8e0018 */
[----:B------:R-:W-:Y:S02]  /*cf70*/  ULDC.64 UR4, c[0x0][0x3e0] ;  /* 0x0000f80000047ab9 */ /* 0x000fe40000000a00 */
[----:B------:R-:W-:Y:S01]  /*cf80*/  IADD3 R38, P2, R6, UR4, RZ ;  /* 0x0000000406267c10 */ /* 0x000fe2000ff5e0ff */
[C---:B------:R-:W-:Y:S01]  /*cf90*/  IMAD R27, R117.reuse, UR7, R0 ;  /* 0x00000007751b7c24 */ /* 0x040fe2000f8e0200 */
[----:B------:R-:W-:Y:S01]  /*cfa0*/  IADD3 R40, P3, R8, UR4, RZ ;  /* 0x0000000408287c10 */ /* 0x000fe2000ff7e0ff */
[----:B-1----:R-:W-:-:S03]  /*cfb0*/  IMAD.WIDE.U32 R28, R117, UR6, R28 ;  /* 0x00000006751c7c25 */ /* 0x002fc6000f8e001c */
[----:B------:R-:W-:Y:S01]  /*cfc0*/  IADD3.X R39, R27, UR5, R7, P2, !PT ;  /* 0x000000051b277c10 */ /* 0x000fe200097fe407 */
[----:B------:R-:W-:Y:S01]  /*cfd0*/  IMAD.IADD R26, R3, 0x1, R25 ;  /* 0x00000001031a7824 */ /* 0x000fe200078e0219 */
[C---:B------:R-:W-:Y:S02]  /*cfe0*/  IADD3.X R41, R27.reuse, UR5, R9, P3, !PT ;  /* 0x000000051b297c10 */ /* 0x040fe40009ffe409 */
[----:B------:R-:W-:Y:S01]  /*cff0*/  IADD3 R27, R27, R29, RZ ;  /* 0x0000001d1b1b7210 */ /* 0x000fe20007ffe0ff */
[----:B------:R-:W-:Y:S06]  /*d000*/  @!P0 BRA `(.L_x_389) ;  /* 0x0000000000408947 */ /* 0x000fec0003800000 */
        /* <DEDUP_REMOVED lines=15> */
[----:B-1----:R-:W-:Y:S05]  /*d100*/  CALL.ABS.NOINC R14 ;  /* 0x000000000e007343 */ /* 0x002fea0003c00000 */
.L_x_389:
[----:B------:R-:W-:Y:S05]  /*d110*/  BSYNC B6 ;  /* 0x0000000000067941 */ /* 0x000fea0003800000 */
.L_x_388:
[----:B------:R-:W-:Y:S01]  /*d120*/  ULDC.U8 UR4, c[0x0][0x3f0] ;  /* 0x0000fc0000047ab9 */ /* 0x000fe20000000000 */
[----:B------:R-:W-:Y:S01]  /*d130*/  IMAD R3, R125, -0x80, R138 ;  /* 0xffffff807d037824 */ /* 0x000fe200078e028a */
[----:B------:R-:W-:Y:S01]  /*d140*/  ISETP.NE.AND P0, PT, RZ, UR4, PT ;  /* 0x00000004ff007c0c */ /* 0x000fe2000bf05270 */
[----:B------:R-:W-:Y:S03]  /*d150*/  BSSY B0, `(.L_x_390) ;  /* 0x00003cf000007945 */ /* 0x000fe60003800000 */
[----:B------:R-:W-:-:S09]  /*d160*/  VIMNMX R3, R3, 0x80, PT ;  /* 0x0000008003037848 */ /* 0x000fd20003fe0100 */
[----:B------:R-:W-:Y:S05]  /*d170*/  @!P0 BRA `(.L_x_391) ;  /* 0x0000001c00ac8947 */ /* 0x000fea0003800000 */
[C---:B------:R-:W-:Y:S01]  /*d180*/  IMAD.SHL.U32 R0, R229.reuse, 0x80, RZ ;  /* 0x00000080e5007824 */ /* 0x040fe200078e00ff */
[----:B------:R-:W-:Y:S01]  /*d190*/  ISETP.GE.AND P0, PT, R228, R3, PT ;  /* 0x00000003e400720c */ /* 0x000fe20003f06270 */
[----:B------:R-:W-:Y:S01]  /*d1a0*/  BSSY B1, `(.L_x_392) ;  /* 0x0000016000017945 */ /* 0x000fe20003800000 */
[----:B------:R-:W-:Y:S02]  /*d1b0*/  LOP3.LUT P3, RZ, R229, 0x4, RZ, 0xc0, !PT ;  /* 0x00000004e5ff7812 */ /* 0x000fe4000786c0ff */
[----:B------:R-:W-:Y:S02]  /*d1c0*/  CS2R R20, SRZ ;  /* 0x0000000000147805 */ /* 0x000fe4000001ff00 */
[----:B------:R-:W-:Y:S02]  /*d1d0*/  LOP3.LUT R5, R0, 0x380, RZ, 0xc0, !PT ;  /* 0x0000038000057812 */ /* 0x000fe400078ec0ff */
[----:B------:R-:W-:Y:S02]  /*d1e0*/  CS2R R32, SRZ ;  /* 0x0000000000207805 */ /* 0x000fe4000001ff00 */
[----:B------:R-:W-:-:S02]  /*d1f0*/  CS2R R6, SRZ ;  /* 0x0000000000067805 */ /* 0x000fc4000001ff00 */
[----:B------:R-:W-:Y:S02]  /*d200*/  LOP3.LUT R0, R5, 0x30, R18, 0xf8, !PT ;  /* 0x0000003005007812 */ /* 0x000fe400078ef812 */
[----:B------:R-:W-:-:S04]  /*d210*/  SHF.R.U32.HI R5, RZ, 0x3, R5 ;  /* 0x00000003ff057819 */ /* 0x000fc80000011605 */
[----:B------:R-:W-:Y:S02]  /*d220*/  LOP3.LUT R9, R0, R5, RZ, 0x3c, !PT ;  /* 0x0000000500097212 */ /* 0x000fe400078e3cff */
[----:B------:R-:W-:Y:S01]  /*d230*/  CS2R R4, SRZ ;  /* 0x0000000000047805 */ /* 0x000fe2000001ff00 */
[----:B------:R-:W-:Y:S06]  /*d240*/  @P0 BRA `(.L_x_393) ;  /* 0x00000000002c0947 */ /* 0x000fec0003800000 */
[----:B------:R-:W-:Y:S01]  /*d250*/  ULDC UR4, c[0x0][0x3d4] ;  /* 0x0000f50000047ab9 */ /* 0x000fe20000000800 */
[----:B------:R-:W-:Y:S02]  /*d260*/  CS2R R32, SRZ ;  /* 0x0000000000207805 */ /* 0x000fe4000001ff00 */
[----:B------:R-:W-:Y:S02]  /*d270*/  ISETP.GE.AND P1, PT, R22, UR4, PT ;  /* 0x0000000416007c0c */ /* 0x000fe4000bf26270 */
[----:B------:R-:W-:Y:S02]  /*d280*/  CS2R R6, SRZ ;  /* 0x0000000000067805 */ /* 0x000fe4000001ff00 */
[----:B------:R-:W-:Y:S02]  /*d290*/  ISETP.GE.AND P2, PT, R230, UR4, PT ;  /* 0x00000004e6007c0c */ /* 0x000fe4000bf46270 */
[----:B------:R-:W-:Y:S02]  /*d2a0*/  CS2R R20, SRZ ;  /* 0x0000000000147805 */ /* 0x000fe4000001ff00 */
[----:B------:R-:W-:-:S05]  /*d2b0*/  CS2R R4, SRZ ;  /* 0x0000000000047805 */ /* 0x000fca000001ff00 */
[----:B------:R0:W5:Y:S04]  /*d2c0*/  @!P1 LDG.E.64 R32, desc[UR60][R34.64] ;  /* 0x0000003c22209981 */ /* 0x000168000c1e1b00 */
[----:B------:R0:W5:Y:S04]  /*d2d0*/  @!P2 LDG.E.64 R6, desc[UR60][R34.64+0x20] ;  /* 0x0000203c2206a981 */ /* 0x000168000c1e1b00 */
[----:B------:R0:W5:Y:S04]  /*d2e0*/  @!P1 LDG.E.64 R20, desc[UR60][R38.64] ;  /* 0x0000003c26149981 */ /* 0x000168000c1e1b00 */
[----:B------:R0:W5:Y:S02]  /*d2f0*/  @!P2 LDG.E.64 R4, desc[UR60][R38.64+0x20] ;  /* 0x0000203c2604a981 */ /* 0x000164000c1e1b00 */
.L_x_393:
[----:B------:R-:W-:Y:S05]  /*d300*/  BSYNC B1 ;  /* 0x0000000000017941 */ /* 0x000fea0003800000 */
.L_x_392:
[----:B------:R-:W1:Y:S01]  /*d310*/  S2R R0, SR_TID.X ;  /* 0x0000000000007919 */ /* 0x000e620000002100 */
[----:B------:R-:W-:Y:S01]  /*d320*/  UMOV UR4, 0xffffffff ;  /* 0xffffffff00047882 */ /* 0x000fe20000000000 */
[----:B-1----:R-:W-:-:S05]  /*d330*/  VIADD R8, R0, 0xffffff80 ;  /* 0xffffff8000087836 */ /* 0x002fca0000000000 */
[----:B------:R-:W-:-:S04]  /*d340*/  SHF.R.S32.HI R0, RZ, 0x1f, R8 ;  /* 0x0000001fff007819 */ /* 0x000fc80000011408 */
[----:B------:R-:W-:-:S04]  /*d350*/  LEA.HI R0, R0, R8, RZ, 0x5 ;  /* 0x0000000800007211 */ /* 0x000fc800078f28ff */
[----:B------:R-:W-:-:S04]  /*d360*/  SHF.L.U32 R0, R0, 0x5, RZ ;  /* 0x0000000500007819 */ /* 0x000fc800000006ff */
[----:B------:R-:W-:-:S04]  /*d370*/  LOP3.LUT R0, R0, 0xfffffc00, RZ, 0xc0, !PT ;  /* 0xfffffc0000007812 */ /* 0x000fc800078ec0ff */
[----:B------:R-:W-:Y:S01]  /*d380*/  IADD3 R0, R16, R9, R0 ;  /* 0x0000000910007210 */ /* 0x000fe20007ffe000 */
[----:B------:R-:W-:Y:S06]  /*d390*/  BRA.DIV UR4, `(.L_x_394) ;  /* 0x0000016e046c7947 */ /* 0x000fec000b800000 */
.L_x_585:
[----:B------:R-:W-:-:S03]  /*d3a0*/  UMOV UR4, 0xffffffff ;  /* 0xffffffff00047882 */ /* 0x000fc60000000000 */
[----:B------:R-:W-:Y:S05]  /*d3b0*/  BRA.DIV UR4, `(.L_x_395) ;  /* 0x0000016e048c7947 */ /* 0x000fea000b800000 */
.L_x_588:
[----:B------:R-:W-:-:S03]  /*d3c0*/  UMOV UR4, 0xffffffff ;  /* 0xffffffff00047882 */ /* 0x000fc60000000000 */
[----:B------:R-:W-:Y:S05]  /*d3d0*/  BRA.DIV UR4, `(.L_x_396) ;  /* 0x0000016e04ac7947 */ /* 0x000fea000b800000 */
.L_x_591:
[----:B------:R-:W-:Y:S01]  /*d3e0*/  UMOV UR4, 0xffffffff ;  /* 0xffffffff00047882 */ /* 0x000fe20000000000 */
[----:B-----5:R-:W-:Y:S02]  /*d3f0*/  SHF.R.U32.HI R8, RZ, 0x8, R33 ;  /* 0x00000008ff087819 */ /* 0x020fe40000011621 */
[----:B------:R-:W-:Y:S05]  /*d400*/  BRA.DIV UR4, `(.L_x_397) ;  /* 0x0000016e04c87947 */ /* 0x000fea000b800000 */
.L_x_594:
[----:B------:R-:W2:Y:S01]  /*d410*/  LDL R9, [R1+0x84] ;  /* 0x0000840001097983 */ /* 0x000ea20000100800 */
[----:B------:R-:W-:Y:S01]  /*d420*/  VIADD R12, R0, 0x1c400 ;  /* 0x0001c400000c7836 */ /* 0x000fe20000000000 */
[----:B------:R-:W-:Y:S01]  /*d430*/  LOP3.LUT R11, R8, 0xff, RZ, 0xc0, !PT ;  /* 0x000000ff080b7812 */ /* 0x000fe200078ec0ff */
[----:B------:R-:W-:Y:S01]  /*d440*/  VIADD R8, R0, 0x1c440 ;  /* 0x0001c44000087836 */ /* 0x000fe20000000000 */
[----:B------:R-:W-:Y:S01]  /*d450*/  LOP3.LUT R10, R33, 0xff, RZ, 0xc0, !PT ;  /* 0x000000ff210a7812 */ /* 0x000fe200078ec0ff */
[----:B------:R-:W-:Y:S01]  /*d460*/  @P3 VIADD R8, R12, 0xffffffc0 ;  /* 0xffffffc00c083836 */ /* 0x000fe20000000000 */
[----:B------:R-:W-:Y:S01]  /*d470*/  SHF.R.U32.HI R14, RZ, 0x8, R7 ;  /* 0x00000008ff0e7819 */ /* 0x000fe20000011607 */
[----:B------:R-:W-:Y:S01]  /*d480*/  BSSY B1, `(.L_x_398) ;  /* 0x000003b000017945 */ /* 0x000fe20003800000 */
[----:B------:R-:W-:Y:S02]  /*d490*/  PRMT R12, R11, 0x7604, R10 ;  /* 0x000076040b0c7816 */ /* 0x000fe4000000000a */
[----:B------:R-:W-:-:S02]  /*d4a0*/  LOP3.LUT R10, R32, 0xff, RZ, 0xc0, !PT ;  /* 0x000000ff200a7812 */ /* 0x000fc400078ec0ff */
[----:B------:R-:W-:Y:S02]  /*d4b0*/  LOP3.LUT R14, R14, 0xff, RZ, 0xc0, !PT ;  /* 0x000000ff0e0e7812 */ /* 0x000fe400078ec0ff */
[----:B------:R-:W-:Y:S02]  /*d4c0*/  LOP3.LUT R13, R7, 0xff, RZ, 0xc0, !PT ;  /* 0x000000ff070d7812 */ /* 0x000fe400078ec0ff */
[----:B------:R-:W-:Y:S02]  /*d4d0*/  SHF.R.U32.HI R15, RZ, 0x8, R21 ;  /* 0x00000008ff0f7819 */ /* 0x000fe40000011615 */
[----:B------:R-:W-:Y:S02]  /*d4e0*/  PRMT R14, R14, 0x7604, R13 ;  /* 0x000076040e0e7816 */ /* 0x000fe4000000000d */
[----:B------:R-:W-:Y:S02]  /*d4f0*/  LOP3.LUT R15, R15, 0xff, RZ, 0xc0, !PT ;  /* 0x000000ff0f0f7812 */ /* 0x000fe400078ec0ff */
[----:B------:R-:W-:-:S02]  /*d500*/  SHF.R.U32.HI R28, RZ, 0x8, R5 ;  /* 0x00000008ff1c7819 */ /* 0x000fc40000011605 */
[----:B------:R-:W-:Y:S02]  /*d510*/  LOP3.LUT R27, R5, 0xff, RZ, 0xc0, !PT ;  /* 0x000000ff051b7812 */ /* 0x000fe400078ec0ff */
[----:B------:R-:W-:Y:S02]  /*d520*/  LOP3.LUT R28, R28, 0xff, RZ, 0xc0, !PT ;  /* 0x000000ff1c1c7812 */ /* 0x000fe400078ec0ff */
[----:B------:R-:W-:Y:S02]  /*d530*/  SHF.R.U32.HI R31, RZ, 0x10, R5 ;  /* 0x00000010ff1f7819 */ /* 0x000fe40000011605 */
[----:B------:R-:W-:Y:S02]  /*d540*/  PRMT R28, R28, 0x7604, R27 ;  /* 0x000076041c1c7816 */ /* 0x000fe4000000001b */
[----:B------:R-:W-:Y:S02]  /*d550*/  SHF.R.U32.HI R27, RZ, 0x10, R21 ;  /* 0x00000010ff1b7819 */ /* 0x000fe40000011615 */
[----:B------:R-:W-:-:S03]  /*d560*/  SHF.L.U32 R31, R31, 0x10, RZ ;  /* 0x000000101f1f7819 */ /* 0x000fc600000006ff */
[----:B------:R-:W-:Y:S01]  /*d570*/  IMAD.U32 R27, R27, 0x10000, RZ ;  /* 0x000100001b1b7824 */ /* 0x000fe200078e00ff */
[----:B------:R-:W-:Y:S02]  /*d580*/  LOP3.LUT R31, R28, 0xff0000, R31, 0xf8, !PT ;  /* 0x00ff00001c1f7812 */ /* 0x000fe400078ef81f */
[----:B--2---:R-:W-:Y:S02]  /*d590*/  R2UR UR5, R9 ;  /* 0x00000000090572ca */ /* 0x004fe400000e0000 */
[----:B------:R-:W-:-:S04]  /*d5a0*/  SHF.R.U32.HI R9, RZ, 0x8, R32 ;  /* 0x00000008ff097819 */ /* 0x000fc80000011620 */
[----:B------:R-:W-:Y:S02]  /*d5b0*/  LOP3.LUT R11, R9, 0xff, RZ, 0xc0, !PT ;  /* 0x000000ff090b7812 */ /* 0x000fe400078ec0ff */
[----:B------:R-:W-:Y:S02]  /*d5c0*/  SHF.R.U32.HI R9, RZ, 0x8, R6 ;  /* 0x00000008ff097819 */ /* 0x000fe40000011606 */
[----:B------:R-:W-:Y:S02]  /*d5d0*/  PRMT R11, R11, 0x7604, R10 ;  /* 0x000076040b0b7816 */ /* 0x000fe4000000000a */
[----:B------:R-:W-:Y:S01]  /*d5e0*/  LOP3.LUT R10, R9, 0xff, RZ, 0xc0, !PT ;  /* 0x000000ff090a7812 */ /* 0x000fe200078ec0ff */
[----:B------:R-:W-:Y:S01]  /*d5f0*/  ULEA.HI UR4, UR5, UR5, URZ, 0x1 ;  /* 0x0000000505047291 */ /* 0x000fe2000f8f083f */
[----:B------:R-:W-:Y:S02]  /*d600*/  LOP3.LUT R9, R6, 0xff, RZ, 0xc0, !PT ;  /* 0x000000ff06097812 */ /* 0x000fe400078ec0ff */
[----:B------:R-:W-:Y:S01]  /*d610*/  LOP3.LUT R11, R11, 0xff0000, R32, 0xf8, !PT ;  /* 0x00ff00000b0b7812 */ /* 0x000fe200078ef820 */
[----:B------:R-:W-:Y:S01]  /*d620*/  ULOP3.LUT UR4, UR4, 0xfffffffe, URZ, 0xc0, !UPT ;  /* 0xfffffffe04047892 */ /* 0x000fe2000f8ec03f */
[----:B------:R-:W-:-:S02]  /*d630*/  PRMT R13, R10, 0x7604, R9 ;  /* 0x000076040a0d7816 */ /* 0x000fc40000000009 */
[----:B------:R-:W-:Y:S01]  /*d640*/  LOP3.LUT R10, R21, 0xff, RZ, 0xc0, !PT ;  /* 0x000000ff150a7812 */ /* 0x000fe200078ec0ff */
[----:B------:R-:W-:Y:S01]  /*d650*/  UIADD3 UR4, UR5, -UR4, URZ ;  /* 0x8000000405047290 */ /* 0x000fe2000fffe03f */
[----:B------:R-:W-:Y:S02]  /*d660*/  SHF.R.U32.HI R9, RZ, 0x8, R20 ;  /* 0x00000008ff097819 */ /* 0x000fe40000011614 */
[----:B------:R-:W-:Y:S02]  /*d670*/  PRMT R26, R15, 0x7604, R10 ;  /* 0x000076040f1a7816 */ /* 0x000fe4000000000a */
[----:B------:R-:W-:Y:S02]  /*d680*/  SHF.R.U32.HI R10, RZ, 0x8, R4 ;  /* 0x00000008ff0a7819 */ /* 0x000fe40000011604 */
[----:B0-----:R-:W-:Y:S02]  /*d690*/  MOV R35, UR4 ;  /* 0x0000000400237c02 */ /* 0x001fe40008000f00 */
[----:B------:R-:W-:-:S02]  /*d6a0*/  LOP3.LUT R24, R9, 0xff, RZ, 0xc0, !PT ;  /* 0x000000ff09187812 */ /* 0x000fc400078ec0ff */
[----:B------:R-:W-:Y:S02]  /*d6b0*/  SHF.L.U32 R35, R35, 0x1f, RZ ;  /* 0x0000001f23237819 */ /* 0x000fe400000006ff */
[----:B------:R-:W-:Y:S02]  /*d6c0*/  LOP3.LUT R9, R20, 0xff, RZ, 0xc0, !PT ;  /* 0x000000ff14097812 */ /* 0x000fe400078ec0ff */
[----:B------:R-:W0:Y:S01]  /*d6d0*/  SYNCS.PHASECHK.TRANS64.TRYWAIT P1, [R16+URZ+0x2e800], R35 ;  /* 0x02e80023100075a7 */ /* 0x000e22000802017f */
[----:B------:R-:W-:Y:S02]  /*d6e0*/  LOP3.LUT R15, R10, 0xff, RZ, 0xc0, !PT ;  /* 0x000000ff0a0f7812 */ /* 0x000fe400078ec0ff */
[----:B------:R-:W-:Y:S02]  /*d6f0*/  LOP3.LUT R10, R4, 0xff, RZ, 0xc0, !PT ;  /* 0x000000ff040a7812 */ /* 0x000fe400078ec0ff */
[----:B------:R-:W-:Y:S02]  /*d700*/  PRMT R25, R24, 0x7604, R9 ;  /* 0x0000760418197816 */ /* 0x000fe40000000009 */
[----:B------:R-:W-:-:S02]  /*d710*/  SHF.R.U32.HI R9, RZ, 0x10, R33 ;  /* 0x00000010ff097819 */ /* 0x000fc40000011621 */
[----:B------:R-:W-:Y:S02]  /*d720*/  PRMT R29, R15, 0x7604, R10 ;  /* 0x000076040f1d7816 */ /* 0x000fe4000000000a */
[----:B------:R-:W-:Y:S01]  /*d730*/  SHF.R.U32.HI R15, RZ, 0x10, R7 ;  /* 0x00000010ff0f7819 */ /* 0x000fe20000011607 */
[----:B------:R-:W-:Y:S01]  /*d740*/  IMAD.U32 R9, R9, 0x10000, RZ ;  /* 0x0001000009097824 */ /* 0x000fe200078e00ff */
[----:B------:R-:W-:Y:S02]  /*d750*/  LOP3.LUT R13, R13, 0xff0000, R6, 0xf8, !PT ;  /* 0x00ff00000d0d7812 */ /* 0x000fe400078ef806 */
[----:B------:R-:W-:Y:S01]  /*d760*/  LOP3.LUT R25, R25, 0xff0000, R20, 0xf8, !PT ;  /* 0x00ff000019197812 */ /* 0x000fe200078ef814 */
[----:B------:R-:W-:Y:S01]  /*d770*/  IMAD.U32 R15, R15, 0x10000, RZ ;  /* 0x000100000f0f7824 */ /* 0x000fe200078e00ff */
[----:B------:R-:W-:Y:S02]  /*d780*/  LOP3.LUT R9, R12, 0xff0000, R9, 0xf8, !PT ;  /* 0x00ff00000c097812 */ /* 0x000fe400078ef809 */
[----:B------:R-:W-:-:S02]  /*d790*/  LOP3.LUT R27, R26, 0xff0000, R27, 0xf8, !PT ;  /* 0x00ff00001a1b7812 */ /* 0x000fc400078ef81b */
[----:B------:R-:W-:Y:S02]  /*d7a0*/  LOP3.LUT R15, R14, 0xff0000, R15, 0xf8, !PT ;  /* 0x00ff00000e0f7812 */ /* 0x000fe400078ef80f */
[----:B------:R-:W-:Y:S02]  /*d7b0*/  LOP3.LUT R12, R9, 0xff000000, R33, 0xf8, !PT ;  /* 0xff000000090c7812 */ /* 0x000fe400078ef821 */
[----:B------:R-:W-:Y:S02]  /*d7c0*/  LOP3.LUT R9, R13, 0xff000000, R6, 0xf8, !PT ;  /* 0xff0000000d097812 */ /* 0x000fe400078ef806 */
[----:B------:R-:W-:Y:S02]  /*d7d0*/  LOP3.LUT R14, R25, 0xff000000, R20, 0xf8, !PT ;  /* 0xff000000190e7812 */ /* 0x000fe400078ef814 */
[----:B------:R-:W-:Y:S02]  /*d7e0*/  LOP3.LUT R11, R11, 0xff000000, R32, 0xf8, !PT ;  /* 0xff0000000b0b7812 */ /* 0x000fe400078ef820 */
[----:B------:R-:W-:-:S02]  /*d7f0*/  LOP3.LUT R10, R15, 0xff000000, R7, 0xf8, !PT ;  /* 0xff0000000f0a7812 */ /* 0x000fc400078ef807 */
[----:B------:R-:W-:Y:S02]  /*d800*/  LOP3.LUT R20, R27, 0xff000000, R21, 0xf8, !PT ;  /* 0xff0000001b147812 */ /* 0x000fe400078ef815 */
[----:B------:R-:W-:Y:S01]  /*d810*/  LOP3.LUT R13, R29, 0xff0000, R4, 0xf8, !PT ;  /* 0x00ff00001d0d7812 */ /* 0x000fe200078ef804 */
[----:B0-----:R-:W-:Y:S06]  /*d820*/  @!P1 BRA `(.L_x_399) ;  /* 0x0000016800e89947 */ /* 0x001fec0003800000 */
.L_x_595:
[----:B------:R-:W-:Y:S05]  /*d830*/  BSYNC B1 ;  /* 0x0000000000017941 */ /* 0x000fea0003800000 */
.L_x_398:
[----:B------:R-:W-:Y:S01]  /*d840*/  BSSY B1, `(.L_x_400) ;  /* 0x00000bf000017945 */ /* 0x000fe20003800000 */
[----:B------:R-:W-:Y:S02]  /*d850*/  LOP3.LUT R13, R13, 0xff000000, R4, 0xf8, !PT ;  /* 0xff0000000d0d7812 */ /* 0x000fe400078ef804 */
[----:B------:R-:W-:Y:S01]  /*d860*/  LOP3.LUT R15, R31, 0xff000000, R5, 0xf8, !PT ;  /* 0xff0000001f0f7812 */ /* 0x000fe200078ef805 */
[----:B------:R-:W-:Y:S06]  /*d870*/  @P0 BRA `(.L_x_401) ;  /* 0x0000000800ec0947 */ /* 0x000fec0003800000 */
[----:B------:R-:W1:Y:S01]  /*d880*/  LDC R5, c[0x0][0x3d4] ;  /* 0x0000f500ff057b82 */ /* 0x000e620000000800 */
[----:B------:R-:W-:Y:S01]  /*d890*/  BSSY B2, `(.L_x_402) ;  /* 0x000005e000027945 */ /* 0x000fe20003800000 */
[-C--:B-1----:R-:W-:Y:S02]  /*d8a0*/  ISETP.GE.AND P0, PT, R22, R5.reuse, PT ;  /* 0x000000051600720c */ /* 0x082fe40003f06270 */
[----:B------:R-:W-:-:S11]  /*d8b0*/  ISETP.GE.AND P1, PT, R230, R5, PT ;  /* 0x00000005e600720c */ /* 0x000fd60003f26270 */
[----:B------:R-:W-:Y:S05]  /*d8c0*/  @P0 BRA `(.L_x_403) ;  /* 0x0000000400680947 */ /* 0x000fea0003800000 */
[----:B------:R-:W1:Y:S01]  /*d8d0*/  LDS.128 R4, [R0+0x1c400] ;  /* 0x01c4000000047984 */ /* 0x000e620000000c00 */
[----:B------:R-:W-:Y:S02]  /*d8e0*/  F2FP.F16.E4M3.UNPACK_B R31, R14 ;  /* 0x0000000eff1f723e */ /* 0x000fe400020006ff */
[----:B------:R-:W-:-:S03]  /*d8f0*/  F2FP.F16.E4M3.UNPACK_B R28, R11 ;  /* 0x0000000bff1c723e */ /* 0x000fc600020006ff */
[--C-:B------:R-:W-:Y:S02]  /*d900*/  HADD2.F32 R32, -RZ, R31.reuse.H1_H1 ;  /* 0x3000001fff207230 */ /* 0x100fe40000004100 */
[--C-:B------:R-:W-:Y:S02]  /*d910*/  HADD2.F32 R29, -RZ, R28.reuse.H1_H1 ;  /* 0x3000001cff1d7230 */ /* 0x100fe40000004100 */
[----:B------:R-:W-:Y:S02]  /*d920*/  HADD2.F32 R31, -RZ, R31.H0_H0 ;  /* 0x2000001fff1f7230 */ /* 0x000fe40000004100 */
[----:B------:R-:W-:Y:S01]  /*d930*/  HADD2.F32 R28, -RZ, R28.H0_H0 ;  /* 0x2000001cff1c7230 */ /* 0x000fe20000004100 */
[-C--:B-1----:R-:W-:Y:S02]  /*d940*/  F2FP.F16.E4M3.UNPACK_B R21, R4.reuse.H1 ;  /* 0x00000004ff15723e */ /* 0x082fe400030006ff */
[-C--:B------:R-:W-:Y:S02]  /*d950*/  F2FP.F16.E4M3.UNPACK_B R25, R5.reuse ;  /* 0x00000005ff19723e */ /* 0x080fe400020006ff */
[----:B------:R-:W-:Y:S01]  /*d960*/  F2FP.F16.E4M3.UNPACK_B R26, R5.H1 ;  /* 0x00000005ff1a723e */ /* 0x000fe200030006ff */
[--C-:B------:R-:W-:Y:S01]  /*d970*/  HADD2.F32 R24, -RZ, R21.reuse.H0_H0 ;  /* 0x20000015ff187230 */ /* 0x100fe20000004100 */
[----:B------:R-:W-:Y:S01]  /*d980*/  F2FP.F16.E4M3.UNPACK_B R4, R4 ;  /* 0x00000004ff04723e */ /* 0x000fe200020006ff */
[----:B------:R-:W-:Y:S01]  /*d990*/  HADD2.F32 R21, -RZ, R21.H1_H1 ;  /* 0x30000015ff157230 */ /* 0x000fe20000004100 */
[----:B------:R-:W-:-:S02]  /*d9a0*/  F2FP.F16.E4M3.UNPACK_B R27, R6 ;  /* 0x00000006ff1b723e */ /* 0x000fc400020006ff */
[----:B------:R-:W-:Y:S02]  /*d9b0*/  F2FP.F16.E4M3.UNPACK_B R6, R6.H1 ;  /* 0x00000006ff06723e */ /* 0x000fe400030006ff */
[C---:B------:R-:W-:Y:S01]  /*d9c0*/  FMUL.FTZ R5, R21.reuse, R32 ;  /* 0x0000002015057220 */ /* 0x040fe20000410000 */
[----:B------:R-:W-:Y:S01]  /*d9d0*/  FMUL.FTZ R33, R21, R29 ;  /* 0x0000001d15217220 */ /* 0x000fe20000410000 */
[----:B------:R-:W-:Y:S02]  /*d9e0*/  F2FP.F16.E4M3.UNPACK_B R21, R7 ;  /* 0x00000007ff15723e */ /* 0x000fe400020006ff */
[C---:B0-----:R-:W-:Y:S01]  /*d9f0*/  FFMA.FTZ R35, R24.reuse, R29, -R5 ;  /* 0x0000001d18237223 */ /* 0x041fe20000010805 */
[--C-:B------:R-:W-:Y:S01]  /*da00*/  HADD2.F32 R5, -RZ, R4.reuse.H1_H1 ;  /* 0x30000004ff057230 */ /* 0x100fe20000004100 */
[----:B------:R-:W-:Y:S01]  /*da10*/  F2FP.F16.E4M3.UNPACK_B R29, R14.H1 ;  /* 0x0000000eff1d723e */ /* 0x000fe200030006ff */
[----:B------:R-:W-:Y:S01]  /*da20*/  FFMA.FTZ R36, R24, R32, R33 ;  /* 0x0000002018247223 */ /* 0x000fe20000010021 */
[----:B------:R-:W-:Y:S01]  /*da30*/  HADD2.F32 R4, -RZ, R4.H0_H0 ;  /* 0x20000004ff047230 */ /* 0x000fe20000004100 */
[----:B------:R-:W-:Y:S01]  /*da40*/  F2FP.F16.E4M3.UNPACK_B R24, R11.H1 ;  /* 0x0000000bff18723e */ /* 0x000fe200030006ff */
[C---:B------:R-:W-:Y:S01]  /*da50*/  FMUL.FTZ R33, R5.reuse, R31 ;  /* 0x0000001f05217220 */ /* 0x040fe20000410000 */
[----:B------:R-:W-:Y:S01]  /*da60*/  FMUL.FTZ R34, R5, R28 ;  /* 0x0000001c05227220 */ /* 0x000fe20000410000 */
[----:B------:R-:W-:Y:S01]  /*da70*/  HADD2.F32 R32, -RZ, R29.H1_H1 ;  /* 0x3000001dff207230 */ /* 0x000fe20000004100 */
[----:B------:R-:W-:Y:S01]  /*da80*/  F2FP.F16.E4M3.UNPACK_B R7, R7.H1 ;  /* 0x00000007ff07723e */ /* 0x000fe200030006ff */
[----:B------:R-:W-:-:S02]  /*da90*/  HADD2.F32 R5, -RZ, R26.H1_H1 ;  /* 0x3000001aff057230 */ /* 0x000fc40000004100 */
[C---:B------:R-:W-:Y:S01]  /*daa0*/  FFMA.FTZ R33, R4.reuse, R28, -R33 ;  /* 0x0000001c04217223 */ /* 0x040fe20000010821 */
[----:B------:R-:W-:Y:S01]  /*dab0*/  FFMA.FTZ R34, R4, R31, R34 ;  /* 0x0000001f04227223 */ /* 0x000fe20000010022 */
[----:B------:R-:W-:Y:S02]  /*dac0*/  HADD2.F32 R28, -RZ, R24.H1_H1 ;  /* 0x30000018ff1c7230 */ /* 0x000fe40000004100 */
[----:B------:R-:W-:Y:S02]  /*dad0*/  HADD2.F32 R26, -RZ, R26.H0_H0 ;  /* 0x2000001aff1a7230 */ /* 0x000fe40000004100 */
[C---:B------:R-:W-:Y:S01]  /*dae0*/  FMUL.FTZ R31, R5.reuse, R32 ;  /* 0x00000020051f7220 */ /* 0x040fe20000410000 */
[----:B------:R-:W-:Y:S02]  /*daf0*/  HADD2.F32 R29, -RZ, R29.H0_H0 ;  /* 0x2000001dff1d7230 */ /* 0x000fe40000004100 */
[----:B------:R-:W-:Y:S01]  /*db00*/  FMUL.FTZ R5, R5, R28 ;  /* 0x0000001c05057220 */ /* 0x000fe20000410000 */
[----:B------:R-:W-:-:S02]  /*db10*/  HADD2.F32 R4, -RZ, R25.H1_H1 ;  /* 0x30000019ff047230 */ /* 0x000fc40000004100 */
[C---:B------:R-:W-:Y:S01]  /*db20*/  FFMA.FTZ R37, R26.reuse, R28, -R31 ;  /* 0x0000001c1a257223 */ /* 0x040fe2000001081f */
[----:B------:R-:W-:Y:S01]  /*db30*/  HADD2.F32 R24, -RZ, R24.H0_H0 ;  /* 0x20000018ff187230 */ /* 0x000fe20000004100 */
[----:B------:R-:W-:Y:S01]  /*db40*/  F2FP.F16.E4M3.UNPACK_B R28, R20 ;  /* 0x00000014ff1c723e */ /* 0x000fe200020006ff */
[----:B------:R-:W-:Y:S02]  /*db50*/  HADD2.F32 R25, -RZ, R25.H0_H0 ;  /* 0x20000019ff197230 */ /* 0x000fe40000004100 */
[----:B------:R-:W-:Y:S01]  /*db60*/  FFMA.FTZ R32, R26, R32, R5 ;  /* 0x000000201a207223 */ /* 0x000fe20000010005 */
[C---:B------:R-:W-:Y:S01]  /*db70*/  FMUL.FTZ R38, R4.reuse, R29 ;  /* 0x0000001d04267220 */ /* 0x040fe20000410000 */
[----:B------:R-:W-:Y:S01]  /*db80*/  F2FP.F16.E4M3.UNPACK_B R26, R12 ;  /* 0x0000000cff1a723e */ /* 0x000fe200020006ff */
[-C--:B------:R-:W-:Y:S01]  /*db90*/  FMUL.FTZ R4, R4, R24.reuse ;  /* 0x0000001804047220 */ /* 0x080fe20000410000 */
[----:B------:R-:W-:Y:S02]  /*dba0*/  HADD2.F32 R31, -RZ, R28.H1_H1 ;  /* 0x3000001cff1f7230 */ /* 0x000fe40000004100 */
[----:B------:R-:W-:Y:S01]  /*dbb0*/  FFMA.FTZ R38, R25, R24, -R38 ;  /* 0x0000001819267223 */ /* 0x000fe20000010826 */
[----:B------:R-:W-:-:S02]  /*dbc0*/  HADD2.F32 R5, -RZ, R6.H1_H1 ;  /* 0x30000006ff057230 */ /* 0x000fc40000004100 */
[----:B------:R-:W-:Y:S01]  /*dbd0*/  FFMA.FTZ R29, R25, R29, R4 ;  /* 0x0000001d191d7223 */ /* 0x000fe20000010004 */
[----:B------:R-:W-:Y:S01]  /*dbe0*/  HADD2.F32 R24, -RZ, R26.H1_H1 ;  /* 0x3000001aff187230 */ /* 0x000fe20000004100 */
[----:B------:R-:W-:Y:S01]  /*dbf0*/  F2FP.SATFINITE.E4M3.F32.PACK_AB_MERGE_C R32, R32, R37, RZ ;  /* 0x000000252020723e */ /* 0x000fe200048070ff */
[----:B------:R-:W-:Y:S02]  /*dc00*/  HADD2.F32 R6, -RZ, R6.H0_H0 ;  /* 0x20000006ff067230 */ /* 0x000fe40000004100 */
[C---:B------:R-:W-:Y:S01]  /*dc10*/  FMUL.FTZ R25, R5.reuse, R31 ;  /* 0x0000001f05197220 */ /* 0x040fe20000410000 */
[----:B------:R-:W-:Y:S02]  /*dc20*/  HADD2.F32 R26, -RZ, R26.H0_H0 ;  /* 0x2000001aff1a7230 */ /* 0x000fe40000004100 */
[-C--:B------:R-:W-:Y:S01]  /*dc30*/  FMUL.FTZ R41, R5, R24.reuse ;  /* 0x0000001805297220 */ /* 0x080fe20000410000 */
[----:B------:R-:W-:Y:S02]  /*dc40*/  HADD2.F32 R28, -RZ, R28.H0_H0 ;  /* 0x2000001cff1c7230 */ /* 0x000fe40000004100 */
[----:B------:R-:W-:Y:S01]  /*dc50*/  FFMA.FTZ R39, R6, R24, -R25 ;  /* 0x0000001806277223 */ /* 0x000fe20000010819 */
[--C-:B------:R-:W-:Y:S01]  /*dc60*/  HADD2.F32 R4, -RZ, R27.reuse.H1_H1 ;  /* 0x3000001bff047230 */ /* 0x100fe20000004100 */
[----:B------:R-:W-:Y:S01]  /*dc70*/  F2FP.F16.E4M3.UNPACK_B R5, R12.H1 ;  /* 0x0000000cff05723e */ /* 0x000fe200030006ff */
[----:B------:R-:W-:-:S02]  /*dc80*/  HADD2.F32 R27, -RZ, R27.H0_H0 ;  /* 0x2000001bff1b7230 */ /* 0x000fc40000004100 */
[----:B------:R-:W-:Y:S01]  /*dc90*/  FFMA.FTZ R40, R6, R31, R41 ;  /* 0x0000001f06287223 */ /* 0x000fe20000010029 */
[C---:B------:R-:W-:Y:S01]  /*dca0*/  FMUL.FTZ R24, R4.reuse, R28 ;  /* 0x0000001c04187220 */ /* 0x040fe20000410000 */
[----:B------:R-:W-:Y:S01]  /*dcb0*/  FMUL.FTZ R25, R4, R26 ;  /* 0x0000001a04197220 */ /* 0x000fe20000410000 */
[----:B------:R-:W-:Y:S01]  /*dcc0*/  F2FP.F16.E4M3.UNPACK_B R4, R20.H1 ;  /* 0x00000014ff04723e */ /* 0x000fe200030006ff */
[--C-:B------:R-:W-:Y:S02]  /*dcd0*/  HADD2.F32 R6, -RZ, R5.reuse.H0_H0 ;  /* 0x20000005ff067230 */ /* 0x100fe40000004100 */
[C---:B------:R-:W-:Y:S01]  /*dce0*/  FFMA.FTZ R31, R27.reuse, R26, -R24 ;  /* 0x0000001a1b1f7223 */ /* 0x040fe20000010818 */
[----:B------:R-:W-:Y:S02]  /*dcf0*/  HADD2.F32 R24, -RZ, R5.H1_H1 ;  /* 0x30000005ff187230 */ /* 0x000fe40000004100 */
[----:B------:R-:W-:Y:S01]  /*dd00*/  FFMA.FTZ R28, R27, R28, R25 ;  /* 0x0000001c1b1c7223 */ /* 0x000fe20000010019 */
[----:B------:R-:W-:-:S02]  /*dd10*/  HADD2.F32 R26, -RZ, R4.H1_H1 ;  /* 0x30000004ff1a7230 */ /* 0x000fc40000004100 */
[----:B------:R-:W-:Y:S02]  /*dd20*/  HADD2.F32 R5, -RZ, R7.H1_H1 ;  /* 0x30000007ff057230 */ /* 0x000fe40000004100 */
[----:B------:R-:W-:Y:S02]  /*dd30*/  HADD2.F32 R25, -RZ, R4.H0_H0 ;  /* 0x20000004ff197230 */ /* 0x000fe40000004100 */
[----:B------:R-:W-:Y:S02]  /*dd40*/  HADD2.F32 R4, -RZ, R21.H1_H1 ;  /* 0x30000015ff047230 */ /* 0x000fe40000004100 */
[C---:B------:R-:W-:Y:S01]  /*dd50*/  FMUL.FTZ R44, R5.reuse, R26 ;  /* 0x0000001a052c7220 */ /* 0x040fe20000410000 */
[----:B------:R-:W-:Y:S02]  /*dd60*/  HADD2.F32 R7, -RZ, R7.H0_H0 ;  /* 0x20000007ff077230 */ /* 0x000fe40000004100 */
[----:B------:R-:W-:Y:S01]  /*dd70*/  FMUL.FTZ R5, R5, R24 ;  /* 0x0000001805057220 */ /* 0x000fe20000410000 */
[----:B------:R-:W-:-:S02]  /*dd80*/  HADD2.F32 R21, -RZ, R21.H0_H0 ;  /* 0x20000015ff157230 */ /* 0x000fc40000004100 */
[CC--:B------:R-:W-:Y:S01]  /*dd90*/  FMUL.FTZ R42, R4.reuse, R25.reuse ;  /* 0x00000019042a7220 */ /* 0x0c0fe20000410000 */
[----:B------:R-:W-:Y:S01]  /*dda0*/  FMUL.FTZ R4, R4, R6 ;  /* 0x0000000604047220 */ /* 0x000fe20000410000 */
[C---:B------:R-:W-:Y:S01]  /*ddb0*/  FFMA.FTZ R44, R7.reuse, R24, -R44 ;  /* 0x00000018072c7223 */ /* 0x040fe2000001082c */
[----:B------:R-:W-:Y:S01]  /*ddc0*/  FFMA.FTZ R5, R7, R26, R5 ;  /* 0x0000001a07057223 */ /* 0x000fe20000010005 */
[C---:B------:R-:W-:Y:S01]  /*ddd0*/  FFMA.FTZ R7, R21.reuse, R6, -R42 ;  /* 0x0000000615077223 */ /* 0x040fe2000001082a */
[----:B------:R-:W-:Y:S01]  /*dde0*/  FFMA.FTZ R24, R21, R25, R4 ;  /* 0x0000001915187223 */ /* 0x000fe20000010004 */
[----:B------:R-:W-:Y:S02]  /*ddf0*/  F2FP.SATFINITE.E4M3.F32.PACK_AB_MERGE_C R4, R36, R35, RZ ;  /* 0x000000232404723e */ /* 0x000fe400048070ff */
[----:B------:R-:W-:Y:S02]  /*de00*/  F2FP.SATFINITE.E4M3.F32.PACK_AB_MERGE_C R6, R40, R39, RZ ;  /* 0x000000272806723e */ /* 0x000fe400048070ff */
[----:B------:R-:W-:-:S02]  /*de10*/  F2FP.SATFINITE.E4M3.F32.PACK_AB_MERGE_C R44, R5, R44, RZ ;  /* 0x0000002c052c723e */ /* 0x000fc400048070ff */
[----:B------:R-:W-:Y:S02]  /*de20*/  F2FP.SATFINITE.E4M3.F32.PACK_AB_MERGE_C R4, R34, R33, R4 ;  /* 0x000000212204723e */ /* 0x000fe40004807004 */
[----:B------:R-:W-:Y:S02]  /*de30*/  F2FP.SATFINITE.E4M3.F32.PACK_AB_MERGE_C R5, R29, R38, R32 ;  /* 0x000000261d05723e */ /* 0x000fe40004807020 */
[----:B------:R-:W-:Y:S02]  /*de40*/  F2FP.SATFINITE.E4M3.F32.PACK_AB_MERGE_C R6, R28, R31, R6 ;  /* 0x0000001f1c06723e */ /* 0x000fe40004807006 */
[----:B------:R-:W-:-:S05]  /*de50*/  F2FP.SATFINITE.E4M3.F32.PACK_AB_MERGE_C R7, R24, R7, R44 ;  /* 0x000000071807723e */ /* 0x000fca000480702c */
[----:B------:R1:W-:Y:S02]  /*de60*/  STS.128 [R0+0x1c400], R4 ;  /* 0x01c4000400007388 */ /* 0x0003e40000000c00 */
.L_x_403:
[----:B------:R-:W-:Y:S05]  /*de70*/  BSYNC B2 ;  /* 0x0000000000027941 */ /* 0x000fea0003800000 */
.L_x_402:
[----:B------:R-:W-:Y:S05]  /*de80*/  @P1 BRA `(.L_x_401) ;  /* 0x0000000400681947 */ /* 0x000fea0003800000 */
[----:B-1----:R-:W1:Y:S01]  /*de90*/  LDS.128 R4, [R8] ;  /* 0x0000000008047984 */ /* 0x002e620000000c00 */
        /* <DEDUP_REMOVED lines=14> */
[CC--:B------:R-:W-:Y:S01]  /*df80*/  FMUL.FTZ R5, R21.reuse, R32.reuse ;  /* 0x0000002015057220 */ /* 0x0c0fe20000410000 */
        /* <DEDUP_REMOVED lines=46> */
[-C--:B------:R-:W-:Y:S01]  /*e270*/  FMUL.FTZ R25, R4, R26.reuse ;  /* 0x0000001a04197220 */ /* 0x080fe20000410000 */
        /* <DEDUP_REMOVED lines=26> */
[----:B------:R2:W-:Y:S02]  /*e420*/  STS.128 [R8], R4 ;  /* 0x0000000408007388 */ /* 0x0005e40000000c00 */
.L_x_401:
[----:B------:R-:W-:Y:S05]  /*e430*/  BSYNC B1 ;  /* 0x0000000000017941 */ /* 0x000fea0003800000 */
.L_x_400:
[----:B-12---:R-:W-:-:S05]  /*e440*/  VIADD R4, R228, 0x40 ;  /* 0x00000040e4047836 */ /* 0x006fca0000000000 */
[----:B------:R-:W-:-:S13]  /*e450*/  ISETP.GE.AND P0, PT, R4, R3, PT ;  /* 0x000000030400720c */ /* 0x000fda0003f06270 */
[----:B------:R-:W-:Y:S05]  /*e460*/  @P0 BRA `(.L_x_404) ;  /* 0x0000002800740947 */ /* 0x000fea0003800000 */
        /* <DEDUP_REMOVED lines=8> */
[----:B0-----:R-:W-:Y:S02]  /*e4f0*/  HADD2.F32 R35, -RZ, R33.H1_H1 ;  /* 0x30000021ff237230 */ /* 0x001fe40000004100 */
[----:B------:R-:W-:Y:S02]  /*e500*/  HADD2.F32 R31, -RZ, R29.H1_H1 ;  /* 0x3000001dff1f7230 */ /* 0x000fe40000004100 */
[----:B------:R-:W-:Y:S01]  /*e510*/  HADD2.F32 R34, -RZ, R33.H0_H0 ;  /* 0x20000021ff227230 */ /* 0x000fe20000004100 */
[----:B------:R-:W-:Y:S02]  /*e520*/  F2FP.F16.E4M3.UNPACK_B R33, R14.H1 ;  /* 0x0000000eff21723e */ /* 0x000fe400030006ff */
[----:B-1----:R-:W-:Y:S02]  /*e530*/  F2FP.F16.E4M3.UNPACK_B R3, R4.H1 ;  /* 0x00000004ff03723e */ /* 0x002fe400030006ff */
[-C--:B------:R-:W-:Y:S02]  /*e540*/  F2FP.F16.E4M3.UNPACK_B R25, R6.reuse ;  /* 0x00000006ff19723e */ /* 0x080fe400020006ff */
[----:B------:R-:W-:Y:S01]  /*e550*/  F2FP.F16.E4M3.UNPACK_B R26, R6.H1 ;  /* 0x00000006ff1a723e */ /* 0x000fe200030006ff */
[--C-:B------:R-:W-:Y:S01]  /*e560*/  HADD2.F32 R21, -RZ, R3.reuse.H0_H0 ;  /* 0x20000003ff157230 */ /* 0x100fe20000004100 */
[----:B------:R-:W-:Y:S01]  /*e570*/  F2FP.F16.E4M3.UNPACK_B R4, R4 ;  /* 0x00000004ff04723e */ /* 0x000fe200020006ff */
[----:B------:R-:W-:Y:S01]  /*e580*/  HADD2.F32 R3, -RZ, R3.H1_H1 ;  /* 0x30000003ff037230 */ /* 0x000fe20000004100 */
[----:B------:R-:W-:-:S02]  /*e590*/  F2FP.F16.E4M3.UNPACK_B R24, R5 ;  /* 0x00000005ff18723e */ /* 0x000fc400020006ff */
[----:B------:R-:W-:Y:S02]  /*e5a0*/  F2FP.F16.E4M3.UNPACK_B R5, R5.H1 ;  /* 0x00000005ff05723e */ /* 0x000fe400030006ff */
[-C--:B------:R-:W-:Y:S01]  /*e5b0*/  FMUL.FTZ R6, R35, R3.reuse ;  /* 0x0000000323067220 */ /* 0x080fe20000410000 */
[C---:B------:R-:W-:Y:S01]  /*e5c0*/  FMUL.FTZ R32, R31.reuse, R3 ;  /* 0x000000031f207220 */ /* 0x040fe20000410000 */
[--C-:B------:R-:W-:Y:S01]  /*e5d0*/  HADD2.F32 R3, -RZ, R4.reuse.H1_H1 ;  /* 0x30000004ff037230 */ /* 0x100fe20000004100 */
[----:B------:R-:W-:Y:S01]  /*e5e0*/  F2FP.F16.E4M3.UNPACK_B R27, R7 ;  /* 0x00000007ff1b723e */ /* 0x000fe200020006ff */
[-C--:B------:R-:W-:Y:S01]  /*e5f0*/  FFMA.FTZ R28, R31, R21.reuse, -R6 ;  /* 0x000000151f1c7223 */ /* 0x080fe20000010806 */
[----:B------:R-:W-:Y:S01]  /*e600*/  FFMA.FTZ R21, R35, R21, R32 ;  /* 0x0000001523157223 */ /* 0x000fe20000010020 */
[----:B------:R-:W-:Y:S01]  /*e610*/  HADD2.F32 R32, -RZ, R29.H0_H0 ;  /* 0x2000001dff207230 */ /* 0x000fe20000004100 */
[----:B------:R-:W-:Y:S01]  /*e620*/  F2FP.F16.E4M3.UNPACK_B R29, R11.H1 ;  /* 0x0000000bff1d723e */ /* 0x000fe200030006ff */
[----:B------:R-:W-:-:S02]  /*e630*/  HADD2.F32 R4, -RZ, R4.H0_H0 ;  /* 0x20000004ff047230 */ /* 0x000fc40000004100 */
[-C--:B------:R-:W-:Y:S01]  /*e640*/  FMUL.FTZ R11, R34, R3.reuse ;  /* 0x00000003220b7220 */ /* 0x080fe20000410000 */
[----:B------:R-:W-:Y:S02]  /*e650*/  HADD2.F32 R35, -RZ, R33.H1_H1 ;  /* 0x30000021ff237230 */ /* 0x000fe40000004100 */
[C---:B------:R-:W-:Y:S01]  /*e660*/  FMUL.FTZ R3, R32.reuse, R3 ;  /* 0x0000000320037220 */ /* 0x040fe20000410000 */
[----:B------:R-:W-:Y:S02]  /*e670*/  HADD2.F32 R6, -RZ, R5.H1_H1 ;  /* 0x30000005ff067230 */ /* 0x000fe40000004100 */
[-C--:B------:R-:W-:Y:S01]  /*e680*/  FFMA.FTZ R11, R32, R4.reuse, -R11 ;  /* 0x00000004200b7223 */ /* 0x080fe2000001080b */
[----:B------:R-:W-:Y:S02]  /*e690*/  HADD2.F32 R31, -RZ, R29.H1_H1 ;  /* 0x3000001dff1f7230 */ /* 0x000fe40000004100 */
[----:B------:R-:W-:Y:S01]  /*e6a0*/  FFMA.FTZ R14, R34, R4, R3 ;  /* 0x00000004220e7223 */ /* 0x000fe20000010003 */
[----:B------:R-:W-:-:S02]  /*e6b0*/  HADD2.F32 R5, -RZ, R5.H0_H0 ;  /* 0x20000005ff057230 */ /* 0x000fc40000004100 */
[-C--:B------:R-:W-:Y:S01]  /*e6c0*/  FMUL.FTZ R4, R35, R6.reuse ;  /* 0x0000000623047220 */ /* 0x080fe20000410000 */
[----:B------:R-:W-:Y:S02]  /*e6d0*/  HADD2.F32 R34, -RZ, R33.H0_H0 ;  /* 0x20000021ff227230 */ /* 0x000fe40000004100 */
[C---:B------:R-:W-:Y:S01]  /*e6e0*/  FMUL.FTZ R32, R31.reuse, R6 ;  /* 0x000000061f207220 */ /* 0x040fe20000410000 */
[--C-:B------:R-:W-:Y:S02]  /*e6f0*/  HADD2.F32 R3, -RZ, R24.reuse.H1_H1 ;  /* 0x30000018ff037230 */ /* 0x100fe40000004100 */
[----:B------:R-:W-:Y:S01]  /*e700*/  FFMA.FTZ R6, R31, R5, -R4 ;  /* 0x000000051f067223 */ /* 0x000fe20000010804 */
[----:B------:R-:W-:Y:S01]  /*e710*/  HADD2.F32 R4, -RZ, R29.H0_H0 ;  /* 0x2000001dff047230 */ /* 0x000fe20000004100 */
[----:B------:R-:W-:Y:S01]  /*e720*/  F2FP.F16.E4M3.UNPACK_B R33, R20 ;  /* 0x00000014ff21723e */ /* 0x000fe200020006ff */
[----:B------:R-:W-:Y:S02]  /*e730*/  HADD2.F32 R24, -RZ, R24.H0_H0 ;  /* 0x20000018ff187230 */ /* 0x000fe40000004100 */
[----:B------:R-:W-:Y:S01]  /*e740*/  FMUL.FTZ R29, R34, R3 ;  /* 0x00000003221d7220 */ /* 0x000fe20000410000 */
[----:B------:R-:W-:Y:S01]  /*e750*/  FFMA.FTZ R31, R35, R5, R32 ;  /* 0x00000005231f7223 */ /* 0x000fe20000010020 */
[----:B------:R-:W-:Y:S01]  /*e760*/  F2FP.F16.E4M3.UNPACK_B R32, R12 ;  /* 0x0000000cff20723e */ /* 0x000fe200020006ff */
[C---:B------:R-:W-:Y:S01]  /*e770*/  FMUL.FTZ R3, R4.reuse, R3 ;  /* 0x0000000304037220 */ /* 0x040fe20000410000 */
[----:B------:R-:W-:Y:S01]  /*e780*/  FFMA.FTZ R5, R4, R24, -R29 ;  /* 0x0000001804057223 */ /* 0x000fe2000001081d */
[----:B------:R-:W-:Y:S01]  /*e790*/  HADD2.F32 R36, -RZ, R33.H1_H1 ;  /* 0x30000021ff247230 */ /* 0x000fe20000004100 */
[----:B------:R-:W-:Y:S01]  /*e7a0*/  F2FP.F16.E4M3.UNPACK_B R7, R7.H1 ;  /* 0x00000007ff07723e */ /* 0x000fe200030006ff */
[----:B------:R-:W-:-:S02]  /*e7b0*/  HADD2.F32 R4, -RZ, R26.H1_H1 ;  /* 0x3000001aff047230 */ /* 0x000fc40000004100 */
[----:B------:R-:W-:Y:S01]  /*e7c0*/  FFMA.FTZ R24, R34, R24, R3 ;  /* 0x0000001822187223 */ /* 0x000fe20000010003 */
[----:B------:R-:W-:Y:S01]  /*e7d0*/  HADD2.F32 R34, -RZ, R32.H1_H1 ;  /* 0x30000020ff227230 */ /* 0x000fe20000004100 */
[----:B------:R-:W-:Y:S01]  /*e7e0*/  F2FP.F16.E4M3.UNPACK_B R20, R20.H1 ;  /* 0x00000014ff14723e */ /* 0x000fe200030006ff */
[----:B------:R-:W-:Y:S02]  /*e7f0*/  HADD2.F32 R26, -RZ, R26.H0_H0 ;  /* 0x2000001aff1a7230 */ /* 0x000fe40000004100 */
[-C--:B------:R-:W-:Y:S01]  /*e800*/  FMUL.FTZ R29, R36, R4.reuse ;  /* 0x00000004241d7220 */ /* 0x080fe20000410000 */
[----:B------:R-:W-:Y:S02]  /*e810*/  HADD2.F32 R37, -RZ, R33.H0_H0 ;  /* 0x20000021ff257230 */ /* 0x000fe40000004100 */
[C---:B------:R-:W-:Y:S01]  /*e820*/  FMUL.FTZ R33, R34.reuse, R4 ;  /* 0x0000000422217220 */ /* 0x040fe20000410000 */
[--C-:B------:R-:W-:Y:S02]  /*e830*/  HADD2.F32 R3, -RZ, R25.reuse.H1_H1 ;  /* 0x30000019ff037230 */ /* 0x100fe40000004100 */
[----:B------:R-:W-:Y:S01]  /*e840*/  FFMA.FTZ R29, R34, R26, -R29 ;  /* 0x0000001a221d7223 */ /* 0x000fe2000001081d */
[----:B------:R-:W-:Y:S01]  /*e850*/  HADD2.F32 R35, -RZ, R32.H0_H0 ;  /* 0x20000020ff237230 */ /* 0x000fe20000004100 */
[----:B------:R-:W-:Y:S01]  /*e860*/  F2FP.F16.E4M3.UNPACK_B R34, R12.H1 ;  /* 0x0000000cff22723e */ /* 0x000fe200030006ff */
[----:B------:R-:W-:-:S02]  /*e870*/  HADD2.F32 R25, -RZ, R25.H0_H0 ;  /* 0x20000019ff197230 */ /* 0x000fc40000004100 */
[-C--:B------:R-:W-:Y:S01]  /*e880*/  FMUL.FTZ R4, R37, R3.reuse ;  /* 0x0000000325047220 */ /* 0x080fe20000410000 */
[----:B------:R-:W-:Y:S02]  /*e890*/  HADD2.F32 R39, -RZ, R20.H1_H1 ;  /* 0x30000014ff277230 */ /* 0x000fe40000004100 */
[C---:B------:R-:W-:Y:S01]  /*e8a0*/  FMUL.FTZ R32, R35.reuse, R3 ;  /* 0x0000000323207220 */ /* 0x040fe20000410000 */
[----:B------:R-:W-:Y:S01]  /*e8b0*/  FFMA.FTZ R26, R36, R26, R33 ;  /* 0x0000001a241a7223 */ /* 0x000fe20000010021 */
[-C--:B------:R-:W-:Y:S01]  /*e8c0*/  FFMA.FTZ R12, R35, R25.reuse, -R4 ;  /* 0x00000019230c7223 */ /* 0x080fe20000010804 */
[--C-:B------:R-:W-:Y:S02]  /*e8d0*/  HADD2.F32 R35, -RZ, R34.reuse.H1_H1 ;  /* 0x30000022ff237230 */ /* 0x100fe40000004100 */
[----:B------:R-:W-:Y:S01]  /*e8e0*/  FFMA.FTZ R25, R37, R25, R32 ;  /* 0x0000001925197223 */ /* 0x000fe20000010020 */
[----:B------:R-:W-:Y:S01]  /*e8f0*/  HADD2.F32 R4, -RZ, R7.H1_H1 ;  /* 0x30000007ff047230 */ /* 0x000fe20000004100 */
[----:B------:R-:W-:Y:S01]  /*e900*/  F2FP.SATFINITE.E4M3.F32.PACK_AB_MERGE_C R6, R31, R6, RZ ;  /* 0x000000061f06723e */ /* 0x000fe200048070ff */
[----:B------:R-:W-:Y:S01]  /*e910*/  HADD2.F32 R33, -RZ, R34.H0_H0 ;  /* 0x20000022ff217230 */ /* 0x000fe20000004100 */
[----:B------:R-:W-:Y:S01]  /*e920*/  F2FP.SATFINITE.E4M3.F32.PACK_AB_MERGE_C R26, R26, R29, RZ ;  /* 0x0000001d1a1a723e */ /* 0x000fe200048070ff */
[----:B------:R-:W-:-:S02]  /*e930*/  HADD2.F32 R37, -RZ, R20.H0_H0 ;  /* 0x20000014ff257230 */ /* 0x000fc40000004100 */
[-C--:B------:R-:W-:Y:S01]  /*e940*/  FMUL.FTZ R32, R39, R4.reuse ;  /* 0x0000000427207220 */ /* 0x080fe20000410000 */
[----:B------:R-:W-:Y:S02]  /*e950*/  HADD2.F32 R3, -RZ, R27.H1_H1 ;  /* 0x3000001bff037230 */ /* 0x000fe40000004100 */
[----:B------:R-:W-:Y:S01]  /*e960*/  FMUL.FTZ R34, R35, R4 ;  /* 0x0000000423227220 */ /* 0x000fe20000410000 */
[----:B------:R-:W-:Y:S01]  /*e970*/  HADD2.F32 R7, -RZ, R7.H0_H0 ;  /* 0x20000007ff077230 */ /* 0x000fe20000004100 */
[----:B------:R-:W-:Y:S01]  /*e980*/  F2FP.SATFINITE.E4M3.F32.PACK_AB_MERGE_C R5, R24, R5, R6 ;  /* 0x000000051805723e */ /* 0x000fe20004807006 */
        /* <DEDUP_REMOVED lines=8> */
[----:B------:R-:W-:Y:S02]  /*ea10*/  F2FP.SATFINITE.E4M3.F32.PACK_AB_MERGE_C R3, R3, R32, RZ ;  /* 0x000000200303723e */ /* 0x000fe400048070ff */
[----:B------:R-:W-:Y:S02]  /*ea20*/  F2FP.SATFINITE.E4M3.F32.PACK_AB_MERGE_C R4, R14, R11, R4 ;  /* 0x0000000b0e04723e */ /* 0x000fe40004807004 */
[----:B------:R-:W-:Y:S02]  /*ea30*/  F2FP.SATFINITE.E4M3.F32.PACK_AB_MERGE_C R6, R25, R12, R26 ;  /* 0x0000000c1906723e */ /* 0x000fe4000480701a */
[----:B------:R-:W-:-:S05]  /*ea40*/  F2FP.SATFINITE.E4M3.F32.PACK_AB_MERGE_C R7, R20, R7, R3 ;  /* 0x000000071407723e */ /* 0x000fca0004807003 */
[----:B------:R1:W-:Y:S02]  /*ea50*/  STS.128 [R0+0x1e400], R4 ;  /* 0x01e4000400007388 */ /* 0x0003e40000000c00 */
.L_x_406:
[----:B------:R-:W-:Y:S05]  /*ea60*/  BSYNC B1 ;  /* 0x0000000000017941 */ /* 0x000fea0003800000 */
.L_x_405:
[----:B------:R-:W-:Y:S05]  /*ea70*/  @P1 BRA `(.L_x_404) ;  /* 0x0000002000f01947 */ /* 0x000fea0003800000 */
[----:B-1----:R-:W1:Y:S01]  /*ea80*/  LDS.128 R4, [R8+0x2000] ;  /* 0x0020000008047984 */ /* 0x002e620000000c00 */
[----:B------:R-:W-:Y:S02]  /*ea90*/  F2FP.F16.E4M3.UNPACK_B R25, R13 ;  /* 0x0000000dff19723e */ /* 0x000fe400020006ff */
[----:B------:R-:W-:Y:S02]  /*eaa0*/  F2FP.F16.E4M3.UNPACK_B R24, R9 ;  /* 0x00000009ff18723e */ /* 0x000fe400020006ff */
[----:B------:R-:W-:Y:S01]  /*eab0*/  F2FP.F16.E4M3.UNPACK_B R26, R13.H1 ;  /* 0x0000000dff1a723e */ /* 0x000fe200030006ff */
[--C-:B------:R-:W-:Y:S01]  /*eac0*/  HADD2.F32 R27, -RZ, R25.reuse.H1_H1 ;  /* 0x30000019ff1b7230 */ /* 0x100fe20000004100 */
[-C--:B------:R-:W-:Y:S01]  /*ead0*/  F2FP.F16.E4M3.UNPACK_B R31, R15.reuse ;  /* 0x0000000fff1f723e */ /* 0x080fe200020006ff */
[--C-:B------:R-:W-:Y:S01]  /*eae0*/  HADD2.F32 R21, -RZ, R24.reuse.H1_H1 ;  /* 0x30000018ff157230 */ /* 0x100fe20000004100 */
[----:B------:R-:W-:Y:S01]  /*eaf0*/  F2FP.F16.E4M3.UNPACK_B R15, R15.H1 ;  /* 0x0000000fff0f723e */ /* 0x000fe200030006ff */
[----:B------:R-:W-:Y:S01]  /*eb00*/  HADD2.F32 R28, -RZ, R25.H0_H0 ;  /* 0x20000019ff1c7230 */ /* 0x000fe20000004100 */
[----:B------:R-:W-:Y:S01]  /*eb10*/  F2FP.F16.E4M3.UNPACK_B R25, R9.H1 ;  /* 0x00000009ff19723e */ /* 0x000fe200030006ff */
[----:B------:R-:W-:-:S02]  /*eb20*/  HADD2.F32 R24, -RZ, R24.H0_H0 ;  /* 0x20000018ff187230 */ /* 0x000fc40000004100 */
[----:B------:R-:W-:Y:S02]  /*eb30*/  HADD2.F32 R29, -RZ, R26.H0_H0 ;  /* 0x2000001aff1d7230 */ /* 0x000fe40000004100 */
[--C-:B------:R-:W-:Y:S02]  /*eb40*/  HADD2.F32 R36, -RZ, R31.reuse.H1_H1 ;  /* 0x3000001fff247230 */ /* 0x100fe40000004100 */
[----:B------:R-:W-:Y:S01]  /*eb50*/  HADD2.F32 R34, -RZ, R31.H0_H0 ;  /* 0x2000001fff227230 */ /* 0x000fe20000004100 */
[-C--:B-1----:R-:W-:Y:S02]  /*eb60*/  F2FP.F16.E4M3.UNPACK_B R0, R4.reuse.H1 ;  /* 0x00000004ff00723e */ /* 0x082fe400030006ff */
[----:B------:R-:W-:Y:S02]  /*eb70*/  F2FP.F16.E4M3.UNPACK_B R4, R4 ;  /* 0x00000004ff04723e */ /* 0x000fe400020006ff */
[-C--:B------:R-:W-:Y:S01]  /*eb80*/  F2FP.F16.E4M3.UNPACK_B R11, R5.reuse ;  /* 0x00000005ff0b723e */ /* 0x080fe200020006ff */
[--C-:B------:R-:W-:Y:S01]  /*eb90*/  HADD2.F32 R3, -RZ, R0.reuse.H0_H0 ;  /* 0x20000000ff037230 */ /* 0x100fe20000004100 */
[----:B------:R-:W-:Y:S01]  /*eba0*/  F2FP.F16.E4M3.UNPACK_B R5, R5.H1 ;  /* 0x00000005ff05723e */ /* 0x000fe200030006ff */
[----:B------:R-:W-:Y:S01]  /*ebb0*/  HADD2.F32 R0, -RZ, R0.H1_H1 ;  /* 0x30000000ff007230 */ /* 0x000fe20000004100 */
[----:B------:R-:W-:-:S02]  /*ebc0*/  F2FP.F16.E4M3.UNPACK_B R12, R6 ;  /* 0x00000006ff0c723e */ /* 0x000fc400020006ff */
[----:B------:R-:W-:Y:S02]  /*ebd0*/  F2FP.F16.E4M3.UNPACK_B R6, R6.H1 ;  /* 0x00000006ff06723e */ /* 0x000fe400030006ff */
[-C--:B------:R-:W-:Y:S01]  /*ebe0*/  FMUL.FTZ R20, R27, R0.reuse ;  /* 0x000000001b147220 */ /* 0x080fe20000410000 */
[C---:B------:R-:W-:Y:S01]  /*ebf0*/  FMUL.FTZ R0, R21.reuse, R0 ;  /* 0x0000000015007220 */ /* 0x040fe20000410000 */
[----:B------:R-:W-:Y:S02]  /*ec00*/  F2FP.F16.E4M3.UNPACK_B R14, R7 ;  /* 0x00000007ff0e723e */ /* 0x000fe400020006ff */
[-C--:B------:R-:W-:Y:S01]  /*ec10*/  FFMA.FTZ R20, R21, R3.reuse, -R20 ;  /* 0x0000000315147223 */ /* 0x080fe20000010814 */
[----:B------:R-:W-:Y:S01]  /*ec20*/  FFMA.FTZ R21, R27, R3, R0 ;  /* 0x000000031b157223 */ /* 0x000fe20000010000 */
[--C-:B------:R-:W-:Y:S01]  /*ec30*/  HADD2.F32 R0, -RZ, R4.reuse.H1_H1 ;  /* 0x30000004ff007230 */ /* 0x100fe20000004100 */
[----:B------:R-:W-:Y:S01]  /*ec40*/  F2FP.F16.E4M3.UNPACK_B R7, R7.H1 ;  /* 0x00000007ff07723e */ /* 0x000fe200030006ff */
[----:B------:R-:W-:-:S02]  /*ec50*/  HADD2.F32 R4, -RZ, R4.H0_H0 ;  /* 0x20000004ff047230 */ /* 0x000fc40000004100 */
[----:B------:R-:W-:Y:S02]  /*ec60*/  HADD2.F32 R27, -RZ, R26.H1_H1 ;  /* 0x3000001aff1b7230 */ /* 0x000fe40000004100 */
[-C--:B------:R-:W-:Y:S01]  /*ec70*/  FMUL.FTZ R9, R28, R0.reuse ;  /* 0x000000001c097220 */ /* 0x080fe20000410000 */
[C---:B------:R-:W-:Y:S01]  /*ec80*/  FMUL.FTZ R13, R24.reuse, R0 ;  /* 0x00000000180d7220 */ /* 0x040fe20000410000 */
[----:B------:R-:W-:Y:S01]  /*ec90*/  HADD2.F32 R3, -RZ, R5.H1_H1 ;  /* 0x30000005ff037230 */ /* 0x000fe20000004100 */
[----:B------:R-:W-:Y:S01]  /*eca0*/  F2FP.SATFINITE.E4M3.F32.PACK_AB_MERGE_C R20, R21, R20, RZ ;  /* 0x000000141514723e */ /* 0x000fe200048070ff */
[-C--:B------:R-:W-:Y:S01]  /*ecb0*/  FFMA.FTZ R9, R24, R4.reuse, -R9 ;  /* 0x0000000418097223 */ /* 0x080fe20000010809 */
[----:B------:R-:W-:Y:S01]  /*ecc0*/  FFMA.FTZ R4, R28, R4, R13 ;  /* 0x000000041c047223 */ /* 0x000fe2000001000d */
[----:B------:R-:W-:Y:S02]  /*ecd0*/  HADD2.F32 R13, -RZ, R25.H1_H1 ;  /* 0x30000019ff0d7230 */ /* 0x000fe40000004100 */
[----:B------:R-:W-:Y:S01]  /*ece0*/  FMUL.FTZ R24, R27, R3 ;  /* 0x000000031b187220 */ /* 0x000fe20000410000 */
[----:B------:R-:W-:-:S02]  /*ecf0*/  HADD2.F32 R5, -RZ, R5.H0_H0 ;  /* 0x20000005ff057230 */ /* 0x000fc40000004100 */
[----:B------:R-:W-:Y:S02]  /*ed00*/  HADD2.F32 R0, -RZ, R11.H1_H1 ;  /* 0x3000000bff007230 */ /* 0x000fe40000004100 */
[C---:B------:R-:W-:Y:S01]  /*ed10*/  FMUL.FTZ R26, R13.reuse, R3 ;  /* 0x000000030d1a7220 */ /* 0x040fe20000410000 */
[----:B------:R-:W-:Y:S02]  /*ed20*/  HADD2.F32 R25, -RZ, R25.H0_H0 ;  /* 0x20000019ff197230 */ /* 0x000fe40000004100 */
[-C--:B------:R-:W-:Y:S01]  /*ed30*/  FFMA.FTZ R13, R13, R5.reuse, -R24 ;  /* 0x000000050d0d7223 */ /* 0x080fe20000010818 */
[----:B------:R-:W-:Y:S02]  /*ed40*/  HADD2.F32 R11, -RZ, R11.H0_H0 ;  /* 0x2000000bff0b7230 */ /* 0x000fe40000004100 */
[----:B------:R-:W-:Y:S01]  /*ed50*/  FFMA.FTZ R26, R27, R5, R26 ;  /* 0x000000051b1a7223 */ /* 0x000fe2000001001a */
[----:B------:R-:W-:Y:S01]  /*ed60*/  FMUL.FTZ R24, R29, R0 ;  /* 0x000000001d187220 */ /* 0x000fe20000410000 */
[----:B------:R-:W-:Y:S01]  /*ed70*/  F2FP.F16.E4M3.UNPACK_B R27, R10 ;  /* 0x0000000aff1b723e */ /* 0x000fe200020006ff */
[----:B------:R-:W-:Y:S01]  /*ed80*/  FMUL.FTZ R0, R25, R0 ;  /* 0x0000000019007220 */ /* 0x000fe20000410000 */
[----:B------:R-:W-:-:S02]  /*ed90*/  HADD2.F32 R3, -RZ, R6.H1_H1 ;  /* 0x30000006ff037230 */ /* 0x000fc40000004100 */
[-C--:B------:R-:W-:Y:S01]  /*eda0*/  FFMA.FTZ R5, R25, R11.reuse, -R24 ;  /* 0x0000000b19057223 */ /* 0x080fe20000010818 */
[----:B------:R-:W-:Y:S02]  /*edb0*/  HADD2.F32 R6, -RZ, R6.H0_H0 ;  /* 0x20000006ff067230 */ /* 0x000fe40000004100 */
[----:B------:R-:W-:Y:S01]  /*edc0*/  FFMA.FTZ R24, R29, R11, R0 ;  /* 0x0000000b1d187223 */ /* 0x000fe20000010000 */
[--C-:B------:R-:W-:Y:S02]  /*edd0*/  HADD2.F32 R28, -RZ, R27.reuse.H1_H1 ;  /* 0x3000001bff1c7230 */ /* 0x100fe40000004100 */
[----:B------:R-:W-:Y:S01]  /*ede0*/  FMUL.FTZ R11, R36, R3 ;  /* 0x00000003240b7220 */ /* 0x000fe20000410000 */
[--C-:B------:R-:W-:Y:S01]  /*edf0*/  HADD2.F32 R0, -RZ, R12.reuse.H1_H1 ;  /* 0x3000000cff007230 */ /* 0x100fe20000004100 */
[----:B------:R-:W-:Y:S01]  /*ee00*/  F2FP.SATFINITE.E4M3.F32.PACK_AB_MERGE_C R13, R26, R13, RZ ;  /* 0x0000000d1a0d723e */ /* 0x000fe200048070ff */
[----:B------:R-:W-:Y:S02]  /*ee10*/  HADD2.F32 R32, -RZ, R27.H0_H0 ;  /* 0x2000001bff207230 */ /* 0x000fe40000004100 */
[----:B------:R-:W-:Y:S01]  /*ee20*/  FMUL.FTZ R27, R28, R3 ;  /* 0x000000031c1b7220 */ /* 0x000fe20000410000 */
[----:B------:R-:W-:-:S02]  /*ee30*/  HADD2.F32 R12, -RZ, R12.H0_H0 ;  /* 0x2000000cff0c7230 */ /* 0x000fc40000004100 */
[----:B------:R-:W-:Y:S01]  /*ee40*/  FFMA.FTZ R25, R28, R6, -R11 ;  /* 0x000000061c197223 */ /* 0x000fe2000001080b */
[----:B------:R-:W-:Y:S01]  /*ee50*/  FMUL.FTZ R3, R34, R0 ;  /* 0x0000000022037220 */ /* 0x000fe20000410000 */
[----:B------:R-:W-:Y:S01]  /*ee60*/  F2FP.F16.E4M3.UNPACK_B R28, R10.H1 ;  /* 0x0000000aff1c723e */ /* 0x000fe200030006ff */
[----:B------:R-:W-:Y:S01]  /*ee70*/  FFMA.FTZ R10, R36, R6, R27 ;  /* 0x00000006240a7223 */ /* 0x000fe2000001001b */
[C---:B------:R-:W-:Y:S01]  /*ee80*/  FMUL.FTZ R11, R32.reuse, R0 ;  /* 0x00000000200b7220 */ /* 0x040fe20000410000 */
[-C--:B------:R-:W-:Y:S01]  /*ee90*/  FFMA.FTZ R6, R32, R12.reuse, -R3 ;  /* 0x0000000c20067223 */ /* 0x080fe20000010803 */
[----:B------:R-:W-:Y:S01]  /*eea0*/  HADD2.F32 R29, -RZ, R15.H1_H1 ;  /* 0x3000000fff1d7230 */ /* 0x000fe20000004100 */
[----:B------:R-:W-:Y:S01]  /*eeb0*/  F2FP.SATFINITE.E4M3.F32.PACK_AB_MERGE_C R4, R4, R9, R20 ;  /* 0x000000090404723e */ /* 0x000fe20004807014 */
[----:B------:R-:W-:Y:S02]  /*eec0*/  HADD2.F32 R3, -RZ, R7.H1_H1 ;  /* 0x30000007ff037230 */ /* 0x000fe40000004100 */
[----:B------:R-:W-:Y:S01]  /*eed0*/  FFMA.FTZ R11, R34, R12, R11 ;  /* 0x0000000c220b7223 */ /* 0x000fe2000001000b */
[----:B------:R-:W-:Y:S01]  /*eee0*/  HADD2.F32 R27, -RZ, R28.H1_H1 ;  /* 0x3000001cff1b7230 */ /* 0x000fe20000004100 */
[----:B------:R-:W-:Y:S01]  /*eef0*/  F2FP.SATFINITE.E4M3.F32.PACK_AB_MERGE_C R10, R10, R25, RZ ;  /* 0x000000190a0a723e */ /* 0x000fe200048070ff */
[----:B------:R-:W-:-:S02]  /*ef00*/  HADD2.F32 R34, -RZ, R15.H0_H0 ;  /* 0x2000000fff227230 */ /* 0x000fc40000004100 */
[----:B------:R-:W-:Y:S01]  /*ef10*/  FMUL.FTZ R12, R29, R3 ;  /* 0x000000031d0c7220 */ /* 0x000fe20000410000 */
[----:B------:R-:W-:Y:S01]  /*ef20*/  HADD2.F32 R0, -RZ, R14.H1_H1 ;  /* 0x3000000eff007230 */ /* 0x000fe20000004100 */
[----:B------:R-:W-:Y:S01]  /*ef30*/  F2FP.SATFINITE.E4M3.F32.PACK_AB_MERGE_C R5, R24, R5, R13 ;  /* 0x000000051805723e */ /* 0x000fe2000480700d */
[----:B------:R-:W-:Y:S01]  /*ef40*/  HADD2.F32 R7, -RZ, R7.H0_H0 ;  /* 0x20000007ff077230 */ /* 0x000fe20000004100 */
[----:B------:R-:W-:Y:S01]  /*ef50*/  F2FP.SATFINITE.E4M3.F32.PACK_AB_MERGE_C R6, R11, R6, R10 ;  /* 0x000000060b06723e */ /* 0x000fe2000480700a */
[----:B------:R-:W-:Y:S02]  /*ef60*/  HADD2.F32 R32, -RZ, R28.H0_H0 ;  /* 0x2000001cff207230 */ /* 0x000fe40000004100 */
[C---:B------:R-:W-:Y:S01]  /*ef70*/  FMUL.FTZ R28, R27.reuse, R3 ;  /* 0x000000031b1c7220 */ /* 0x040fe20000410000 */
[----:B------:R-:W-:Y:S02]  /*ef80*/  HADD2.F32 R14, -RZ, R14.H0_H0 ;  /* 0x2000000eff0e7230 */ /* 0x000fe40000004100 */
[-C--:B------:R-:W-:Y:S01]  /*ef90*/  FMUL.FTZ R3, R34, R0.reuse ;  /* 0x0000000022037220 */ /* 0x080fe20000410000 */
[-C--:B------:R-:W-:Y:S01]  /*efa0*/  FFMA.FTZ R12, R27, R7.reuse, -R12 ;  /* 0x000000071b0c7223 */ /* 0x080fe2000001080c */
[C---:B------:R-:W-:Y:S01]  /*efb0*/  FMUL.FTZ R15, R32.reuse, R0 ;  /* 0x00000000200f7220 */ /* 0x040fe20000410000 */
[----:B------:R-:W-:Y:S01]  /*efc0*/  FFMA.FTZ R7, R29, R7, R28 ;  /* 0x000000071d077223 */ /* 0x000fe2000001001c */
[----:B------:R-:W-:-:S02]  /*efd0*/  FFMA.FTZ R3, R32, R14, -R3 ;  /* 0x0000000e20037223 */ /* 0x000fc40000010803 */
[----:B------:R-:W-:Y:S02]  /*efe0*/  FFMA.FTZ R14, R34, R14, R15 ;  /* 0x0000000e220e7223 */ /* 0x000fe4000001000f */
[----:B------:R-:W-:-:S04]  /*eff0*/  F2FP.SATFINITE.E4M3.F32.PACK_AB_MERGE_C R7, R7, R12, RZ ;  /* 0x0000000c0707723e */ /* 0x000fc800048070ff */
[----:B------:R-:W-:-:S05]  /*f000*/  F2FP.SATFINITE.E4M3.F32.PACK_AB_MERGE_C R7, R14, R3, R7 ;  /* 0x000000030e07723e */ /* 0x000fca0004807007 */
[----:B------:R2:W-:Y:S01]  /*f010*/  STS.128 [R8+0x2000], R4 ;  /* 0x0020000408007388 */ /* 0x0005e20000000c00 */
[----:B------:R-:W-:Y:S05]  /*f020*/  BRA `(.L_x_404) ;  /* 0x0000001c00847947 */ /* 0x000fea0003800000 */
.L_x_391:
[----:B------:R-:W0:Y:S01]  /*f030*/  LDC R21, c[0x0][0x3d4] ;  /* 0x0000f500ff157b82 */ /* 0x000e220000000800 */
[----:B------:R-:W-:Y:S02]  /*f040*/  ISETP.GE.AND P0, PT, R228, R3, PT ;  /* 0x00000003e400720c */ /* 0x000fe40003f06270 */
[----:B------:R-:W-:Y:S02]  /*f050*/  CS2R R4, SRZ ;  /* 0x0000000000047805 */ /* 0x000fe4000001ff00 */
[----:B------:R-:W-:Y:S02]  /*f060*/  CS2R R6, SRZ ;  /* 0x0000000000067805 */ /* 0x000fe4000001ff00 */
[----:B------:R-:W-:Y:S02]  /*f070*/  CS2R R32, SRZ ;  /* 0x0000000000207805 */ /* 0x000fe4000001ff00 */
[----:B------:R-:W-:Y:S01]  /*f080*/  CS2R R34, SRZ ;  /* 0x0000000000227805 */ /* 0x000fe2000001ff00 */
[----:B------:R-:W-:Y:S01]  /*f090*/  UMOV UR4, 0xffffffff ;  /* 0xffffffff00047882 */ /* 0x000fe20000000000 */
[----:B0-----:R-:W-:-:S13]  /*f0a0*/  ISETP.GE.OR P0, PT, R18, R21, P0 ;  /* 0x000000151200720c */ /* 0x001fda0000706670 */
[----:B------:R0:W5:Y:S04]  /*f0b0*/  @!P0 LDG.E.128 R4, desc[UR60][R36.64] ;  /* 0x0000003c24048981 */ /* 0x000168000c1e1d00 */
[----:B------:R0:W5:Y:S01]  /*f0c0*/  @!P0 LDG.E.128 R32, desc[UR60][R40.64] ;  /* 0x0000003c28208981 */ /* 0x000162000c1e1d00 */
[----:B------:R-:W-:Y:S01]  /*f0d0*/  ISETP.GE.AND P0, PT, R18, R21, PT ;  /* 0x000000151200720c */ /* 0x000fe20003f06270 */
[----:B------:R-:W-:-:S12]  /*f0e0*/  BRA.DIV UR4, `(.L_x_407) ;  /* 0x0000015204cc7947 */ /* 0x000fd8000b800000 */
.L_x_598:
[----:B------:R-:W-:-:S03]  /*f0f0*/  UMOV UR4, 0xffffffff ;  /* 0xffffffff00047882 */ /* 0x000fc60000000000 */
[----:B------:R-:W-:Y:S05]  /*f100*/  BRA.DIV UR4, `(.L_x_408) ;  /* 0x0000015204ec7947 */ /* 0x000fea000b800000 */
.L_x_601:
[----:B------:R-:W-:Y:S01]  /*f110*/  UMOV UR4, 0xffffffff ;  /* 0xffffffff00047882 */ /* 0x000fe20000000000 */
[----:B-----5:R-:W-:Y:S02]  /*f120*/  SHF.R.U32.HI R9, RZ, 0x8, R5 ;  /* 0x00000008ff097819 */ /* 0x020fe40000011605 */
[----:B------:R-:W-:Y:S05]  /*f130*/  BRA.DIV UR4, `(.L_x_409) ;  /* 0x0000015604087947 */ /* 0x000fea000b800000 */
.L_x_604:
[----:B------:R-:W-:Y:S01]  /*f140*/  UMOV UR4, 0xffffffff ;  /* 0xffffffff00047882 */ /* 0x000fe20000000000 */
[----:B------:R-:W-:Y:S02]  /*f150*/  LOP3.LUT R0, R5, 0xff, RZ, 0xc0, !PT ;  /* 0x000000ff05007812 */ /* 0x000fe400078ec0ff */
[----:B------:R-:W-:Y:S01]  /*f160*/  LOP3.LUT R9, R9, 0xff, RZ, 0xc0, !PT ;  /* 0x000000ff09097812 */ /* 0x000fe200078ec0ff */
[----:B------:R-:W-:Y:S06]  /*f170*/  BRA.DIV UR4, `(.L_x_410) ;  /* 0x0000015604207947 */ /* 0x000fec000b800000 */
.L_x_607:
[----:B------:R-:W2:Y:S01]  /*f180*/  LDL R10, [R1+0x84] ;  /* 0x00008400010a7983 */ /* 0x000ea20000100800 */
[C---:B------:R-:W-:Y:S01]  /*f190*/  VIADD R8, R228.reuse, 0x40 ;  /* 0x00000040e4087836 */ /* 0x040fe20000000000 */
[----:B------:R-:W-:Y:S01]  /*f1a0*/  PRMT R9, R9, 0x7604, R0 ;  /* 0x0000760409097816 */ /* 0x000fe20000000000 */
[----:B------:R-:W-:Y:S01]  /*f1b0*/  BSSY B1, `(.L_x_411) ;  /* 0x000003f000017945 */ /* 0x000fe20003800000 */
[----:B------:R-:W-:Y:S02]  /*f1c0*/  SHF.R.U32.HI R0, RZ, 0x8, R4 ;  /* 0x00000008ff007819 */ /* 0x000fe40000011604 */
[----:B------:R-:W-:Y:S02]  /*f1d0*/  SHF.R.U32.HI R11, RZ, 0x8, R7 ;  /* 0x00000008ff0b7819 */ /* 0x000fe40000011607 */
[-C--:B------:R-:W-:Y:S02]  /*f1e0*/  ISETP.GE.OR P2, PT, R228, R3.reuse, P0 ;  /* 0x00000003e400720c */ /* 0x080fe40000746670 */
[----:B------:R-:W-:-:S02]  /*f1f0*/  ISETP.GE.OR P0, PT, R8, R3, P0 ;  /* 0x000000030800720c */ /* 0x000fc40000706670 */
[----:B------:R-:W-:Y:S02]  /*f200*/  LOP3.LUT R8, R0, 0xff, RZ, 0xc0, !PT ;  /* 0x000000ff00087812 */ /* 0x000fe400078ec0ff */
[----:B------:R-:W-:Y:S02]  /*f210*/  LOP3.LUT R11, R11, 0xff, RZ, 0xc0, !PT ;  /* 0x000000ff0b0b7812 */ /* 0x000fe400078ec0ff */
[----:B------:R-:W-:Y:S02]  /*f220*/  SHF.R.U32.HI R0, RZ, 0x8, R6 ;  /* 0x00000008ff007819 */ /* 0x000fe40000011606 */
[----:B------:R-:W-:Y:S02]  /*f230*/  LOP3.LUT R3, R4, 0xff, RZ, 0xc0, !PT ;  /* 0x000000ff04037812 */ /* 0x000fe400078ec0ff */
[----:B------:R-:W-:Y:S02]  /*f240*/  SHF.R.U32.HI R13, RZ, 0x10, R7 ;  /* 0x00000010ff0d7819 */ /* 0x000fe40000011607 */
[----:B------:R-:W-:-:S02]  /*f250*/  PRMT R3, R8, 0x7604, R3 ;  /* 0x0000760408037816 */ /* 0x000fc40000000003 */
[----:B------:R-:W-:Y:S01]  /*f260*/  LOP3.LUT R8, R6, 0xff, RZ, 0xc0, !PT ;  /* 0x000000ff06087812 */ /* 0x000fe200078ec0ff */
[----:B------:R-:W-:Y:S01]  /*f270*/  IMAD.U32 R13, R13, 0x10000, RZ ;  /* 0x000100000d0d7824 */ /* 0x000fe200078e00ff */
[----:B------:R-:W-:Y:S02]  /*f280*/  LOP3.LUT R3, R3, 0xff0000, R4, 0xf8, !PT ;  /* 0x00ff000003037812 */ /* 0x000fe400078ef804 */
[----:B--2---:R-:W-:Y:S02]  /*f290*/  R2UR UR5, R10 ;  /* 0x000000000a0572ca */ /* 0x004fe400000e0000 */
[----:B------:R-:W-:-:S04]  /*f2a0*/  LOP3.LUT R10, R7, 0xff, RZ, 0xc0, !PT ;  /* 0x000000ff070a7812 */ /* 0x000fc800078ec0ff */
[----:B------:R-:W-:Y:S02]  /*f2b0*/  PRMT R10, R11, 0x7604, R10 ;  /* 0x000076040b0a7816 */ /* 0x000fe4000000000a */
[----:B------:R-:W-:Y:S02]  /*f2c0*/  LOP3.LUT R11, R0, 0xff, RZ, 0xc0, !PT ;  /* 0x000000ff000b7812 */ /* 0x000fe400078ec0ff */
[----:B------:R-:W-:Y:S02]  /*f2d0*/  SHF.R.U32.HI R0, RZ, 0x10, R5 ;  /* 0x00000010ff007819 */ /* 0x000fe40000011605 */
[----:B------:R-:W-:Y:S01]  /*f2e0*/  PRMT R11, R11, 0x7604, R8 ;  /* 0x000076040b0b7816 */ /* 0x000fe20000000008 */
[----:B------:R-:W-:Y:S01]  /*f2f0*/  ULEA.HI UR4, UR5, UR5, URZ, 0x1 ;  /* 0x0000000505047291 */ /* 0x000fe2000f8f083f */
[----:B------:R-:W-:Y:S02]  /*f300*/  SHF.L.U32 R0, R0, 0x10, RZ ;  /* 0x0000001000007819 */ /* 0x000fe400000006ff */
[----:B------:R-:W-:Y:S01]  /*f310*/  LOP3.LUT R13, R10, 0xff0000, R13, 0xf8, !PT ;  /* 0x00ff00000a0d7812 */ /* 0x000fe200078ef80d */
[----:B------:R-:W-:Y:S01]  /*f320*/  ULOP3.LUT UR4, UR4, 0xfffffffe, URZ, 0xc0, !UPT ;  /* 0xfffffffe04047892 */ /* 0x000fe2000f8ec03f */
[----:B------:R-:W-:-:S02]  /*f330*/  LOP3.LUT R9, R9, 0xff0000, R0, 0xf8, !PT ;  /* 0x00ff000009097812 */ /* 0x000fc400078ef800 */
[----:B------:R-:W-:Y:S01]  /*f340*/  LOP3.LUT R0, R3, 0xff000000, R4, 0xf8, !PT ;  /* 0xff00000003007812 */ /* 0x000fe200078ef804 */
[----:B------:R-:W-:Y:S01]  /*f350*/  UIADD3 UR4, UR5, -UR4, URZ ;  /* 0x8000000405047290 */ /* 0x000fe2000fffe03f */
[----:B------:R-:W-:Y:S02]  /*f360*/  SHF.R.U32.HI R4, RZ, 0x8, R32 ;  /* 0x00000008ff047819 */ /* 0x000fe40000011620 */
[----:B------:R-:W-:Y:S02]  /*f370*/  LOP3.LUT R3, R9, 0xff000000, R5, 0xf8, !PT ;  /* 0xff00000009037812 */ /* 0x000fe400078ef805 */
[----:B------:R-:W-:Y:S01]  /*f380*/  SHF.R.U32.HI R9, RZ, 0x8, R33 ;  /* 0x00000008ff097819 */ /* 0x000fe20000011621 */
[----:B------:R-:W-:Y:S01]  /*f390*/  IMAD.U32 R25, RZ, RZ, UR4 ;  /* 0x00000004ff197e24 */ /* 0x000fe2000f8e00ff */
[----:B------:R-:W-:Y:S02]  /*f3a0*/  LOP3.LUT R5, R32, 0xff, RZ, 0xc0, !PT ;  /* 0x000000ff20057812 */ /* 0x000fe400078ec0ff */
[----:B------:R-:W-:-:S02]  /*f3b0*/  LOP3.LUT R4, R4, 0xff, RZ, 0xc0, !PT ;  /* 0x000000ff04047812 */ /* 0x000fc400078ec0ff */
[----:B------:R-:W-:Y:S02]  /*f3c0*/  SHF.L.U32 R25, R25, 0x1f, RZ ;  /* 0x0000001f19197819 */ /* 0x000fe400000006ff */
[----:B------:R-:W-:Y:S02]  /*f3d0*/  LOP3.LUT R8, R33, 0xff, RZ, 0xc0, !PT ;  /* 0x000000ff21087812 */ /* 0x000fe400078ec0ff */
[----:B------:R-:W1:Y:S01]  /*f3e0*/  SYNCS.PHASECHK.TRANS64.TRYWAIT P1, [R16+URZ+0x2e800], R25 ;  /* 0x02e80019100075a7 */ /* 0x000e62000802017f */
[----:B------:R-:W-:Y:S02]  /*f3f0*/  LOP3.LUT R11, R11, 0xff0000, R6, 0xf8, !PT ;  /* 0x00ff00000b0b7812 */ /* 0x000fe400078ef806 */
[----:B------:R-:W-:Y:S02]  /*f400*/  LOP3.LUT R9, R9, 0xff, RZ, 0xc0, !PT ;  /* 0x000000ff09097812 */ /* 0x000fe400078ec0ff */
[----:B------:R-:W-:Y:S02]  /*f410*/  PRMT R5, R4, 0x7604, R5 ;  /* 0x0000760404057816 */ /* 0x000fe40000000005 */
[----:B------:R-:W-:-:S02]  /*f420*/  SHF.R.U32.HI R10, RZ, 0x8, R35 ;  /* 0x00000008ff0a7819 */ /* 0x000fc40000011623 */
[----:B------:R-:W-:Y:S02]  /*f430*/  SHF.R.U32.HI R4, RZ, 0x8, R34 ;  /* 0x00000008ff047819 */ /* 0x000fe40000011622 */
[----:B------:R-:W-:Y:S02]  /*f440*/  LOP3.LUT R12, R11, 0xff000000, R6, 0xf8, !PT ;  /* 0xff0000000b0c7812 */ /* 0x000fe400078ef806 */
[----:B------:R-:W-:Y:S02]  /*f450*/  LOP3.LUT R13, R13, 0xff000000, R7, 0xf8, !PT ;  /* 0xff0000000d0d7812 */ /* 0x000fe400078ef807 */
[----:B------:R-:W-:Y:S02]  /*f460*/  PRMT R8, R9, 0x7604, R8 ;  /* 0x0000760409087816 */ /* 0x000fe40000000008 */
[----:B------:R-:W-:Y:S02]  /*f470*/  SHF.R.U32.HI R11, RZ, 0x10, R33 ;  /* 0x00000010ff0b7819 */ /* 0x000fe40000011621 */
[----:B------:R-:W-:-:S02]  /*f480*/  LOP3.LUT R7, R35, 0xff, RZ, 0xc0, !PT ;  /* 0x000000ff23077812 */ /* 0x000fc400078ec0ff */
[----:B------:R-:W-:Y:S02]  /*f490*/  LOP3.LUT R10, R10, 0xff, RZ, 0xc0, !PT ;  /* 0x000000ff0a0a7812 */ /* 0x000fe400078ec0ff */
[----:B------:R-:W-:Y:S02]  /*f4a0*/  LOP3.LUT R9, R4, 0xff, RZ, 0xc0, !PT ;  /* 0x000000ff04097812 */ /* 0x000fe400078ec0ff */
[----:B------:R-:W-:Y:S02]  /*f4b0*/  SHF.R.U32.HI R4, RZ, 0x10, R35 ;  /* 0x00000010ff047819 */ /* 0x000fe40000011623 */
[----:B------:R-:W-:Y:S02]  /*f4c0*/  LOP3.LUT R6, R34, 0xff, RZ, 0xc0, !PT ;  /* 0x000000ff22067812 */ /* 0x000fe400078ec0ff */
[----:B------:R-:W-:Y:S01]  /*f4d0*/  PRMT R10, R10, 0x7604, R7 ;  /* 0x000076040a0a7816 */ /* 0x000fe20000000007 */
[----:B------:R-:W-:Y:S01]  /*f4e0*/  IMAD.U32 R7, R11, 0x10000, RZ ;  /* 0x000100000b077824 */ /* 0x000fe200078e00ff */
[----:B------:R-:W-:Y:S01]  /*f4f0*/  PRMT R9, R9, 0x7604, R6 ;  /* 0x0000760409097816 */ /* 0x000fe20000000006 */
[----:B------:R-:W-:Y:S01]  /*f500*/  IMAD.U32 R11, R4, 0x10000, RZ ;  /* 0x00010000040b7824 */ /* 0x000fe200078e00ff */
[----:B------:R-:W-:-:S02]  /*f510*/  LOP3.LUT R5, R5, 0xff0000, R32, 0xf8, !PT ;  /* 0x00ff000005057812 */ /* 0x000fc400078ef820 */
[----:B------:R-:W-:Y:S02]  /*f520*/  LOP3.LUT R9, R9, 0xff0000, R34, 0xf8, !PT ;  /* 0x00ff000009097812 */ /* 0x000fe400078ef822 */
[----:B------:R-:W-:Y:S02]  /*f530*/  LOP3.LUT R7, R8, 0xff0000, R7, 0xf8, !PT ;  /* 0x00ff000008077812 */ /* 0x000fe400078ef807 */
[----:B------:R-:W-:Y:S02]  /*f540*/  LOP3.LUT R11, R10, 0xff0000, R11, 0xf8, !PT ;  /* 0x00ff00000a0b7812 */ /* 0x000fe400078ef80b */
[----:B------:R-:W-:Y:S02]  /*f550*/  LOP3.LUT R14, R5, 0xff000000, R32, 0xf8, !PT ;  /* 0xff000000050e7812 */ /* 0x000fe400078ef820 */
[----:B------:R-:W-:Y:S02]  /*f560*/  LOP3.LUT R15, R9, 0xff000000, R34, 0xf8, !PT ;  /* 0xff000000090f7812 */ /* 0x000fe400078ef822 */
[----:B------:R-:W-:-:S02]  /*f570*/  LOP3.LUT R32, R7, 0xff000000, R33, 0xf8, !PT ;  /* 0xff00000007207812 */ /* 0x000fc400078ef821 */
[----:B------:R-:W-:Y:S01]  /*f580*/  LOP3.LUT R34, R11, 0xff000000, R35, 0xf8, !PT ;  /* 0xff0000000b227812 */ /* 0x000fe200078ef823 */
[----:B-1----:R-:W-:Y:S06]  /*f590*/  @!P1 BRA `(.L_x_412) ;  /* 0x0000015000409947 */ /* 0x002fec0003800000 */
.L_x_608:
[----:B------:R-:W-:Y:S05]  /*f5a0*/  BSYNC B1 ;  /* 0x0000000000017941 */ /* 0x000fea0003800000 */
.L_x_411:
[----:B------:R-:W-:Y:S04]  /*f5b0*/  BSSY B1, `(.L_x_413) ;  /* 0x00000c6000017945 */ /* 0x000fe80003800000 */
[----:B------:R-:W-:Y:S05]  /*f5c0*/  @P2 BRA `(.L_x_414) ;  /* 0x0000000c00102947 */ /* 0x000fea0003800000 */
[----:B------:R-:W2:Y:S01]  /*f5d0*/  S2R R5, SR_TID.X ;  /* 0x0000000000057919 */ /* 0x000ea20000002100 */
[----:B------:R-:W-:Y:S01]  /*f5e0*/  SHF.L.U32 R4, R229, 0x7, RZ ;  /* 0x00000007e5047819 */ /* 0x000fe200000006ff */
[----:B------:R-:W-:Y:S01]  /*f5f0*/  IMAD.IADD R6, R18, 0x1, R21 ;  /* 0x0000000112067824 */ /* 0x000fe200078e0215 */
[----:B------:R-:W-:Y:S02]  /*f600*/  F2FP.F16.E4M3.UNPACK_B R39, R14.H1 ;  /* 0x0000000eff27723e */ /* 0x000fe400030006ff */
[----:B------:R-:W-:Y:S02]  /*f610*/  LOP3.LUT R7, R4, 0x380, RZ, 0xc0, !PT ;  /* 0x0000038004077812 */ /* 0x000fe400078ec0ff */
[----:B------:R-:W-:Y:S01]  /*f620*/  F2FP.F16.E4M3.UNPACK_B R38, R0.H1 ;  /* 0x00000000ff26723e */ /* 0x000fe200030006ff */
[----:B------:R-:W-:Y:S01]  /*f630*/  HADD2.F32 R42, -RZ, R39.H0_H0 ;  /* 0x20000027ff2a7230 */ /* 0x000fe20000004100 */
[C---:B------:R-:W-:Y:S02]  /*f640*/  LOP3.LUT R4, R7.reuse, 0x70, R18, 0xf8, !PT ;  /* 0x0000007007047812 */ /* 0x040fe400078ef812 */
[----:B------:R-:W-:Y:S01]  /*f650*/  SHF.R.U32.HI R9, RZ, 0x3, R7 ;  /* 0x00000003ff097819 */ /* 0x000fe20000011607 */
[----:B0-----:R-:W-:Y:S01]  /*f660*/  HADD2.F32 R40, -RZ, R38.H0_H0 ;  /* 0x20000026ff287230 */ /* 0x001fe20000004100 */
[----:B------:R-:W-:-:S02]  /*f670*/  LOP3.LUT R6, R7, 0x70, R6, 0xf8, !PT ;  /* 0x0000007007067812 */ /* 0x000fc400078ef806 */
[----:B------:R-:W-:Y:S01]  /*f680*/  F2FP.F16.E4M3.UNPACK_B R41, R14 ;  /* 0x0000000eff29723e */ /* 0x000fe200020006ff */
[----:B--2---:R-:W-:-:S05]  /*f690*/  VIADD R5, R5, 0xffffff80 ;  /* 0xffffff8005057836 */ /* 0x004fca0000000000 */
[----:B------:R-:W-:-:S04]  /*f6a0*/  SHF.R.S32.HI R8, RZ, 0x1f, R5 ;  /* 0x0000001fff087819 */ /* 0x000fc80000011405 */
[----:B------:R-:W-:Y:S02]  /*f6b0*/  LEA.HI R8, R8, R5, RZ, 0x5 ;  /* 0x0000000508087211 */ /* 0x000fe400078f28ff */
[-C--:B------:R-:W-:Y:S02]  /*f6c0*/  LOP3.LUT R5, R4, R9.reuse, RZ, 0x3c, !PT ;  /* 0x0000000904057212 */ /* 0x080fe400078e3cff */
[----:B------:R-:W-:Y:S01]  /*f6d0*/  LOP3.LUT R9, R6, R9, RZ, 0x3c, !PT ;  /* 0x0000000906097212 */ /* 0x000fe200078e3cff */
[----:B------:R-:W-:-:S05]  /*f6e0*/  IMAD.SHL.U32 R8, R8, 0x20, RZ ;  /* 0x0000002008087824 */ /* 0x000fca00078e00ff */
[----:B------:R-:W-:-:S04]  /*f6f0*/  LOP3.LUT R8, R8, 0xfffffc00, RZ, 0xc0, !PT ;  /* 0xfffffc0008087812 */ /* 0x000fc800078ec0ff */
[C-C-:B------:R-:W-:Y:S02]  /*f700*/  IADD3 R24, R16.reuse, R9, R8.reuse ;  /* 0x0000000910187210 */ /* 0x140fe40007ffe008 */
[----:B------:R-:W-:-:S03]  /*f710*/  IADD3 R20, R16, R5, R8 ;  /* 0x0000000510147210 */ /* 0x000fc60007ffe008 */
[----:B------:R-:W0:Y:S04]  /*f720*/  LDS.128 R8, [R24+0x1c400] ;  /* 0x01c4000018087984 */ /* 0x000e280000000c00 */
[----:B------:R-:W1:Y:S01]  /*f730*/  LDS.128 R4, [R20+0x1c400] ;  /* 0x01c4000014047984 */ /* 0x000e620000000c00 */
[----:B0-----:R-:W-:Y:S02]  /*f740*/  F2FP.F16.E4M3.UNPACK_B R31, R8.H1 ;  /* 0x00000008ff1f723e */ /* 0x001fe400030006ff */
[----:B------:R-:W-:Y:S02]  /*f750*/  F2FP.F16.E4M3.UNPACK_B R35, R9 ;  /* 0x00000009ff23723e */ /* 0x000fe400020006ff */
[-C--:B-1----:R-:W-:Y:S01]  /*f760*/  F2FP.F16.E4M3.UNPACK_B R25, R4.reuse ;  /* 0x00000004ff19723e */ /* 0x082fe200020006ff */
[--C-:B------:R-:W-:Y:S01]  /*f770*/  HADD2.F32 R33, -RZ, R31.reuse.H0_H0 ;  /* 0x2000001fff217230 */ /* 0x100fe20000004100 */
[----:B------:R-:W-:Y:S01]  /*f780*/  F2FP.F16.E4M3.UNPACK_B R4, R4.H1 ;  /* 0x00000004ff04723e */ /* 0x000fe200030006ff */
[----:B------:R-:W-:Y:S01]  /*f790*/  HADD2.F32 R31, -RZ, R31.H1_H1 ;  /* 0x3000001fff1f7230 */ /* 0x000fe20000004100 */
[----:B------:R-:W-:-:S02]  /*f7a0*/  F2FP.F16.E4M3.UNPACK_B R26, R5 ;  /* 0x00000005ff1a723e */ /* 0x000fc400020006ff */
[----:B------:R-:W-:Y:S01]  /*f7b0*/  F2FP.F16.E4M3.UNPACK_B R27, R5.H1 ;  /* 0x00000005ff1b723e */ /* 0x000fe200030006ff */
[----:B------:R-:W-:Y:S02]  /*f7c0*/  HADD2.F32 R5, -RZ, R4.H0_H0 ;  /* 0x20000004ff057230 */ /* 0x000fe40000004100 */
[C---:B------:R-:W-:Y:S01]  /*f7d0*/  FMUL.FTZ R44, R33.reuse, R42 ;  /* 0x0000002a212c7220 */ /* 0x040fe20000410000 */
[----:B------:R-:W-:Y:S01]  /*f7e0*/  F2FP.F16.E4M3.UNPACK_B R36, R9.H1 ;  /* 0x00000009ff24723e */ /* 0x000fe200030006ff */
[----:B------:R-:W-:Y:S01]  /*f7f0*/  FMUL.FTZ R9, R33, R40 ;  /* 0x0000002821097220 */ /* 0x000fe20000410000 */
[----:B------:R-:W-:Y:S01]  /*f800*/  F2FP.F16.E4M3.UNPACK_B R8, R8 ;  /* 0x00000008ff08723e */ /* 0x000fe200020006ff */
[C---:B------:R-:W-:Y:S01]  /*f810*/  FFMA.FTZ R45, R5.reuse, R40, -R44 ;  /* 0x00000028052d7223 */ /* 0x040fe2000001082c */
[----:B------:R-:W-:Y:S02]  /*f820*/  HADD2.F32 R40, -RZ, R38.H1_H1 ;  /* 0x30000026ff287230 */ /* 0x000fe40000004100 */
[----:B------:R-:W-:Y:S01]  /*f830*/  FFMA.FTZ R46, R5, R42, R9 ;  /* 0x0000002a052e7223 */ /* 0x000fe20000010009 */
[----:B------:R-:W-:Y:S01]  /*f840*/  HADD2.F32 R44, -RZ, R39.H1_H1 ;  /* 0x30000027ff2c7230 */ /* 0x000fe20000004100 */
[----:B------:R-:W-:Y:S01]  /*f850*/  F2FP.F16.E4M3.UNPACK_B R38, R0 ;  /* 0x00000000ff26723e */ /* 0x000fe200020006ff */
[----:B------:R-:W-:-:S02]  /*f860*/  HADD2.F32 R42, -RZ, R41.H0_H0 ;  /* 0x20000029ff2a7230 */ /* 0x000fc40000004100 */
[C---:B------:R-:W-:Y:S01]  /*f870*/  FMUL.FTZ R43, R31.reuse, R40 ;  /* 0x000000281f2b7220 */ /* 0x040fe20000410000 */
[----:B------:R-:W-:Y:S02]  /*f880*/  HADD2.F32 R9, -RZ, R8.H0_H0 ;  /* 0x20000008ff097230 */ /* 0x000fe40000004100 */
[----:B------:R-:W-:Y:S01]  /*f890*/  FMUL.FTZ R48, R31, R44 ;  /* 0x0000002c1f307220 */ /* 0x000fe20000410000 */
[----:B------:R-:W-:Y:S01]  /*f8a0*/  HADD2.F32 R5, -RZ, R4.H1_H1 ;  /* 0x30000004ff057230 */ /* 0x000fe20000004100 */
[----:B------:R-:W-:Y:S01]  /*f8b0*/  F2FP.F16.E4M3.UNPACK_B R37, R10 ;  /* 0x0000000aff25723e */ /* 0x000fe200020006ff */
[----:B------:R-:W-:Y:S02]  /*f8c0*/  HADD2.F32 R39, -RZ, R38.H0_H0 ;  /* 0x20000026ff277230 */ /* 0x000fe40000004100 */
[----:B------:R-:W-:Y:S01]  /*f8d0*/  FMUL.FTZ R31, R9, R42 ;  /* 0x0000002a091f7220 */ /* 0x000fe20000410000 */
[----:B------:R-:W-:Y:S02]  /*f8e0*/  HADD2.F32 R4, -RZ, R25.H0_H0 ;  /* 0x20000019ff047230 */ /* 0x000fe40000004100 */
[C---:B------:R-:W-:Y:S01]  /*f8f0*/  FFMA.FTZ R47, R5.reuse, R44, R43 ;  /* 0x0000002c052f7223 */ /* 0x040fe2000001002b */
[----:B------:R-:W-:Y:S01]  /*f900*/  FFMA.FTZ R48, R5, R40, -R48 ;  /* 0x0000002805307223 */ /* 0x000fe20000010830 */
[----:B------:R-:W-:Y:S01]  /*f910*/  FMUL.FTZ R9, R9, R39 ;  /* 0x0000002709097220 */ /* 0x000fe20000410000 */
[----:B------:R-:W-:-:S02]  /*f920*/  HADD2.F32 R5, -RZ, R36.H0_H0 ;  /* 0x20000024ff057230 */ /* 0x000fc40000004100 */
[C---:B------:R-:W-:Y:S01]  /*f930*/  FFMA.FTZ R43, R4.reuse, R39, -R31 ;  /* 0x00000027042b7223 */ /* 0x040fe2000001081f */
[----:B------:R-:W-:Y:S01]  /*f940*/  F2FP.F16.E4M3.UNPACK_B R39, R32.H1 ;  /* 0x00000020ff27723e */ /* 0x000fe200030006ff */
[----:B------:R-:W-:Y:S01]  /*f950*/  FFMA.FTZ R42, R4, R42, R9 ;  /* 0x0000002a042a7223 */ /* 0x000fe20000010009 */
[----:B------:R-:W-:Y:S01]  /*f960*/  F2FP.F16.E4M3.UNPACK_B R9, R3.H1 ;  /* 0x00000003ff09723e */ /* 0x000fe200030006ff */
[----:B------:R-:W-:Y:S01]  /*f970*/  HADD2.F32 R41, -RZ, R41.H1_H1 ;  /* 0x30000029ff297230 */ /* 0x000fe20000004100 */
[----:B------:R-:W-:Y:S01]  /*f980*/  F2FP.F16.E4M3.UNPACK_B R10, R10.H1 ;  /* 0x0000000aff0a723e */ /* 0x000fe200030006ff */
[----:B------:R-:W-:Y:S01]  /*f990*/  HADD2.F32 R40, -RZ, R39.H0_H0 ;  /* 0x20000027ff287230 */ /* 0x000fe20000004100 */
[-C--:B------:R-:W-:Y:S01]  /*f9a0*/  F2FP.F16.E4M3.UNPACK_B R28, R6.reuse ;  /* 0x00000006ff1c723e */ /* 0x080fe200020006ff */
[----:B------:R-:W-:Y:S01]  /*f9b0*/  HADD2.F32 R8, -RZ, R8.H1_H1 ;  /* 0x30000008ff087230 */ /* 0x000fe20000004100 */
[----:B------:R-:W-:Y:S01]  /*f9c0*/  F2FP.F16.E4M3.UNPACK_B R6, R6.H1 ;  /* 0x00000006ff06723e */ /* 0x000fe200030006ff */
[----:B------:R-:W-:-:S02]  /*f9d0*/  HADD2.F32 R38, -RZ, R38.H1_H1 ;  /* 0x30000026ff267230 */ /* 0x000fc40000004100 */
[C---:B------:R-:W-:Y:S01]  /*f9e0*/  FMUL.FTZ R49, R5.reuse, R40 ;  /* 0x0000002805317220 */ /* 0x040fe20000410000 */
[----:B------:R-:W-:Y:S02]  /*f9f0*/  HADD2.F32 R31, -RZ, R9.H0_H0 ;  /* 0x20000009ff1f7230 */ /* 0x000fe40000004100 */
[C---:B------:R-:W-:Y:S01]  /*fa00*/  FMUL.FTZ R44, R8.reuse, R41 ;  /* 0x00000029082c7220 */ /* 0x040fe20000410000 */
[----:B------:R-:W-:Y:S02]  /*fa10*/  HADD2.F32 R4, -RZ, R27.H0_H0 ;  /* 0x2000001bff047230 */ /* 0x000fe40000004100 */
[----:B------:R-:W-:Y:S01]  /*fa20*/  FMUL.FTZ R8, R8, R38 ;  /* 0x0000002608087220 */ /* 0x000fe20000410000 */
[----:B------:R-:W-:Y:S02]  /*fa30*/  HADD2.F32 R25, -RZ, R25.H1_H1 ;  /* 0x30000019ff197230 */ /* 0x000fe40000004100 */
[----:B------:R-:W-:Y:S01]  /*fa40*/  FMUL.FTZ R5, R5, R31 ;  /* 0x0000001f05057220 */ /* 0x000fe20000410000 */
[----:B------:R-:W-:-:S02]  /*fa50*/  HADD2.F32 R39, -RZ, R39.H1_H1 ;  /* 0x30000027ff277230 */ /* 0x000fc40000004100 */
[C---:B------:R-:W-:Y:S01]  /*fa60*/  FFMA.FTZ R51, R4.reuse, R31, -R49 ;  /* 0x0000001f04337223 */ /* 0x040fe20000010831 */
[----:B------:R-:W-:Y:S01]  /*fa70*/  F2FP.F16.E4M3.UNPACK_B R31, R32 ;  /* 0x00000020ff1f723e */ /* 0x000fe200020006ff */
[C---:B------:R-:W-:Y:S01]  /*fa80*/  FFMA.FTZ R44, R25.reuse, R38, -R44 ;  /* 0x00000026192c7223 */ /* 0x040fe2000001082c */
[----:B------:R-:W-:Y:S01]  /*fa90*/  FFMA.FTZ R41, R25, R41, R8 ;  /* 0x0000002919297223 */ /* 0x000fe20000010008 */
[----:B------:R-:W-:Y:S01]  /*faa0*/  HADD2.F32 R36, -RZ, R36.H1_H1 ;  /* 0x30000024ff247230 */ /* 0x000fe20000004100 */
[----:B------:R-:W-:Y:S01]  /*fab0*/  F2FP.F16.E4M3.UNPACK_B R8, R3 ;  /* 0x00000003ff08723e */ /* 0x000fe200020006ff */
[----:B------:R-:W-:Y:S02]  /*fac0*/  HADD2.F32 R25, -RZ, R9.H1_H1 ;  /* 0x30000009ff197230 */ /* 0x000fe40000004100 */
[----:B------:R-:W-:Y:S01]  /*fad0*/  FFMA.FTZ R52, R4, R40, R5 ;  /* 0x0000002804347223 */ /* 0x000fe20000010005 */
[----:B------:R-:W-:Y:S02]  /*fae0*/  HADD2.F32 R38, -RZ, R31.H0_H0 ;  /* 0x2000001fff267230 */ /* 0x000fe40000004100 */
[----:B------:R-:W-:Y:S01]  /*faf0*/  FMUL.FTZ R40, R36, R39 ;  /* 0x0000002724287220 */ /* 0x000fe20000410000 */
[----:B------:R-:W-:-:S02]  /*fb00*/  HADD2.F32 R5, -RZ, R35.H0_H0 ;  /* 0x20000023ff057230 */ /* 0x000fc40000004100 */
[----:B------:R-:W-:Y:S01]  /*fb10*/  FMUL.FTZ R36, R36, R25 ;  /* 0x0000001924247220 */ /* 0x000fe20000410000 */
[----:B------:R-:W-:Y:S01]  /*fb20*/  HADD2.F32 R27, -RZ, R27.H1_H1 ;  /* 0x3000001bff1b7230 */ /* 0x000fe20000004100 */
[----:B------:R-:W-:Y:S01]  /*fb30*/  F2FP.F16.E4M3.UNPACK_B R33, R11 ;  /* 0x0000000bff21723e */ /* 0x000fe200020006ff */
[----:B------:R-:W-:Y:S02]  /*fb40*/  HADD2.F32 R9, -RZ, R8.H0_H0 ;  /* 0x20000008ff097230 */ /* 0x000fe40000004100 */
[----:B------:R-:W-:Y:S01]  /*fb50*/  FMUL.FTZ R49, R5, R38 ;  /* 0x0000002605317220 */ /* 0x000fe20000410000 */
[----:B------:R-:W-:Y:S02]  /*fb60*/  HADD2.F32 R4, -RZ, R26.H0_H0 ;  /* 0x2000001aff047230 */ /* 0x000fe40000004100 */
[C---:B------:R-:W-:Y:S01]  /*fb70*/  FFMA.FTZ R54, R27.reuse, R25, -R40 ;  /* 0x000000191b367223 */ /* 0x040fe20000010828 */
[----:B------:R-:W-:Y:S01]  /*fb80*/  FFMA.FTZ R53, R27, R39, R36 ;  /* 0x000000271b357223 */ /* 0x000fe20000010024 */
[----:B------:R-:W-:Y:S01]  /*fb90*/  FMUL.FTZ R5, R5, R9 ;  /* 0x0000000905057220 */ /* 0x000fe20000410000 */
[----:B------:R-:W-:Y:S01]  /*fba0*/  F2FP.F16.E4M3.UNPACK_B R27, R15.H1 ;  /* 0x0000000fff1b723e */ /* 0x000fe200030006ff */
[C---:B------:R-:W-:Y:S01]  /*fbb0*/  FFMA.FTZ R49, R4.reuse, R9, -R49 ;  /* 0x0000000904317223 */ /* 0x040fe20000010831 */
[----:B------:R-:W-:Y:S01]  /*fbc0*/  F2FP.F16.E4M3.UNPACK_B R9, R12.H1 ;  /* 0x0000000cff09723e */ /* 0x000fe200030006ff */
[----:B------:R-:W-:Y:S01]  /*fbd0*/  FFMA.FTZ R38, R4, R38, R5 ;  /* 0x0000002604267223 */ /* 0x000fe20000010005 */
[----:B------:R-:W-:Y:S01]  /*fbe0*/  HADD2.F32 R8, -RZ, R8.H1_H1 ;  /* 0x30000008ff087230 */ /* 0x000fe20000004100 */
[----:B------:R-:W-:Y:S01]  /*fbf0*/  F2FP.F16.E4M3.UNPACK_B R11, R11.H1 ;  /* 0x0000000bff0b723e */ /* 0x000fe200030006ff */
[----:B------:R-:W-:Y:S01]  /*fc00*/  HADD2.F32 R31, -RZ, R31.H1_H1 ;  /* 0x3000001fff1f7230 */ /* 0x000fe20000004100 */
[-C--:B------:R-:W-:Y:S01]  /*fc10*/  F2FP.F16.E4M3.UNPACK_B R29, R7.reuse ;  /* 0x00000007ff1d723e */ /* 0x080fe200020006ff */
[----:B------:R-:W-:Y:S01]  /*fc20*/  HADD2.F32 R35, -RZ, R35.H1_H1 ;  /* 0x30000023ff237230 */ /* 0x000fe20000004100 */
[----:B------:R-:W-:Y:S01]  /*fc30*/  F2FP.F16.E4M3.UNPACK_B R7, R7.H1 ;  /* 0x00000007ff07723e */ /* 0x000fe200030006ff */
[----:B------:R-:W-:-:S02]  /*fc40*/  HADD2.F32 R36, -RZ, R27.H0_H0 ;  /* 0x2000001bff247230 */ /* 0x000fc40000004100 */
[----:B------:R-:W-:Y:S02]  /*fc50*/  HADD2.F32 R5, -RZ, R10.H0_H0 ;  /* 0x2000000aff057230 */ /* 0x000fe40000004100 */
[C---:B------:R-:W-:Y:S01]  /*fc60*/  FMUL.FTZ R39, R35.reuse, R31 ;  /* 0x0000001f23277220 */ /* 0x040fe20000410000 */
[----:B------:R-:W-:Y:S02]  /*fc70*/  HADD2.F32 R25, -RZ, R9.H0_H0 ;  /* 0x20000009ff197230 */ /* 0x000fe40000004100 */
[----:B------:R-:W-:Y:S01]  /*fc80*/  FMUL.FTZ R50, R35, R8 ;  /* 0x0000000823327220 */ /* 0x000fe20000410000 */
[----:B------:R-:W-:Y:S02]  /*fc90*/  HADD2.F32 R26, -RZ, R26.H1_H1 ;  /* 0x3000001aff1a7230 */ /* 0x000fe40000004100 */
[C---:B------:R-:W-:Y:S01]  /*fca0*/  FMUL.FTZ R35, R5.reuse, R36 ;  /* 0x0000002405237220 */ /* 0x040fe20000410000 */
[----:B------:R-:W-:Y:S02]  /*fcb0*/  HADD2.F32 R4, -RZ, R6.H0_H0 ;  /* 0x20000006ff047230 */ /* 0x000fe40000004100 */
[----:B------:R-:W-:Y:S01]  /*fcc0*/  FMUL.FTZ R5, R5, R25 ;  /* 0x0000001905057220 */ /* 0x000fe20000410000 */
[----:B------:R-:W-:-:S02]  /*fcd0*/  HADD2.F32 R27, -RZ, R27.H1_H1 ;  /* 0x3000001bff1b7230 */ /* 0x000fc40000004100 */
[----:B------:R-:W-:Y:S01]  /*fce0*/  FFMA.FTZ R31, R26, R31, R50 ;  /* 0x0000001f1a1f7223 */ /* 0x000fe20000010032 */
[----:B------:R-:W-:Y:S02]  /*fcf0*/  HADD2.F32 R10, -RZ, R10.H1_H1 ;  /* 0x3000000aff0a7230 */ /* 0x000fe40000004100 */
[----:B------:R-:W-:Y:S01]  /*fd00*/  FFMA.FTZ R50, R4, R25, -R35 ;  /* 0x0000001904327223 */ /* 0x000fe20000010823 */
[----:B------:R-:W-:Y:S01]  /*fd10*/  HADD2.F32 R9, -RZ, R9.H1_H1 ;  /* 0x30000009ff097230 */ /* 0x000fe20000004100 */
[----:B------:R-:W-:Y:S01]  /*fd20*/  F2FP.F16.E4M3.UNPACK_B R25, R15 ;  /* 0x0000000fff19723e */ /* 0x000fe200020006ff */
[----:B------:R-:W-:Y:S01]  /*fd30*/  FFMA.FTZ R40, R26, R8, -R39 ;  /* 0x000000081a287223 */ /* 0x000fe20000010827 */
[----:B------:R-:W-:Y:S01]  /*fd40*/  FFMA.FTZ R55, R4, R36, R5 ;  /* 0x0000002404377223 */ /* 0x000fe20000010005 */
[----:B------:R-:W-:Y:S01]  /*fd50*/  HADD2.F32 R6, -RZ, R6.H1_H1 ;  /* 0x30000006ff067230 */ /* 0x000fe20000004100 */
[----:B------:R-:W-:Y:S01]  /*fd60*/  F2FP.F16.E4M3.UNPACK_B R8, R12 ;  /* 0x0000000cff08723e */ /* 0x000fe200020006ff */
[C---:B------:R-:W-:Y:S01]  /*fd70*/  FMUL.FTZ R35, R10.reuse, R27 ;  /* 0x0000001b0a237220 */ /* 0x040fe20000410000 */
[----:B------:R-:W-:Y:S01]  /*fd80*/  FMUL.FTZ R4, R10, R9 ;  /* 0x000000090a047220 */ /* 0x000fe20000410000 */
[----:B------:R-:W-:-:S02]  /*fd90*/  HADD2.F32 R10, -RZ, R25.H0_H0 ;  /* 0x20000019ff0a7230 */ /* 0x000fc40000004100 */
[----:B------:R-:W-:Y:S02]  /*fda0*/  HADD2.F32 R5, -RZ, R37.H0_H0 ;  /* 0x20000025ff057230 */ /* 0x000fe40000004100 */
[C---:B------:R-:W-:Y:S01]  /*fdb0*/  FFMA.FTZ R57, R6.reuse, R9, -R35 ;  /* 0x0000000906397223 */ /* 0x040fe20000010823 */
[----:B------:R-:W-:Y:S01]  /*fdc0*/  FFMA.FTZ R56, R6, R27, R4 ;  /* 0x0000001b06387223 */ /* 0x000fe20000010004 */
[----:B------:R-:W-:Y:S02]  /*fdd0*/  HADD2.F32 R6, -RZ, R8.H0_H0 ;  /* 0x20000008ff067230 */ /* 0x000fe40000004100 */
[----:B------:R-:W-:Y:S02]  /*fde0*/  HADD2.F32 R4, -RZ, R28.H0_H0 ;  /* 0x2000001cff047230 */ /* 0x000fe40000004100 */
[C---:B------:R-:W-:Y:S01]  /*fdf0*/  FMUL.FTZ R9, R5.reuse, R10 ;  /* 0x0000000a05097220 */ /* 0x040fe20000410000 */
[----:B------:R-:W-:Y:S02]  /*fe00*/  HADD2.F32 R25, -RZ, R25.H1_H1 ;  /* 0x30000019ff197230 */ /* 0x000fe40000004100 */
[----:B------:R-:W-:Y:S01]  /*fe10*/  FMUL.FTZ R5, R5, R6 ;  /* 0x0000000605057220 */ /* 0x000fe20000410000 */
[----:B------:R-:W-:-:S02]  /*fe20*/  HADD2.F32 R37, -RZ, R37.H1_H1 ;  /* 0x30000025ff257230 */ /* 0x000fc40000004100 */
[C---:B------:R-:W-:Y:S01]  /*fe30*/  FFMA.FTZ R27, R4.reuse, R6, -R9 ;  /* 0x00000006041b7223 */ /* 0x040fe20000010809 */
[----:B------:R-:W-:Y:S01]  /*fe40*/  HADD2.F32 R8, -RZ, R8.H1_H1 ;  /* 0x30000008ff087230 */ /* 0x000fe20000004100 */
[----:B------:R-:W-:Y:S01]  /*fe50*/  F2FP.F16.E4M3.UNPACK_B R9, R34.H1 ;  /* 0x00000022ff09723e */ /* 0x000fe200030006ff */
[----:B------:R-:W-:Y:S02]  /*fe60*/  HADD2.F32 R28, -RZ, R28.H1_H1 ;  /* 0x3000001cff1c7230 */ /* 0x000fe40000004100 */
[C---:B------:R-:W-:Y:S01]  /*fe70*/  FMUL.FTZ R39, R37.reuse, R25 ;  /* 0x0000001925277220 */ /* 0x040fe20000410000 */
[----:B------:R-:W-:Y:S01]  /*fe80*/  FFMA.FTZ R35, R4, R10, R5 ;  /* 0x0000000a04237223 */ /* 0x000fe20000010005 */
[----:B------:R-:W-:Y:S01]  /*fe90*/  F2FP.F16.E4M3.UNPACK_B R4, R13.H1 ;  /* 0x0000000dff04723e */ /* 0x000fe200030006ff */
[-C--:B------:R-:W-:Y:S01]  /*fea0*/  FMUL.FTZ R6, R37, R8.reuse ;  /* 0x0000000825067220 */ /* 0x080fe20000410000 */
[----:B------:R-:W-:Y:S01]  /*feb0*/  FFMA.FTZ R36, R28, R8, -R39 ;  /* 0x000000081c247223 */ /* 0x000fe20000010827 */
[----:B------:R-:W-:-:S02]  /*fec0*/  HADD2.F32 R10, -RZ, R9.H0_H0 ;  /* 0x20000009ff0a7230 */ /* 0x000fc40000004100 */
[----:B------:R-:W-:Y:S02]  /*fed0*/  HADD2.F32 R5, -RZ, R11.H0_H0 ;  /* 0x2000000bff057230 */ /* 0x000fe40000004100 */
[----:B------:R-:W-:Y:S01]  /*fee0*/  FFMA.FTZ R28, R28, R25, R6 ;  /* 0x000000191c1c7223 */ /* 0x000fe20000010006 */
[--C-:B------:R-:W-:Y:S02]  /*fef0*/  HADD2.F32 R6, -RZ, R4.reuse.H0_H0 ;  /* 0x20000004ff067230 */ /* 0x100fe40000004100 */
[----:B------:R-:W-:Y:S02]  /*ff00*/  HADD2.F32 R8, -RZ, R4.H1_H1 ;  /* 0x30000004ff087230 */ /* 0x000fe40000004100 */
[----:B------:R-:W-:Y:S01]  /*ff10*/  FMUL.FTZ R25, R5, R10 ;  /* 0x0000000a05197220 */ /* 0x000fe20000410000 */
[----:B------:R-:W-:Y:S02]  /*ff20*/  HADD2.F32 R4, -RZ, R7.H0_H0 ;  /* 0x20000007ff047230 */ /* 0x000fe40000004100 */
[----:B------:R-:W-:-:S02]  /*ff30*/  HADD2.F32 R26, -RZ, R9.H1_H1 ;  /* 0x30000009ff1a7230 */ /* 0x000fc40000004100 */
[-C--:B------:R-:W-:Y:S01]  /*ff40*/  FMUL.FTZ R9, R5, R6.reuse ;  /* 0x0000000605097220 */ /* 0x080fe20000410000 */
[----:B------:R-:W-:Y:S02]  /*ff50*/  HADD2.F32 R11, -RZ, R11.H1_H1 ;  /* 0x3000000bff0b7230 */ /* 0x000fe40000004100 */
[C---:B------:R-:W-:Y:S01]  /*ff60*/  FFMA.FTZ R25, R4.reuse, R6, -R25 ;  /* 0x0000000604197223 */ /* 0x040fe20000010819 */
[----:B------:R-:W-:Y:S01]  /*ff70*/  HADD2.F32 R7, -RZ, R7.H1_H1 ;  /* 0x30000007ff077230 */ /* 0x000fe20000004100 */
[----:B------:R-:W-:Y:S01]  /*ff80*/  F2FP.F16.E4M3.UNPACK_B R5, R13 ;  /* 0x0000000dff05723e */ /* 0x000fe200020006ff */
[----:B------:R-:W-:Y:S01]  /*ff90*/  FFMA.FTZ R37, R4, R10, R9 ;  /* 0x0000000a04257223 */ /* 0x000fe20000010009 */
[C---:B------:R-:W-:Y:S01]  /*ffa0*/  FMUL.FTZ R6, R11.reuse, R26 ;  /* 0x0000001a0b067220 */ /* 0x040fe20000410000 */
[----:B------:R-:W-:Y:S01]  /*ffb0*/  FMUL.FTZ R11, R11, R8 ;  /* 0x000000080b0b7220 */ /* 0x000fe20000410000 */
[----:B------:R-:W-:Y:S02]  /*ffc0*/  F2FP.F16.E4M3.UNPACK_B R4, R34 ;  /* 0x00000022ff04723e */ /* 0x000fe400020006ff */
[----:B------:R-:W-:Y:S01]  /*ffd0*/  FFMA.FTZ R60, R7, R8, -R6 ;  /* 0x00000008073c7223 */ /* 0x000fe20000010806 */
[----:B------:R-:W-:-:S02]  /*ffe0*/  HADD2.F32 R6, -RZ, R5.H0_H0 ;  /* 0x20000005ff067230 */ /* 0x000fc40000004100 */
[----:B------:R-:W-:Y:S01]  /*fff0*/  FFMA.FTZ R62, R7, R26, R11 ;  /* 0x0000001a073e7223 */ /* 0x000fe2000001000b */
[----:B------:R-:W-:Y:S02]  /*10000*/  HADD2.F32 R8, -RZ, R5.H1_H1 ;  /* 0x30000005ff087230 */ /* 0x000fe40000004100 */
[--C-:B------:R-:W-:Y:S02]  /*10010*/  HADD2.F32 R5, -RZ, R33.reuse.H0_H0 ;  /* 0x20000021ff057230 */ /* 0x100fe40000004100 */
[--C-:B------:R-:W-:Y:S01]  /*10020*/  HADD2.F32 R7, -RZ, R4.reuse.H0_H0 ;  /* 0x20000004ff077230 */ /* 0x100fe20000004100 */
[----:B------:R-:W-:Y:S01]  /*10030*/  F2FP.SATFINITE.E4M3.F32.PACK_AB_MERGE_C R37, R62, R37, RZ ;  /* 0x000000253e25723e */ /* 0x000fe200048070ff */
[----:B------:R-:W-:Y:S02]  /*10040*/  HADD2.F32 R10, -RZ, R4.H1_H1 ;  /* 0x30000004ff0a7230 */ /* 0x000fe40000004100 */
[----:B------:R-:W-:Y:S01]  /*10050*/  FMUL.FTZ R26, R5, R6 ;  /* 0x00000006051a7220 */ /* 0x000fe20000410000 */
[----:B------:R-:W-:-:S02]  /*10060*/  HADD2.F32 R33, -RZ, R33.H1_H1 ;  /* 0x30000021ff217230 */ /* 0x000fc40000004100 */
[----:B------:R-:W-:Y:S01]  /*10070*/  FMUL.FTZ R9, R5, R7 ;  /* 0x0000000705097220 */ /* 0x000fe20000410000 */
[--C-:B------:R-:W-:Y:S01]  /*10080*/  HADD2.F32 R4, -RZ, R29.reuse.H0_H0 ;  /* 0x2000001dff047230 */ /* 0x100fe20000004100 */
[----:B------:R-:W-:Y:S01]  /*10090*/  F2FP.SATFINITE.E4M3.F32.PACK_AB_MERGE_C R5, R54, R51, RZ ;  /* 0x000000333605723e */ /* 0x000fe200048070ff */
[----:B------:R-:W-:Y:S02]  /*100a0*/  HADD2.F32 R29, -RZ, R29.H1_H1 ;  /* 0x3000001dff1d7230 */ /* 0x000fe40000004100 */
[C---:B------:R-:W-:Y:S01]  /*100b0*/  FMUL.FTZ R58, R33.reuse, R10 ;  /* 0x0000000a213a7220 */ /* 0x040fe20000410000 */
[----:B------:R-:W-:Y:S01]  /*100c0*/  FMUL.FTZ R33, R33, R8 ;  /* 0x0000000821217220 */ /* 0x000fe20000410000 */
[C---:B------:R-:W-:Y:S01]  /*100d0*/  FFMA.FTZ R11, R4.reuse, R6, -R9 ;  /* 0x00000006040b7223 */ /* 0x040fe20000010809 */
[----:B------:R-:W-:Y:S01]  /*100e0*/  FFMA.FTZ R26, R4, R7, R26 ;  /* 0x00000007041a7223 */ /* 0x000fe2000001001a */
[C---:B------:R-:W-:Y:S01]  /*100f0*/  FFMA.FTZ R58, R29.reuse, R8, -R58 ;  /* 0x000000081d3a7223 */ /* 0x040fe2000001083a */
[----:B------:R-:W-:Y:S01]  /*10100*/  FFMA.FTZ R33, R29, R10, R33 ;  /* 0x0000000a1d217223 */ /* 0x000fe20000010021 */
[----:B------:R-:W-:-:S02]  /*10110*/  F2FP.SATFINITE.E4M3.F32.PACK_AB_MERGE_C R4, R48, R45, RZ ;  /* 0x0000002d3004723e */ /* 0x000fc400048070ff */
[----:B------:R-:W-:Y:S02]  /*10120*/  F2FP.SATFINITE.E4M3.F32.PACK_AB_MERGE_C R6, R57, R50, RZ ;  /* 0x000000323906723e */ /* 0x000fe400048070ff */
[----:B------:R-:W-:Y:S02]  /*10130*/  F2FP.SATFINITE.E4M3.F32.PACK_AB_MERGE_C R7, R60, R25, RZ ;  /* 0x000000193c07723e */ /* 0x000fe400048070ff */
[----:B------:R-:W-:Y:S02]  /*10140*/  F2FP.SATFINITE.E4M3.F32.PACK_AB_MERGE_C R8, R47, R46, RZ ;  /* 0x0000002e2f08723e */ /* 0x000fe400048070ff */
[----:B------:R-:W-:Y:S02]  /*10150*/  F2FP.SATFINITE.E4M3.F32.PACK_AB_MERGE_C R9, R53, R52, RZ ;  /* 0x000000343509723e */ /* 0x000fe400048070ff */
[----:B------:R-:W-:Y:S02]  /*10160*/  F2FP.SATFINITE.E4M3.F32.PACK_AB_MERGE_C R10, R56, R55, RZ ;  /* 0x00000037380a723e */ /* 0x000fe400048070ff */
[----:B------:R-:W-:-:S02]  /*10170*/  F2FP.SATFINITE.E4M3.F32.PACK_AB_MERGE_C R4, R44, R43, R4 ;  /* 0x0000002b2c04723e */ /* 0x000fc40004807004 */
[----:B------:R-:W-:Y:S02]  /*10180*/  F2FP.SATFINITE.E4M3.F32.PACK_AB_MERGE_C R5, R40, R49, R5 ;  /* 0x000000312805723e */ /* 0x000fe40004807005 */
[----:B------:R-:W-:Y:S02]  /*10190*/  F2FP.SATFINITE.E4M3.F32.PACK_AB_MERGE_C R6, R36, R27, R6 ;  /* 0x0000001b2406723e */ /* 0x000fe40004807006 */
[----:B------:R-:W-:Y:S02]  /*101a0*/  F2FP.SATFINITE.E4M3.F32.PACK_AB_MERGE_C R7, R58, R11, R7 ;  /* 0x0000000b3a07723e */ /* 0x000fe40004807007 */
[----:B------:R-:W-:Y:S02]  /*101b0*/  F2FP.SATFINITE.E4M3.F32.PACK_AB_MERGE_C R8, R41, R42, R8 ;  /* 0x0000002a2908723e */ /* 0x000fe40004807008 */
[----:B------:R-:W-:Y:S01]  /*101c0*/  F2FP.SATFINITE.E4M3.F32.PACK_AB_MERGE_C R9, R31, R38, R9 ;  /* 0x000000261f09723e */ /* 0x000fe20004807009 */
[----:B------:R2:W-:Y:S01]  /*101d0*/  STS.128 [R20+0x1c400], R4 ;  /* 0x01c4000414007388 */ /* 0x0005e20000000c00 */
[----:B------:R-:W-:-:S02]  /*101e0*/  F2FP.SATFINITE.E4M3.F32.PACK_AB_MERGE_C R10, R28, R35, R10 ;  /* 0x000000231c0a723e */ /* 0x000fc4000480700a */
[----:B------:R-:W-:-:S05]  /*101f0*/  F2FP.SATFINITE.E4M3.F32.PACK_AB_MERGE_C R11, R33, R26, R37 ;  /* 0x0000001a210b723e */ /* 0x000fca0004807025 */
[----:B------:R2:W-:Y:S02]  /*10200*/  STS.128 [R24+0x1c400], R8 ;  /* 0x01c4000818007388 */ /* 0x0005e40000000c00 */
.L_x_414:
[----:B------:R-:W-:Y:S05]  /*10210*/  BSYNC B1 ;  /* 0x0000000000017941 */ /* 0x000fea0003800000 */
.L_x_413:
[----:B------:R-:W-:Y:S05]  /*10220*/  @P0 BRA `(.L_x_404) ;  /* 0x0000000c00040947 */ /* 0x000fea0003800000 */
[----:B--2---:R-:W2:Y:S01]  /*10230*/  LDL R8, [R1+0x58] ;  /* 0x0000580001087983 */ /* 0x004ea20000100800 */
[C---:B------:R-:W-:Y:S01]  /*10240*/  IADD3 R5, R228.reuse, 0x40, RZ ;  /* 0x00000040e4057810 */ /* 0x040fe20007ffe0ff */
[----:B------:R-:W-:Y:S02]  /*10250*/  VIADD R6, R228, 0x40 ;  /* 0x00000040e4067836 */ /* 0x000fe40000000000 */
[----:B------:R-:W3:Y:S02]  /*10260*/  LDL R50, [R1+0x88] ;  /* 0x0000880001327983 */ /* 0x000ee40000100800 */
[----:B------:R-:W-:Y:S02]  /*10270*/  IMAD.SHL.U32 R5, R5, 0x80, RZ ;  /* 0x0000008005057824 */ /* 0x000fe400078e00ff */
[----:B------:R-:W-:Y:S01]  /*10280*/  IMAD.SHL.U32 R6, R6, 0x80, RZ ;  /* 0x0000008006067824 */ /* 0x000fe200078e00ff */
[----:B------:R-:W-:Y:S02]  /*10290*/  IADD3 R4, R18, R21, RZ ;  /* 0x0000001512047210 */ /* 0x000fe40007ffe0ff */
[----:B------:R-:W-:-:S02]  /*102a0*/  LOP3.LUT R5, R5, 0x380, RZ, 0xc0, !PT ;  /* 0x0000038005057812 */ /* 0x000fc400078ec0ff */
[----:B------:R-:W-:Y:S02]  /*102b0*/  LOP3.LUT R6, R6, 0x380, RZ, 0xc0, !PT ;  /* 0x0000038006067812 */ /* 0x000fe400078ec0ff */
[----:B------:R-:W-:Y:S02]  /*102c0*/  SHF.R.U32.HI R5, RZ, 0x3, R5 ;  /* 0x00000003ff057819 */ /* 0x000fe40000011605 */
[----:B------:R-:W-:-:S04]  /*102d0*/  LOP3.LUT R4, R6, 0x70, R4, 0xf8, !PT ;  /* 0x0000007006047812 */ /* 0x000fc800078ef804 */
[----:B------:R-:W-:Y:S02]  /*102e0*/  LOP3.LUT R9, R4, R5, RZ, 0x3c, !PT ;  /* 0x0000000504097212 */ /* 0x000fe400078e3cff */
[----:B------:R-:W-:Y:S02]  /*102f0*/  F2FP.F16.E4M3.UNPACK_B R35, R0.H1 ;  /* 0x00000000ff23723e */ /* 0x000fe400030006ff */
[----:B------:R-:W-:-:S03]  /*10300*/  F2FP.F16.E4M3.UNPACK_B R39, R14.H1 ;  /* 0x0000000eff27723e */ /* 0x000fc600030006ff */
[----:B0-----:R-:W-:Y:S02]  /*10310*/  HADD2.F32 R37, -RZ, R35.H0_H0 ;  /* 0x20000023ff257230 */ /* 0x001fe40000004100 */
[----:B------:R-:W-:Y:S02]  /*10320*/  HADD2.F32 R41, -RZ, R39.H0_H0 ;  /* 0x20000027ff297230 */ /* 0x000fe40000004100 */
[----:B------:R-:W-:Y:S02]  /*10330*/  HADD2.F32 R42, -RZ, R35.H1_H1 ;  /* 0x30000023ff2a7230 */ /* 0x000fe40000004100 */
[----:B------:R-:W-:Y:S01]  /*10340*/  HADD2.F32 R46, -RZ, R39.H1_H1 ;  /* 0x30000027ff2e7230 */ /* 0x000fe20000004100 */
[----:B--2---:R-:W-:Y:S01]  /*10350*/  IADD3 R20, R16, R9, R8 ;  /* 0x0000000910147210 */ /* 0x004fe20007ffe008 */
[----:B---3--:R-:W0:Y:S04]  /*10360*/  LDS.128 R4, [R50+0x1c400] ;  /* 0x01c4000032047984 */ /* 0x008e280000000c00 */
[----:B------:R-:W2:Y:S01]  /*10370*/  LDS.128 R8, [R20+0x1c400] ;  /* 0x01c4000014087984 */ /* 0x000ea20000000c00 */
[----:B0-----:R-:W-:-:S02]  /*10380*/  F2FP.F16.E4M3.UNPACK_B R21, R4 ;  /* 0x00000004ff15723e */ /* 0x001fc400020006ff */
[----:B--2---:R-:W-:Y:S02]  /*10390*/  F2FP.F16.E4M3.UNPACK_B R28, R8.H1 ;  /* 0x00000008ff1c723e */ /* 0x004fe400030006ff */
[----:B------:R-:W-:-:S03]  /*103a0*/  F2FP.F16.E4M3.UNPACK_B R4, R4.H1 ;  /* 0x00000004ff04723e */ /* 0x000fc600030006ff */
[----:B------:R-:W-:Y:S01]  /*103b0*/  HADD2.F32 R29, -RZ, R28.H0_H0 ;  /* 0x2000001cff1d7230 */ /* 0x000fe20000004100 */
[-C--:B------:R-:W-:Y:S02]  /*103c0*/  F2FP.F16.E4M3.UNPACK_B R24, R5.reuse ;  /* 0x00000005ff18723e */ /* 0x080fe400020006ff */
[----:B-1----:R-:W-:Y:S01]  /*103d0*/  F2FP.F16.E4M3.UNPACK_B R25, R5.H1 ;  /* 0x00000005ff19723e */ /* 0x002fe200030006ff */
[----:B------:R-:W-:Y:S02]  /*103e0*/  HADD2.F32 R5, -RZ, R4.H0_H0 ;  /* 0x20000004ff057230 */ /* 0x000fe40000004100 */
[-C--:B------:R-:W-:Y:S01]  /*103f0*/  FMUL.FTZ R38, R37, R29.reuse ;  /* 0x0000001d25267220 */ /* 0x080fe20000410000 */
[C---:B------:R-:W-:Y:S01]  /*10400*/  FMUL.FTZ R36, R41.reuse, R29 ;  /* 0x0000001d29247220 */ /* 0x040fe20000410000 */
[----:B------:R-:W-:Y:S02]  /*10410*/  F2FP.F16.E4M3.UNPACK_B R8, R8 ;  /* 0x00000008ff08723e */ /* 0x000fe400020006ff */
[-C--:B------:R-:W-:Y:S01]  /*10420*/  FFMA.FTZ R38, R41, R5.reuse, R38 ;  /* 0x0000000529267223 */ /* 0x080fe20000010026 */
[----:B------:R-:W-:Y:S01]  /*10430*/  F2FP.F16.E4M3.UNPACK_B R41, R14 ;  /* 0x0000000eff29723e */ /* 0x000fe200020006ff */
[----:B------:R-:W-:Y:S01]  /*10440*/  FFMA.FTZ R36, R37, R5, -R36 ;  /* 0x0000000525247223 */ /* 0x000fe20000010824 */
[----:B------:R-:W-:Y:S01]  /*10450*/  F2FP.F16.E4M3.UNPACK_B R14, R0 ;  /* 0x00000000ff0e723e */ /* 0x000fe200020006ff */
[----:B------:R-:W-:-:S02]  /*10460*/  HADD2.F32 R28, -RZ, R28.H1_H1 ;  /* 0x3000001cff1c7230 */ /* 0x000fc40000004100 */
[----:B------:R-:W-:Y:S02]  /*10470*/  HADD2.F32 R44, -RZ, R41.H0_H0 ;  /* 0x20000029ff2c7230 */ /* 0x000fe40000004100 */
[----:B------:R-:W-:Y:S01]  /*10480*/  HADD2.F32 R5, -RZ, R8.H0_H0 ;  /* 0x20000008ff057230 */ /* 0x000fe20000004100 */
[-C--:B------:R-:W-:Y:S01]  /*10490*/  F2FP.F16.E4M3.UNPACK_B R31, R9.reuse ;  /* 0x00000009ff1f723e */ /* 0x080fe200020006ff */
[----:B------:R-:W-:Y:S02]  /*104a0*/  HADD2.F32 R4, -RZ, R4.H1_H1 ;  /* 0x30000004ff047230 */ /* 0x000fe40000004100 */
[-C--:B------:R-:W-:Y:S01]  /*104b0*/  FMUL.FTZ R37, R46, R28.reuse ;  /* 0x0000001c2e257220 */ /* 0x080fe20000410000 */
[----:B------:R-:W-:Y:S02]  /*104c0*/  HADD2.F32 R40, -RZ, R14.H0_H0 ;  /* 0x2000000eff287230 */ /* 0x000fe40000004100 */
[----:B------:R-:W-:Y:S01]  /*104d0*/  FMUL.FTZ R39, R42, R28 ;  /* 0x0000001c2a277220 */ /* 0x000fe20000410000 */
[----:B------:R-:W-:Y:S01]  /*104e0*/  HADD2.F32 R0, -RZ, R21.H0_H0 ;  /* 0x20000015ff007230 */ /* 0x000fe20000004100 */
[----:B------:R-:W-:Y:S01]  /*104f0*/  F2FP.F16.E4M3.UNPACK_B R9, R9.H1 ;  /* 0x00000009ff09723e */ /* 0x000fe200030006ff */
[----:B------:R-:W-:Y:S01]  /*10500*/  FMUL.FTZ R35, R44, R5 ;  /* 0x000000052c237220 */ /* 0x000fe20000410000 */
[----:B------:R-:W-:Y:S01]  /*10510*/  F2FP.F16.E4M3.UNPACK_B R28, R3.H1 ;  /* 0x00000003ff1c723e */ /* 0x000fe200030006ff */
[-C--:B------:R-:W-:Y:S01]  /*10520*/  FFMA.FTZ R37, R42, R4.reuse, -R37 ;  /* 0x000000042a257223 */ /* 0x080fe20000010825 */
[----:B------:R-:W-:Y:S01]  /*10530*/  FMUL.FTZ R5, R40, R5 ;  /* 0x0000000528057220 */ /* 0x000fe20000410000 */
[----:B------:R-:W-:Y:S01]  /*10540*/  FFMA.FTZ R39, R46, R4, R39 ;  /* 0x000000042e277223 */ /* 0x000fe20000010027 */
[----:B------:R-:W-:Y:S01]  /*10550*/  FFMA.FTZ R35, R40, R0, -R35 ;  /* 0x0000000028237223 */ /* 0x000fe20000010823 */
[----:B------:R-:W-:Y:S01]  /*10560*/  F2FP.F16.E4M3.UNPACK_B R42, R32.H1 ;  /* 0x00000020ff2a723e */ /* 0x000fe200030006ff */
[----:B------:R-:W-:-:S02]  /*10570*/  HADD2.F32 R4, -RZ, R9.H0_H0 ;  /* 0x20000009ff047230 */ /* 0x000fc40000004100 */
[----:B------:R-:W-:Y:S02]  /*10580*/  HADD2.F32 R40, -RZ, R28.H0_H0 ;  /* 0x2000001cff287230 */ /* 0x000fe40000004100 */
[----:B------:R-:W-:Y:S01]  /*10590*/  FFMA.FTZ R5, R44, R0, R5 ;  /* 0x000000002c057223 */ /* 0x000fe20000010005 */
[----:B------:R-:W-:Y:S02]  /*105a0*/  HADD2.F32 R47, -RZ, R41.H1_H1 ;  /* 0x30000029ff2f7230 */ /* 0x000fe40000004100 */
[----:B------:R-:W-:Y:S02]  /*105b0*/  HADD2.F32 R8, -RZ, R8.H1_H1 ;  /* 0x30000008ff087230 */ /* 0x000fe40000004100 */
[----:B------:R-:W-:Y:S01]  /*105c0*/  FMUL.FTZ R43, R40, R4 ;  /* 0x00000004282b7220 */ /* 0x000fe20000410000 */
[----:B------:R-:W-:Y:S02]  /*105d0*/  HADD2.F32 R45, -RZ, R14.H1_H1 ;  /* 0x3000000eff2d7230 */ /* 0x000fe40000004100 */
[----:B------:R-:W-:-:S02]  /*105e0*/  HADD2.F32 R44, -RZ, R42.H0_H0 ;  /* 0x2000002aff2c7230 */ /* 0x000fc40000004100 */
[----:B------:R-:W-:Y:S02]  /*105f0*/  HADD2.F32 R0, -RZ, R25.H0_H0 ;  /* 0x20000019ff007230 */ /* 0x000fe40000004100 */
[-C--:B------:R-:W-:Y:S01]  /*10600*/  FMUL.FTZ R14, R47, R8.reuse ;  /* 0x000000082f0e7220 */ /* 0x080fe20000410000 */
[----:B------:R-:W-:Y:S02]  /*10610*/  HADD2.F32 R21, -RZ, R21.H1_H1 ;  /* 0x30000015ff157230 */ /* 0x000fe40000004100 */
[C---:B------:R-:W-:Y:S01]  /*10620*/  FMUL.FTZ R8, R45.reuse, R8 ;  /* 0x000000082d087220 */ /* 0x040fe20000410000 */
[C---:B------:R-:W-:Y:S01]  /*10630*/  FMUL.FTZ R41, R44.reuse, R4 ;  /* 0x000000042c297220 */ /* 0x040fe20000410000 */
[----:B------:R-:W-:Y:S01]  /*10640*/  FFMA.FTZ R43, R44, R0, R43 ;  /* 0x000000002c2b7223 */ /* 0x000fe2000001002b */
[----:B------:R-:W-:Y:S01]  /*10650*/  F2FP.F16.E4M3.UNPACK_B R44, R32 ;  /* 0x00000020ff2c723e */ /* 0x000fe200020006ff */
[-C--:B------:R-:W-:Y:S01]  /*10660*/  FFMA.FTZ R4, R45, R21.reuse, -R14 ;  /* 0x000000152d047223 */ /* 0x080fe2000001080e */
[----:B------:R-:W-:Y:S01]  /*10670*/  FFMA.FTZ R8, R47, R21, R8 ;  /* 0x000000152f087223 */ /* 0x000fe20000010008 */
[----:B------:R-:W-:Y:S01]  /*10680*/  HADD2.F32 R45, -RZ, R28.H1_H1 ;  /* 0x3000001cff2d7230 */ /* 0x000fe20000004100 */
[----:B------:R-:W-:Y:S01]  /*10690*/  F2FP.F16.E4M3.UNPACK_B R21, R3 ;  /* 0x00000003ff15723e */ /* 0x000fe200020006ff */
[----:B------:R-:W-:-:S02]  /*106a0*/  HADD2.F32 R47, -RZ, R42.H1_H1 ;  /* 0x3000002aff2f7230 */ /* 0x000fc40000004100 */
[----:B------:R-:W-:Y:S02]  /*106b0*/  HADD2.F32 R9, -RZ, R9.H1_H1 ;  /* 0x30000009ff097230 */ /* 0x000fe40000004100 */
[----:B------:R-:W-:Y:S02]  /*106c0*/  HADD2.F32 R46, -RZ, R44.H0_H0 ;  /* 0x2000002cff2e7230 */ /* 0x000fe40000004100 */
[----:B------:R-:W-:Y:S02]  /*106d0*/  HADD2.F32 R3, -RZ, R31.H0_H0 ;  /* 0x2000001fff037230 */ /* 0x000fe40000004100 */
[----:B------:R-:W-:Y:S01]  /*106e0*/  FFMA.FTZ R41, R40, R0, -R41 ;  /* 0x0000000028297223 */ /* 0x000fe20000010829 */
[----:B------:R-:W-:Y:S02]  /*106f0*/  HADD2.F32 R25, -RZ, R25.H1_H1 ;  /* 0x30000019ff197230 */ /* 0x000fe40000004100 */
[----:B------:R-:W-:Y:S01]  /*10700*/  FMUL.FTZ R14, R47, R9 ;  /* 0x000000092f0e7220 */ /* 0x000fe20000410000 */
[----:B------:R-:W-:-:S02]  /*10710*/  HADD2.F32 R42, -RZ, R21.H0_H0 ;  /* 0x20000015ff2a7230 */ /* 0x000fc40000004100 */
[C---:B------:R-:W-:Y:S01]  /*10720*/  FMUL.FTZ R28, R45.reuse, R9 ;  /* 0x000000092d1c7220 */ /* 0x040fe20000410000 */
[----:B------:R-:W-:Y:S02]  /*10730*/  HADD2.F32 R0, -RZ, R24.H0_H0 ;  /* 0x20000018ff007230 */ /* 0x000fe40000004100 */
[----:B------:R-:W-:Y:S01]  /*10740*/  FMUL.FTZ R9, R46, R3 ;  /* 0x000000032e097220 */ /* 0x000fe20000410000 */
[-C--:B------:R-:W-:Y:S01]  /*10750*/  F2FP.F16.E4M3.UNPACK_B R33, R10.reuse ;  /* 0x0000000aff21723e */ /* 0x080fe200020006ff */
[----:B------:R-:W-:Y:S01]  /*10760*/  FFMA.FTZ R32, R45, R25, -R14 ;  /* 0x000000192d207223 */ /* 0x000fe2000001080e */
[----:B------:R-:W-:Y:S01]  /*10770*/  F2FP.F16.E4M3.UNPACK_B R10, R10.H1 ;  /* 0x0000000aff0a723e */ /* 0x000fe200030006ff */
[C---:B------:R-:W-:Y:S01]  /*10780*/  FMUL.FTZ R3, R42.reuse, R3 ;  /* 0x000000032a037220 */ /* 0x040fe20000410000 */
[----:B------:R-:W-:Y:S01]  /*10790*/  FFMA.FTZ R9, R42, R0, -R9 ;  /* 0x000000002a097223 */ /* 0x000fe20000010809 */
[----:B------:R-:W-:Y:S02]  /*107a0*/  F2FP.F16.E4M3.UNPACK_B R45, R15.H1 ;  /* 0x0000000fff2d723e */ /* 0x000fe400030006ff */
[----:B------:R-:W-:Y:S01]  /*107b0*/  F2FP.F16.E4M3.UNPACK_B R42, R12.H1 ;  /* 0x0000000cff2a723e */ /* 0x000fe200030006ff */
[----:B------:R-:W-:Y:S01]  /*107c0*/  FFMA.FTZ R14, R46, R0, R3 ;  /* 0x000000002e0e7223 */ /* 0x000fe20000010003 */
[-C--:B------:R-:W-:Y:S01]  /*107d0*/  F2FP.F16.E4M3.UNPACK_B R26, R6.reuse ;  /* 0x00000006ff1a723e */ /* 0x080fe200020006ff */
[----:B------:R-:W-:Y:S01]  /*107e0*/  FFMA.FTZ R40, R47, R25, R28 ;  /* 0x000000192f287223 */ /* 0x000fe2000001001c */
[----:B------:R-:W-:Y:S01]  /*107f0*/  F2FP.F16.E4M3.UNPACK_B R6, R6.H1 ;  /* 0x00000006ff06723e */ /* 0x000fe200030006ff */
[----:B------:R-:W-:-:S02]  /*10800*/  HADD2.F32 R46, -RZ, R44.H1_H1 ;  /* 0x3000002cff2e7230 */ /* 0x000fc40000004100 */
[----:B------:R-:W-:Y:S02]  /*10810*/  HADD2.F32 R31, -RZ, R31.H1_H1 ;  /* 0x3000001fff1f7230 */ /* 0x000fe40000004100 */
[----:B------:R-:W-:Y:S02]  /*10820*/  HADD2.F32 R48, -RZ, R45.H0_H0 ;  /* 0x2000002dff307230 */ /* 0x000fe40000004100 */
[----:B------:R-:W-:Y:S02]  /*10830*/  HADD2.F32 R3, -RZ, R10.H0_H0 ;  /* 0x2000000aff037230 */ /* 0x000fe40000004100 */
[----:B------:R-:W-:Y:S02]  /*10840*/  HADD2.F32 R28, -RZ, R21.H1_H1 ;  /* 0x30000015ff1c7230 */ /* 0x000fe40000004100 */
[----:B------:R-:W-:Y:S02]  /*10850*/  HADD2.F32 R44, -RZ, R42.H0_H0 ;  /* 0x2000002aff2c7230 */ /* 0x000fe40000004100 */
[----:B------:R-:W-:Y:S01]  /*10860*/  FMUL.FTZ R21, R46, R31 ;  /* 0x0000001f2e157220 */ /* 0x000fe20000410000 */
[----:B------:R-:W-:-:S02]  /*10870*/  HADD2.F32 R24, -RZ, R24.H1_H1 ;  /* 0x30000018ff187230 */ /* 0x000fc40000004100 */
[----:B------:R-:W-:Y:S01]  /*10880*/  FMUL.FTZ R25, R48, R3 ;  /* 0x0000000330197220 */ /* 0x000fe20000410000 */
[----:B------:R-:W-:Y:S02]  /*10890*/  HADD2.F32 R0, -RZ, R6.H0_H0 ;  /* 0x20000006ff007230 */ /* 0x000fe40000004100 */
[----:B------:R-:W-:Y:S01]  /*108a0*/  FMUL.FTZ R31, R28, R31 ;  /* 0x0000001f1c1f7220 */ /* 0x000fe20000410000 */
[----:B------:R-:W-:Y:S01]  /*108b0*/  FMUL.FTZ R3, R44, R3 ;  /* 0x000000032c037220 */ /* 0x000fe20000410000 */
[-C--:B------:R-:W-:Y:S01]  /*108c0*/  FFMA.FTZ R28, R28, R24.reuse, -R21 ;  /* 0x000000181c1c7223 */ /* 0x080fe20000010815 */
[----:B------:R-:W-:Y:S02]  /*108d0*/  HADD2.F32 R10, -RZ, R10.H1_H1 ;  /* 0x3000000aff0a7230 */ /* 0x000fe40000004100 */
[----:B------:R-:W-:Y:S01]  /*108e0*/  FFMA.FTZ R31, R46, R24, R31 ;  /* 0x000000182e1f7223 */ /* 0x000fe2000001001f */
[-C--:B------:R-:W-:Y:S01]  /*108f0*/  FFMA.FTZ R25, R44, R0.reuse, -R25 ;  /* 0x000000002c197223 */ /* 0x080fe20000010819 */
[----:B------:R-:W-:Y:S01]  /*10900*/  FFMA.FTZ R21, R48, R0, R3 ;  /* 0x0000000030157223 */ /* 0x000fe20000010003 */
[----:B------:R-:W-:-:S02]  /*10910*/  HADD2.F32 R24, -RZ, R45.H1_H1 ;  /* 0x3000002dff187230 */ /* 0x000fc40000004100 */
[----:B------:R-:W-:Y:S01]  /*10920*/  HADD2.F32 R0, -RZ, R42.H1_H1 ;  /* 0x3000002aff007230 */ /* 0x000fe20000004100 */
[----:B------:R-:W-:Y:S01]  /*10930*/  F2FP.F16.E4M3.UNPACK_B R44, R15 ;  /* 0x0000000fff2c723e */ /* 0x000fe200020006ff */
[----:B------:R-:W-:Y:S01]  /*10940*/  HADD2.F32 R6, -RZ, R6.H1_H1 ;  /* 0x30000006ff067230 */ /* 0x000fe20000004100 */
[----:B------:R-:W-:Y:S01]  /*10950*/  F2FP.F16.E4M3.UNPACK_B R42, R12 ;  /* 0x0000000cff2a723e */ /* 0x000fe200020006ff */
[-C--:B------:R-:W-:Y:S01]  /*10960*/  FMUL.FTZ R15, R24, R10.reuse ;  /* 0x0000000a180f7220 */ /* 0x080fe20000410000 */
[C---:B------:R-:W-:Y:S01]  /*10970*/  FMUL.FTZ R45, R0.reuse, R10 ;  /* 0x0000000a002d7220 */ /* 0x040fe20000410000 */
[----:B------:R-:W-:Y:S02]  /*10980*/  HADD2.F32 R10, -RZ, R44.H0_H0 ;  /* 0x2000002cff0a7230 */ /* 0x000fe40000004100 */
[----:B------:R-:W-:Y:S02]  /*10990*/  HADD2.F32 R3, -RZ, R33.H0_H0 ;  /* 0x20000021ff037230 */ /* 0x000fe40000004100 */
[-C--:B------:R-:W-:Y:S01]  /*109a0*/  FFMA.FTZ R12, R0, R6.reuse, -R15 ;  /* 0x00000006000c7223 */ /* 0x080fe2000001080f */
[----:B------:R-:W-:Y:S01]  /*109b0*/  FFMA.FTZ R24, R24, R6, R45 ;  /* 0x0000000618187223 */ /* 0x000fe2000001002d */
[----:B------:R-:W-:-:S02]  /*109c0*/  HADD2.F32 R6, -RZ, R42.H0_H0 ;  /* 0x2000002aff067230 */ /* 0x000fc40000004100 */
[----:B------:R-:W-:Y:S02]  /*109d0*/  HADD2.F32 R0, -RZ, R26.H0_H0 ;  /* 0x2000001aff007230 */ /* 0x000fe40000004100 */
[-C--:B------:R-:W-:Y:S01]  /*109e0*/  FMUL.FTZ R15, R10, R3.reuse ;  /* 0x000000030a0f7220 */ /* 0x080fe20000410000 */
[----:B------:R-:W-:Y:S02]  /*109f0*/  HADD2.F32 R44, -RZ, R44.H1_H1 ;  /* 0x3000002cff2c7230 */ /* 0x000fe40000004100 */
[----:B------:R-:W-:Y:S02]  /*10a00*/  HADD2.F32 R33, -RZ, R33.H1_H1 ;  /* 0x30000021ff217230 */ /* 0x000fe40000004100 */
[C---:B------:R-:W-:Y:S01]  /*10a10*/  FMUL.FTZ R3, R6.reuse, R3 ;  /* 0x0000000306037220 */ /* 0x040fe20000410000 */
[----:B------:R-:W-:Y:S01]  /*10a20*/  HADD2.F32 R42, -RZ, R42.H1_H1 ;  /* 0x3000002aff2a7230 */ /* 0x000fe20000004100 */
[-C--:B------:R-:W-:Y:S01]  /*10a30*/  F2FP.F16.E4M3.UNPACK_B R29, R11.reuse ;  /* 0x0000000bff1d723e */ /* 0x080fe200020006ff */
[----:B------:R-:W-:Y:S01]  /*10a40*/  FFMA.FTZ R6, R6, R0, -R15 ;  /* 0x0000000006067223 */ /* 0x000fe2000001080f */
[----:B------:R-:W-:Y:S01]  /*10a50*/  HADD2.F32 R26, -RZ, R26.H1_H1 ;  /* 0x3000001aff1a7230 */ /* 0x000fe20000004100 */
[----:B------:R-:W-:Y:S01]  /*10a60*/  F2FP.F16.E4M3.UNPACK_B R11, R11.H1 ;  /* 0x0000000bff0b723e */ /* 0x000fe200030006ff */
[----:B------:R-:W-:Y:S01]  /*10a70*/  FMUL.FTZ R15, R44, R33 ;  /* 0x000000212c0f7220 */ /* 0x000fe20000410000 */
[----:B------:R-:W-:Y:S01]  /*10a80*/  F2FP.F16.E4M3.UNPACK_B R46, R34.H1 ;  /* 0x00000022ff2e723e */ /* 0x000fe200030006ff */
[----:B------:R-:W-:Y:S01]  /*10a90*/  FFMA.FTZ R10, R10, R0, R3 ;  /* 0x000000000a0a7223 */ /* 0x000fe20000010003 */
[----:B------:R-:W-:Y:S01]  /*10aa0*/  F2FP.F16.E4M3.UNPACK_B R27, R7 ;  /* 0x00000007ff1b723e */ /* 0x000fe200020006ff */
[C---:B------:R-:W-:Y:S01]  /*10ab0*/  FMUL.FTZ R33, R42.reuse, R33 ;  /* 0x000000212a217220 */ /* 0x040fe20000410000 */
[----:B------:R-:W-:Y:S01]  /*10ac0*/  F2FP.F16.E4M3.UNPACK_B R0, R13.H1 ;  /* 0x0000000dff00723e */ /* 0x000fe200030006ff */
[----:B------:R-:W-:Y:S01]  /*10ad0*/  FFMA.FTZ R15, R42, R26, -R15 ;  /* 0x0000001a2a0f7223 */ /* 0x000fe2000001080f */
[----:B------:R-:W-:Y:S01]  /*10ae0*/  F2FP.F16.E4M3.UNPACK_B R7, R7.H1 ;  /* 0x00000007ff07723e */ /* 0x000fe200030006ff */
        /* <DEDUP_REMOVED lines=8> */
[----:B------:R-:W-:Y:S02]  /*10b70*/  HADD2.F32 R11, -RZ, R11.H1_H1 ;  /* 0x3000000bff0b7230 */ /* 0x000fe40000004100 */
[C---:B------:R-:W-:Y:S01]  /*10b80*/  FMUL.FTZ R3, R26.reuse, R3 ;  /* 0x000000031a037220 */ /* 0x040fe20000410000 */
[----:B------:R-:W-:Y:S01]  /*10b90*/  FFMA.FTZ R45, R26, R0, -R45 ;  /* 0x000000001a2d7223 */ /* 0x000fe2000001082d */
[----:B------:R-:W-:Y:S01]  /*10ba0*/  HADD2.F32 R7, -RZ, R7.H1_H1 ;  /* 0x30000007ff077230 */ /* 0x000fe20000004100 */
[----:B------:R-:W-:Y:S01]  /*10bb0*/  F2FP.F16.E4M3.UNPACK_B R13, R13 ;  /* 0x0000000dff0d723e */ /* 0x000fe200020006ff */
[-C--:B------:R-:W-:Y:S01]  /*10bc0*/  FMUL.FTZ R26, R49, R11.reuse ;  /* 0x0000000b311a7220 */ /* 0x080fe20000410000 */
[----:B------:R-:W-:Y:S01]  /*10bd0*/  F2FP.F16.E4M3.UNPACK_B R34, R34 ;  /* 0x00000022ff22723e */ /* 0x000fe200020006ff */
[C---:B------:R-:W-:Y:S01]  /*10be0*/  FMUL.FTZ R44, R47.reuse, R11 ;  /* 0x0000000b2f2c7220 */ /* 0x040fe20000410000 */
[----:B------:R-:W-:Y:S01]  /*10bf0*/  FFMA.FTZ R11, R42, R0, R3 ;  /* 0x000000002a0b7223 */ /* 0x000fe20000010003 */
[----:B------:R-:W-:Y:S01]  /*10c00*/  FFMA.FTZ R42, R47, R7, -R26 ;  /* 0x000000072f2a7223 */ /* 0x000fe2000001081a */
[----:B------:R-:W-:-:S02]  /*10c10*/  HADD2.F32 R3, -RZ, R29.H0_H0 ;  /* 0x2000001dff037230 */ /* 0x000fc40000004100 */
[----:B------:R-:W-:Y:S02]  /*10c20*/  HADD2.F32 R46, -RZ, R13.H0_H0 ;  /* 0x2000000dff2e7230 */ /* 0x000fe40000004100 */
[--C-:B------:R-:W-:Y:S02]  /*10c30*/  HADD2.F32 R48, -RZ, R34.reuse.H0_H0 ;  /* 0x20000022ff307230 */ /* 0x100fe40000004100 */
[----:B------:R-:W-:Y:S02]  /*10c40*/  HADD2.F32 R47, -RZ, R34.H1_H1 ;  /* 0x30000022ff2f7230 */ /* 0x000fe40000004100 */
[----:B------:R-:W-:Y:S02]  /*10c50*/  HADD2.F32 R29, -RZ, R29.H1_H1 ;  /* 0x3000001dff1d7230 */ /* 0x000fe40000004100 */
[----:B------:R-:W-:Y:S02]  /*10c60*/  HADD2.F32 R13, -RZ, R13.H1_H1 ;  /* 0x3000000dff0d7230 */ /* 0x000fe40000004100 */
[----:B------:R-:W-:Y:S01]  /*10c70*/  FFMA.FTZ R44, R49, R7, R44 ;  /* 0x00000007312c7223 */ /* 0x000fe2000001002c */
[----:B------:R-:W-:-:S02]  /*10c80*/  HADD2.F32 R0, -RZ, R27.H0_H0 ;  /* 0x2000001bff007230 */ /* 0x000fc40000004100 */
[----:B------:R-:W-:Y:S01]  /*10c90*/  FMUL.FTZ R7, R48, R3 ;  /* 0x0000000330077220 */ /* 0x000fe20000410000 */
[----:B------:R-:W-:Y:S02]  /*10ca0*/  HADD2.F32 R27, -RZ, R27.H1_H1 ;  /* 0x3000001bff1b7230 */ /* 0x000fe40000004100 */
[----:B------:R-:W-:Y:S01]  /*10cb0*/  FMUL.FTZ R26, R47, R29 ;  /* 0x0000001d2f1a7220 */ /* 0x000fe20000410000 */
[C---:B------:R-:W-:Y:S01]  /*10cc0*/  FMUL.FTZ R3, R46.reuse, R3 ;  /* 0x000000032e037220 */ /* 0x040fe20000410000 */
[C---:B------:R-:W-:Y:S01]  /*10cd0*/  FMUL.FTZ R34, R13.reuse, R29 ;  /* 0x0000001d0d227220 */ /* 0x040fe20000410000 */
[----:B------:R-:W-:Y:S01]  /*10ce0*/  FFMA.FTZ R7, R46, R0, -R7 ;  /* 0x000000002e077223 */ /* 0x000fe20000010807 */
[-C--:B------:R-:W-:Y:S01]  /*10cf0*/  FFMA.FTZ R26, R13, R27.reuse, -R26 ;  /* 0x0000001b0d1a7223 */ /* 0x080fe2000001081a */
[----:B------:R-:W-:Y:S01]  /*10d00*/  F2FP.SATFINITE.E4M3.F32.PACK_AB_MERGE_C R38, R39, R38, RZ ;  /* 0x000000262726723e */ /* 0x000fe200048070ff */
[----:B------:R-:W-:Y:S01]  /*10d10*/  FFMA.FTZ R3, R48, R0, R3 ;  /* 0x0000000030037223 */ /* 0x000fe20000010003 */
[----:B------:R-:W-:Y:S01]  /*10d20*/  FFMA.FTZ R34, R47, R27, R34 ;  /* 0x0000001b2f227223 */ /* 0x000fe20000010022 */
[----:B------:R-:W-:-:S02]  /*10d30*/  F2FP.SATFINITE.E4M3.F32.PACK_AB_MERGE_C R36, R37, R36, RZ ;  /* 0x000000242524723e */ /* 0x000fc400048070ff */
[----:B------:R-:W-:Y:S02]  /*10d40*/  F2FP.SATFINITE.E4M3.F32.PACK_AB_MERGE_C R32, R32, R41, RZ ;  /* 0x000000292020723e */ /* 0x000fe400048070ff */
[----:B------:R-:W-:Y:S02]  /*10d50*/  F2FP.SATFINITE.E4M3.F32.PACK_AB_MERGE_C R12, R12, R25, RZ ;  /* 0x000000190c0c723e */ /* 0x000fe400048070ff */
[----:B------:R-:W-:Y:S02]  /*10d60*/  F2FP.SATFINITE.E4M3.F32.PACK_AB_MERGE_C R42, R42, R45, RZ ;  /* 0x0000002d2a2a723e */ /* 0x000fe400048070ff */
[----:B------:R-:W-:Y:S02]  /*10d70*/  F2FP.SATFINITE.E4M3.F32.PACK_AB_MERGE_C R40, R40, R43, RZ ;  /* 0x0000002b2828723e */ /* 0x000fe400048070ff */
[----:B------:R-:W-:Y:S02]  /*10d80*/  F2FP.SATFINITE.E4M3.F32.PACK_AB_MERGE_C R21, R24, R21, RZ ;  /* 0x000000151815723e */ /* 0x000fe400048070ff */
[----:B------:R-:W-:-:S02]  /*10d90*/  F2FP.SATFINITE.E4M3.F32.PACK_AB_MERGE_C R11, R44, R11, RZ ;  /* 0x0000000b2c0b723e */ /* 0x000fc400048070ff */
[----:B------:R-:W-:Y:S02]  /*10da0*/  F2FP.SATFINITE.E4M3.F32.PACK_AB_MERGE_C R8, R8, R5, R38 ;  /* 0x000000050808723e */ /* 0x000fe40004807026 */
[----:B------:R-:W-:Y:S02]  /*10db0*/  F2FP.SATFINITE.E4M3.F32.PACK_AB_MERGE_C R4, R4, R35, R36 ;  /* 0x000000230404723e */ /* 0x000fe40004807024 */
[----:B------:R-:W-:Y:S02]  /*10dc0*/  F2FP.SATFINITE.E4M3.F32.PACK_AB_MERGE_C R5, R28, R9, R32 ;  /* 0x000000091c05723e */ /* 0x000fe40004807020 */
[----:B------:R-:W-:Y:S02]  /*10dd0*/  F2FP.SATFINITE.E4M3.F32.PACK_AB_MERGE_C R6, R15, R6, R12 ;  /* 0x000000060f06723e */ /* 0x000fe4000480700c */
[----:B------:R-:W-:Y:S02]  /*10de0*/  F2FP.SATFINITE.E4M3.F32.PACK_AB_MERGE_C R7, R26, R7, R42 ;  /* 0x000000071a07723e */ /* 0x000fe4000480702a */
[----:B------:R-:W-:-:S02]  /*10df0*/  F2FP.SATFINITE.E4M3.F32.PACK_AB_MERGE_C R9, R31, R14, R40 ;  /* 0x0000000e1f09723e */ /* 0x000fc40004807028 */
[----:B------:R-:W-:Y:S02]  /*10e00*/  F2FP.SATFINITE.E4M3.F32.PACK_AB_MERGE_C R10, R33, R10, R21 ;  /* 0x0000000a210a723e */ /* 0x000fe40004807015 */
[----:B------:R-:W-:Y:S01]  /*10e10*/  F2FP.SATFINITE.E4M3.F32.PACK_AB_MERGE_C R11, R34, R3, R11 ;  /* 0x00000003220b723e */ /* 0x000fe2000480700b */
[----:B------:R3:W-:Y:S04]  /*10e20*/  STS.128 [R50+0x1c400], R4 ;  /* 0x01c4000432007388 */ /* 0x0007e80000000c00 */
[----:B------:R3:W-:Y:S02]  /*10e30*/  STS.128 [R20+0x1c400], R8 ;  /* 0x01c4000814007388 */ /* 0x0007e40000000c00 */
.L_x_404:
[----:B------:R-:W-:Y:S05]  /*10e40*/  BSYNC B0 ;  /* 0x0000000000007941 */ /* 0x000fea0003800000 */
.L_x_390:
[----:B------:R-:W-:Y:S01]  /*10e50*/  @!PT LDS RZ, [RZ] ;  /* 0x00000000fffff984 */ /* 0x000fe20000000800 */
[----:B------:R-:W-:Y:S01]  /*10e60*/  @!PT LDS RZ, [RZ] ;  /* 0x00000000fffff984 */ /* 0x000fe20000000800 */
[----:B------:R-:W-:Y:S01]  /*10e70*/  @!PT LDS RZ, [RZ] ;  /* 0x00000000fffff984 */ /* 0x000fe20000000800 */
[----:B------:R-:W-:Y:S01]  /*10e80*/  @!PT LDS RZ, [RZ] ;  /* 0x00000000fffff984 */ /* 0x000fe20000000800 */
[----:B------:R4:W-:Y:S06]  /*10e90*/  MEMBAR.ALL.CTA ;  /* 0x0000000000007992 */ /* 0x0009ec0000008000 */
[----:B----4-:R-:W4:Y:S01]  /*10ea0*/  FENCE.VIEW.ASYNC.S ;  /* 0x00000000000073c6 */ /* 0x010f220000000000 */
[----:B------:R-:W-:Y:S05]  /*10eb0*/  WARPSYNC.ALL ;  /* 0x0000000000007948 */ /* 0x000fea0003800000 */
[----:B----4-:R-:W-:Y:S06]  /*10ec0*/  BAR.SYNC.DEFER_BLOCKING 0xd, 0x100 ;  /* 0x0344000000007b1d */ /* 0x010fec0000010000 */
.L_x_387:
[----:B-1----:R-:W4:Y:S02]  /*10ed0*/  LDL R0, [R1+0x40] ;  /* 0x0000400001007983 */ /* 0x002f240000100800 */
[----:B----4-:R-:W-:-:S13]  /*10ee0*/  R2UR UR4, R0 ;  /* 0x00000000000472ca */ /* 0x010fda00000e0000 */
[----:B------:R-:W-:-:S05]  /*10ef0*/  IMAD.U32 R0, RZ, RZ, UR4 ;  /* 0x00000004ff007e24 */ /* 0x000fca000f8e00ff */
[----:B------:R-:W-:-:S13]  /*10f00*/  ISETP.NE.AND P0, PT, R0, 0x3, PT ;  /* 0x000000030000780c */ /* 0x000fda0003f05270 */
[----:B------:R-:W-:Y:S05]  /*10f10*/  @!P0 BRA `(.L_x_415) ;  /* 0x0000000000048947 */ /* 0x000fea0003800000 */
[----:B------:R-:W-:Y:S01]  /*10f20*/  BPT.TRAP 0x1 ;  /* 0x000000040000795c */ /* 0x000fe20000300000 */
.L_x_415:
[----:B------:R-:W-:Y:S01]  /*10f30*/  IMAD R0, R233, 0x8, R16 ;  /* 0x00000008e9007824 */ /* 0x000fe200078e0210 */
[----:B--23--:R-:W-:-:S04]  /*10f40*/  SHF.L.U32 R7, R235, 0x1f, RZ ;  /* 0x0000001feb077819 */ /* 0x00cfc800000006ff */
[----:B------:R1:W2:Y:S01]  /*10f50*/  SYNCS.PHASECHK.TRANS64.TRYWAIT P1, [R0+URZ+0x2e830], R7 ;  /* 0x02e83007000075a7 */ /* 0x0002a2000802017f */
[----:B------:R-:W-:Y:S05]  /*10f60*/  @!P0 BRA `(.L_x_416) ;  /* 0x0000000000048947 */ /* 0x000fea0003800000 */
[----:B------:R-:W-:Y:S01]  /*10f70*/  BPT.TRAP 0x1 ;  /* 0x000000040000795c */ /* 0x000fe20000300000 */
.L_x_416:
[----:B0-----:R-:W-:Y:S01]  /*10f80*/  VIADD R3, R16, 0x20400 ;  /* 0x0002040010037836 */ /* 0x001fe20000000000 */
[----:B------:R-:W-:Y:S02]  /*10f90*/  LOP3.LUT R4, R30, 0x10000, RZ, 0xfc, !PT ;  /* 0x000100001e047812 */ /* 0x000fe400078efcff */
[----:B------:R-:W-:Y:S02]  /*10fa0*/  MOV R5, 0x40000040 ;  /* 0x4000004000057802 */ /* 0x000fe40000000f00 */
[----:B------:R-:W-:-:S04]  /*10fb0*/  SHF.R.U32.HI R3, RZ, 0x4, R3 ;  /* 0x00000004ff037819 */ /* 0x000fc80000011603 */
[----:B------:R-:W-:-:S04]  /*10fc0*/  LOP3.LUT R3, R3, 0x3fff, RZ, 0xc0, !PT ;  /* 0x00003fff03037812 */ /* 0x000fc800078ec0ff */
[----:B------:R-:W-:-:S05]  /*10fd0*/  LOP3.LUT R3, R3, 0x10000, RZ, 0xfc, !PT ;  /* 0x0001000003037812 */ /* 0x000fca00078efcff */
[----:B------:R0:W-:Y:S01]  /*10fe0*/  STL [R1+0x48], R3 ;  /* 0x0000480301007387 */ /* 0x0001e20000100800 */
[----:B--2---:R-:W-:Y:S05]  /*10ff0*/  @P1 BRA `(.L_x_417) ;  /* 0x0000000000081947 */ /* 0x004fea0003800000 */
[----:B------:R-:W2:Y:S02]  /*11000*/  SYNCS.PHASECHK.TRANS64.TRYWAIT P1, [R0+URZ+0x2e830], R7 ;  /* 0x02e83007000075a7 */ /* 0x000ea4000802017f */
[----:B--2---:R-:W-:Y:S05]  /*11010*/  @!P1 BRA `(.L_x_418) ;  /* 0x0000013400b49947 */ /* 0x004fea0003800000 */
.L_x_417:
[----:B0-----:R-:W3:Y:S01]  /*11020*/  LDL R3, [R1+0x48] ;  /* 0x0000480001037983 */ /* 0x001ee20000100800 */
[----:B------:R-:W-:Y:S01]  /*11030*/  IMAD.MOV.U32 R13, RZ, RZ, 0x40000040 ;  /* 0x40000040ff0d7424 */ /* 0x000fe200078e00ff */
[----:B------:R-:W-:Y:S05]  /*11040*/  WARPSYNC.ALL ;  /* 0x0000000000007948 */ /* 0x000fea0003800000 */
[----:B------:R-:W-:Y:S01]  /*11050*/  R2UR UR4, R4 ;  /* 0x00000000040472ca */ /* 0x000fe200000e0000 */
[----:B------:R-:W4:Y:S01]  /*11060*/  LDL R138, [R1+0x8c] ;  /* 0x00008c00018a7983 */ /* 0x000f220000100800 */
[----:B------:R-:W-:Y:S02]  /*11070*/  R2UR UR5, R5 ;  /* 0x00000000050572ca */ /* 0x000fe400000e0000 */
[----:B------:R-:W-:Y:S01]  /*11080*/  R2UR UR7, R13 ;  /* 0x000000000d0772ca */ /* 0x000fe200000e0000 */
[----:B------:R-:W-:Y:S01]  /*11090*/  WARPGROUP.ARRIVE ;  /* 0x00000000000079c5 */ /* 0x000fe20000000000 */
[----:B-12---:R-:W-:-:S02]  /*110a0*/  IMAD.MOV.U32 R7, RZ, RZ, 0x40000040 ;  /* 0x40000040ff077424 */ /* 0x006fc400078e00ff */
[----:B------:R-:W-:Y:S01]  /*110b0*/  IMAD.MOV.U32 R9, RZ, RZ, 0x40000040 ;  /* 0x40000040ff097424 */ /* 0x000fe200078e00ff */
[C---:B------:R-:W-:Y:S02]  /*110c0*/  R2UR UR8, R4.reuse ;  /* 0x00000000040872ca */ /* 0x040fe400000e0000 */
[----:B------:R-:W-:Y:S02]  /*110d0*/  R2UR UR9, R5 ;  /* 0x00000000050972ca */ /* 0x000fe400000e0000 */
[----:B------:R-:W-:Y:S02]  /*110e0*/  R2UR UR11, R9 ;  /* 0x00000000090b72ca */ /* 0x000fe400000e0000 */
[----:B------:R-:W-:Y:S02]  /*110f0*/  MOV R11, 0x40000040 ;  /* 0x40000040000b7802 */ /* 0x000fe40000000f00 */
[----:B------:R-:W-:Y:S02]  /*11100*/  R2UR UR12, R4 ;  /* 0x00000000040c72ca */ /* 0x000fe400000e0000 */
[----:B------:R-:W-:-:S02]  /*11110*/  R2UR UR15, R11 ;  /* 0x000000000b0f72ca */ /* 0x000fc400000e0000 */
[----:B------:R-:W-:Y:S01]  /*11120*/  R2UR UR13, R5 ;  /* 0x00000000050d72ca */ /* 0x000fe200000e0000 */
[----:B---3--:R-:W-:-:S05]  /*11130*/  IMAD R12, R233, 0x700, R3 ;  /* 0x00000700e90c7824 */ /* 0x008fca00078e0203 */
[----:B------:R-:W-:-:S13]  /*11140*/  R2UR UR6, R12 ;  /* 0x000000000c0672ca */ /* 0x000fda00000e0000 */
[----:B------:R-:W-:Y:S01]  /*11150*/  QGMMA.64x32x32.F32.E4M3.E4M3 R120, gdesc[UR4], RZ, !UPT, gsb0 ;  /* 0x00600000047879f3 */ /* 0x000fe2000c0008ff */
[----:B------:R-:W-:Y:S01]  /*11160*/  VIADD R6, R12, 0x100 ;  /* 0x000001000c067836 */ /* 0x000fe20000000000 */
[----:B------:R-:W-:Y:S02]  /*11170*/  R2UR UR7, R7 ;  /* 0x00000000070772ca */ /* 0x000fe400000e0000 */
[----:B------:R-:W-:Y:S02]  /*11180*/  R2UR UR4, R4 ;  /* 0x00000000040472ca */ /* 0x000fe400000e0000 */
[----:B------:R-:W-:Y:S02]  /*11190*/  R2UR UR6, R6 ;  /* 0x00000000060672ca */ /* 0x000fe400000e0000 */
[----:B------:R-:W-:Y:S01]  /*111a0*/  R2UR UR5, R5 ;  /* 0x00000000050572ca */ /* 0x000fe200000e0000 */
[----:B------:R-:W-:Y:S02]  /*111b0*/  WARPGROUP.DEPBAR.LE gsb0, 0x0 ;  /* 0x00008000000079c5 */ /* 0x000fe40000010000 */
[----:B-----5:R-:W-:-:S10]  /*111c0*/  WARPGROUP.ARRIVE ;  /* 0x00000000000079c5 */ /* 0x020fd40000000000 */
[----:B------:R-:W-:Y:S01]  /*111d0*/  QGMMA.64x32x32.F32.E4M3.E4M3 R104, gdesc[UR4], RZ, !UPT, gsb0 ;  /* 0x00600000046879f3 */ /* 0x000fe2000c0008ff */
[----:B------:R-:W-:-:S05]  /*111e0*/  VIADD R8, R12, 0x200 ;  /* 0x000002000c087836 */ /* 0x000fca0000000000 */
[----:B------:R-:W-:Y:S01]  /*111f0*/  R2UR UR10, R8 ;  /* 0x00000000080a72ca */ /* 0x000fe200000e0000 */
[----:B------:R-:W-:Y:S02]  /*11200*/  WARPGROUP.DEPBAR.LE gsb0, 0x0 ;  /* 0x00008000000079c5 */ /* 0x000fe40000010000 */
[----:B------:R-:W-:-:S10]  /*11210*/  WARPGROUP.ARRIVE ;  /* 0x00000000000079c5 */ /* 0x000fd40000000000 */
[----:B------:R-:W-:Y:S01]  /*11220*/  QGMMA.64x32x32.F32.E4M3.E4M3 R88, gdesc[UR8], RZ, !UPT, gsb0 ;  /* 0x00600000085879f3 */ /* 0x000fe2000c0008ff */
[----:B------:R-:W-:-:S04]  /*11230*/  IADD3 R10, R12, 0x300, RZ ;  /* 0x000003000c0a7810 */ /* 0x000fc80007ffe0ff */
[----:B------:R-:W-:Y:S01]  /*11240*/  R2UR UR14, R10 ;  /* 0x000000000a0e72ca */ /* 0x000fe200000e0000 */
[----:B------:R-:W-:Y:S02]  /*11250*/  WARPGROUP.DEPBAR.LE gsb0, 0x0 ;  /* 0x00008000000079c5 */ /* 0x000fe40000010000 */
[----:B------:R-:W-:-:S10]  /*11260*/  WARPGROUP.ARRIVE ;  /* 0x00000000000079c5 */ /* 0x000fd40000000000 */
[----:B------:R-:W-:Y:S01]  /*11270*/  QGMMA.64x32x32.F32.E4M3.E4M3 R72, gdesc[UR12], RZ, !UPT, gsb0 ;  /* 0x006000000c4879f3 */ /* 0x000fe2000c0008ff */
[----:B------:R-:W-:Y:S02]  /*11280*/  VIADD R6, R12, 0x400 ;  /* 0x000004000c067836 */ /* 0x000fe40000000000 */
[----:B------:R-:W-:Y:S01]  /*11290*/  IMAD.MOV.U32 R7, RZ, RZ, 0x40000040 ;  /* 0x40000040ff077424 */ /* 0x000fe200078e00ff */
[----:B------:R-:W-:Y:S02]  /*112a0*/  R2UR UR16, R4 ;  /* 0x00000000041072ca */ /* 0x000fe400000e0000 */
[----:B------:R-:W-:Y:S02]  /*112b0*/  R2UR UR18, R6 ;  /* 0x00000000061272ca */ /* 0x000fe400000e0000 */
[----:B------:R-:W-:Y:S02]  /*112c0*/  R2UR UR19, R7 ;  /* 0x00000000071372ca */ /* 0x000fe400000e0000 */
[----:B------:R-:W-:Y:S01]  /*112d0*/  R2UR UR17, R5 ;  /* 0x00000000051172ca */ /* 0x000fe200000e0000 */
[----:B------:R-:W-:-:S02]  /*112e0*/  WARPGROUP.DEPBAR.LE gsb0, 0x0 ;  /* 0x00008000000079c5 */ /* 0x000fc40000010000 */
        /* <DEDUP_REMOVED lines=20> */
[----:B------:R-:W-:Y:S01]  /*11430*/  VIADD R10, R4, 0x2 ;  /* 0x00000002040a7836 */ /* 0x000fe20000000000 */
[----:B------:R-:W-:Y:S01]  /*11440*/  IADD3 R14, R12, 0x2, RZ ;  /* 0x000000020c0e7810 */ /* 0x000fe20007ffe0ff */
[----:B------:R-:W-:Y:S01]  /*11450*/  IMAD.MOV.U32 R11, RZ, RZ, 0x40000040 ;  /* 0x40000040ff0b7424 */ /* 0x000fe200078e00ff */
[----:B------:R-:W-:Y:S02]  /*11460*/  MOV R15, 0x40000040 ;  /* 0x40000040000f7802 */ /* 0x000fe40000000f00 */
[----:B------:R-:W-:Y:S02]  /*11470*/  R2UR UR30, R14 ;  /* 0x000000000e1e72ca */ /* 0x000fe400000e0000 */
[----:B------:R-:W-:Y:S02]  /*11480*/  R2UR UR31, R15 ;  /* 0x000000000f1f72ca */ /* 0x000fe400000e0000 */
[----:B------:R-:W-:-:S02]  /*11490*/  R2UR UR28, R10 ;  /* 0x000000000a1c72ca */ /* 0x000fc400000e0000 */
[----:B------:R-:W-:Y:S01]  /*114a0*/  R2UR UR29, R11 ;  /* 0x000000000b1d72ca */ /* 0x000fe200000e0000 */
[----:B------:R-:W-:Y:S02]  /*114b0*/  WARPGROUP.DEPBAR.LE gsb0, 0x0 ;  /* 0x00008000000079c5 */ /* 0x000fe40000010000 */
[----:B------:R-:W-:-:S10]  /*114c0*/  WARPGROUP.ARRIVE ;  /* 0x00000000000079c5 */ /* 0x000fd40000000000 */
[----:B------:R-:W-:Y:S01]  /*114d0*/  QGMMA.64x32x32.F32.E4M3.E4M3 R120, gdesc[UR28], R120, gsb0 ;  /* 0x006000001c7879f3 */ /* 0x000fe20008000878 */
        /* <DEDUP_REMOVED lines=18> */
[----:B------:R-:W-:Y:S02]  /*11600*/  IADD3 R14, R12, 0x302, RZ ;  /* 0x000003020c0e7810 */ /* 0x000fe40007ffe0ff */
[----:B------:R-:W-:Y:S02]  /*11610*/  MOV R15, 0x40000040 ;  /* 0x40000040000f7802 */ /* 0x000fe40000000f00 */
        /* <DEDUP_REMOVED lines=119> */
[----:B------:R-:W-:Y:S01]  /*11d90*/  IMAD.MOV.U32 R15, RZ, RZ, 0x40000040 ;  /* 0x40000040ff0f7424 */ /* 0x000fe200078e00ff */
[----:B------:R-:W-:Y:S02]  /*11da0*/  IADD3 R14, R12, 0x206, RZ ;  /* 0x000002060c0e7810 */ /* 0x000fe40007ffe0ff */
        /* <DEDUP_REMOVED lines=34> */
[C---:B------:R-:W-:Y:S01]  /*11fd0*/  FMUL.FTZ R20, R2.reuse, R121 ;  /* 0x0000007902147220 */ /* 0x040fe20000410000 */
        /* <DEDUP_REMOVED lines=10> */
[----:B------:R-:W-:Y:S01]  /*12080*/  MUFU.TANH R3, R3 ;  /* 0x0000000300037308 */ /* 0x000fe20000002400 */
[C---:B------:R-:W-:Y:S01]  /*12090*/  FMUL.FTZ R106, R2.reuse, R106 ;  /* 0x0000006a026a7220 */ /* 0x040fe20000410000 */
[C---:B------:R-:W-:Y:S01]  /*120a0*/  FMUL.FTZ R127, R2.reuse, R130 ;  /* 0x00000082027f7220 */ /* 0x040fe20000410000 */
[----:B------:R-:W-:Y:S01]  /*120b0*/  FMUL.FTZ R130, R2, R133 ;  /* 0x0000008502827220 */ /* 0x000fe20000410000 */
[----:B----4-:R-:W-:-:S04]  /*120c0*/  IADD3 R133, R138, R139, RZ ;  /* 0x0000008b8a857210 */ /* 0x010fc80007ffe0ff */
[----:B------:R-:W0:Y:S01]  /*120d0*/  MUFU.TANH R21, R21 ;  /* 0x0000001500157308 */ /* 0x000e220000002400 */
[C---:B------:R-:W-:Y:S01]  /*120e0*/  FMUL.FTZ R108, R2.reuse, R108 ;  /* 0x0000006c026c7220 */ /* 0x040fe20000410000 */
[----:B------:R-:W-:-:S06]  /*120f0*/  FMUL.FTZ R13, R2, R66 ;  /* 0x00000042020d7220 */ /* 0x000fcc0000410000 */
[----:B------:R-:W1:Y:S01]  /*12100*/  MUFU.TANH R122, R122 ;  /* 0x0000007a007a7308 */ /* 0x000e620000002400 */
[----:B------:R-:W-:-:S07]  /*12110*/  IMAD R66, R232, -0xe0, R133 ;  /* 0xffffff20e8427824 */ /* 0x000fce00078e0285 */
[----:B------:R-:W2:Y:S08]  /*12120*/  MUFU.TANH R124, R124 ;  /* 0x0000007c007c7308 */ /* 0x000eb00000002400 */
[----:B------:R-:W3:Y:S08]  /*12130*/  MUFU.TANH R20, R20 ;  /* 0x0000001400147308 */ /* 0x000ef00000002400 */
[----:B------:R-:W-:Y:S08]  /*12140*/  MUFU.TANH R126, R126 ;  /* 0x0000007e007e7308 */ /* 0x000ff00000002400 */
[----:B------:R-:W4:Y:S01]  /*12150*/  MUFU.TANH R128, R128 ;  /* 0x0000008000807308 */ /* 0x000f220000002400 */
[----:B------:R-:W-:-:S02]  /*12160*/  WARPGROUP.DEPBAR.LE gsb0, 0x0 ;  /* 0x00008000000079c5 */ /* 0x000fc40000010000 */
[----:B------:R-:W-:-:S05]  /*12170*/  FMUL.FTZ R133, R2, R40 ;  /* 0x0000002802857220 */ /* 0x000fca0000410000 */
[----:B------:R-:W4:Y:S01]  /*12180*/  MUFU.TANH R106, R106 ;  /* 0x0000006a006a7308 */ /* 0x000f220000002400 */
[----:B------:R-:W-:-:S07]  /*12190*/  ISETP.GT.AND P5, PT, R66, RZ, PT ;  /* 0x000000ff4200720c */ /* 0x000fce0003fa4270 */
[----:B------:R-:W4:Y:S01]  /*121a0*/  MUFU.TANH R121, R121 ;  /* 0x0000007900797308 */ /* 0x000f220000002400 */
[----:B------:R-:W-:-:S07]  /*121b0*/  ISETP.GT.AND P3, PT, R66, 0x9, PT ;  /* 0x000000094200780c */ /* 0x000fce0003f64270 */
[----:B------:R-:W4:Y:S01]  /*121c0*/  MUFU.TANH R108, R108 ;  /* 0x0000006c006c7308 */ /* 0x000f220000002400 */
[----:B------:R-:W-:Y:S01]  /*121d0*/  ISETP.GT.AND P1, PT, R66, 0x1, PT ;  /* 0x000000014200780c */ /* 0x000fe20003f24270 */
[----:B------:R-:W-:-:S06]  /*121e0*/  FMUL.FTZ R129, R2, R132 ;  /* 0x0000008402817220 */ /* 0x000fcc0000410000 */
[----:B------:R1:W-:Y:S01]  /*121f0*/  MUFU.TANH R40, R13 ;  /* 0x0000000d00287308 */ /* 0x0003e20000002400 */
[C---:B------:R-:W-:Y:S01]  /*12200*/  FMUL.FTZ R140, R2.reuse, R43 ;  /* 0x0000002b028c7220 */ /* 0x040fe20000410000 */
[----:B0-----:R-:W-:Y:S01]  /*12210*/  FSEL R21, R21, -INF , P5 ;  /* 0xff80000015157808 */ /* 0x001fe20002800000 */
[----:B------:R-:W-:Y:S01]  /*12220*/  FMUL.FTZ R14, R2, R85 ;  /* 0x00000055020e7220 */ /* 0x000fe20000410000 */
[----:B------:R-:W-:Y:S01]  /*12230*/  FSEL R3, R3, -INF , P5 ;  /* 0xff80000003037808 */ /* 0x000fe20002800000 */
[----:B-1----:R-:W-:-:S03]  /*12240*/  IMAD.MOV.U32 R13, RZ, RZ, 0x40000040 ;  /* 0x40000040ff0d7424 */ /* 0x002fc600078e00ff */
[----:B------:R-:W0:Y:S01]  /*12250*/  MUFU.TANH R125, R125 ;  /* 0x0000007d007d7308 */ /* 0x000e220000002400 */
[----:B------:R-:W-:Y:S01]  /*12260*/  ISETP.GT.AND P5, PT, R66, 0x11, PT ;  /* 0x000000114200780c */ /* 0x000fe20003fa4270 */
[----:B------:R-:W-:Y:S01]  /*12270*/  FMUL.FTZ R85, R2, R87 ;  /* 0x0000005702557220 */ /* 0x000fe20000410000 */
[----:B------:R-:W-:Y:S02]  /*12280*/  FSEL R43, R122, -INF , P3 ;  /* 0xff8000007a2b7808 */ /* 0x000fe40001800000 */
[----:B------:R-:W-:Y:S02]  /*12290*/  R2UR UR7, R13 ;  /* 0x000000000d0772ca */ /* 0x000fe400000e0000 */
[----:B--2---:R-:W-:Y:S01]  /*122a0*/  FSEL R13, R124, -INF , P3 ;  /* 0xff8000007c0d7808 */ /* 0x004fe20001800000 */
[----:B------:R-:W1:Y:S01]  /*122b0*/  MUFU.TANH R120, R120 ;  /* 0x0000007800787308 */ /* 0x000e620000002400 */
[----:B------:R-:W-:Y:S01]  /*122c0*/  ISETP.GT.AND P3, PT, R66, 0x20, PT ;  /* 0x000000204200780c */ /* 0x000fe20003f64270 */
[----:B------:R-:W-:Y:S01]  /*122d0*/  FMUL.FTZ R87, R2, R70 ;  /* 0x0000004602577220 */ /* 0x000fe20000410000 */
[----:B------:R-:W-:Y:S01]  /*122e0*/  VIADD R12, R12, 0x606 ;  /* 0x000006060c0c7836 */ /* 0x000fe20000000000 */
[----:B------:R-:W-:Y:S01]  /*122f0*/  ISETP.GT.AND P2, PT, R66, 0x8, PT ;  /* 0x000000084200780c */ /* 0x000fe20003f44270 */
[----:B------:R-:W-:Y:S01]  /*12300*/  FMUL.FTZ R225, R2, R45 ;  /* 0x0000002d02e17220 */ /* 0x000fe20000410000 */
[----:B---3--:R-:W-:Y:S01]  /*12310*/  FSEL R20, R20, -INF , P1 ;  /* 0xff80000014147808 */ /* 0x008fe20000800000 */
[C---:B------:R-:W-:Y:S01]  /*12320*/  FMUL.FTZ R183, R2.reuse, R47 ;  /* 0x0000002f02b77220 */ /* 0x040fe20000410000 */
[C---:B------:R-:W-:Y:S01]  /*12330*/  FMUL.FTZ R70, R2.reuse, R52 ;  /* 0x0000003402467220 */ /* 0x040fe20000410000 */
[----:B------:R-:W2:Y:S01]  /*12340*/  MUFU.TANH R123, R123 ;  /* 0x0000007b007b7308 */ /* 0x000ea20000002400 */
[C---:B------:R-:W-:Y:S01]  /*12350*/  FMUL.FTZ R69, R2.reuse, R69 ;  /* 0x0000004502457220 */ /* 0x040fe20000410000 */
[----:B------:R-:W-:Y:S01]  /*12360*/  FMUL.FTZ R52, R2, R53 ;  /* 0x0000003502347220 */ /* 0x000fe20000410000 */
[----:B----4-:R-:W-:-:S02]  /*12370*/  FSEL R45, R128, -INF , P5 ;  /* 0xff800000802d7808 */ /* 0x010fc40002800000 */
[----:B------:R-:W-:Y:S02]  /*12380*/  FSEL R47, R126, -INF , P5 ;  /* 0xff8000007e2f7808 */ /* 0x000fe40002800000 */
[----:B------:R-:W-:Y:S01]  /*12390*/  ISETP.GT.AND P5, PT, R66, 0x28, PT ;  /* 0x000000284200780c */ /* 0x000fe20003fa4270 */
[----:B------:R-:W3:Y:S01]  /*123a0*/  MUFU.TANH R129, R129 ;  /* 0x0000008100817308 */ /* 0x000ee20000002400 */
[----:B------:R-:W-:Y:S01]  /*123b0*/  FSEL R53, R106, -INF , P3 ;  /* 0xff8000006a357808 */ /* 0x000fe20001800000 */
[----:B------:R-:W-:Y:S01]  /*123c0*/  FMUL.FTZ R104, R2, R104 ;  /* 0x0000006802687220 */ /* 0x000fe20000410000 */
[----:B------:R-:W-:Y:S02]  /*123d0*/  FSEL R121, R121, -INF , P2 ;  /* 0xff80000079797808 */ /* 0x000fe40001000000 */
[----:B------:R-:W-:Y:S02]  /*123e0*/  FMNMX.FTZ R106, R3, R20, !PT ;  /* 0x00000014036a7209 */ /* 0x000fe40007810000 */
[----:B------:R-:W-:-:S02]  /*123f0*/  R2UR UR6, R12 ;  /* 0x000000000c0672ca */ /* 0x000fc400000e0000 */
[----:B------:R-:W-:Y:S01]  /*12400*/  R2UR UR4, R6 ;  /* 0x00000000060472ca */ /* 0x000fe200000e0000 */
[----:B------:R4:W-:Y:S01]  /*12410*/  MUFU.TANH R12, R69 ;  /* 0x00000045000c7308 */ /* 0x0009e20000002400 */
[----:B------:R-:W-:Y:S01]  /*12420*/  R2UR UR5, R7 ;  /* 0x00000000070572ca */ /* 0x000fe200000e0000 */
[----:B------:R-:W-:Y:S01]  /*12430*/  FMUL.FTZ R105, R2, R105 ;  /* 0x0000006902697220 */ /* 0x000fe20000410000 */
[----:B------:R-:W-:-:S05]  /*12440*/  ISETP.GT.AND P4, PT, R66, 0x10, PT ;  /* 0x000000104200780c */ /* 0x000fca0003f84270 */
[----:B------:R-:W3:Y:S01]  /*12450*/  MUFU.TANH R130, R130 ;  /* 0x0000008200827308 */ /* 0x000ee20000002400 */
[----:B----4-:R-:W-:Y:S02]  /*12460*/  FSEL R69, R108, -INF , P5 ;  /* 0xff8000006c457808 */ /* 0x010fe40002800000 */
[----:B------:R-:W-:Y:S01]  /*12470*/  FMNMX.FTZ R108, R121, R106, !PT ;  /* 0x0000006a796c7209 */ /* 0x000fe20007810000 */
[C---:B------:R-:W-:Y:S01]  /*12480*/  FMUL.FTZ R131, R2.reuse, R134 ;  /* 0x0000008602837220 */ /* 0x040fe20000410000 */
[----:B0-----:R-:W-:Y:S01]  /*12490*/  FSEL R125, R125, -INF , P4 ;  /* 0xff8000007d7d7808 */ /* 0x001fe20002000000 */
[----:B------:R-:W-:Y:S02]  /*124a0*/  WARPGROUP.ARRIVE ;  /* 0x00000000000079c5 */ /* 0x000fe40000000000 */
[----:B------:R-:W0:Y:S01]  /*124b0*/  MUFU.TANH R127, R127 ;  /* 0x0000007f007f7308 */ /* 0x000e220000002400 */
[----:B------:R-:W-:Y:S01]  /*124c0*/  FMNMX.FTZ R108, R43, R108, !PT ;  /* 0x0000006c2b6c7209 */ /* 0x000fe20007810000 */
[----:B------:R-:W-:Y:S01]  /*124d0*/  FMUL.FTZ R132, R2, R135 ;  /* 0x0000008702847220 */ /* 0x000fe20000410000 */
[----:B-1----:R-:W-:Y:S01]  /*124e0*/  FSEL R120, R120, -INF , P1 ;  /* 0xff80000078787808 */ /* 0x002fe20000800000 */
[----:B------:R-:W-:-:S04]  /*124f0*/  FMUL.FTZ R109, R2, R109 ;  /* 0x0000006d026d7220 */ /* 0x000fc80000410000 */
[----:B------:R-:W1:Y:S01]  /*12500*/  MUFU.TANH R104, R104 ;  /* 0x0000006800687308 */ /* 0x000e620000002400 */
[----:B------:R-:W-:Y:S01]  /*12510*/  ISETP.GT.AND P1, PT, R66, 0x18, PT ;  /* 0x000000184200780c */ /* 0x000fe20003f24270 */
[----:B------:R-:W-:Y:S01]  /*12520*/  QGMMA.64x32x32.F32.E4M3.E4M3 R24, gdesc[UR4], R24, gsb0 ;  /* 0x00600000041879f3 */ /* 0x000fe20008000818 */
[----:B------:R-:W-:-:S05]  /*12530*/  FMNMX.FTZ R108, R125, R108, !PT ;  /* 0x0000006c7d6c7209 */ /* 0x000fca0007810000 */
[----:B------:R-:W4:Y:S01]  /*12540*/  MUFU.TANH R105, R105 ;  /* 0x0000006900697308 */ /* 0x000f220000002400 */
[----:B--2---:R-:W-:Y:S01]  /*12550*/  FSEL R123, R123, -INF , P2 ;  /* 0xff8000007b7b7808 */ /* 0x004fe20001000000 */
[----:B------:R-:W-:Y:S01]  /*12560*/  FMUL.FTZ R112, R2, R112 ;  /* 0x0000007002707220 */ /* 0x000fe20000410000 */
[----:B------:R-:W-:Y:S01]  /*12570*/  ISETP.GT.AND P2, PT, R66, 0x19, PT ;  /* 0x000000194200780c */ /* 0x000fe20003f44270 */
[----:B------:R-:W-:Y:S01]  /*12580*/  FMUL.FTZ R15, R2, R86 ;  /* 0x00000056020f7220 */ /* 0x000fe20000410000 */
[----:B---3--:R-:W-:-:S03]  /*12590*/  FSEL R129, R129, -INF , P1 ;  /* 0xff80000081817808 */ /* 0x008fc60000800000 */
[----:B------:R-:W2:Y:S01]  /*125a0*/  MUFU.TANH R131, R131 ;  /* 0x0000008300837308 */ /* 0x000ea20000002400 */
[----:B------:R-:W-:Y:S01]  /*125b0*/  FMNMX.FTZ R108, R47, R108, !PT ;  /* 0x0000006c2f6c7209 */ /* 0x000fe20007810000 */
[C---:B------:R-:W-:Y:S01]  /*125c0*/  FMUL.FTZ R86, R2.reuse, R51 ;  /* 0x0000003302567220 */ /* 0x040fe20000410000 */
[----:B------:R-:W-:Y:S01]  /*125d0*/  FMUL.FTZ R107, R2, R107 ;  /* 0x0000006b026b7220 */ /* 0x000fe20000410000 */
[----:B------:R-:W-:Y:S01]  /*125e0*/  FSEL R51, R130, -INF , P2 ;  /* 0xff80000082337808 */ /* 0x000fe20001000000 */
[C---:B------:R-:W-:Y:S01]  /*125f0*/  FMUL.FTZ R113, R2.reuse, R113 ;  /* 0x0000007102717220 */ /* 0x040fe20000410000 */
[----:B------:R-:W-:Y:S01]  /*12600*/  FMNMX.FTZ R108, R129, R108, !PT ;  /* 0x0000006c816c7209 */ /* 0x000fe20007810000 */
[C---:B------:R-:W-:Y:S01]  /*12610*/  FMUL.FTZ R138, R2.reuse, R48 ;  /* 0x00000030028a7220 */ /* 0x040fe20000410000 */
[----:B------:R-:W3:Y:S01]  /*12620*/  MUFU.TANH R132, R132 ;  /* 0x0000008400847308 */ /* 0x000ee20000002400 */
[C---:B------:R-:W-:Y:S01]  /*12630*/  FMUL.FTZ R48, R2.reuse, R55 ;  /* 0x0000003702307220 */ /* 0x040fe20000410000 */
[----:B0-----:R-:W-:Y:S01]  /*12640*/  FSEL R127, R127, -INF , P4 ;  /* 0xff8000007f7f7808 */ /* 0x001fe20002000000 */
[----:B------:R-:W-:-:S05]  /*12650*/  FMUL.FTZ R110, R2, R110 ;  /* 0x0000006e026e7220 */ /* 0x000fca0000410000 */
[----:B------:R-:W0:Y:S01]  /*12660*/  MUFU.TANH R109, R109 ;  /* 0x0000006d006d7308 */ /* 0x000e220000002400 */
[----:B------:R-:W-:Y:S01]  /*12670*/  ISETP.GT.AND P4, PT, R66, 0x21, PT ;  /* 0x000000214200780c */ /* 0x000fe20003f84270 */
[----:B------:R-:W-:Y:S01]  /*12680*/  FMUL.FTZ R115, R2, R115 ;  /* 0x0000007302737220 */ /* 0x000fe20000410000 */
[----:B-1----:R-:W-:Y:S01]  /*12690*/  FSEL R55, R104, -INF , P3 ;  /* 0xff80000068377808 */ /* 0x002fe20001800000 */
[C---:B------:R-:W-:Y:S01]  /*126a0*/  FMUL.FTZ R116, R2.reuse, R116 ;  /* 0x0000007402747220 */ /* 0x040fe20000410000 */
[----:B------:R-:W-:Y:S01]  /*126b0*/  FMNMX.FTZ R108, R51, R108, !PT ;  /* 0x0000006c336c7209 */ /* 0x000fe20007810000 */
[C---:B------:R-:W-:Y:S01]  /*126c0*/  FMUL.FTZ R111, R2.reuse, R111 ;  /* 0x0000006f026f7220 */ /* 0x040fe20000410000 */
[C---:B------:R-:W-:Y:S01]  /*126d0*/  FMUL.FTZ R117, R2.reuse, R117 ;  /* 0x0000007502757220 */ /* 0x040fe20000410000 */
[----:B------:R-:W-:Y:S01]  /*126e0*/  MUFU.TANH R112, R112 ;  /* 0x0000007000707308 */ /* 0x000fe20000002400 */
[----:B----4-:R-:W-:Y:S01]  /*126f0*/  FSEL R105, R105, -INF , P4 ;  /* 0xff80000069697808 */ /* 0x010fe20002000000 */
[C---:B------:R-:W-:Y:S01]  /*12700*/  FMUL.FTZ R92, R2.reuse, R92 ;  /* 0x0000005c025c7220 */ /* 0x040fe20000410000 */
[----:B------:R-:W-:Y:S01]  /*12710*/  FMNMX.FTZ R108, R55, R108, !PT ;  /* 0x0000006c376c7209 */ /* 0x000fe20007810000 */
[C---:B------:R-:W-:Y:S01]  /*12720*/  FMUL.FTZ R94, R2.reuse, R94 ;  /* 0x0000005e025e7220 */ /* 0x040fe20000410000 */
[C---:B------:R-:W-:Y:S01]  /*12730*/  FMUL.FTZ R114, R2.reuse, R114 ;  /* 0x0000007202727220 */ /* 0x040fe20000410000 */
[C---:B------:R-:W-:Y:S01]  /*12740*/  FMUL.FTZ R88, R2.reuse, R88 ;  /* 0x0000005802587220 */ /* 0x040fe20000410000 */
[C---:B------:R-:W-:Y:S01]  /*12750*/  FMUL.FTZ R118, R2.reuse, R118 ;  /* 0x0000007602767220 */ /* 0x040fe20000410000 */
[----:B------:R-:W1:Y:S01]  /*12760*/  MUFU.TANH R107, R107 ;  /* 0x0000006b006b7308 */ /* 0x000e620000002400 */
[----:B--2---:R-:W-:Y:S01]  /*12770*/  FSEL R131, R131, -INF , P1 ;  /* 0xff80000083837808 */ /* 0x004fe20000800000 */
[----:B------:R-:W-:Y:S01]  /*12780*/  FMUL.FTZ R136, R2, R49 ;  /* 0x0000003102887220 */ /* 0x000fe20000410000 */
[----:B------:R-:W-:Y:S01]  /*12790*/  ISETP.GT.AND P1, PT, R66, 0x29, PT ;  /* 0x000000294200780c */ /* 0x000fe20003f24270 */
[C---:B------:R-:W-:Y:S01]  /*127a0*/  FMUL.FTZ R119, R2.reuse, R119 ;  /* 0x0000007702777220 */ /* 0x040fe20000410000 */
[C---:B------:R-:W-:Y:S01]  /*127b0*/  FMUL.FTZ R101, R2.reuse, R101 ;  /* 0x0000006502657220 */ /* 0x040fe20000410000 */
[C---:B------:R-:W-:Y:S01]  /*127c0*/  FMUL.FTZ R103, R2.reuse, R103 ;  /* 0x0000006702677220 */ /* 0x040fe20000410000 */
[C---:B------:R-:W-:Y:S01]  /*127d0*/  FMUL.FTZ R90, R2.reuse, R90 ;  /* 0x0000005a025a7220 */ /* 0x040fe20000410000 */
[----:B------:R-:W-:Y:S01]  /*127e0*/  MUFU.TANH R113, R113 ;  /* 0x0000007100717308 */ /* 0x000fe20000002400 */
[----:B------:R-:W-:Y:S01]  /*127f0*/  FMNMX.FTZ R108, R105, R108, !PT ;  /* 0x0000006c696c7209 */ /* 0x000fe20007810000 */
[----:B------:R-:W-:Y:S01]  /*12800*/  FMUL.FTZ R89, R2, R89 ;  /* 0x0000005902597220 */ /* 0x000fe20000410000 */
[----:B---3--:R-:W-:Y:S01]  /*12810*/  FSEL R49, R132, -INF , P2 ;  /* 0xff80000084317808 */ /* 0x008fe20001000000 */
[C---:B------:R-:W-:Y:S01]  /*12820*/  FMUL.FTZ R221, R2.reuse, R44 ;  /* 0x0000002c02dd7220 */ /* 0x040fe20000410000 */
[C---:B------:R-:W-:Y:S01]  /*12830*/  FMUL.FTZ R91, R2.reuse, R91 ;  /* 0x0000005b025b7220 */ /* 0x040fe20000410000 */
[C---:B------:R-:W-:Y:S01]  /*12840*/  FMUL.FTZ R93, R2.reuse, R93 ;  /* 0x0000005d025d7220 */ /* 0x040fe20000410000 */
[----:B------:R-:W-:Y:S01]  /*12850*/  FMUL.FTZ R96, R2, R96 ;  /* 0x0000006002607220 */ /* 0x000fe20000410000 */
[----:B------:R-:W-:Y:S01]  /*12860*/  MUFU.TANH R110, R110 ;  /* 0x0000006e006e7308 */ /* 0x000fe20000002400 */
[----:B------:R-:W-:Y:S01]  /*12870*/  ISETP.GT.AND P2, PT, R66, 0x30, PT ;  /* 0x000000304200780c */ /* 0x000fe20003f44270 */
[C---:B------:R-:W-:Y:S01]  /*12880*/  FMUL.FTZ R98, R2.reuse, R98 ;  /* 0x0000006202627220 */ /* 0x040fe20000410000 */
[----:B0-----:R-:W-:Y:S01]  /*12890*/  FSEL R109, R109, -INF , P1 ;  /* 0xff8000006d6d7808 */ /* 0x001fe20000800000 */
[C---:B------:R-:W-:Y:S01]  /*128a0*/  FMUL.FTZ R80, R2.reuse, R80 ;  /* 0x0000005002507220 */ /* 0x040fe20000410000 */
[C---:B------:R-:W-:Y:S01]  /*128b0*/  FMUL.FTZ R82, R2.reuse, R82 ;  /* 0x0000005202527220 */ /* 0x040fe20000410000 */
[C---:B------:R-:W-:Y:S01]  /*128c0*/  FMUL.FTZ R97, R2.reuse, R97 ;  /* 0x0000006102617220 */ /* 0x040fe20000410000 */
[C---:B------:R-:W-:Y:S01]  /*128d0*/  FMUL.FTZ R99, R2.reuse, R99 ;  /* 0x0000006302637220 */ /* 0x040fe20000410000 */
[----:B------:R-:W0:Y:S01]  /*128e0*/  MUFU.TANH R115, R115 ;  /* 0x0000007300737308 */ /* 0x000e220000002400 */
[----:B------:R-:W-:Y:S01]  /*128f0*/  FMNMX.FTZ R108, R69, R108, !PT ;  /* 0x0000006c456c7209 */ /* 0x000fe20007810000 */
[C---:B------:R-:W-:Y:S01]  /*12900*/  FMUL.FTZ R68, R2.reuse, R68 ;  /* 0x0000004402447220 */ /* 0x040fe20000410000 */
[C---:B------:R-:W-:Y:S01]  /*12910*/  FMUL.FTZ R67, R2.reuse, R67 ;  /* 0x0000004302437220 */ /* 0x040fe20000410000 */
[C---:B------:R-:W-:Y:S01]  /*12920*/  FMUL.FTZ R134, R2.reuse, R50 ;  /* 0x0000003202867220 */ /* 0x040fe20000410000 */
[C---:B------:R-:W-:Y:S01]  /*12930*/  FMUL.FTZ R135, R2.reuse, R41 ;  /* 0x0000002902877220 */ /* 0x040fe20000410000 */
[C---:B------:R-:W-:Y:S01]  /*12940*/  FMUL.FTZ R100, R2.reuse, R100 ;  /* 0x0000006402647220 */ /* 0x040fe20000410000 */
[----:B------:R-:W-:Y:S01]  /*12950*/  FMUL.FTZ R102, R2, R102 ;  /* 0x0000006602667220 */ /* 0x000fe20000410000 */
[----:B------:R-:W-:Y:S01]  /*12960*/  MUFU.TANH R116, R116 ;  /* 0x0000007400747308 */ /* 0x000fe20000002400 */
[----:B------:R-:W-:Y:S01]  /*12970*/  ISETP.GT.AND P3, PT, R66, 0x31, PT ;  /* 0x000000314200780c */ /* 0x000fe20003f64270 */
[C---:B------:R-:W-:Y:S01]  /*12980*/  FMUL.FTZ R95, R2.reuse, R95 ;  /* 0x0000005f025f7220 */ /* 0x040fe20000410000 */
[C---:B------:R-:W-:Y:S01]  /*12990*/  FMUL.FTZ R73, R2.reuse, R73 ;  /* 0x0000004902497220 */ /* 0x040fe20000410000 */
[C---:B------:R-:W-:Y:S01]  /*129a0*/  FMUL.FTZ R57, R2.reuse, R57 ;  /* 0x0000003902397220 */ /* 0x040fe20000410000 */
[C---:B------:R-:W-:Y:S01]  /*129b0*/  FMUL.FTZ R59, R2.reuse, R59 ;  /* 0x0000003b023b7220 */ /* 0x040fe20000410000 */
[C---:B------:R-:W-:Y:S01]  /*129c0*/  FMUL.FTZ R137, R2.reuse, R42 ;  /* 0x0000002a02897220 */ /* 0x040fe20000410000 */
[C---:B------:R-:W-:Y:S01]  /*129d0*/  FMUL.FTZ R76, R2.reuse, R76 ;  /* 0x0000004c024c7220 */ /* 0x040fe20000410000 */
[----:B------:R-:W2:Y:S01]  /*129e0*/  MUFU.TANH R111, R111 ;  /* 0x0000006f006f7308 */ /* 0x000ea20000002400 */
[----:B------:R-:W-:Y:S01]  /*129f0*/  FMNMX.FTZ R108, R109, R108, !PT ;  /* 0x0000006c6d6c7209 */ /* 0x000fe20007810000 */
[C---:B------:R-:W-:Y:S01]  /*12a00*/  FMUL.FTZ R78, R2.reuse, R78 ;  /* 0x0000004e024e7220 */ /* 0x040fe20000410000 */
[C---:B------:R-:W-:Y:S01]  /*12a10*/  FMUL.FTZ R77, R2.reuse, R77 ;  /* 0x0000004d024d7220 */ /* 0x040fe20000410000 */
[C---:B------:R-:W-:Y:S01]  /*12a20*/  FMUL.FTZ R79, R2.reuse, R79 ;  /* 0x0000004f024f7220 */ /* 0x040fe20000410000 */
[C---:B------:R-:W-:Y:S01]  /*12a30*/  FMUL.FTZ R72, R2.reuse, R72 ;  /* 0x0000004802487220 */ /* 0x040fe20000410000 */
[C---:B------:R-:W-:Y:S01]  /*12a40*/  FMUL.FTZ R74, R2.reuse, R74 ;  /* 0x0000004a024a7220 */ /* 0x040fe20000410000 */
[C---:B------:R-:W-:Y:S01]  /*12a50*/  FMUL.FTZ R71, R2.reuse, R71 ;  /* 0x0000004702477220 */ /* 0x040fe20000410000 */
[----:B------:R-:W-:Y:S01]  /*12a60*/  MUFU.TANH R117, R117 ;  /* 0x0000007500757308 */ /* 0x000fe20000002400 */
[----:B-1----:R-:W-:Y:S01]  /*12a70*/  FSEL R107, R107, -INF , P4 ;  /* 0xff8000006b6b7808 */ /* 0x002fe20002000000 */
        /* <DEDUP_REMOVED lines=9> */
[C---:B------:R-:W-:Y:S01]  /*12b10*/  FMUL.FTZ R60, R2.reuse, R60 ;  /* 0x0000003c023c7220 */ /* 0x040fe20000410000 */
[C---:B------:R-:W-:Y:S01]  /*12b20*/  FMUL.FTZ R62, R2.reuse, R62 ;  /* 0x0000003e023e7220 */ /* 0x040fe20000410000 */
[C---:B------:R-:W-:Y:S01]  /*12b30*/  FMUL.FTZ R61, R2.reuse, R61 ;  /* 0x0000003d023d7220 */ /* 0x040fe20000410000 */
[C---:B------:R-:W-:Y:S01]  /*12b40*/  FMUL.FTZ R64, R2.reuse, R64 ;  /* 0x0000004002407220 */ /* 0x040fe20000410000 */
[----:B------:R-:W-:Y:S01]  /*12b50*/  FMUL.FTZ R63, R2, R63 ;  /* 0x0000003f023f7220 */ /* 0x000fe20000410000 */
[----:B------:R-:W1:Y:S01]  /*12b60*/  MUFU.TANH R94, R94 ;  /* 0x0000005e005e7308 */ /* 0x000e620000002400 */
[----:B------:R-:W-:Y:S01]  /*12b70*/  ISETP.GT.AND P4, PT, R66, 0x38, PT ;  /* 0x000000384200780c */ /* 0x000fe20003f84270 */
[----:B------:R-:W-:Y:S01]  /*12b80*/  FMUL.FTZ R54, R2, R54 ;  /* 0x0000003602367220 */ /* 0x000fe20000410000 */
[----:B------:R-:W-:-:S05]  /*12b90*/  ULDC UR4, c[0x0][0x988] ;  /* 0x0002620000047ab9 */ /* 0x000fca0000000800 */
[----:B------:R-:W-:Y:S08]  /*12ba0*/  MUFU.TANH R114, R114 ;  /* 0x0000007200727308 */ /* 0x000ff00000002400 */
[----:B------:R-:W3:Y:S08]  /*12bb0*/  MUFU.TANH R88, R88 ;  /* 0x0000005800587308 */ /* 0x000ef00000002400 */
[----:B------:R4:W-:Y:S08]  /*12bc0*/  MUFU.TANH R44, R87 ;  /* 0x00000057002c7308 */ /* 0x0009f00000002400 */
[----:B------:R-:W3:Y:S01]  /*12bd0*/  MUFU.TANH R118, R118 ;  /* 0x0000007600767308 */ /* 0x000ee20000002400 */
[----:B----4-:R-:W-:-:S04]  /*12be0*/  FSEL R87, R112, -INF , P2 ;  /* 0xff80000070577808 */ /* 0x010fc80001000000 */
[----:B------:R-:W-:-:S03]  /*12bf0*/  FMNMX.FTZ R108, R87, R108, !PT ;  /* 0x0000006c576c7209 */ /* 0x000fc60007810000 */
[----:B------:R-:W4:Y:S01]  /*12c00*/  MUFU.TANH R119, R119 ;  /* 0x0000007700777308 */ /* 0x000f220000002400 */
[----:B0-----:R-:W-:-:S07]  /*12c10*/  FSEL R115, R115, -INF , P3 ;  /* 0xff80000073737808 */ /* 0x001fce0001800000 */
[----:B------:R-:W-:Y:S08]  /*12c20*/  MUFU.TANH R101, R101 ;  /* 0x0000006500657308 */ /* 0x000ff00000002400 */
[----:B------:R-:W0:Y:S08]  /*12c30*/  MUFU.TANH R103, R103 ;  /* 0x0000006700677308 */ /* 0x000e300000002400 */
[----:B------:R-:W-:Y:S08]  /*12c40*/  MUFU.TANH R90, R90 ;  /* 0x0000005a005a7308 */ /* 0x000ff00000002400 */
[----:B------:R-:W0:Y:S08]  /*12c50*/  MUFU.TANH R89, R89 ;  /* 0x0000005900597308 */ /* 0x000e300000002400 */
[----:B------:R1:W-:Y:S01]  /*12c60*/  MUFU.TANH R50, R133 ;  /* 0x0000008500327308 */ /* 0x0003e20000002400 */
[----:B--2---:R-:W-:-:S07]  /*12c70*/  FSEL R111, R111, -INF , P1 ;  /* 0xff8000006f6f7808 */ /* 0x004fce0000800000 */
[----:B------:R-:W2:Y:S01]  /*12c80*/  MUFU.TANH R91, R91 ;  /* 0x0000005b005b7308 */ /* 0x000ea20000002400 */
[----:B-1----:R-:W-:Y:S02]  /*12c90*/  FSEL R133, R113, -INF , P3 ;  /* 0xff80000071857808 */ /* 0x002fe40001800000 */
[----:B------:R-:W-:Y:S02]  /*12ca0*/  ISETP.GT.AND P3, PT, R66, 0x48, PT ;  /* 0x000000484200780c */ /* 0x000fe40003f64270 */
[----:B------:R-:W-:-:S03]  /*12cb0*/  FMNMX.FTZ R108, R133, R108, !PT ;  /* 0x0000006c856c7209 */ /* 0x000fc60007810000 */
[----:B------:R-:W1:Y:S01]  /*12cc0*/  MUFU.TANH R93, R93 ;  /* 0x0000005d005d7308 */ /* 0x000e620000002400 */
[----:B------:R-:W-:-:S07]  /*12cd0*/  ISETP.GT.AND P1, PT, R66, 0x40, PT ;  /* 0x000000404200780c */ /* 0x000fce0003f24270 */
[----:B------:R-:W-:Y:S01]  /*12ce0*/  MUFU.TANH R96, R96 ;  /* 0x0000006000607308 */ /* 0x000fe20000002400 */
[----:B------:R-:W-:-:S07]  /*12cf0*/  FSEL R143, R94, -INF , P3 ;  /* 0xff8000005e8f7808 */ /* 0x000fce0001800000 */
[----:B------:R-:W1:Y:S01]  /*12d00*/  MUFU.TANH R98, R98 ;  /* 0x0000006200627308 */ /* 0x000e620000002400 */
[----:B------:R-:W-:-:S07]  /*12d10*/  FSEL R147, R92, -INF , P3 ;  /* 0xff8000005c937808 */ /* 0x000fce0001800000 */
[----:B------:R-:W-:Y:S08]  /*12d20*/  MUFU.TANH R80, R80 ;  /* 0x0000005000507308 */ /* 0x000ff00000002400 */
[----:B------:R-:W1:Y:S08]  /*12d30*/  MUFU.TANH R82, R82 ;  /* 0x0000005200527308 */ /* 0x000e700000002400 */
[----:B------:R3:W-:Y:S08]  /*12d40*/  MUFU.TANH R41, R67 ;  /* 0x0000004300297308 */ /* 0x0007f00000002400 */
[----:B------:R-:W-:Y:S01]  /*12d50*/  MUFU.TANH R42, R68 ;  /* 0x00000044002a7308 */ /* 0x000fe20000002400 */
[----:B---3--:R-:W-:-:S02]  /*12d60*/  FSEL R67, R110, -INF , P5 ;  /* 0xff8000006e437808 */ /* 0x008fc40002800000 */
[----:B------:R-:W-:-:S05]  /*12d70*/  ISETP.GT.AND P5, PT, R66, 0x39, PT ;  /* 0x000000394200780c */ /* 0x000fca0003fa4270 */
[----:B------:R-:W-:Y:S01]  /*12d80*/  MUFU.TANH R97, R97 ;  /* 0x0000006100617308 */ /* 0x000fe20000002400 */
[----:B------:R-:W-:-:S07]  /*12d90*/  FSEL R117, R117, -INF , P5 ;  /* 0xff80000075757808 */ /* 0x000fce0002800000 */
[----:B------:R-:W3:Y:S01]  /*12da0*/  MUFU.TANH R99, R99 ;  /* 0x0000006300637308 */ /* 0x000ee20000002400 */
[----:B------:R-:W-:-:S07]  /*12db0*/  ISETP.GT.AND P3, PT, R66, 0x59, PT ;  /* 0x000000594200780c */ /* 0x000fce0003f64270 */
[----:B------:R4:W-:Y:S01]  /*12dc0*/  MUFU.TANH R68, R135 ;  /* 0x0000008700447308 */ /* 0x0009e20000002400 */
[----:B------:R-:W-:Y:S02]  /*12dd0*/  FSEL R141, R88, -INF , P1 ;  /* 0xff800000588d7808 */ /* 0x000fe40000800000 */
[----:B----4-:R-:W-:-:S05]  /*12de0*/  FSEL R135, R116, -INF , P4 ;  /* 0xff80000074877808 */ /* 0x010fca0002000000 */
[----:B------:R-:W-:Y:S01]  /*12df0*/  MUFU.TANH R100, R100 ;  /* 0x0000006400647308 */ /* 0x000fe20000002400 */
[----:B------:R-:W-:-:S07]  /*12e00*/  FMNMX.FTZ R108, R135, R108, !PT ;  /* 0x0000006c876c7209 */ /* 0x000fce0007810000 */
[----:B------:R-:W4:Y:S01]  /*12e10*/  MUFU.TANH R102, R102 ;  /* 0x0000006600667308 */ /* 0x000f220000002400 */
[----:B------:R-:W-:-:S07]  /*12e20*/  FMNMX.FTZ R108, R117, R108, !PT ;  /* 0x0000006c756c7209 */ /* 0x000fce0007810000 */
[----:B------:R-:W4:Y:S01]  /*12e30*/  MUFU.TANH R95, R95 ;  /* 0x0000005f005f7308 */ /* 0x000f220000002400 */
[----:B------:R-:W-:-:S07]  /*12e40*/  FSEL R113, R118, -INF , P4 ;  /* 0xff80000076717808 */ /* 0x000fce0002000000 */
[----:B------:R-:W4:Y:S01]  /*12e50*/  MUFU.TANH R73, R73 ;  /* 0x0000004900497308 */ /* 0x000f220000002400 */
[----:B------:R-:W-:-:S07]  /*12e60*/  ISETP.GT.AND P4, PT, R66, 0x49, PT ;  /* 0x000000494200780c */ /* 0x000fce0003f84270 */
[----:B------:R-:W-:Y:S01]  /*12e70*/  MUFU.TANH R57, R57 ;  /* 0x0000003900397308 */ /* 0x000fe20000002400 */
[----:B------:R-:W-:-:S07]  /*12e80*/  FSEL R119, R119, -INF , P5 ;  /* 0xff80000077777808 */ /* 0x000fce0002800000 */
[----:B------:R-:W4:Y:S01]  /*12e90*/  MUFU.TANH R59, R59 ;  /* 0x0000003b003b7308 */ /* 0x000f220000002400 */
[----:B0-----:R-:W-:-:S07]  /*12ea0*/  FSEL R103, R103, -INF , P3 ;  /* 0xff80000067677808 */ /* 0x001fce0001800000 */
[----:B------:R-:W-:Y:S01]  /*12eb0*/  MUFU.TANH R76, R76 ;  /* 0x0000004c004c7308 */ /* 0x000fe20000002400 */
[----:B------:R-:W-:-:S07]  /*12ec0*/  FSEL R157, R101, -INF , P3 ;  /* 0xff800000659d7808 */ /* 0x000fce0001800000 */
[----:B------:R-:W0:Y:S01]  /*12ed0*/  MUFU.TANH R78, R78 ;  /* 0x0000004e004e7308 */ /* 0x000e220000002400 */
[C---:B------:R-:W-:Y:S02]  /*12ee0*/  ISETP.GT.AND P5, PT, R66.reuse, 0x50, PT ;  /* 0x000000504200780c */ /* 0x040fe40003fa4270 */
[----:B------:R-:W-:-:S05]  /*12ef0*/  ISETP.GT.AND P3, PT, R66, 0x70, PT ;  /* 0x000000704200780c */ /* 0x000fca0003f64270 */
[----:B------:R2:W-:Y:S01]  /*12f00*/  MUFU.TANH R46, R71 ;  /* 0x00000047002e7308 */ /* 0x0005e20000002400 */
[----:B------:R-:W-:-:S07]  /*12f10*/  FMNMX.FTZ R108, R141, R108, !PT ;  /* 0x0000006c8d6c7209 */ /* 0x000fce0007810000 */
[----:B------:R-:W-:Y:S01]  /*12f20*/  MUFU.TANH R77, R77 ;  /* 0x0000004d004d7308 */ /* 0x000fe20000002400 */
[----:B--2---:R-:W-:Y:S02]  /*12f30*/  FSEL R71, R114, -INF , P2 ;  /* 0xff80000072477808 */ /* 0x004fe40001000000 */
[----:B------:R-:W-:-:S05]  /*12f40*/  ISETP.GT.AND P2, PT, R66, 0x41, PT ;  /* 0x000000414200780c */ /* 0x000fca0003f44270 */
[----:B------:R-:W2:Y:S01]  /*12f50*/  MUFU.TANH R79, R79 ;  /* 0x0000004f004f7308 */ /* 0x000ea20000002400 */
[----:B------:R-:W-:-:S07]  /*12f60*/  FSEL R145, R89, -INF , P2 ;  /* 0xff80000059917808 */ /* 0x000fce0001000000 */
[----:B------:R-:W-:Y:S01]  /*12f70*/  MUFU.TANH R72, R72 ;  /* 0x0000004800487308 */ /* 0x000fe20000002400 */
[----:B------:R-:W-:-:S07]  /*12f80*/  FSEL R91, R91, -INF , P2 ;  /* 0xff8000005b5b7808 */ /* 0x000fce0001000000 */
[----:B------:R-:W2:Y:S01]  /*12f90*/  MUFU.TANH R74, R74 ;  /* 0x0000004a004a7308 */ /* 0x000ea20000002400 */
[----:B-1----:R-:W-:-:S07]  /*12fa0*/  FSEL R149, R93, -INF , P4 ;  /* 0xff8000005d957808 */ /* 0x002fce0002000000 */
[----:B------:R-:W-:Y:S01]  /*12fb0*/  MUFU.TANH R14, R14 ;  /* 0x0000000e000e7308 */ /* 0x000fe20000002400 */
[----:B------:R-:W-:-:S07]  /*12fc0*/  ISETP.GT.AND P2, PT, R66, 0x58, PT ;  /* 0x000000584200780c */ /* 0x000fce0003f44270 */
[----:B------:R-:W1:Y:S01]  /*12fd0*/  MUFU.TANH R85, R85 ;  /* 0x0000005500557308 */ /* 0x000e620000002400 */
[----:B------:R-:W-:Y:S02]  /*12fe0*/  FSEL R93, R98, -INF , P5 ;  /* 0xff800000625d7808 */ /* 0x000fe40002800000 */
[----:B------:R-:W-:-:S05]  /*12ff0*/  FSEL R151, R96, -INF , P5 ;  /* 0xff80000060977808 */ /* 0x000fca0002800000 */
[----:B------:R3:W-:Y:S01]  /*13000*/  MUFU.TANH R104, R137 ;  /* 0x0000008900687308 */ /* 0x0007e20000002400 */
[----:B------:R-:W-:Y:S02]  /*13010*/  FSEL R165, R82, -INF , P3 ;  /* 0xff80000052a57808 */ /* 0x000fe40001800000 */
[----:B------:R-:W-:-:S05]  /*13020*/  FSEL R167, R80, -INF , P3 ;  /* 0xff80000050a77808 */ /* 0x000fca0001800000 */
[----:B------:R-:W1:Y:S01]  /*13030*/  MUFU.TANH R75, R75 ;  /* 0x0000004b004b7308 */ /* 0x000e620000002400 */
[----:B---3--:R-:W-:Y:S02]  /*13040*/  FSEL R137, R90, -INF , P1 ;  /* 0xff8000005a897808 */ /* 0x008fe40000800000 */
[----:B------:R-:W-:-:S05]  /*13050*/  ISETP.GT.AND P1, PT, R66, 0x51, PT ;  /* 0x000000514200780c */ /* 0x000fca0003f24270 */
[----:B------:R-:W-:Y:S01]  /*13060*/  MUFU.TANH R56, R56 ;  /* 0x0000003800387308 */ /* 0x000fe20000002400 */
[----:B------:R-:W-:Y:S02]  /*13070*/  ISETP.GT.AND P5, PT, R66, 0x61, PT ;  /* 0x000000614200780c */ /* 0x000fe40003fa4270 */
[----:B------:R-:W-:-:S05]  /*13080*/  FSEL R99, R99, -INF , P1 ;  /* 0xff80000063637808 */ /* 0x000fca0000800000 */
[----:B------:R-:W3:Y:S01]  /*13090*/  MUFU.TANH R58, R58 ;  /* 0x0000003a003a7308 */ /* 0x000ee20000002400 */
[----:B------:R-:W-:Y:S02]  /*130a0*/  FSEL R153, R97, -INF , P1 ;  /* 0xff80000061997808 */ /* 0x000fe40000800000 */
[----:B------:R-:W-:Y:S02]  /*130b0*/  FMNMX.FTZ R108, R145, R108, !PT ;  /* 0x0000006c916c7209 */ /* 0x000fe40007810000 */
[----:B------:R-:W-:-:S03]  /*130c0*/  ISETP.GT.AND P3, PT, R66, 0x81, PT ;  /* 0x000000814200780c */ /* 0x000fc60003f64270 */
[----:B------:R-:W-:Y:S01]  /*130d0*/  MUFU.TANH R81, R81 ;  /* 0x0000005100517308 */ /* 0x000fe20000002400 */
[----:B------:R-:W-:-:S07]  /*130e0*/  ISETP.GT.AND P1, PT, R66, 0x68, PT ;  /* 0x000000684200780c */ /* 0x000fce0003f24270 */
[----:B------:R-:W3:Y:S01]  /*130f0*/  MUFU.TANH R83, R83 ;  /* 0x0000005300537308 */ /* 0x000ee20000002400 */
[----:B----4-:R-:W-:Y:S02]  /*13100*/  FSEL R97, R102, -INF , P2 ;  /* 0xff80000066617808 */ /* 0x010fe40001000000 */
[----:B------:R-:W-:Y:S02]  /*13110*/  FSEL R155, R100, -INF , P2 ;  /* 0xff800000649b7808 */ /* 0x000fe40001000000 */
[----:B------:R-:W-:-:S03]  /*13120*/  FSEL R95, R95, -INF , P4 ;  /* 0xff8000005f5f7808 */ /* 0x000fc60002000000 */
[----:B------:R-:W-:Y:S01]  /*13130*/  MUFU.TANH R84, R84 ;  /* 0x0000005400547308 */ /* 0x000fe20000002400 */
[----:B------:R-:W-:Y:S02]  /*13140*/  ISETP.GT.AND P2, PT, R66, 0x69, PT ;  /* 0x000000694200780c */ /* 0x000fe40003f44270 */
[----:B------:R-:W-:Y:S02]  /*13150*/  FSEL R161, R73, -INF , P5 ;  /* 0xff80000049a17808 */ /* 0x000fe40002800000 */
[----:B------:R-:W-:-:S03]  /*13160*/  FMNMX.FTZ R108, R147, R108, !PT ;  /* 0x0000006c936c7209 */ /* 0x000fc60007810000 */
[----:B------:R-:W4:Y:S01]  /*13170*/  MUFU.TANH R15, R15 ;  /* 0x0000000f000f7308 */ /* 0x000f220000002400 */
[----:B------:R-:W-:Y:S02]  /*13180*/  FSEL R59, R59, -INF , P3 ;  /* 0xff8000003b3b7808 */ /* 0x000fe40001800000 */
[----:B------:R-:W-:-:S05]  /*13190*/  FSEL R177, R57, -INF , P3 ;  /* 0xff80000039b17808 */ /* 0x000fca0001800000 */
[----:B------:R-:W4:Y:S01]  /*131a0*/  MUFU.TANH R65, R65 ;  /* 0x0000004100417308 */ /* 0x000f220000002400 */
[----:B------:R-:W-:Y:S02]  /*131b0*/  ISETP.GT.AND P4, PT, R66, 0x60, PT ;  /* 0x000000604200780c */ /* 0x000fe40003f84270 */
[----:B0-----:R-:W-:Y:S02]  /*131c0*/  FSEL R73, R78, -INF , P1 ;  /* 0xff8000004e497808 */ /* 0x001fe40000800000 */
[----:B------:R-:W-:-:S03]  /*131d0*/  FSEL R163, R76, -INF , P1 ;  /* 0xff8000004ca37808 */ /* 0x000fc60000800000 */
[----:B------:R-:W-:Y:S01]  /*131e0*/  MUFU.TANH R60, R60 ;  /* 0x0000003c003c7308 */ /* 0x000fe20000002400 */
[C---:B------:R-:W-:Y:S02]  /*131f0*/  ISETP.GT.AND P3, PT, R66.reuse, 0x98, PT ;  /* 0x000000984200780c */ /* 0x040fe40003f64270 */
[----:B------:R-:W-:-:S05]  /*13200*/  ISETP.GT.AND P1, PT, R66, 0x79, PT ;  /* 0x000000794200780c */ /* 0x000fca0003f24270 */
[----:B------:R-:W0:Y:S01]  /*13210*/  MUFU.TANH R62, R62 ;  /* 0x0000003e003e7308 */ /* 0x000e220000002400 */
[----:B------:R-:W-:Y:S02]  /*13220*/  FMNMX.FTZ R108, R149, R108, !PT ;  /* 0x0000006c956c7209 */ /* 0x000fe40007810000 */
[----:B--2---:R-:W-:Y:S02]  /*13230*/  FSEL R79, R79, -INF , P2 ;  /* 0xff8000004f4f7808 */ /* 0x004fe40001000000 */
[----:B------:R-:W-:-:S03]  /*13240*/  FSEL R77, R77, -INF , P2 ;  /* 0xff8000004d4d7808 */ /* 0x000fc60001000000 */
[----:B------:R-:W2:Y:S01]  /*13250*/  MUFU.TANH R61, R61 ;  /* 0x0000003d003d7308 */ /* 0x000ea20000002400 */
[----:B------:R-:W-:Y:S01]  /*13260*/  FSEL R101, R74, -INF , P4 ;  /* 0xff8000004a657808 */ /* 0x000fe20002000000 */
[----:B------:R-:W-:Y:S02]  /*13270*/  WARPGROUP.DEPBAR.LE gsb0, 0x0 ;  /* 0x00008000000079c5 */ /* 0x000fe40000010000 */
[----:B------:R-:W-:-:S04]  /*13280*/  FSEL R159, R72, -INF , P4 ;  /* 0xff800000489f7808 */ /* 0x000fc80002000000 */
[----:B------:R-:W-:Y:S01]  /*13290*/  MUFU.TANH R221, R221 ;  /* 0x000000dd00dd7308 */ /* 0x000fe20000002400 */
[----:B------:R-:W-:Y:S02]  /*132a0*/  ISETP.GT.AND P2, PT, R66, 0x80, PT ;  /* 0x000000804200780c */ /* 0x000fe40003f44270 */
[----:B------:R-:W-:Y:S01]  /*132b0*/  FSEL R207, R42, -INF , P3 ;  /* 0xff8000002acf7808 */ /* 0x000fe20001800000 */
[----:B------:R-:W-:-:S04]  /*132c0*/  FMUL.FTZ R42, R2, R32 ;  /* 0x00000020022a7220 */ /* 0x000fc80000410000 */
[----:B------:R-:W2:Y:S01]  /*132d0*/  MUFU.TANH R181, R181 ;  /* 0x000000b500b57308 */ /* 0x000ea20000002400 */
[----:B------:R-:W-:Y:S02]  /*132e0*/  ISETP.GT.AND P4, PT, R66, 0x71, PT ;  /* 0x000000714200780c */ /* 0x000fe40003f84270 */
[----:B-1----:R-:W-:Y:S02]  /*132f0*/  FSEL R85, R85, -INF , P1 ;  /* 0xff80000055557808 */ /* 0x002fe40000800000 */
[----:B------:R-:W-:Y:S01]  /*13300*/  FSEL R173, R14, -INF , P1 ;  /* 0xff8000000ead7808 */ /* 0x000fe20000800000 */
[----:B------:R-:W-:Y:S01]  /*13310*/  FMUL.FTZ R14, R2, R25 ;  /* 0x00000019020e7220 */ /* 0x000fe20000410000 */
[----:B------:R-:W-:Y:S01]  /*13320*/  ISETP.GT.AND P1, PT, R66, 0x90, PT ;  /* 0x000000904200780c */ /* 0x000fe20003f24270 */
[----:B------:R-:W-:Y:S01]  /*13330*/  MUFU.TANH R52, R52 ;  /* 0x0000003400347308 */ /* 0x000fe20000002400 */
[----:B------:R-:W-:Y:S01]  /*13340*/  FMNMX.FTZ R108, R151, R108, !PT ;  /* 0x0000006c976c7209 */ /* 0x000fe20007810000 */
[C---:B------:R-:W-:Y:S01]  /*13350*/  FMUL.FTZ R24, R2.reuse, R24 ;  /* 0x0000001802187220 */ /* 0x040fe20000410000 */
[----:B------:R-:W-:Y:S01]  /*13360*/  FSEL R75, R75, -INF , P5 ;  /* 0xff8000004b4b7808 */ /* 0x000fe20002800000 */
[----:B------:R-:W-:Y:S01]  /*13370*/  FMUL.FTZ R26, R2, R26 ;  /* 0x0000001a021a7220 */ /* 0x000fe20000410000 */
[----:B---3--:R-:W-:-:S03]  /*13380*/  FSEL R171, R58, -INF , P2 ;  /* 0xff8000003aab7808 */ /* 0x008fc60001000000 */
[----:B------:R-:W1:Y:S01]  /*13390*/  MUFU.TANH R48, R48 ;  /* 0x0000003000307308 */ /* 0x000e620000002400 */
[----:B------:R-:W-:Y:S02]  /*133a0*/  FSEL R175, R56, -INF , P2 ;  /* 0xff80000038af7808 */ /* 0x000fe40001000000 */
[----:B------:R-:W-:Y:S02]  /*133b0*/  ISETP.GT.AND P5, PT, R66, 0x78, PT ;  /* 0x000000784200780c */ /* 0x000fe40003fa4270 */
[----:B------:R-:W-:-:S03]  /*133c0*/  FSEL R83, R83, -INF , P4 ;  /* 0xff80000053537808 */ /* 0x000fc60002000000 */
[----:B------:R-:W-:Y:S01]  /*133d0*/  MUFU.TANH R138, R138 ;  /* 0x0000008a008a7308 */ /* 0x000fe20000002400 */
[----:B------:R-:W-:Y:S02]  /*133e0*/  FSEL R81, R81, -INF , P4 ;  /* 0xff80000051517808 */ /* 0x000fe40002000000 */
[C---:B------:R-:W-:Y:S02]  /*133f0*/  ISETP.GT.AND P2, PT, R66.reuse, 0x91, PT ;  /* 0x000000914200780c */ /* 0x040fe40003f44270 */
[----:B------:R-:W-:-:S03]  /*13400*/  ISETP.GT.AND P4, PT, R66, 0x88, PT ;  /* 0x000000884200780c */ /* 0x000fc60003f84270 */
[----:B------:R-:W3:Y:S01]  /*13410*/  MUFU.TANH R134, R134 ;  /* 0x0000008600867308 */ /* 0x000ee20000002400 */
[----:B------:R-:W-:Y:S01]  /*13420*/  FSEL R25, R40, -INF , P1 ;  /* 0xff80000028197808 */ /* 0x000fe20000800000 */
[----:B------:R-:W-:Y:S01]  /*13430*/  FMUL.FTZ R40, R2, R27 ;  /* 0x0000001b02287220 */ /* 0x000fe20000410000 */
[----:B------:R-:W-:Y:S02]  /*13440*/  FMNMX.FTZ R108, R153, R108, !PT ;  /* 0x0000006c996c7209 */ /* 0x000fe40007810000 */
[----:B------:R-:W-:-:S03]  /*13450*/  FSEL R27, R44, -INF , P3 ;  /* 0xff8000002c1b7808 */ /* 0x000fc60001800000 */
[----:B------:R-:W-:Y:S01]  /*13460*/  MUFU.TANH R225, R225 ;  /* 0x000000e100e17308 */ /* 0x000fe20000002400 */
[----:B----4-:R-:W-:Y:S01]  /*13470*/  FSEL R15, R15, -INF , P5 ;  /* 0xff8000000f0f7808 */ /* 0x010fe20002800000 */
[----:B------:R-:W-:Y:S01]  /*13480*/  FMUL.FTZ R44, R2, R33 ;  /* 0x00000021022c7220 */ /* 0x000fe20000410000 */
[----:B------:R-:W-:-:S05]  /*13490*/  FSEL R169, R84, -INF , P5 ;  /* 0xff80000054a97808 */ /* 0x000fca0002800000 */
[----:B------:R-:W4:Y:S01]  /*134a0*/  MUFU.TANH R183, R183 ;  /* 0x000000b700b77308 */ /* 0x000f220000002400 */
[----:B------:R-:W-:Y:S02]  /*134b0*/  FSEL R41, R41, -INF , P2 ;  /* 0xff80000029297808 */ /* 0x000fe40001000000 */
[----:B------:R-:W-:Y:S02]  /*134c0*/  FSEL R205, R65, -INF , P2 ;  /* 0xff80000041cd7808 */ /* 0x000fe40001000000 */
[----:B------:R-:W-:-:S03]  /*134d0*/  ISETP.GT.AND P5, PT, R66, 0x89, PT ;  /* 0x000000894200780c */ /* 0x000fc60003fa4270 */
[----:B------:R-:W4:Y:S01]  /*134e0*/  MUFU.TANH R42, R42 ;  /* 0x0000002a002a7308 */ /* 0x000f220000002400 */
[----:B0-----:R-:W-:Y:S02]  /*134f0*/  FSEL R57, R62, -INF , P4 ;  /* 0xff8000003e397808 */ /* 0x001fe40002000000 */
[----:B------:R-:W-:Y:S02]  /*13500*/  FSEL R179, R60, -INF , P4 ;  /* 0xff8000003cb37808 */ /* 0x000fe40002000000 */
[----:B------:R-:W-:-:S03]  /*13510*/  ISETP.GT.AND P2, PT, R66, 0xa8, PT ;  /* 0x000000a84200780c */ /* 0x000fc60003f44270 */
[----:B------:R-:W0:Y:S01]  /*13520*/  MUFU.TANH R14, R14 ;  /* 0x0000000e000e7308 */ /* 0x000e220000002400 */
[----:B------:R-:W-:Y:S02]  /*13530*/  FMNMX.FTZ R108, R155, R108, !PT ;  /* 0x0000006c9b6c7209 */ /* 0x000fe40007810000 */
[----:B------:R-:W-:-:S05]  /*13540*/  ISETP.GT.AND P4, PT, R66, 0x99, PT ;  /* 0x000000994200780c */ /* 0x000fca0003f84270 */
[----:B------:R-:W0:Y:S01]  /*13550*/  MUFU.TANH R24, R24 ;  /* 0x0000001800187308 */ /* 0x000e220000002400 */
[----:B--2---:R-:W-:Y:S02]  /*13560*/  FSEL R197, R61, -INF , P5 ;  /* 0xff8000003dc57808 */ /* 0x004fe40002800000 */
[----:B------:R-:W-:-:S05]  /*13570*/  FSEL R181, R181, -INF , P2 ;  /* 0xff800000b5b57808 */ /* 0x000fca0001000000 */
[----:B------:R-:W2:Y:S01]  /*13580*/  MUFU.TANH R26, R26 ;  /* 0x0000001a001a7308 */ /* 0x000ea20000002400 */
[----:B------:R-:W-:Y:S02]  /*13590*/  FSEL R221, R221, -INF , P2 ;  /* 0xff800000dddd7808 */ /* 0x000fe40001000000 */
[----:B------:R-:W-:Y:S02]  /*135a0*/  FMNMX.FTZ R108, R157, R108, !PT ;  /* 0x0000006c9d6c7209 */ /* 0x000fe40007810000 */
[----:B------:R-:W-:Y:S02]  /*135b0*/  FSEL R61, R46, -INF , P4 ;  /* 0xff8000002e3d7808 */ /* 0x000fe40002000000 */
[----:B------:R-:W-:Y:S01]  /*135c0*/  FSEL R223, R12, -INF , P4 ;  /* 0xff8000000cdf7808 */ /* 0x000fe20002000000 */
[----:B------:R-:W2:Y:S01]  /*135d0*/  MUFU.TANH R44, R44 ;  /* 0x0000002c002c7308 */ /* 0x000ea20000002400 */
[C---:B------:R-:W-:Y:S02]  /*135e0*/  ISETP.GT.AND P2, PT, R66.reuse, 0xb9, PT ;  /* 0x000000b94200780c */ /* 0x040fe40003f44270 */
[----:B------:R-:W-:-:S02]  /*135f0*/  ISETP.GT.AND P4, PT, R66, 0xb0, PT ;  /* 0x000000b04200780c */ /* 0x000fc40003f84270 */
[----:B------:R-:W-:Y:S02]  /*13600*/  ISETP.GT.AND P3, PT, R66, 0xa9, PT ;  /* 0x000000a94200780c */ /* 0x000fe40003f64270 */
[----:B------:R-:W-:Y:S01]  /*13610*/  FMNMX.FTZ R108, R159, R108, !PT ;  /* 0x0000006c9f6c7209 */ /* 0x000fe20007810000 */
[----:B------:R4:W2:Y:S01]  /*13620*/  MUFU.TANH R193, R40 ;  /* 0x0000002800c17308 */ /* 0x0008a20000002400 */
[----:B-1----:R-:W-:Y:S02]  /*13630*/  FSEL R189, R48, -INF , P2 ;  /* 0xff80000030bd7808 */ /* 0x002fe40001000000 */
[----:B---3--:R-:W-:Y:S02]  /*13640*/  FSEL R185, R134, -INF , P4 ;  /* 0xff80000086b97808 */ /* 0x008fe40002000000 */
[----:B------:R-:W-:Y:S02]  /*13650*/  FSEL R227, R138, -INF , P4 ;  /* 0xff8000008ae37808 */ /* 0x000fe40002000000 */
[----:B------:R-:W-:-:S02]  /*13660*/  ISETP.GT.AND P4, PT, R66, 0xc1, PT ;  /* 0x000000c14200780c */ /* 0x000fc40003f84270 */
[----:B----4-:R-:W-:Y:S02]  /*13670*/  FSEL R40, R52, -INF , P2 ;  /* 0xff80000034287808 */ /* 0x010fe40001000000 */
[C---:B------:R-:W-:Y:S02]  /*13680*/  ISETP.GT.AND P2, PT, R66.reuse, 0xd0, PT ;  /* 0x000000d04200780c */ /* 0x040fe40003f44270 */
[----:B------:R-:W-:Y:S02]  /*13690*/  FSEL R183, R183, -INF , P3 ;  /* 0xff800000b7b77808 */ /* 0x000fe40001800000 */
[----:B------:R-:W-:Y:S02]  /*136a0*/  FSEL R225, R225, -INF , P3 ;  /* 0xff800000e1e17808 */ /* 0x000fe40001800000 */
[----:B------:R-:W-:Y:S02]  /*136b0*/  FMNMX.FTZ R108, R161, R108, !PT ;  /* 0x0000006ca16c7209 */ /* 0x000fe40007810000 */
[----:B------:R-:W-:Y:S01]  /*136c0*/  ISETP.GT.AND P3, PT, R66, 0xc0, PT ;  /* 0x000000c04200780c */ /* 0x000fe20003f64270 */
[----:B------:R-:W-:Y:S01]  /*136d0*/  FMUL.FTZ R46, R2, R36 ;  /* 0x00000024022e7220 */ /* 0x000fe20000410000 */
[----:B------:R-:W-:-:S02]  /*136e0*/  FSEL R209, R42, -INF , P2 ;  /* 0xff8000002ad17808 */ /* 0x000fc40001000000 */
[----:B0-----:R-:W-:Y:S01]  /*136f0*/  FSEL R215, R14, -INF , P4 ;  /* 0xff8000000ed77808 */ /* 0x001fe20002000000 */
[----:B------:R-:W-:Y:S01]  /*13700*/  FMUL.FTZ R14, R2, R37 ;  /* 0x00000025020e7220 */ /* 0x000fe20000410000 */
[----:B------:R-:W-:Y:S02]  /*13710*/  FMNMX.FTZ R42, R21, R120, !PT ;  /* 0x00000078152a7209 */ /* 0x000fe40007810000 */
[----:B------:R-:W-:Y:S02]  /*13720*/  FMNMX.FTZ R108, R163, R108, !PT ;  /* 0x0000006ca36c7209 */ /* 0x000fe40007810000 */
[----:B------:R-:W-:Y:S02]  /*13730*/  FSEL R36, R24, -INF , P3 ;  /* 0xff80000018247808 */ /* 0x000fe40001800000 */
[----:B--2---:R-:W-:Y:S02]  /*13740*/  FSEL R37, R26, -INF , P3 ;  /* 0xff8000001a257808 */ /* 0x004fe40001800000 */
[----:B------:R-:W-:-:S02]  /*13750*/  ISETP.GT.AND P3, PT, R66, 0xd1, PT ;  /* 0x000000d14200780c */ /* 0x000fc40003f64270 */
[----:B------:R-:W-:Y:S01]  /*13760*/  FMNMX.FTZ R42, R123, R42, !PT ;  /* 0x0000002a7b2a7209 */ /* 0x000fe20007810000 */
[----:B------:R-:W0:Y:S01]  /*13770*/  MUFU.TANH R46, R46 ;  /* 0x0000002e002e7308 */ /* 0x000e220000002400 */
[----:B------:R-:W-:Y:S02]  /*13780*/  FMNMX.FTZ R108, R77, R108, !PT ;  /* 0x0000006c4d6c7209 */ /* 0x000fe40007810000 */
[----:B------:R-:W-:Y:S02]  /*13790*/  FSEL R203, R44, -INF , P3 ;  /* 0xff8000002ccb7808 */ /* 0x000fe40001800000 */
[----:B------:R-:W-:Y:S02]  /*137a0*/  FMNMX.FTZ R44, R13, R42, !PT ;  /* 0x0000002a0d2c7209 */ /* 0x000fe40007810000 */
[----:B------:R-:W-:Y:S02]  /*137b0*/  FMNMX.FTZ R108, R167, R108, !PT ;  /* 0x0000006ca76c7209 */ /* 0x000fe40007810000 */
[----:B------:R-:W-:-:S02]  /*137c0*/  FMNMX.FTZ R44, R127, R44, !PT ;  /* 0x0000002c7f2c7209 */ /* 0x000fc40007810000 */
[----:B------:R-:W-:Y:S02]  /*137d0*/  FMNMX.FTZ R108, R81, R108, !PT ;  /* 0x0000006c516c7209 */ /* 0x000fe40007810000 */
[----:B------:R-:W-:Y:S02]  /*137e0*/  FMNMX.FTZ R44, R45, R44, !PT ;  /* 0x0000002c2d2c7209 */ /* 0x000fe40007810000 */
[----:B------:R-:W-:Y:S02]  /*137f0*/  FMNMX.FTZ R108, R169, R108, !PT ;  /* 0x0000006ca96c7209 */ /* 0x000fe40007810000 */
[----:B------:R-:W-:Y:S02]  /*13800*/  FSEL R193, R193, -INF , P4 ;  /* 0xff800000c1c17808 */ /* 0x000fe40002000000 */
[----:B------:R-:W-:Y:S01]  /*13810*/  ISETP.GT.AND P4, PT, R66, 0xd8, PT ;  /* 0x000000d84200780c */ /* 0x000fe20003f84270 */
[----:B------:R-:W1:Y:S01]  /*13820*/  MUFU.TANH R64, R64 ;  /* 0x0000004000407308 */ /* 0x000e620000002400 */
[----:B------:R-:W-:-:S02]  /*13830*/  FMNMX.FTZ R44, R131, R44, !PT ;  /* 0x0000002c832c7209 */ /* 0x000fc40007810000 */
[----:B------:R-:W-:Y:S02]  /*13840*/  FMNMX.FTZ R108, R173, R108, !PT ;  /* 0x0000006cad6c7209 */ /* 0x000fe40007810000 */
[----:B0-----:R-:W-:Y:S02]  /*13850*/  FSEL R201, R46, -INF , P4 ;  /* 0xff8000002ec97808 */ /* 0x001fe40002000000 */
[----:B------:R-:W-:Y:S02]  /*13860*/  FMNMX.FTZ R46, R49, R44, !PT ;  /* 0x0000002c312e7209 */ /* 0x000fe40007810000 */
[----:B------:R-:W-:Y:S02]  /*13870*/  FMNMX.FTZ R108, R175, R108, !PT ;  /* 0x0000006caf6c7209 */ /* 0x000fe40007810000 */
[----:B------:R-:W-:Y:S02]  /*13880*/  FMNMX.FTZ R46, R53, R46, !PT ;  /* 0x0000002e352e7209 */ /* 0x000fe40007810000 */
[----:B------:R-:W-:Y:S01]  /*13890*/  FMNMX.FTZ R108, R177, R108, !PT ;  /* 0x0000006cb16c7209 */ /* 0x000fe20007810000 */
[----:B------:R-:W0:Y:S01]  /*138a0*/  MUFU.TANH R63, R63 ;  /* 0x0000003f003f7308 */ /* 0x000e220000002400 */
[----:B------:R-:W-:-:S02]  /*138b0*/  FMNMX.FTZ R46, R107, R46, !PT ;  /* 0x0000002e6b2e7209 */ /* 0x000fc40007810000 */
[----:B------:R-:W-:Y:S02]  /*138c0*/  FMNMX.FTZ R108, R179, R108, !PT ;  /* 0x0000006cb36c7209 */ /* 0x000fe40007810000 */
[----:B------:R-:W-:Y:S02]  /*138d0*/  FMNMX.FTZ R46, R67, R46, !PT ;  /* 0x0000002e432e7209 */ /* 0x000fe40007810000 */
[----:B-1----:R-:W-:Y:S02]  /*138e0*/  FSEL R199, R64, -INF , P1 ;  /* 0xff80000040c77808 */ /* 0x002fe40000800000 */
[----:B------:R-:W-:Y:S02]  /*138f0*/  FMNMX.FTZ R108, R197, R108, !PT ;  /* 0x0000006cc56c7209 */ /* 0x000fe40007810000 */
[----:B------:R-:W-:Y:S02]  /*13900*/  FMNMX.FTZ R48, R111, R46, !PT ;  /* 0x0000002e6f307209 */ /* 0x000fe40007810000 */
[----:B------:R-:W-:-:S02]  /*13910*/  FMNMX.FTZ R108, R199, R108, !PT ;  /* 0x0000006cc76c7209 */ /* 0x000fc40007810000 */
[----:B------:R-:W-:Y:S02]  /*13920*/  FMNMX.FTZ R48, R71, R48, !PT ;  /* 0x0000003047307209 */ /* 0x000fe40007810000 */
[----:B------:R-:W-:Y:S02]  /*13930*/  FMNMX.FTZ R108, R205, R108, !PT ;  /* 0x0000006ccd6c7209 */ /* 0x000fe40007810000 */
[----:B------:R-:W-:Y:S02]  /*13940*/  FMNMX.FTZ R48, R115, R48, !PT ;  /* 0x0000003073307209 */ /* 0x000fe40007810000 */
[----:B0-----:R-:W-:Y:S02]  /*13950*/  FSEL R63, R63, -INF , P5 ;  /* 0xff8000003f3f7808 */ /* 0x001fe40002800000 */
[----:B------:R-:W-:Y:S02]  /*13960*/  ISETP.GT.AND P5, PT, R66, 0xa0, PT ;  /* 0x000000a04200780c */ /* 0x000fe40003fa4270 */
[----:B------:R-:W-:-:S02]  /*13970*/  FMNMX.FTZ R108, R207, R108, !PT ;  /* 0x0000006ccf6c7209 */ /* 0x000fc40007810000 */
[----:B------:R-:W-:Y:S02]  /*13980*/  FMNMX.FTZ R48, R113, R48, !PT ;  /* 0x0000003071307209 */ /* 0x000fe40007810000 */
[----:B------:R-:W-:Y:S02]  /*13990*/  ISETP.GT.AND P1, PT, R66, 0xa1, PT ;  /* 0x000000a14200780c */ /* 0x000fe40003f24270 */
[----:B------:R-:W-:Y:S02]  /*139a0*/  FSEL R217, R50, -INF , P5 ;  /* 0xff80000032d97808 */ /* 0x000fe40002800000 */
[----:B------:R-:W-:Y:S01]  /*139b0*/  FMNMX.FTZ R108, R223, R108, !PT ;  /* 0x0000006cdf6c7209 */ /* 0x000fe20007810000 */
[----:B------:R-:W0:Y:S01]  /*139c0*/  MUFU.TANH R106, R140 ;  /* 0x0000008c006a7308 */ /* 0x000e220000002400 */
[----:B------:R-:W-:Y:S02]  /*139d0*/  FMNMX.FTZ R50, R119, R48, !PT ;  /* 0x0000003077327209 */ /* 0x000fe40007810000 */
[----:B------:R-:W-:-:S02]  /*139e0*/  FSEL R211, R68, -INF , P1 ;  /* 0xff80000044d37808 */ /* 0x000fc40000800000 */
[----:B------:R-:W-:-:S03]  /*139f0*/  FMNMX.FTZ R108, R217, R108, !PT ;  /* 0x0000006cd96c7209 */ /* 0x000fc60007810000 */
[----:B------:R-:W1:Y:S01]  /*13a00*/  MUFU.TANH R136, R136 ;  /* 0x0000008800887308 */ /* 0x000e620000002400 */
[----:B------:R-:W-:Y:S02]  /*13a10*/  FMNMX.FTZ R50, R137, R50, !PT ;  /* 0x0000003289327209 */ /* 0x000fe40007810000 */
[----:B------:R-:W-:Y:S02]  /*13a20*/  FMNMX.FTZ R108, R211, R108, !PT ;  /* 0x0000006cd36c7209 */ /* 0x000fe40007810000 */
[----:B------:R-:W-:-:S03]  /*13a30*/  FMNMX.FTZ R50, R91, R50, !PT ;  /* 0x000000325b327209 */ /* 0x000fc60007810000 */
[----:B------:R-:W2:Y:S01]  /*13a40*/  MUFU.TANH R70, R70 ;  /* 0x0000004600467308 */ /* 0x000ea20000002400 */
[----:B------:R-:W-:Y:S01]  /*13a50*/  FMNMX.FTZ R108, R221, R108, !PT ;  /* 0x0000006cdd6c7209 */ /* 0x000fe20007810000 */
[----:B------:R-:W-:Y:S01]  /*13a60*/  FMUL.FTZ R12, R2, R29 ;  /* 0x0000001d020c7220 */ /* 0x000fe20000410000 */
[----:B------:R-:W-:Y:S02]  /*13a70*/  FMNMX.FTZ R50, R143, R50, !PT ;  /* 0x000000328f327209 */ /* 0x000fe40007810000 */
[----:B------:R-:W-:Y:S01]  /*13a80*/  FSEL R29, R104, -INF , P5 ;  /* 0xff800000681d7808 */ /* 0x000fe20002800000 */
[----:B------:R-:W-:Y:S01]  /*13a90*/  FMUL.FTZ R28, R2, R28 ;  /* 0x0000001c021c7220 */ /* 0x000fe20000410000 */
[----:B------:R-:W-:Y:S01]  /*13aa0*/  ISETP.GT.AND P5, PT, R66, 0xb1, PT ;  /* 0x000000b14200780c */ /* 0x000fe20003fa4270 */
[----:B------:R-:W3:Y:S01]  /*13ab0*/  MUFU.TANH R54, R54 ;  /* 0x0000003600367308 */ /* 0x000ee20000002400 */
[----:B------:R-:W-:Y:S02]  /*13ac0*/  FMNMX.FTZ R108, R225, R108, !PT ;  /* 0x0000006ce16c7209 */ /* 0x000fe40007810000 */
[----:B------:R-:W-:-:S02]  /*13ad0*/  FMNMX.FTZ R52, R95, R50, !PT ;  /* 0x000000325f347209 */ /* 0x000fc40007810000 */
[----:B0-----:R-:W-:-:S03]  /*13ae0*/  FSEL R65, R106, -INF , P1 ;  /* 0xff8000006a417808 */ /* 0x001fc60000800000 */
[----:B------:R-:W0:Y:S01]  /*13af0*/  MUFU.TANH R86, R86 ;  /* 0x0000005600567308 */ /* 0x000e220000002400 */
[----:B------:R-:W-:Y:S02]  /*13b00*/  ISETP.GT.AND P1, PT, R66, 0xb8, PT ;  /* 0x000000b84200780c */ /* 0x000fe40003f24270 */
[----:B-1----:R-:W-:Y:S02]  /*13b10*/  FSEL R237, R136, -INF , P5 ;  /* 0xff80000088ed7808 */ /* 0x002fe40002800000 */
[----:B------:R-:W-:Y:S02]  /*13b20*/  FMNMX.FTZ R108, R227, R108, !PT ;  /* 0x0000006ce36c7209 */ /* 0x000fe40007810000 */
[----:B------:R-:W-:Y:S01]  /*13b30*/  FMNMX.FTZ R52, R93, R52, !PT ;  /* 0x000000345d347209 */ /* 0x000fe20007810000 */
[----:B------:R-:W1:Y:S01]  /*13b40*/  MUFU.TANH R28, R28 ;  /* 0x0000001c001c7308 */ /* 0x000e620000002400 */
[----:B--2---:R-:W-:Y:S02]  /*13b50*/  FSEL R32, R70, -INF , P1 ;  /* 0xff80000046207808 */ /* 0x004fe40000800000 */
[----:B------:R-:W-:-:S02]  /*13b60*/  FMNMX.FTZ R33, R237, R108, !PT ;  /* 0x0000006ced217209 */ /* 0x000fc40007810000 */
[----:B------:R-:W-:Y:S02]  /*13b70*/  FMNMX.FTZ R52, R99, R52, !PT ;  /* 0x0000003463347209 */ /* 0x000fe40007810000 */
[----:B------:R-:W-:Y:S01]  /*13b80*/  FMNMX.FTZ R89, R32, R33, !PT ;  /* 0x0000002120597209 */ /* 0x000fe20007810000 */
[----:B------:R-:W2:Y:S01]  /*13b90*/  MUFU.TANH R12, R12 ;  /* 0x0000000c000c7308 */ /* 0x000ea20000002400 */
[----:B------:R-:W-:Y:S01]  /*13ba0*/  FMNMX.FTZ R52, R97, R52, !PT ;  /* 0x0000003461347209 */ /* 0x000fe20007810000 */
[----:B------:R-:W-:Y:S01]  /*13bb0*/  FMUL.FTZ R30, R2, R30 ;  /* 0x0000001e021e7220 */ /* 0x000fe20000410000 */
[----:B------:R-:W-:Y:S02]  /*13bc0*/  FMNMX.FTZ R89, R40, R89, !PT ;  /* 0x0000005928597209 */ /* 0x000fe40007810000 */
[----:B---3--:R-:W-:Y:S02]  /*13bd0*/  FSEL R33, R54, -INF , P1 ;  /* 0xff80000036217808 */ /* 0x008fe40000800000 */
[----:B------:R-:W-:-:S02]  /*13be0*/  FMNMX.FTZ R54, R103, R52, !PT ;  /* 0x0000003467367209 */ /* 0x000fc40007810000 */
[----:B0-----:R-:W-:Y:S02]  /*13bf0*/  FSEL R187, R86, -INF , P5 ;  /* 0xff80000056bb7808 */ /* 0x001fe40002800000 */
[----:B------:R-:W-:Y:S02]  /*13c00*/  ISETP.GT.AND P5, PT, R66, 0xc8, PT ;  /* 0x000000c84200780c */ /* 0x000fe40003fa4270 */
[----:B------:R-:W-:Y:S01]  /*13c10*/  FMNMX.FTZ R24, R36, R89, !PT ;  /* 0x0000005924187209 */ /* 0x000fe20007810000 */
[----:B------:R-:W0:Y:S01]  /*13c20*/  MUFU.TANH R30, R30 ;  /* 0x0000001e001e7308 */ /* 0x000e220000002400 */
[----:B------:R-:W-:Y:S02]  /*13c30*/  FMNMX.FTZ R54, R101, R54, !PT ;  /* 0x0000003665367209 */ /* 0x000fe40007810000 */
[----:B------:R-:W-:Y:S02]  /*13c40*/  ISETP.GT.AND P1, PT, R66, 0xc9, PT ;  /* 0x000000c94200780c */ /* 0x000fe40003f24270 */
[----:B-1----:R-:W-:-:S02]  /*13c50*/  FSEL R219, R28, -INF , P5 ;  /* 0xff8000001cdb7808 */ /* 0x002fc40002800000 */
[----:B------:R-:W-:Y:S01]  /*13c60*/  FMNMX.FTZ R24, R215, R24, !PT ;  /* 0x00000018d7187209 */ /* 0x000fe20007810000 */
[----:B------:R-:W1:Y:S01]  /*13c70*/  MUFU.TANH R14, R14 ;  /* 0x0000000e000e7308 */ /* 0x000e620000002400 */
[----:B------:R-:W-:Y:S02]  /*13c80*/  FMNMX.FTZ R54, R75, R54, !PT ;  /* 0x000000364b367209 */ /* 0x000fe40007810000 */
[----:B--2---:R-:W-:Y:S02]  /*13c90*/  FSEL R213, R12, -INF , P1 ;  /* 0xff8000000cd57808 */ /* 0x004fe40000800000 */
        /* <DEDUP_REMOVED lines=10> */
[----:B-1----:R-:W-:Y:S02]  /*13d40*/  FSEL R195, R14, -INF , P5 ;  /* 0xff8000000ec37808 */ /* 0x002fe40002800000 */
[----:B------:R-:W-:Y:S02]  /*13d50*/  FMNMX.FTZ R24, R201, R24, !PT ;  /* 0x00000018c9187209 */ /* 0x000fe40007810000 */
[----:B------:R-:W-:Y:S02]  /*13d60*/  FMNMX.FTZ R56, R15, R56, !PT ;  /* 0x000000380f387209 */ /* 0x000fe40007810000 */
[----:B------:R-:W-:Y:S02]  /*13d70*/  FMNMX.FTZ R24, R195, R24, !PT ;  /* 0x00000018c3187209 */ /* 0x000fe40007810000 */
[----:B------:R-:W-:-:S03]  /*13d80*/  FMNMX.FTZ R58, R85, R56, !PT ;  /* 0x00000038553a7209 */ /* 0x000fc60007810000 */
[----:B------:R-:W0:Y:S01]  /*13d90*/  SHFL.BFLY PT, R89, R24, 0x2, 0x1f ;  /* 0x0c401f0018597f89 */ /* 0x000e2200000e0000 */
[----:B------:R-:W-:-:S04]  /*13da0*/  FMNMX.FTZ R58, R171, R58, !PT ;  /* 0x0000003aab3a7209 */ /* 0x000fc80007810000 */
[----:B------:R-:W-:-:S04]  /*13db0*/  FMNMX.FTZ R58, R59, R58, !PT ;  /* 0x0000003a3b3a7209 */ /* 0x000fc80007810000 */
[----:B------:R-:W-:-:S04]  /*13dc0*/  FMNMX.FTZ R58, R57, R58, !PT ;  /* 0x0000003a393a7209 */ /* 0x000fc80007810000 */
[----:B------:R-:W-:-:S04]  /*13dd0*/  FMNMX.FTZ R60, R63, R58, !PT ;  /* 0x0000003a3f3c7209 */ /* 0x000fc80007810000 */
[----:B------:R-:W-:-:S04]  /*13de0*/  FMNMX.FTZ R60, R25, R60, !PT ;  /* 0x0000003c193c7209 */ /* 0x000fc80007810000 */
[----:B------:R-:W-:Y:S02]  /*13df0*/  FMNMX.FTZ R60, R41, R60, !PT ;  /* 0x0000003c293c7209 */ /* 0x000fe40007810000 */
[----:B0-----:R-:W-:Y:S02]  /*13e00*/  FMNMX.FTZ R14, R24, R89, !PT ;  /* 0x00000059180e7209 */ /* 0x001fe40007810000 */
[----:B------:R-:W-:-:S03]  /*13e10*/  FMNMX.FTZ R60, R27, R60, !PT ;  /* 0x0000003c1b3c7209 */ /* 0x000fc60007810000 */
[----:B------:R-:W0:Y:S01]  /*13e20*/  SHFL.BFLY PT, R89, R14, 0x1, 0x1f ;  /* 0x0c201f000e597f89 */ /* 0x000e2200000e0000 */
[----:B------:R-:W-:-:S04]  /*13e30*/  FMNMX.FTZ R62, R61, R60, !PT ;  /* 0x0000003c3d3e7209 */ /* 0x000fc80007810000 */
[----:B------:R-:W-:-:S04]  /*13e40*/  FMNMX.FTZ R62, R29, R62, !PT ;  /* 0x0000003e1d3e7209 */ /* 0x000fc80007810000 */
[----:B------:R-:W-:-:S04]  /*13e50*/  FMNMX.FTZ R62, R65, R62, !PT ;  /* 0x0000003e413e7209 */ /* 0x000fc80007810000 */
[----:B------:R-:W-:-:S04]  /*13e60*/  FMNMX.FTZ R62, R181, R62, !PT ;  /* 0x0000003eb53e7209 */ /* 0x000fc80007810000 */
[----:B------:R-:W-:Y:S01]  /*13e70*/  FMNMX.FTZ R64, R183, R62, !PT ;  /* 0x0000003eb7407209 */ /* 0x000fe20007810000 */
[----:B------:R-:W-:-:S03]  /*13e80*/  FMUL.FTZ R68, R2, R31 ;  /* 0x0000001f02447220 */ /* 0x000fc60000410000 */
[----:B------:R-:W-:Y:S01]  /*13e90*/  FMNMX.FTZ R64, R185, R64, !PT ;  /* 0x00000040b9407209 */ /* 0x000fe20007810000 */
[----:B------:R-:W-:Y:S02]  /*13ea0*/  IMAD.U32 R88, RZ, RZ, UR4 ;  /* 0x00000004ff587e24 */ /* 0x000fe4000f8e00ff */
[----:B------:R-:W-:Y:S01]  /*13eb0*/  FMUL.FTZ R66, R2, R34 ;  /* 0x0000002202427220 */ /* 0x000fe20000410000 */
[----:B0-----:R-:W-:Y:S02]  /*13ec0*/  FMNMX.FTZ R89, R14, R89, !PT ;  /* 0x000000590e597209 */ /* 0x001fe40007810000 */
[----:B------:R-:W-:Y:S01]  /*13ed0*/  FMNMX.FTZ R64, R187, R64, !PT ;  /* 0x00000040bb407209 */ /* 0x000fe20007810000 */
[----:B------:R-:W-:Y:S01]  /*13ee0*/  MUFU.TANH R68, R68 ;  /* 0x0000004400447308 */ /* 0x000fe20000002400 */
[----:B------:R-:W-:Y:S01]  /*13ef0*/  FMUL.FTZ R70, R2, R35 ;  /* 0x0000002302467220 */ /* 0x000fe20000410000 */
[----:B------:R-:W-:-:S01]  /*13f00*/  FFMA.FTZ R12, R89, R88, -8 ;  /* 0xc1000000590c7423 */ /* 0x000fc20000010058 */
[----:B------:R-:W-:-:S02]  /*13f10*/  FMNMX.FTZ R64, R33, R64, !PT ;  /* 0x0000004021407209 */ /* 0x000fc40007810000 */
[----:B------:R-:W-:Y:S01]  /*13f20*/  FSETP.NEU.FTZ.AND P6, PT, R89, -INF , PT ;  /* 0xff8000005900780b */ /* 0x000fe20003fdd000 */
[----:B------:R-:W-:Y:S01]  /*13f30*/  FMUL.FTZ R72, R2, R38 ;  /* 0x0000002602487220 */ /* 0x000fe20000410000 */
[----:B------:R-:W-:Y:S01]  /*13f40*/  FMNMX.FTZ R76, R189, R64, !PT ;  /* 0x00000040bd4c7209 */ /* 0x000fe20007810000 */
[----:B------:R-:W0:Y:S01]  /*13f50*/  MUFU.TANH R66, R66 ;  /* 0x0000004200427308 */ /* 0x000e220000002400 */
[----:B------:R-:W-:Y:S01]  /*13f60*/  FSEL R12, R12, RZ, P6 ;  /* 0x000000ff0c0c7208 */ /* 0x000fe20003000000 */
[----:B------:R-:W-:Y:S01]  /*13f70*/  FMUL.FTZ R74, R2, R39 ;  /* 0x00000027024a7220 */ /* 0x000fe20000410000 */
[----:B------:R-:W-:-:S05]  /*13f80*/  FMNMX.FTZ R76, R37, R76, !PT ;  /* 0x0000004c254c7209 */ /* 0x000fca0007810000 */
[----:B------:R-:W1:Y:S01]  /*13f90*/  MUFU.TANH R70, R70 ;  /* 0x0000004600467308 */ /* 0x000e620000002400 */
[----:B------:R-:W-:-:S01]  /*13fa0*/  FFMA.FTZ R141, R141, R88, -R12 ;  /* 0x000000588d8d7223 */ /* 0x000fc2000001080c */
[----:B------:R-:W-:-:S06]  /*13fb0*/  FMNMX.FTZ R76, R193, R76, !PT ;  /* 0x0000004cc14c7209 */ /* 0x000fcc0007810000 */
[----:B------:R-:W2:Y:S01]  /*13fc0*/  MUFU.TANH R72, R72 ;  /* 0x0000004800487308 */ /* 0x000ea20000002400 */
[----:B------:R-:W-:Y:S01]  /*13fd0*/  FMNMX.FTZ R76, R191, R76, !PT ;  /* 0x0000004cbf4c7209 */ /* 0x000fe20007810000 */
[-CC-:B------:R-:W-:Y:S01]  /*13fe0*/  FFMA.FTZ R30, R69, R88.reuse, -R12.reuse ;  /* 0x00000058451e7223 */ /* 0x180fe2000001080c */
[----:B------:R-:W-:-:S05]  /*13ff0*/  FFMA.FTZ R69, R145, R88, -R12 ;  /* 0x0000005891457223 */ /* 0x000fca000001080c */
[----:B------:R-:W3:Y:S01]  /*14000*/  MUFU.TANH R74, R74 ;  /* 0x0000004a004a7308 */ /* 0x000ee20000002400 */
[----:B0-----:R-:W-:-:S07]  /*14010*/  FSEL R145, R66, -INF , P2 ;  /* 0xff80000042917808 */ /* 0x001fce0001000000 */
[----:B------:R0:W-:Y:S01]  /*14020*/  MUFU.EX2 R42, R141 ;  /* 0x0000008d002a7308 */ /* 0x0001e20000000800 */
[----:B------:R-:W-:-:S01]  /*14030*/  FFMA.FTZ R34, R87, R88, -R12 ;  /* 0x0000005857227223 */ /* 0x000fc2000001080c */
[-CC-:B------:R-:W-:Y:S01]  /*14040*/  FFMA.FTZ R87, R149, R88.reuse, -R12.reuse ;  /* 0x0000005895577223 */ /* 0x180fe2000001080c */
[----:B0-----:R-:W-:Y:S01]  /*14050*/  FSEL R141, R68, -INF , P1 ;  /* 0xff800000448d7808 */ /* 0x001fe20000800000 */
[----:B------:R-:W-:-:S03]  /*14060*/  FFMA.FTZ R151, R151, R88, -R12 ;  /* 0x0000005897977223 */ /* 0x000fc6000001080c */
[----:B------:R-:W-:Y:S02]  /*14070*/  FMNMX.FTZ R76, R141, R76, !PT ;  /* 0x0000004c8d4c7209 */ /* 0x000fe40007810000 */
[----:B-1----:R-:W-:Y:S02]  /*14080*/  FSEL R149, R70, -INF , P3 ;  /* 0xff80000046957808 */ /* 0x002fe40001800000 */
[----:B------:R-:W-:Y:S01]  /*14090*/  FMNMX.FTZ R76, R145, R76, !PT ;  /* 0x0000004c914c7209 */ /* 0x000fe20007810000 */
[----:B------:R2:W-:Y:S01]  /*140a0*/  MUFU.EX2 R46, R151 ;  /* 0x00000097002e7308 */ /* 0x0005e20000000800 */
[----:B------:R-:W-:-:S02]  /*140b0*/  FFMA.FTZ R31, R43, R88, -R12 ;  /* 0x000000582b1f7223 */ /* 0x000fc4000001080c */
[----:B------:R-:W-:Y:S01]  /*140c0*/  FMNMX.FTZ R76, R149, R76, !PT ;  /* 0x0000004c954c7209 */ /* 0x000fe20007810000 */
[----:B------:R-:W-:-:S01]  /*140d0*/  FFMA.FTZ R43, R105, R88, -R12 ;  /* 0x00000058692b7223 */ /* 0x000fc2000001080c */
[----:B------:R-:W-:Y:S01]  /*140e0*/  FFMA.FTZ R105, R153, R88, -R12 ;  /* 0x0000005899697223 */ /* 0x000fe2000001080c */
[----:B--2---:R-:W-:-:S02]  /*140f0*/  FSEL R151, R72, -INF , P4 ;  /* 0xff80000048977808 */ /* 0x004fc40002000000 */
[----:B---3--:R-:W-:Y:S02]  /*14100*/  FSEL R153, R74, -INF , P5 ;  /* 0xff8000004a997808 */ /* 0x008fe40002800000 */
[----:B------:R-:W-:Y:S01]  /*14110*/  FMNMX.FTZ R76, R151, R76, !PT ;  /* 0x0000004c974c7209 */ /* 0x000fe20007810000 */
[----:B------:R-:W-:-:S03]  /*14120*/  FFMA.FTZ R28, R55, R88, -R12 ;  /* 0x00000058371c7223 */ /* 0x000fc6000001080c */
[----:B------:R-:W-:Y:S01]  /*14130*/  FMNMX.FTZ R76, R153, R76, !PT ;  /* 0x0000004c994c7209 */ /* 0x000fe20007810000 */
[----:B------:R-:W-:-:S01]  /*14140*/  FFMA.FTZ R55, R117, R88, -R12 ;  /* 0x0000005875377223 */ /* 0x000fc2000001080c */
[----:B------:R-:W-:-:S03]  /*14150*/  FFMA.FTZ R117, R161, R88, -R12 ;  /* 0x00000058a1757223 */ /* 0x000fc6000001080c */
[----:B------:R-:W0:Y:S01]  /*14160*/  SHFL.BFLY PT, R161, R76, 0x2, 0x1f ;  /* 0x0c401f004ca17f89 */ /* 0x000e2200000e0000 */
[----:B------:R-:W-:-:S04]  /*14170*/  FFMA.FTZ R167, R167, R88, -R12 ;  /* 0x00000058a7a77223 */ /* 0x000fc8000001080c */
[----:B------:R1:W-:Y:S01]  /*14180*/  MUFU.EX2 R54, R167 ;  /* 0x000000a700367308 */ /* 0x0003e20000000800 */
[----:B0-----:R-:W-:-:S05]  /*14190*/  FMNMX.FTZ R74, R76, R161, !PT ;  /* 0x000000a14c4a7209 */ /* 0x001fca0007810000 */
[----:B-1----:R-:W0:Y:S01]  /*141a0*/  SHFL.BFLY PT, R167, R74, 0x1, 0x1f ;  /* 0x0c201f004aa77f89 */ /* 0x002e2200000e0000 */
[----:B------:R-:W-:-:S01]  /*141b0*/  FFMA.FTZ R159, R159, R88, -R12 ;  /* 0x000000589f9f7223 */ /* 0x000fc2000001080c */
[-CC-:B------:R-:W-:Y:S01]  /*141c0*/  FFMA.FTZ R147, R147, R88.reuse, -R12.reuse ;  /* 0x0000005893937223 */ /* 0x180fe2000001080c */
[----:B------:R-:W-:-:S01]  /*141d0*/  FFMA.FTZ R155, R155, R88, -R12 ;  /* 0x000000589b9b7223 */ /* 0x000fc2000001080c */
[-CC-:B------:R-:W-:Y:S01]  /*141e0*/  FFMA.FTZ R163, R163, R88.reuse, -R12.reuse ;  /* 0x00000058a3a37223 */ /* 0x180fe2000001080c */
[----:B------:R-:W-:-:S01]  /*141f0*/  FFMA.FTZ R169, R169, R88, -R12 ;  /* 0x00000058a9a97223 */ /* 0x000fc2000001080c */
[----:B------:R-:W1:Y:S01]  /*14200*/  S2R R142, SR_TID.X ;  /* 0x00000000008e7919 */ /* 0x000e620000002100 */
[----:B------:R-:W-:-:S01]  /*14210*/  FFMA.FTZ R35, R47, R88, -R12 ;  /* 0x000000582f237223 */ /* 0x000fc2000001080c */
[-CC-:B------:R-:W-:Y:S01]  /*14220*/  FFMA.FTZ R14, R20, R88.reuse, -R12.reuse ;  /* 0x00000058140e7223 */ /* 0x180fe2000001080c */
[----:B------:R-:W-:-:S01]  /*14230*/  FFMA.FTZ R39, R51, R88, -R12 ;  /* 0x0000005833277223 */ /* 0x000fc2000001080c */
[----:B------:R-:W-:Y:S01]  /*14240*/  FFMA.FTZ R47, R109, R88, -R12 ;  /* 0x000000586d2f7223 */ /* 0x000fe2000001080c */
[----:B------:R2:W-:Y:S01]  /*14250*/  MUFU.EX2 R50, R159 ;  /* 0x0000009f00327308 */ /* 0x0005e20000000800 */
[----:B0-----:R-:W-:-:S04]  /*14260*/  FMNMX.FTZ R90, R74, R167, !PT ;  /* 0x000000a74a5a7209 */ /* 0x001fc80007810000 */
[C---:B------:R-:W-:Y:S01]  /*14270*/  FSETP.NEU.FTZ.AND P1, PT, R90.reuse, -INF , PT ;  /* 0xff8000005a00780b */ /* 0x040fe20003f3d000 */
[----:B------:R-:W-:-:S01]  /*14280*/  FFMA.FTZ R84, R90, R88, -8 ;  /* 0xc10000005a547423 */ /* 0x000fc20000010058 */
[-CC-:B------:R-:W-:Y:S01]  /*14290*/  FFMA.FTZ R20, R121, R88.reuse, -R12.reuse ;  /* 0x0000005879147223 */ /* 0x180fe2000001080c */
[----:B------:R-:W-:-:S03]  /*142a0*/  FFMA.FTZ R24, R125, R88, -R12 ;  /* 0x000000587d187223 */ /* 0x000fc6000001080c */
[----:B------:R-:W-:Y:S01]  /*142b0*/  FSEL R84, R84, RZ, P1 ;  /* 0x000000ff54547208 */ /* 0x000fe20000800000 */
[----:B------:R-:W-:-:S01]  /*142c0*/  FFMA.FTZ R26, R129, R88, -R12 ;  /* 0x00000058811a7223 */ /* 0x000fc2000001080c */
[-CC-:B------:R-:W-:Y:S01]  /*142d0*/  FFMA.FTZ R51, R133, R88.reuse, -R12.reuse ;  /* 0x0000005885337223 */ /* 0x180fe2000001080c */
[----:B------:R-:W-:-:S01]  /*142e0*/  FFMA.FTZ R38, R135, R88, -R12 ;  /* 0x0000005887267223 */ /* 0x000fc2000001080c */
[----:B------:R0:W-:Y:S01]  /*142f0*/  MUFU.EX2 R44, R147 ;  /* 0x00000093002c7308 */ /* 0x0001e20000000800 */
[----:B------:R-:W-:-:S01]  /*14300*/  FFMA.FTZ R109, R157, R88, -R12 ;  /* 0x000000589d6d7223 */ /* 0x000fc2000001080c */
[-CC-:B--2---:R-:W-:Y:S01]  /*14310*/  FFMA.FTZ R159, R40, R88.reuse, -R12.reuse ;  /* 0x00000058289f7223 */ /* 0x184fe2000001080c */
[----:B------:R-:W-:-:S01]  /*14320*/  FFMA.FTZ R3, R3, R88, -R12 ;  /* 0x0000005803037223 */ /* 0x000fc2000001080c */
[-CC-:B------:R-:W-:Y:S01]  /*14330*/  FFMA.FTZ R77, R77, R88.reuse, -R12.reuse ;  /* 0x000000584d4d7223 */ /* 0x180fe2000001080c */
[----:B------:R-:W-:-:S01]  /*14340*/  FFMA.FTZ R81, R81, R88, -R12 ;  /* 0x0000005851517223 */ /* 0x000fc2000001080c */
[-CC-:B------:R-:W-:Y:S01]  /*14350*/  FFMA.FTZ R121, R173, R88.reuse, -R12.reuse ;  /* 0x00000058ad797223 */ /* 0x180fe2000001080c */
[----:B------:R-:W-:-:S01]  /*14360*/  FFMA.FTZ R175, R175, R88, -R12 ;  /* 0x00000058afaf7223 */ /* 0x000fc2000001080c */
[----:B------:R2:W-:Y:S01]  /*14370*/  MUFU.EX2 R48, R155 ;  /* 0x0000009b00307308 */ /* 0x0005e20000000800 */
[----:B------:R-:W-:-:S01]  /*14380*/  FFMA.FTZ R125, R177, R88, -R12 ;  /* 0x00000058b17d7223 */ /* 0x000fc2000001080c */
[-CC-:B------:R-:W-:Y:S01]  /*14390*/  FFMA.FTZ R179, R179, R88.reuse, -R12.reuse ;  /* 0x00000058b3b37223 */ /* 0x180fe2000001080c */
[----:B------:R-:W-:-:S01]  /*143a0*/  FFMA.FTZ R129, R197, R88, -R12 ;  /* 0x00000058c5817223 */ /* 0x000fc2000001080c */
[-CC-:B------:R-:W-:Y:S01]  /*143b0*/  FFMA.FTZ R199, R199, R88.reuse, -R12.reuse ;  /* 0x00000058c7c77223 */ /* 0x180fe2000001080c */
[----:B------:R-:W-:-:S01]  /*143c0*/  FFMA.FTZ R133, R205, R88, -R12 ;  /* 0x00000058cd857223 */ /* 0x000fc2000001080c */
[-CC-:B------:R-:W-:Y:S01]  /*143d0*/  FFMA.FTZ R207, R207, R88.reuse, -R12.reuse ;  /* 0x00000058cfcf7223 */ /* 0x180fe2000001080c */
[----:B------:R-:W-:-:S01]  /*143e0*/  FFMA.FTZ R135, R223, R88, -R12 ;  /* 0x00000058df877223 */ /* 0x000fc2000001080c */
[----:B------:R3:W-:Y:S01]  /*143f0*/  MUFU.EX2 R52, R163 ;  /* 0x000000a300347308 */ /* 0x0007e20000000800 */
[----:B------:R-:W-:-:S01]  /*14400*/  FFMA.FTZ R66, R217, R88, -R12 ;  /* 0x00000058d9427223 */ /* 0x000fc2000001080c */
[-CC-:B0-----:R-:W-:Y:S01]  /*14410*/  FFMA.FTZ R147, R211, R88.reuse, -R12.reuse ;  /* 0x00000058d3937223 */ /* 0x181fe2000001080c */
[----:B------:R-:W-:-:S01]  /*14420*/  FFMA.FTZ R68, R221, R88, -R12 ;  /* 0x00000058dd447223 */ /* 0x000fc2000001080c */
[-CC-:B--2---:R-:W-:Y:S01]  /*14430*/  FFMA.FTZ R155, R225, R88.reuse, -R12.reuse ;  /* 0x00000058e19b7223 */ /* 0x184fe2000001080c */
[----:B------:R-:W-:-:S01]  /*14440*/  FFMA.FTZ R70, R227, R88, -R12 ;  /* 0x00000058e3467223 */ /* 0x000fc2000001080c */
[-CC-:B------:R-:W-:Y:S01]  /*14450*/  FFMA.FTZ R157, R237, R88.reuse, -R12.reuse ;  /* 0x00000058ed9d7223 */ /* 0x180fe2000001080c */
[----:B------:R-:W-:-:S01]  /*14460*/  FFMA.FTZ R32, R32, R88, -R12 ;  /* 0x0000005820207223 */ /* 0x000fc2000001080c */
[----:B------:R0:W-:Y:S01]  /*14470*/  MUFU.EX2 R56, R169 ;  /* 0x000000a900387308 */ /* 0x0001e20000000800 */
[----:B------:R-:W-:-:S01]  /*14480*/  FFMA.FTZ R36, R36, R88, -R12 ;  /* 0x0000005824247223 */ /* 0x000fc2000001080c */
[-CC-:B------:R-:W-:Y:S01]  /*14490*/  FFMA.FTZ R161, R215, R88.reuse, -R12.reuse ;  /* 0x00000058d7a17223 */ /* 0x180fe2000001080c */
[----:B------:R-:W-:-:S01]  /*144a0*/  FFMA.FTZ R40, R219, R88, -R12 ;  /* 0x00000058db287223 */ /* 0x000fc2000001080c */
[-CC-:B---3--:R-:W-:Y:S01]  /*144b0*/  FFMA.FTZ R163, R213, R88.reuse, -R12.reuse ;  /* 0x00000058d5a37223 */ /* 0x188fe2000001080c */
[----:B------:R-:W-:-:S01]  /*144c0*/  FFMA.FTZ R72, R209, R88, -R12 ;  /* 0x00000058d1487223 */ /* 0x000fc2000001080c */
[-CC-:B------:R-:W-:Y:S01]  /*144d0*/  FFMA.FTZ R203, R203, R88.reuse, -R12.reuse ;  /* 0x00000058cbcb7223 */ /* 0x180fe2000001080c */
[----:B------:R-:W-:-:S01]  /*144e0*/  FFMA.FTZ R74, R201, R88, -R12 ;  /* 0x00000058c94a7223 */ /* 0x000fc2000001080c */
[-C--:B0-----:R-:W-:Y:S01]  /*144f0*/  FFMA.FTZ R169, R195, R88.reuse, -R12 ;  /* 0x00000058c3a97223 */ /* 0x081fe2000001080c */
[----:B------:R-:W-:-:S01]  /*14500*/  FFMA.FTZ R12, R21, R88, -R84 ;  /* 0x00000058150c7223 */ /* 0x000fc20000010854 */
[-CC-:B------:R-:W-:Y:S01]  /*14510*/  FFMA.FTZ R21, R120, R88.reuse, -R84.reuse ;  /* 0x0000005878157223 */ /* 0x180fe20000010854 */
[----:B------:R-:W-:Y:S01]  /*14520*/  MUFU.EX2 R3, R3 ;  /* 0x0000000300037308 */ /* 0x000fe20000000800 */
[----:B------:R-:W-:-:S01]  /*14530*/  FFMA.FTZ R86, R123, R88, -R84 ;  /* 0x000000587b567223 */ /* 0x000fc20000010854 */
[----:B------:R-:W-:-:S06]  /*14540*/  FFMA.FTZ R123, R13, R88, -R84 ;  /* 0x000000580d7b7223 */ /* 0x000fcc0000010854 */
[----:B------:R-:W0:Y:S01]  /*14550*/  MUFU.EX2 R14, R14 ;  /* 0x0000000e000e7308 */ /* 0x000e220000000800 */
[----:B------:R-:W-:-:S07]  /*14560*/  FFMA.FTZ R13, R127, R88, -R84 ;  /* 0x000000587f0d7223 */ /* 0x000fce0000010854 */
[----:B------:R-:W-:Y:S08]  /*14570*/  MUFU.EX2 R12, R12 ;  /* 0x0000000c000c7308 */ /* 0x000ff00000000800 */
[----:B------:R-:W2:Y:S08]  /*14580*/  MUFU.EX2 R21, R21 ;  /* 0x0000001500157308 */ /* 0x000eb00000000800 */
[----:B------:R-:W3:Y:S01]  /*14590*/  MUFU.EX2 R20, R20 ;  /* 0x0000001400147308 */ /* 0x000ee20000000800 */
[----:B------:R-:W-:-:S07]  /*145a0*/  FFMA.FTZ R76, R45, R88, -R84 ;  /* 0x000000582d4c7223 */ /* 0x000fce0000010854 */
[----:B------:R-:W4:Y:S01]  /*145b0*/  MUFU.EX2 R86, R86 ;  /* 0x0000005600567308 */ /* 0x000f220000000800 */
[----:B------:R-:W-:-:S07]  /*145c0*/  FFMA.FTZ R108, R79, R88, -R84 ;  /* 0x000000584f6c7223 */ /* 0x000fce0000010854 */
[----:B------:R-:W4:Y:S01]  /*145d0*/  MUFU.EX2 R31, R31 ;  /* 0x0000001f001f7308 */ /* 0x000f220000000800 */
[----:B------:R-:W-:-:S01]  /*145e0*/  FFMA.FTZ R92, R131, R88, -R84 ;  /* 0x00000058835c7223 */ /* 0x000fc20000010854 */
[----:B------:R-:W-:-:S06]  /*145f0*/  FFMA.FTZ R79, R15, R88, -R84 ;  /* 0x000000580f4f7223 */ /* 0x000fcc0000010854 */
[----:B------:R-:W4:Y:S01]  /*14600*/  MUFU.EX2 R123, R123 ;  /* 0x0000007b007b7308 */ /* 0x000f220000000800 */
[----:B0-----:R-:W-:-:S01]  /*14610*/  FADD.FTZ R15, R3, R14 ;  /* 0x0000000e030f7221 */ /* 0x001fc20000010000 */
[----:B------:R-:W-:-:S06]  /*14620*/  FFMA.FTZ R104, R83, R88, -R84 ;  /* 0x0000005853687223 */ /* 0x000fcc0000010854 */
[----:B------:R-:W0:Y:S01]  /*14630*/  MUFU.EX2 R24, R24 ;  /* 0x0000001800187308 */ /* 0x000e220000000800 */
[----:B--2---:R-:W-:-:S01]  /*14640*/  FADD.FTZ R83, R12, R21 ;  /* 0x000000150c537221 */ /* 0x004fc20000010000 */
[----:B------:R-:W-:-:S06]  /*14650*/  FFMA.FTZ R127, R49, R88, -R84 ;  /* 0x00000058317f7223 */ /* 0x000fcc0000010854 */
[----:B------:R-:W2:Y:S01]  /*14660*/  MUFU.EX2 R13, R13 ;  /* 0x0000000d000d7308 */ /* 0x000ea20000000800 */
[----:B-1----:R-:W-:Y:S01]  /*14670*/  LOP3.LUT R142, R142, 0x7f, RZ, 0xc0, !PT ;  /* 0x0000007f8e8e7812 */ /* 0x002fe200078ec0ff */
[----:B---3--:R-:W-:-:S06]  /*14680*/  FADD.FTZ R112, R20, R15 ;  /* 0x0000000f14707221 */ /* 0x008fcc0000010000 */
[----:B------:R-:W1:Y:S01]  /*14690*/  MUFU.EX2 R35, R35 ;  /* 0x0000002300237308 */ /* 0x000e620000000800 */
[----:B----4-:R-:W-:-:S01]  /*146a0*/  FADD.FTZ R114, R86, R83 ;  /* 0x0000005356727221 */ /* 0x010fc20000010000 */
[----:B------:R-:W-:-:S06]  /*146b0*/  FFMA.FTZ R45, R53, R88, -R84 ;  /* 0x00000058352d7223 */ /* 0x000fcc0000010854 */
[----:B------:R-:W3:Y:S01]  /*146c0*/  MUFU.EX2 R76, R76 ;  /* 0x0000004c004c7308 */ /* 0x000ee20000000800 */
[----:B------:R-:W-:Y:S01]  /*146d0*/  ISETP.NE.AND P2, PT, R142, RZ, PT ;  /* 0x000000ff8e00720c */ /* 0x000fe20003f45270 */
[----:B------:R-:W-:-:S06]  /*146e0*/  FADD.FTZ R83, R31, R112 ;  /* 0x000000701f537221 */ /* 0x000fcc0000010000 */
[----:B------:R-:W4:Y:S01]  /*146f0*/  MUFU.EX2 R26, R26 ;  /* 0x0000001a001a7308 */ /* 0x000f220000000800 */
[----:B------:R-:W-:-:S01]  /*14700*/  FADD.FTZ R114, R123, R114 ;  /* 0x000000727b727221 */ /* 0x000fc20000010000 */
[----:B------:R-:W-:-:S06]  /*14710*/  FFMA.FTZ R78, R107, R88, -R84 ;  /* 0x000000586b4e7223 */ /* 0x000fcc0000010854 */
[----:B------:R-:W4:Y:S01]  /*14720*/  MUFU.EX2 R92, R92 ;  /* 0x0000005c005c7308 */ /* 0x000f220000000800 */
[----:B0-----:R-:W-:-:S07]  /*14730*/  FADD.FTZ R112, R24, R83 ;  /* 0x0000005318707221 */ /* 0x001fce0000010000 */
[----:B------:R-:W0:Y:S01]  /*14740*/  MUFU.EX2 R39, R39 ;  /* 0x0000002700277308 */ /* 0x000e220000000800 */
[----:B--2---:R-:W-:-:S01]  /*14750*/  FADD.FTZ R83, R13, R114 ;  /* 0x000000720d537221 */ /* 0x004fc20000010000 */
[----:B------:R-:W-:-:S06]  /*14760*/  FFMA.FTZ R94, R67, R88, -R84 ;  /* 0x00000058435e7223 */ /* 0x000fcc0000010854 */
[----:B------:R-:W2:Y:S01]  /*14770*/  MUFU.EX2 R127, R127 ;  /* 0x0000007f007f7308 */ /* 0x000ea20000000800 */
[----:B------:R-:W-:-:S01]  /*14780*/  FFMA.FTZ R110, R85, R88, -R84 ;  /* 0x00000058556e7223 */ /* 0x000fc20000010854 */
[----:B-1----:R-:W-:-:S06]  /*14790*/  FADD.FTZ R85, R35, R112 ;  /* 0x0000007023557221 */ /* 0x002fcc0000010000 */
[----:B------:R-:W1:Y:S01]  /*147a0*/  MUFU.EX2 R28, R28 ;  /* 0x0000001c001c7308 */ /* 0x000e620000000800 */
[----:B---3--:R-:W-:-:S01]  /*147b0*/  FADD.FTZ R83, R76, R83 ;  /* 0x000000534c537221 */ /* 0x008fc20000010000 */
[----:B------:R-:W-:-:S06]  /*147c0*/  FFMA.FTZ R107, R111, R88, -R84 ;  /* 0x000000586f6b7223 */ /* 0x000fcc0000010854 */
[----:B------:R-:W3:Y:S01]  /*147d0*/  MUFU.EX2 R45, R45 ;  /* 0x0000002d002d7308 */ /* 0x000ee20000000800 */
[----:B----4-:R-:W-:-:S01]  /*147e0*/  FADD.FTZ R112, R26, R85 ;  /* 0x000000551a707221 */ /* 0x010fc20000010000 */
[----:B------:R-:W-:-:S06]  /*147f0*/  @!P2 IADD3 R15, R0, 0x2e840, RZ ;  /* 0x0002e840000fa810 */ /* 0x000fcc0007ffe0ff */
[----:B------:R-:W-:Y:S01]  /*14800*/  MUFU.EX2 R43, R43 ;  /* 0x0000002b002b7308 */ /* 0x000fe20000000800 */
[----:B------:R-:W-:-:S01]  /*14810*/  FADD.FTZ R116, R92, R83 ;  /* 0x000000535c747221 */ /* 0x000fc20000010000 */
[----:B------:R-:W-:-:S06]  /*14820*/  FFMA.FTZ R49, R71, R88, -R84 ;  /* 0x0000005847317223 */ /* 0x000fcc0000010854 */
[----:B------:R-:W4:Y:S01]  /*14830*/  MUFU.EX2 R78, R78 ;  /* 0x0000004e004e7308 */ /* 0x000f220000000800 */
[----:B------:R-:W-:-:S01]  /*14840*/  FFMA.FTZ R114, R63, R88, -R84 ;  /* 0x000000583f727223 */ /* 0x000fc20000010854 */
[----:B0-----:R-:W-:-:S06]  /*14850*/  FADD.FTZ R63, R39, R112 ;  /* 0x00000070273f7221 */ /* 0x001fcc0000010000 */
[----:B------:R-:W-:Y:S01]  /*14860*/  MUFU.EX2 R30, R30 ;  /* 0x0000001e001e7308 */ /* 0x000fe20000000800 */
[----:B------:R-:W-:Y:S01]  /*14870*/  @!P2 PRMT R15, RZ, 0x654, R15 ;  /* 0x00000654ff0fa816 */ /* 0x000fe2000000000f */
[----:B--2---:R-:W-:-:S06]  /*14880*/  FADD.FTZ R116, R127, R116 ;  /* 0x000000747f747221 */ /* 0x004fcc0000010000 */
[----:B------:R-:W0:Y:S01]  /*14890*/  MUFU.EX2 R94, R94 ;  /* 0x0000005e005e7308 */ /* 0x000e220000000800 */
[----:B------:R-:W-:-:S01]  /*148a0*/  FFMA.FTZ R80, R115, R88, -R84 ;  /* 0x0000005873507223 */ /* 0x000fc20000010854 */
[----:B------:R-:W-:Y:S01]  /*148b0*/  FFMA.FTZ R59, R59, R88, -R84 ;  /* 0x000000583b3b7223 */ /* 0x000fe20000010854 */
[----:B-1----:R-:W-:-:S05]  /*148c0*/  FADD.FTZ R118, R28, R63 ;  /* 0x0000003f1c767221 */ /* 0x002fca0000010000 */
[----:B------:R-:W1:Y:S01]  /*148d0*/  MUFU.EX2 R47, R47 ;  /* 0x0000002f002f7308 */ /* 0x000e620000000800 */
[----:B------:R-:W-:-:S01]  /*148e0*/  FFMA.FTZ R112, R41, R88, -R84 ;  /* 0x0000005829707223 */ /* 0x000fc20000010854 */
[----:B------:R2:W-:Y:S01]  /*148f0*/  @!P2 SYNCS.ARRIVE.TRANS64.RED.A1T0 RZ, [R15+URZ], RZ ;  /* 0x000000ff0fffa9a7 */ /* 0x0005e2000810043f */
[----:B---3--:R-:W-:-:S05]  /*14900*/  FADD.FTZ R41, R45, R116 ;  /* 0x000000742d297221 */ /* 0x008fca0000010000 */
[----:B------:R-:W3:Y:S01]  /*14910*/  MUFU.EX2 R107, R107 ;  /* 0x0000006b006b7308 */ /* 0x000ee20000000800 */
[----:B------:R-:W-:-:S07]  /*14920*/  FFMA.FTZ R98, R113, R88, -R84 ;  /* 0x0000005871627223 */ /* 0x000fce0000010854 */
[----:B------:R-:W3:Y:S01]  /*14930*/  MUFU.EX2 R34, R34 ;  /* 0x0000002200227308 */ /* 0x000ee20000000800 */
[----:B----4-:R-:W-:-:S01]  /*14940*/  FADD.FTZ R41, R78, R41 ;  /* 0x000000294e297221 */ /* 0x010fc20000010000 */
[----:B------:R-:W-:-:S06]  /*14950*/  FFMA.FTZ R111, R119, R88, -R84 ;  /* 0x00000058776f7223 */ /* 0x000fcc0000010854 */
[----:B------:R-:W4:Y:S01]  /*14960*/  MUFU.EX2 R49, R49 ;  /* 0x0000003100317308 */ /* 0x000f220000000800 */
[----:B0-----:R-:W-:-:S07]  /*14970*/  FADD.FTZ R120, R94, R41 ;  /* 0x000000295e787221 */ /* 0x001fce0000010000 */
[----:B------:R-:W0:Y:S08]  /*14980*/  MUFU.EX2 R51, R51 ;  /* 0x0000003300337308 */ /* 0x000e300000000800 */
[----:B--2---:R2:W-:Y:S01]  /*14990*/  MUFU.EX2 R15, R59 ;  /* 0x0000003b000f7308 */ /* 0x0045e20000000800 */
[----:B------:R-:W-:-:S07]  /*149a0*/  FFMA.FTZ R53, R137, R88, -R84 ;  /* 0x0000005889357223 */ /* 0x000fce0000010854 */
[----:B------:R-:W0:Y:S01]  /*149b0*/  MUFU.EX2 R80, R80 ;  /* 0x0000005000507308 */ /* 0x000e220000000800 */
[----:B--2---:R-:W-:-:S04]  /*149c0*/  FADD.FTZ R59, R43, R118 ;  /* 0x000000762b3b7221 */ /* 0x004fc80000010000 */
[----:B------:R-:W-:-:S03]  /*149d0*/  FADD.FTZ R118, R30, R59 ;  /* 0x0000003b1e767221 */ /* 0x000fc60000010000 */
[----:B------:R-:W2:Y:S01]  /*149e0*/  MUFU.EX2 R38, R38 ;  /* 0x0000002600267308 */ /* 0x000ea20000000800 */
[----:B-1----:R-:W-:-:S01]  /*149f0*/  FADD.FTZ R41, R47, R118 ;  /* 0x000000762f297221 */ /* 0x002fc20000010000 */
[----:B---3--:R-:W-:-:S06]  /*14a00*/  FADD.FTZ R120, R107, R120 ;  /* 0x000000786b787221 */ /* 0x008fcc0000010000 */
[----:B------:R-:W1:Y:S01]  /*14a10*/  MUFU.EX2 R98, R98 ;  /* 0x0000006200627308 */ /* 0x000e620000000800 */
[----:B------:R-:W-:-:S01]  /*14a20*/  FFMA.FTZ R82, R91, R88, -R84 ;  /* 0x000000585b527223 */ /* 0x000fc20000010854 */
[----:B------:R-:W-:-:S06]  /*14a30*/  FADD.FTZ R118, R34, R41 ;  /* 0x0000002922767221 */ /* 0x000fcc0000010000 */
[----:B------:R-:W3:Y:S01]  /*14a40*/  MUFU.EX2 R55, R55 ;  /* 0x0000003700377308 */ /* 0x000ee20000000800 */
[----:B----4-:R-:W-:-:S01]  /*14a50*/  FADD.FTZ R41, R49, R120 ;  /* 0x0000007831297221 */ /* 0x010fc20000010000 */
[----:B------:R-:W-:-:S06]  /*14a60*/  FFMA.FTZ R91, R143, R88, -R84 ;  /* 0x000000588f5b7223 */ /* 0x000fcc0000010854 */
[----:B------:R-:W4:Y:S01]  /*14a70*/  MUFU.EX2 R111, R111 ;  /* 0x0000006f006f7308 */ /* 0x000f220000000800 */
[----:B0-----:R-:W-:-:S01]  /*14a80*/  FADD.FTZ R59, R51, R118 ;  /* 0x00000076333b7221 */ /* 0x001fc20000010000 */
[----:B------:R-:W-:-:S06]  /*14a90*/  FADD.FTZ R41, R80, R41 ;  /* 0x0000002950297221 */ /* 0x000fcc0000010000 */
[----:B------:R-:W0:Y:S01]  /*14aa0*/  MUFU.EX2 R53, R53 ;  /* 0x0000003500357308 */ /* 0x000e220000000800 */
[----:B------:R-:W-:-:S01]  /*14ab0*/  FFMA.FTZ R102, R95, R88, -R84 ;  /* 0x000000585f667223 */ /* 0x000fc20000010854 */
[----:B--2---:R-:W-:-:S06]  /*14ac0*/  FADD.FTZ R118, R38, R59 ;  /* 0x0000003b26767221 */ /* 0x004fcc0000010000 */
[----:B------:R-:W2:Y:S01]  /*14ad0*/  MUFU.EX2 R69, R69 ;  /* 0x0000004500457308 */ /* 0x000ea20000000800 */
[----:B-1----:R-:W-:-:S01]  /*14ae0*/  FADD.FTZ R120, R98, R41 ;  /* 0x0000002962787221 */ /* 0x002fc20000010000 */
[----:B------:R-:W-:-:S06]  /*14af0*/  FFMA.FTZ R67, R93, R88, -R84 ;  /* 0x000000585d437223 */ /* 0x000fcc0000010854 */
[----:B------:R-:W1:Y:S01]  /*14b00*/  MUFU.EX2 R82, R82 ;  /* 0x0000005200527308 */ /* 0x000e620000000800 */
[----:B---3--:R-:W-:-:S01]  /*14b10*/  FADD.FTZ R41, R55, R118 ;  /* 0x0000007637297221 */ /* 0x008fc20000010000 */
[----:B----4-:R-:W-:-:S06]  /*14b20*/  FADD.FTZ R120, R111, R120 ;  /* 0x000000786f787221 */ /* 0x010fcc0000010000 */
[----:B------:R-:W3:Y:S01]  /*14b30*/  MUFU.EX2 R91, R91 ;  /* 0x0000005b005b7308 */ /* 0x000ee20000000800 */
[----:B------:R-:W-:-:S01]  /*14b40*/  FFMA.FTZ R96, R99, R88, -R84 ;  /* 0x0000005863607223 */ /* 0x000fc20000010854 */
[----:B------:R-:W-:-:S06]  /*14b50*/  FADD.FTZ R118, R42, R41 ;  /* 0x000000292a767221 */ /* 0x000fcc0000010000 */
[----:B------:R-:W4:Y:S01]  /*14b60*/  MUFU.EX2 R87, R87 ;  /* 0x0000005700577308 */ /* 0x000f220000000800 */
[----:B0-----:R-:W-:-:S01]  /*14b70*/  FADD.FTZ R41, R53, R120 ;  /* 0x0000007835297221 */ /* 0x001fc20000010000 */
[----:B------:R-:W-:-:S06]  /*14b80*/  FFMA.FTZ R93, R97, R88, -R84 ;  /* 0x00000058615d7223 */ /* 0x000fcc0000010854 */
[----:B------:R-:W0:Y:S01]  /*14b90*/  MUFU.EX2 R102, R102 ;  /* 0x0000006600667308 */ /* 0x000e220000000800 */
[----:B--2---:R-:W-:-:S01]  /*14ba0*/  FADD.FTZ R59, R69, R118 ;  /* 0x00000076453b7221 */ /* 0x004fc20000010000 */
[----:B-1----:R-:W-:-:S06]  /*14bb0*/  FADD.FTZ R118, R82, R41 ;  /* 0x0000002952767221 */ /* 0x002fcc0000010000 */
[----:B------:R-:W1:Y:S01]  /*14bc0*/  MUFU.EX2 R67, R67 ;  /* 0x0000004300437308 */ /* 0x000e620000000800 */
[----:B------:R-:W-:-:S01]  /*14bd0*/  FFMA.FTZ R106, R103, R88, -R84 ;  /* 0x00000058676a7223 */ /* 0x000fc20000010854 */
[----:B------:R-:W-:-:S06]  /*14be0*/  FADD.FTZ R120, R44, R59 ;  /* 0x0000003b2c787221 */ /* 0x000fcc0000010000 */
[----:B------:R-:W2:Y:S01]  /*14bf0*/  MUFU.EX2 R105, R105 ;  /* 0x0000006900697308 */ /* 0x000ea20000000800 */
[----:B---3--:R-:W-:-:S01]  /*14c00*/  FADD.FTZ R41, R91, R118 ;  /* 0x000000765b297221 */ /* 0x008fc20000010000 */
[----:B------:R-:W-:-:S06]  /*14c10*/  FFMA.FTZ R71, R101, R88, -R84 ;  /* 0x0000005865477223 */ /* 0x000fcc0000010854 */
[----:B------:R-:W3:Y:S01]  /*14c20*/  MUFU.EX2 R96, R96 ;  /* 0x0000006000607308 */ /* 0x000ee20000000800 */
[----:B----4-:R-:W-:-:S01]  /*14c30*/  FADD.FTZ R59, R87, R120 ;  /* 0x00000078573b7221 */ /* 0x010fc20000010000 */
[----:B0-----:R-:W-:-:S06]  /*14c40*/  FADD.FTZ R118, R102, R41 ;  /* 0x0000002966767221 */ /* 0x001fcc0000010000 */
[----:B------:R-:W0:Y:S01]  /*14c50*/  MUFU.EX2 R93, R93 ;  /* 0x0000005d005d7308 */ /* 0x000e220000000800 */
[----:B------:R-:W-:-:S01]  /*14c60*/  FFMA.FTZ R100, R75, R88, -R84 ;  /* 0x000000584b647223 */ /* 0x000fc20000010854 */
[----:B------:R-:W-:-:S06]  /*14c70*/  FADD.FTZ R120, R46, R59 ;  /* 0x0000003b2e787221 */ /* 0x000fcc0000010000 */
[----:B------:R-:W4:Y:S01]  /*14c80*/  MUFU.EX2 R109, R109 ;  /* 0x0000006d006d7308 */ /* 0x000f220000000800 */
[----:B-1----:R-:W-:-:S01]  /*14c90*/  FADD.FTZ R41, R67, R118 ;  /* 0x0000007643297221 */ /* 0x002fc20000010000 */
[----:B------:R-:W-:-:S06]  /*14ca0*/  FFMA.FTZ R75, R73, R88, -R84 ;  /* 0x00000058494b7223 */ /* 0x000fcc0000010854 */
[----:B------:R-:W1:Y:S01]  /*14cb0*/  MUFU.EX2 R106, R106 ;  /* 0x0000006a006a7308 */ /* 0x000e620000000800 */
[----:B------:R-:W-:Y:S01]  /*14cc0*/  F2FP.SATFINITE.E4M3.F32.PACK_AB_MERGE_C R224, R31, R20, RZ ;  /* 0x000000141fe0723e */ /* 0x000fe200048070ff */
[----:B--2---:R-:W-:Y:S01]  /*14cd0*/  FADD.FTZ R31, R105, R120 ;  /* 0x00000078691f7221 */ /* 0x004fe20000010000 */
[----:B------:R-:W-:-:S05]  /*14ce0*/  F2FP.SATFINITE.E4M3.F32.PACK_AB_MERGE_C R226, R39, R26, RZ ;  /* 0x0000001a27e2723e */ /* 0x000fca00048070ff */
[----:B------:R-:W2:Y:S01]  /*14cf0*/  MUFU.EX2 R71, R71 ;  /* 0x0000004700477308 */ /* 0x000ea20000000800 */
[----:B---3--:R-:W-:-:S01]  /*14d00*/  FADD.FTZ R26, R96, R41 ;  /* 0x00000029601a7221 */ /* 0x008fc20000010000 */
[----:B------:R-:W-:-:S06]  /*14d10*/  FADD.FTZ R118, R48, R31 ;  /* 0x0000001f30767221 */ /* 0x000fcc0000010000 */
[----:B------:R-:W3:Y:S01]  /*14d20*/  MUFU.EX2 R117, R117 ;  /* 0x0000007500757308 */ /* 0x000ee20000000800 */
[----:B0-----:R-:W-:-:S01]  /*14d30*/  FADD.FTZ R31, R93, R26 ;  /* 0x0000001a5d1f7221 */ /* 0x001fc20000010000 */
[----:B------:R-:W-:-:S06]  /*14d40*/  FFMA.FTZ R73, R165, R88, -R84 ;  /* 0x00000058a5497223 */ /* 0x000fcc0000010854 */
[----:B------:R-:W0:Y:S01]  /*14d50*/  MUFU.EX2 R100, R100 ;  /* 0x0000006400647308 */ /* 0x000e220000000800 */
[----:B----4-:R-:W-:-:S01]  /*14d60*/  FADD.FTZ R39, R109, R118 ;  /* 0x000000766d277221 */ /* 0x010fc20000010000 */
[----:B-1----:R-:W-:-:S06]  /*14d70*/  FADD.FTZ R26, R106, R31 ;  /* 0x0000001f6a1a7221 */ /* 0x002fcc0000010000 */
[----:B------:R-:W1:Y:S01]  /*14d80*/  MUFU.EX2 R75, R75 ;  /* 0x0000004b004b7308 */ /* 0x000e620000000800 */
[----:B------:R-:W-:Y:S01]  /*14d90*/  F2FP.SATFINITE.E4M3.F32.PACK_AB_MERGE_C R222, R55, R38, RZ ;  /* 0x0000002637de723e */ /* 0x000fe200048070ff */
[----:B------:R-:W-:-:S06]  /*14da0*/  FADD.FTZ R38, R50, R39 ;  /* 0x0000002732267221 */ /* 0x000fcc0000010000 */
[----:B------:R-:W4:Y:S01]  /*14db0*/  MUFU.EX2 R77, R77 ;  /* 0x0000004d004d7308 */ /* 0x000f220000000800 */
[----:B--2---:R-:W-:-:S07]  /*14dc0*/  FADD.FTZ R31, R71, R26 ;  /* 0x0000001a471f7221 */ /* 0x004fce0000010000 */
[----:B------:R-:W2:Y:S01]  /*14dd0*/  MUFU.EX2 R108, R108 ;  /* 0x0000006c006c7308 */ /* 0x000ea20000000800 */
[----:B---3--:R-:W-:-:S01]  /*14de0*/  FADD.FTZ R39, R117, R38 ;  /* 0x0000002675277221 */ /* 0x008fc20000010000 */
[----:B0-----:R-:W-:-:S06]  /*14df0*/  FADD.FTZ R26, R100, R31 ;  /* 0x0000001f641a7221 */ /* 0x001fcc0000010000 */
[----:B------:R-:W0:Y:S01]  /*14e00*/  MUFU.EX2 R73, R73 ;  /* 0x0000004900497308 */ /* 0x000e220000000800 */
[----:B------:R-:W-:-:S07]  /*14e10*/  FADD.FTZ R38, R52, R39 ;  /* 0x0000002734267221 */ /* 0x000fce0000010000 */
[----:B------:R-:W3:Y:S01]  /*14e20*/  MUFU.EX2 R81, R81 ;  /* 0x0000005100517308 */ /* 0x000ee20000000800 */
[----:B-1----:R-:W-:-:S01]  /*14e30*/  FADD.FTZ R39, R75, R26 ;  /* 0x0000001a4b277221 */ /* 0x002fc20000010000 */
[----:B----4-:R-:W-:-:S06]  /*14e40*/  F2FP.SATFINITE.E4M3.F32.PACK_AB_MERGE_C R204, R77, R52, RZ ;  /* 0x000000344dcc723e */ /* 0x010fcc00048070ff */
[----:B------:R-:W1:Y:S01]  /*14e50*/  MUFU.EX2 R104, R104 ;  /* 0x0000006800687308 */ /* 0x000e620000000800 */
[----:B------:R-:W-:-:S01]  /*14e60*/  FADD.FTZ R77, R77, R38 ;  /* 0x000000264d4d7221 */ /* 0x000fc20000010000 */
[----:B------:R-:W-:Y:S01]  /*14e70*/  FFMA.FTZ R171, R171, R88, -R84 ;  /* 0x00000058abab7223 */ /* 0x000fe20000010854 */
[----:B--2---:R-:W-:-:S05]  /*14e80*/  FADD.FTZ R38, R108, R39 ;  /* 0x000000276c267221 */ /* 0x004fca0000010000 */
[----:B------:R-:W2:Y:S01]  /*14e90*/  MUFU.EX2 R79, R79 ;  /* 0x0000004f004f7308 */ /* 0x000ea20000000800 */
[----:B------:R-:W-:Y:S01]  /*14ea0*/  F2FP.SATFINITE.E4M3.F32.PACK_AB_MERGE_C R200, R87, R44, RZ ;  /* 0x0000002c57c8723e */ /* 0x000fe200048070ff */
[----:B------:R-:W-:-:S06]  /*14eb0*/  FADD.FTZ R44, R54, R77 ;  /* 0x0000004d362c7221 */ /* 0x000fcc0000010000 */
[----:B------:R-:W4:Y:S01]  /*14ec0*/  MUFU.EX2 R121, R121 ;  /* 0x0000007900797308 */ /* 0x000f220000000800 */
[----:B0-----:R-:W-:-:S01]  /*14ed0*/  FADD.FTZ R39, R73, R38 ;  /* 0x0000002649277221 */ /* 0x001fc20000010000 */
[----:B------:R-:W-:-:S06]  /*14ee0*/  FFMA.FTZ R57, R57, R88, -R84 ;  /* 0x0000005839397223 */ /* 0x000fcc0000010854 */
[----:B------:R-:W0:Y:S01]  /*14ef0*/  MUFU.EX2 R110, R110 ;  /* 0x0000006e006e7308 */ /* 0x000e220000000800 */
[----:B---3--:R-:W-:-:S07]  /*14f00*/  FADD.FTZ R41, R81, R44 ;  /* 0x0000002c51297221 */ /* 0x008fce0000010000 */
[----:B------:R-:W3:Y:S01]  /*14f10*/  MUFU.EX2 R58, R175 ;  /* 0x000000af003a7308 */ /* 0x000ee20000000800 */
[----:B-1----:R-:W-:-:S07]  /*14f20*/  FADD.FTZ R38, R104, R39 ;  /* 0x0000002768267221 */ /* 0x002fce0000010000 */
[----:B------:R-:W1:Y:S01]  /*14f30*/  MUFU.EX2 R0, R171 ;  /* 0x000000ab00007308 */ /* 0x000e620000000800 */
[----:B------:R-:W-:-:S01]  /*14f40*/  FADD.FTZ R44, R56, R41 ;  /* 0x00000029382c7221 */ /* 0x000fc20000010000 */
[----:B------:R-:W-:-:S06]  /*14f50*/  F2FP.SATFINITE.E4M3.F32.PACK_AB_MERGE_C R224, R14, R3, R224 ;  /* 0x000000030ee0723e */ /* 0x000fcc00048070e0 */
[----:B------:R-:W1:Y:S01]  /*14f60*/  MUFU.EX2 R125, R125 ;  /* 0x0000007d007d7308 */ /* 0x000e620000000800 */
[----:B--2---:R-:W-:-:S01]  /*14f70*/  FADD.FTZ R3, R79, R38 ;  /* 0x000000264f037221 */ /* 0x004fc20000010000 */
[----:B------:R-:W-:Y:S01]  /*14f80*/  FFMA.FTZ R25, R25, R88, -R84 ;  /* 0x0000005819197223 */ /* 0x000fe20000010854 */
[----:B----4-:R-:W-:-:S05]  /*14f90*/  F2FP.SATFINITE.E4M3.F32.PACK_AB_MERGE_C R206, R121, R56, RZ ;  /* 0x0000003879ce723e */ /* 0x010fca00048070ff */
[----:B------:R-:W2:Y:S01]  /*14fa0*/  MUFU.EX2 R60, R179 ;  /* 0x000000b3003c7308 */ /* 0x000ea20000000800 */
[----:B------:R-:W-:-:S01]  /*14fb0*/  FADD.FTZ R121, R121, R44 ;  /* 0x0000002c79797221 */ /* 0x000fc20000010000 */
[----:B0-----:R-:W-:-:S06]  /*14fc0*/  FADD.FTZ R3, R110, R3 ;  /* 0x000000036e037221 */ /* 0x001fcc0000010000 */
[----:B------:R-:W0:Y:S01]  /*14fd0*/  MUFU.EX2 R57, R57 ;  /* 0x0000003900397308 */ /* 0x000e220000000800 */
[----:B---3--:R-:W-:-:S07]  /*14fe0*/  FADD.FTZ R14, R58, R121 ;  /* 0x000000793a0e7221 */ /* 0x008fce0000010000 */
[----:B------:R-:W3:Y:S01]  /*14ff0*/  MUFU.EX2 R129, R129 ;  /* 0x0000008100817308 */ /* 0x000ee20000000800 */
[----:B------:R-:W-:Y:S01]  /*15000*/  F2FP.SATFINITE.E4M3.F32.PACK_AB_MERGE_C R226, R35, R24, R226 ;  /* 0x0000001823e2723e */ /* 0x000fe200048070e2 */
[----:B-1----:R-:W-:-:S06]  /*15010*/  FADD.FTZ R24, R0, R3 ;  /* 0x0000000300187221 */ /* 0x002fcc0000010000 */
[----:B------:R-:W1:Y:S01]  /*15020*/  MUFU.EX2 R114, R114 ;  /* 0x0000007200727308 */ /* 0x000e620000000800 */
[----:B------:R-:W-:-:S01]  /*15030*/  FFMA.FTZ R27, R27, R88, -R84 ;  /* 0x000000581b1b7223 */ /* 0x000fc20000010854 */
[----:B------:R-:W-:Y:S01]  /*15040*/  F2FP.SATFINITE.E4M3.F32.PACK_AB_MERGE_C R220, R47, R30, RZ ;  /* 0x0000001e2fdc723e */ /* 0x000fe200048070ff */
[----:B------:R-:W-:-:S05]  /*15050*/  FADD.FTZ R3, R125, R14 ;  /* 0x0000000e7d037221 */ /* 0x000fca0000010000 */
[----:B------:R-:W4:Y:S01]  /*15060*/  MUFU.EX2 R62, R199 ;  /* 0x000000c7003e7308 */ /* 0x000f220000000800 */
[----:B------:R-:W-:-:S01]  /*15070*/  FFMA.FTZ R116, R61, R88, -R84 ;  /* 0x000000583d747223 */ /* 0x000fc20000010854 */
[----:B------:R-:W-:-:S06]  /*15080*/  FADD.FTZ R24, R15, R24 ;  /* 0x000000180f187221 */ /* 0x000fcc0000010000 */
[----:B------:R-:W4:Y:S01]  /*15090*/  MUFU.EX2 R25, R25 ;  /* 0x0000001900197308 */ /* 0x000f220000000800 */
[----:B------:R-:W-:Y:S01]  /*150a0*/  F2FP.SATFINITE.E4M3.F32.PACK_AB_MERGE_C R220, R43, R28, R220 ;  /* 0x0000001c2bdc723e */ /* 0x000fe200048070dc */
[----:B--2---:R-:W-:-:S06]  /*150b0*/  FADD.FTZ R28, R60, R3 ;  /* 0x000000033c1c7221 */ /* 0x004fcc0000010000 */
[----:B------:R-:W2:Y:S01]  /*150c0*/  MUFU.EX2 R133, R133 ;  /* 0x0000008500857308 */ /* 0x000ea20000000800 */
[----:B0-----:R-:W-:-:S01]  /*150d0*/  FADD.FTZ R3, R57, R24 ;  /* 0x0000001839037221 */ /* 0x001fc20000010000 */
[----:B------:R-:W-:-:S06]  /*150e0*/  FFMA.FTZ R29, R29, R88, -R84 ;  /* 0x000000581d1d7223 */ /* 0x000fcc0000010854 */
[----:B------:R-:W0:Y:S01]  /*150f0*/  MUFU.EX2 R112, R112 ;  /* 0x0000007000707308 */ /* 0x000e220000000800 */
[C---:B---3--:R-:W-:Y:S01]  /*15100*/  F2FP.SATFINITE.E4M3.F32.PACK_AB_MERGE_C R208, R129.reuse, R60, RZ ;  /* 0x0000003c81d0723e */ /* 0x048fe200048070ff */
[----:B------:R-:W-:-:S06]  /*15110*/  FADD.FTZ R129, R129, R28 ;  /* 0x0000001c81817221 */ /* 0x000fcc0000010000 */
[----:B------:R-:W3:Y:S01]  /*15120*/  MUFU.EX2 R64, R207 ;  /* 0x000000cf00407308 */ /* 0x000ee20000000800 */
[C---:B-1----:R-:W-:Y:S01]  /*15130*/  F2FP.SATFINITE.E4M3.F32.PACK_AB_MERGE_C R57, R114.reuse, R57, RZ ;  /* 0x000000397239723e */ /* 0x042fe200048070ff */
[----:B------:R-:W-:-:S06]  /*15140*/  FADD.FTZ R114, R114, R3 ;  /* 0x0000000372727221 */ /* 0x000fcc0000010000 */
[----:B------:R-:W1:Y:S01]  /*15150*/  MUFU.EX2 R27, R27 ;  /* 0x0000001b001b7308 */ /* 0x000e620000000800 */
[----:B----4-:R-:W-:-:S07]  /*15160*/  FADD.FTZ R24, R62, R129 ;  /* 0x000000813e187221 */ /* 0x010fce0000010000 */
[----:B------:R-:W4:Y:S01]  /*15170*/  MUFU.EX2 R135, R135 ;  /* 0x0000008700877308 */ /* 0x000f220000000800 */
[----:B------:R-:W-:-:S01]  /*15180*/  FFMA.FTZ R65, R65, R88, -R84 ;  /* 0x0000005841417223 */ /* 0x000fc20000010854 */
[----:B------:R-:W-:-:S06]  /*15190*/  FADD.FTZ R3, R25, R114 ;  /* 0x0000007219037221 */ /* 0x000fcc0000010000 */
[----:B------:R-:W4:Y:S01]  /*151a0*/  MUFU.EX2 R116, R116 ;  /* 0x0000007400747308 */ /* 0x000f220000000800 */
[----:B--2---:R-:W-:-:S01]  /*151b0*/  FADD.FTZ R35, R133, R24 ;  /* 0x0000001885237221 */ /* 0x004fc20000010000 */
[----:B------:R-:W-:-:S06]  /*151c0*/  FFMA.FTZ R181, R181, R88, -R84 ;  /* 0x00000058b5b57223 */ /* 0x000fcc0000010854 */
[----:B------:R-:W2:Y:S01]  /*151d0*/  MUFU.EX2 R66, R66 ;  /* 0x0000004200427308 */ /* 0x000ea20000000800 */
[----:B0-----:R-:W-:-:S01]  /*151e0*/  FADD.FTZ R28, R112, R3 ;  /* 0x00000003701c7221 */ /* 0x001fc20000010000 */
[----:B------:R-:W-:-:S06]  /*151f0*/  F2FP.SATFINITE.E4M3.F32.PACK_AB_MERGE_C R222, R51, R34, R222 ;  /* 0x0000002233de723e */ /* 0x000fcc00048070de */
[----:B------:R-:W0:Y:S01]  /*15200*/  MUFU.EX2 R29, R29 ;  /* 0x0000001d001d7308 */ /* 0x000e220000000800 */
[----:B------:R-:W-:-:S01]  /*15210*/  FFMA.FTZ R183, R183, R88, -R84 ;  /* 0x00000058b7b77223 */ /* 0x000fc20000010854 */
[----:B---3--:R-:W-:-:S06]  /*15220*/  FADD.FTZ R34, R64, R35 ;  /* 0x0000002340227221 */ /* 0x008fcc0000010000 */
[----:B------:R-:W3:Y:S01]  /*15230*/  MUFU.EX2 R147, R147 ;  /* 0x0000009300937308 */ /* 0x000ee20000000800 */
[----:B-1----:R-:W-:-:S01]  /*15240*/  FADD.FTZ R3, R27, R28 ;  /* 0x0000001c1b037221 */ /* 0x002fc20000010000 */
[----:B----4-:R-:W-:-:S06]  /*15250*/  F2FP.SATFINITE.E4M3.F32.PACK_AB_MERGE_C R210, R135, R64, RZ ;  /* 0x0000004087d2723e */ /* 0x010fcc00048070ff */
[----:B------:R-:W1:Y:S01]  /*15260*/  MUFU.EX2 R20, R65 ;  /* 0x0000004100147308 */ /* 0x000e620000000800 */
[----:B------:R-:W-:-:S01]  /*15270*/  FADD.FTZ R135, R135, R34 ;  /* 0x0000002287877221 */ /* 0x000fc20000010000 */
[----:B------:R-:W-:-:S06]  /*15280*/  FFMA.FTZ R185, R185, R88, -R84 ;  /* 0x00000058b9b97223 */ /* 0x000fcc0000010854 */
[----:B------:R-:W-:Y:S01]  /*15290*/  MUFU.EX2 R68, R68 ;  /* 0x0000004400447308 */ /* 0x000fe20000000800 */
[----:B------:R-:W-:-:S07]  /*152a0*/  F2FP.SATFINITE.E4M3.F32.PACK_AB_MERGE_C R34, R116, R27, RZ ;  /* 0x0000001b7422723e */ /* 0x000fce00048070ff */
[----:B------:R-:W4:Y:S01]  /*152b0*/  MUFU.EX2 R155, R155 ;  /* 0x0000009b009b7308 */ /* 0x000f220000000800 */
[----:B------:R-:W-:-:S01]  /*152c0*/  FADD.FTZ R116, R116, R3 ;  /* 0x0000000374747221 */ /* 0x000fc20000010000 */
[----:B------:R-:W-:-:S06]  /*152d0*/  FFMA.FTZ R187, R187, R88, -R84 ;  /* 0x00000058bbbb7223 */ /* 0x000fcc0000010854 */
[----:B------:R-:W4:Y:S01]  /*152e0*/  MUFU.EX2 R30, R181 ;  /* 0x000000b5001e7308 */ /* 0x000f220000000800 */
[----:B--2---:R-:W-:-:S01]  /*152f0*/  FADD.FTZ R28, R66, R135 ;  /* 0x00000087421c7221 */ /* 0x004fc20000010000 */
[----:B0-----:R-:W-:-:S06]  /*15300*/  FADD.FTZ R3, R29, R116 ;  /* 0x000000741d037221 */ /* 0x001fcc0000010000 */
[----:B------:R-:W0:Y:S01]  /*15310*/  MUFU.EX2 R31, R183 ;  /* 0x000000b7001f7308 */ /* 0x000e220000000800 */
[----:B------:R-:W-:-:S01]  /*15320*/  FFMA.FTZ R33, R33, R88, -R84 ;  /* 0x0000005821217223 */ /* 0x000fc20000010854 */
[----:B------:R-:W-:-:S06]  /*15330*/  F2FP.SATFINITE.E4M3.F32.PACK_AB_MERGE_C R225, R123, R86, RZ ;  /* 0x000000567be1723e */ /* 0x000fcc00048070ff */
[----:B------:R-:W-:Y:S01]  /*15340*/  MUFU.EX2 R32, R32 ;  /* 0x0000002000207308 */ /* 0x000fe20000000800 */
[----:B---3--:R-:W-:-:S07]  /*15350*/  FADD.FTZ R27, R147, R28 ;  /* 0x0000001c931b7221 */ /* 0x008fce0000010000 */
[----:B------:R-:W2:Y:S01]  /*15360*/  MUFU.EX2 R159, R159 ;  /* 0x0000009f009f7308 */ /* 0x000ea20000000800 */
[----:B-1----:R-:W-:-:S07]  /*15370*/  FADD.FTZ R3, R20, R3 ;  /* 0x0000000314037221 */ /* 0x002fce0000010000 */
[----:B------:R-:W1:Y:S01]  /*15380*/  MUFU.EX2 R70, R70 ;  /* 0x0000004600467308 */ /* 0x000e620000000800 */
[----:B------:R-:W-:-:S07]  /*15390*/  FFMA.FTZ R189, R189, R88, -R84 ;  /* 0x00000058bdbd7223 */ /* 0x000fce0000010854 */
[----:B------:R-:W3:Y:S01]  /*153a0*/  MUFU.EX2 R26, R185 ;  /* 0x000000b9001a7308 */ /* 0x000ee20000000800 */
[----:B------:R-:W-:Y:S02]  /*153b0*/  F2FP.SATFINITE.E4M3.F32.PACK_AB_MERGE_C R227, R127, R92, RZ ;  /* 0x0000005c7fe3723e */ /* 0x000fe400048070ff */
[----:B----4-:R-:W-:-:S05]  /*153c0*/  F2FP.SATFINITE.E4M3.F32.PACK_AB_MERGE_C R212, R155, R68, RZ ;  /* 0x000000449bd4723e */ /* 0x010fca00048070ff */
[----:B------:R-:W4:Y:S01]  /*153d0*/  MUFU.EX2 R157, R157 ;  /* 0x0000009d009d7308 */ /* 0x000f220000000800 */
[----:B------:R-:W-:-:S01]  /*153e0*/  FADD.FTZ R68, R68, R27 ;  /* 0x0000001b44447221 */ /* 0x000fc20000010000 */
[----:B------:R-:W-:Y:S01]  /*153f0*/  F2FP.SATFINITE.E4M3.F32.PACK_AB_MERGE_C R225, R21, R12, R225 ;  /* 0x0000000c15e1723e */ /* 0x000fe200048070e1 */
[----:B------:R-:W-:-:S05]  /*15400*/  FADD.FTZ R12, R30, R3 ;  /* 0x000000031e0c7221 */ /* 0x000fca0000010000 */
[----:B------:R-:W4:Y:S01]  /*15410*/  MUFU.EX2 R187, R187 ;  /* 0x000000bb00bb7308 */ /* 0x000f220000000800 */
[----:B------:R-:W-:-:S01]  /*15420*/  FFMA.FTZ R37, R37, R88, -R84 ;  /* 0x0000005825257223 */ /* 0x000fc20000010854 */
[----:B------:R-:W-:Y:S01]  /*15430*/  F2FP.SATFINITE.E4M3.F32.PACK_AB_MERGE_C R227, R76, R13, R227 ;  /* 0x0000000d4ce3723e */ /* 0x000fe200048070e3 */
[----:B------:R-:W-:-:S01]  /*15440*/  FADD.FTZ R155, R155, R68 ;  /* 0x000000449b9b7221 */ /* 0x000fc20000010000 */
[----:B0-----:R-:W-:-:S04]  /*15450*/  F2FP.SATFINITE.E4M3.F32.PACK_AB_MERGE_C R13, R31, R30, RZ ;  /* 0x0000001e1f0d723e */ /* 0x001fc800048070ff */
[----:B------:R-:W0:Y:S01]  /*15460*/  MUFU.EX2 R33, R33 ;  /* 0x0000002100217308 */ /* 0x000e220000000800 */
[----:B------:R-:W-:-:S01]  /*15470*/  FADD.FTZ R31, R31, R12 ;  /* 0x0000000c1f1f7221 */ /* 0x000fc20000010000 */
[----:B--2---:R-:W-:Y:S01]  /*15480*/  F2FP.SATFINITE.E4M3.F32.PACK_AB_MERGE_C R214, R159, R32, RZ ;  /* 0x000000209fd6723e */ /* 0x004fe200048070ff */
[----:B------:R-:W-:-:S05]  /*15490*/  FFMA.FTZ R193, R193, R88, -R84 ;  /* 0x00000058c1c17223 */ /* 0x000fca0000010854 */
[----:B------:R-:W2:Y:S01]  /*154a0*/  MUFU.EX2 R14, R189 ;  /* 0x000000bd000e7308 */ /* 0x000ea20000000800 */
[----:B-1----:R-:W-:-:S01]  /*154b0*/  FADD.FTZ R12, R70, R155 ;  /* 0x0000009b460c7221 */ /* 0x002fc20000010000 */
[----:B---3--:R-:W-:Y:S01]  /*154c0*/  FADD.FTZ R30, R26, R31 ;  /* 0x0000001f1a1e7221 */ /* 0x008fe20000010000 */
[----:B------:R-:W-:-:S05]  /*154d0*/  FFMA.FTZ R191, R191, R88, -R84 ;  /* 0x00000058bfbf7223 */ /* 0x000fca0000010854 */
[----:B------:R-:W-:Y:S01]  /*154e0*/  MUFU.EX2 R40, R40 ;  /* 0x0000002800287308 */ /* 0x000fe20000000800 */
[C---:B----4-:R-:W-:Y:S01]  /*154f0*/  F2FP.SATFINITE.E4M3.F32.PACK_AB_MERGE_C R214, R157.reuse, R70, R214 ;  /* 0x000000469dd6723e */ /* 0x050fe200048070d6 */
[----:B------:R-:W-:-:S06]  /*15500*/  FADD.FTZ R157, R157, R12 ;  /* 0x0000000c9d9d7221 */ /* 0x000fcc0000010000 */
[----:B------:R-:W1:Y:S01]  /*15510*/  MUFU.EX2 R163, R163 ;  /* 0x000000a300a37308 */ /* 0x000e620000000800 */
[----:B------:R-:W-:-:S07]  /*15520*/  FADD.FTZ R30, R187, R30 ;  /* 0x0000001ebb1e7221 */ /* 0x000fce0000010000 */
[----:B------:R-:W3:Y:S01]  /*15530*/  MUFU.EX2 R36, R36 ;  /* 0x0000002400247308 */ /* 0x000ee20000000800 */
[----:B------:R-:W-:-:S07]  /*15540*/  FFMA.FTZ R141, R141, R88, -R84 ;  /* 0x000000588d8d7223 */ /* 0x000fce0000010854 */
[----:B------:R-:W4:Y:S01]  /*15550*/  MUFU.EX2 R37, R37 ;  /* 0x0000002500257308 */ /* 0x000f220000000800 */
[----:B------:R-:W-:-:S07]  /*15560*/  FADD.FTZ R32, R32, R157 ;  /* 0x0000009d20207221 */ /* 0x000fce0000010000 */
[----:B------:R-:W4:Y:S01]  /*15570*/  MUFU.EX2 R161, R161 ;  /* 0x000000a100a17308 */ /* 0x000f220000000800 */
[----:B0-----:R-:W-:-:S01]  /*15580*/  FADD.FTZ R3, R33, R30 ;  /* 0x0000001e21037221 */ /* 0x001fc20000010000 */
[----:B------:R-:W-:-:S06]  /*15590*/  FFMA.FTZ R145, R145, R88, -R84 ;  /* 0x0000005891917223 */ /* 0x000fcc0000010854 */
[----:B------:R-:W0:Y:S01]  /*155a0*/  MUFU.EX2 R24, R193 ;  /* 0x000000c100187308 */ /* 0x000e220000000800 */
[----:B------:R-:W-:-:S01]  /*155b0*/  FADD.FTZ R159, R159, R32 ;  /* 0x000000209f9f7221 */ /* 0x000fc20000010000 */
[C---:B--2---:R-:W-:Y:S01]  /*155c0*/  F2FP.SATFINITE.E4M3.F32.PACK_AB_MERGE_C R33, R14.reuse, R33, RZ ;  /* 0x000000210e21723e */ /* 0x044fe200048070ff */
[----:B------:R-:W-:-:S05]  /*155d0*/  FADD.FTZ R14, R14, R3 ;  /* 0x000000030e0e7221 */ /* 0x000fca0000010000 */
[----:B------:R-:W2:Y:S01]  /*155e0*/  MUFU.EX2 R191, R191 ;  /* 0x000000bf00bf7308 */ /* 0x000ea20000000800 */
[----:B-1----:R-:W-:Y:S01]  /*155f0*/  F2FP.SATFINITE.E4M3.F32.PACK_AB_MERGE_C R21, R163, R40, RZ ;  /* 0x00000028a315723e */ /* 0x002fe200048070ff */
[----:B------:R-:W-:Y:S01]  /*15600*/  FFMA.FTZ R149, R149, R88, -R84 ;  /* 0x0000005895957223 */ /* 0x000fe20000010854 */
[----:B---3--:R-:W-:-:S05]  /*15610*/  FADD.FTZ R30, R36, R159 ;  /* 0x0000009f241e7221 */ /* 0x008fca0000010000 */
[----:B------:R-:W1:Y:S01]  /*15620*/  MUFU.EX2 R28, R141 ;  /* 0x0000008d001c7308 */ /* 0x000e620000000800 */
[----:B----4-:R-:W-:-:S01]  /*15630*/  FADD.FTZ R3, R37, R14 ;  /* 0x0000000e25037221 */ /* 0x010fc20000010000 */
[-CC-:B------:R-:W-:Y:S01]  /*15640*/  FFMA.FTZ R151, R151, R88.reuse, -R84.reuse ;  /* 0x0000005897977223 */ /* 0x180fe20000010854 */
[----:B------:R-:W-:-:S05]  /*15650*/  FFMA.FTZ R84, R153, R88, -R84 ;  /* 0x0000005899547223 */ /* 0x000fca0000010854 */
[----:B------:R-:W-:Y:S01]  /*15660*/  MUFU.EX2 R74, R74 ;  /* 0x0000004a004a7308 */ /* 0x000fe20000000800 */
[C---:B------:R-:W-:Y:S01]  /*15670*/  F2FP.SATFINITE.E4M3.F32.PACK_AB_MERGE_C R216, R161.reuse, R36, R21 ;  /* 0x00000024a1d8723e */ /* 0x040fe20004807015 */
[----:B------:R-:W-:-:S06]  /*15680*/  FADD.FTZ R161, R161, R30 ;  /* 0x0000001ea1a17221 */ /* 0x000fcc0000010000 */
[----:B------:R-:W-:Y:S01]  /*15690*/  MUFU.EX2 R169, R169 ;  /* 0x000000a900a97308 */ /* 0x000fe20000000800 */
[----:B0-----:R-:W-:-:S07]  /*156a0*/  FADD.FTZ R14, R24, R3 ;  /* 0x00000003180e7221 */ /* 0x001fce0000010000 */
[----:B------:R-:W0:Y:S08]  /*156b0*/  MUFU.EX2 R72, R72 ;  /* 0x0000004800487308 */ /* 0x000e300000000800 */
[----:B------:R-:W3:Y:S01]  /*156c0*/  MUFU.EX2 R145, R145 ;  /* 0x0000009100917308 */ /* 0x000ee20000000800 */
[----:B------:R-:W-:-:S07]  /*156d0*/  FADD.FTZ R40, R40, R161 ;  /* 0x000000a128287221 */ /* 0x000fce0000010000 */
[----:B------:R-:W4:Y:S01]  /*156e0*/  MUFU.EX2 R167, R203 ;  /* 0x000000cb00a77308 */ /* 0x000f220000000800 */
[----:B--2---:R-:W-:-:S07]  /*156f0*/  FADD.FTZ R3, R191, R14 ;  /* 0x0000000ebf037221 */ /* 0x004fce0000010000 */
[----:B------:R-:W2:Y:S01]  /*15700*/  MUFU.EX2 R12, R149 ;  /* 0x00000095000c7308 */ /* 0x000ea20000000800 */
[----:B------:R-:W-:-:S01]  /*15710*/  FADD.FTZ R163, R163, R40 ;  /* 0x00000028a3a37221 */ /* 0x000fc20000010000 */
[C---:B-1----:R-:W-:Y:S01]  /*15720*/  F2FP.SATFINITE.E4M3.F32.PACK_AB_MERGE_C R191, R28.reuse, R191, RZ ;  /* 0x000000bf1cbf723e */ /* 0x042fe200048070ff */
[----:B------:R-:W-:-:S05]  /*15730*/  FADD.FTZ R28, R28, R3 ;  /* 0x000000031c1c7221 */ /* 0x000fca0000010000 */
[----:B------:R-:W1:Y:S01]  /*15740*/  MUFU.EX2 R151, R151 ;  /* 0x0000009700977308 */ /* 0x000e620000000800 */
[----:B------:R-:W-:-:S07]  /*15750*/  F2FP.SATFINITE.E4M3.F32.PACK_AB_MERGE_C R213, R20, R29, R13 ;  /* 0x0000001d14d5723e */ /* 0x000fce000480700d */
[----:B------:R-:W1:Y:S01]  /*15760*/  MUFU.EX2 R84, R84 ;  /* 0x0000005400547308 */ /* 0x000e620000000800 */
[----:B------:R-:W-:Y:S02]  /*15770*/  ISETP.GE.AND P1, PT, R139, 0xe1, PT ;  /* 0x000000e18b00780c */ /* 0x000fe40003f26270 */
[----:B------:R-:W-:Y:S01]  /*15780*/  F2FP.SATFINITE.E4M3.F32.PACK_AB_MERGE_C R209, R15, R0, R57 ;  /* 0x000000000fd1723e */ /* 0x000fe20004807039 */
[----:B0-----:R-:W-:-:S01]  /*15790*/  FADD.FTZ R0, R72, R163 ;  /* 0x000000a348007221 */ /* 0x001fc20000010000 */
[----:B------:R-:W-:Y:S01]  /*157a0*/  F2FP.SATFINITE.E4M3.F32.PACK_AB_MERGE_C R13, R169, R74, RZ ;  /* 0x0000004aa90d723e */ /* 0x000fe200048070ff */
[----:B---3--:R-:W-:-:S03]  /*157b0*/  FADD.FTZ R3, R145, R28 ;  /* 0x0000001c91037221 */ /* 0x008fc60000010000 */
[C---:B----4-:R-:W-:Y:S01]  /*157c0*/  F2FP.SATFINITE.E4M3.F32.PACK_AB_MERGE_C R218, R167.reuse, R72, R13 ;  /* 0x00000048a7da723e */ /* 0x050fe2000480700d */
[----:B------:R-:W-:-:S01]  /*157d0*/  FADD.FTZ R167, R167, R0 ;  /* 0x00000000a7a77221 */ /* 0x000fc20000010000 */
[----:B--2---:R-:W-:Y:S01]  /*157e0*/  FADD.FTZ R0, R12, R3 ;  /* 0x000000030c007221 */ /* 0x004fe20000010000 */
[----:B------:R-:W-:Y:S01]  /*157f0*/  F2FP.SATFINITE.E4M3.F32.PACK_AB_MERGE_C R202, R109, R48, RZ ;  /* 0x000000306dca723e */ /* 0x000fe200048070ff */
[----:B------:R-:W-:Y:S01]  /*15800*/  IMAD.MOV.U32 R87, RZ, RZ, RZ ;  /* 0x000000ffff577224 */ /* 0x000fe200078e00ff */
[----:B------:R-:W-:Y:S01]  /*15810*/  F2FP.SATFINITE.E4M3.F32.PACK_AB_MERGE_C R221, R107, R94, RZ ;  /* 0x0000005e6bdd723e */ /* 0x000fe200048070ff */
[----:B-1----:R-:W-:Y:S01]  /*15820*/  FADD.FTZ R15, R151, R0 ;  /* 0x00000000970f7221 */ /* 0x002fe20000010000 */
[----:B------:R-:W-:Y:S01]  /*15830*/  F2FP.SATFINITE.E4M3.F32.PACK_AB_MERGE_C R98, R111, R98, RZ ;  /* 0x000000626f62723e */ /* 0x000fe200048070ff */
[----:B------:R-:W-:Y:S01]  /*15840*/  FADD.FTZ R14, R74, R167 ;  /* 0x000000a74a0e7221 */ /* 0x000fe20000010000 */
[----:B------:R-:W-:Y:S02]  /*15850*/  F2FP.SATFINITE.E4M3.F32.PACK_AB_MERGE_C R201, R102, R91, RZ ;  /* 0x0000005b66c9723e */ /* 0x000fe400048070ff */
[----:B------:R-:W-:-:S02]  /*15860*/  F2FP.SATFINITE.E4M3.F32.PACK_AB_MERGE_C R93, R106, R93, RZ ;  /* 0x0000005d6a5d723e */ /* 0x000fc400048070ff */
[----:B------:R-:W-:Y:S02]  /*15870*/  F2FP.SATFINITE.E4M3.F32.PACK_AB_MERGE_C R75, R108, R75, RZ ;  /* 0x0000004b6c4b723e */ /* 0x000fe400048070ff */
[----:B------:R-:W-:Y:S02]  /*15880*/  F2FP.SATFINITE.E4M3.F32.PACK_AB_MERGE_C R79, R110, R79, RZ ;  /* 0x0000004f6e4f723e */ /* 0x000fe400048070ff */
[C---:B------:R-:W-:Y:S01]  /*15890*/  F2FP.SATFINITE.E4M3.F32.PACK_AB_MERGE_C R3, R84.reuse, R151, RZ ;  /* 0x000000975403723e */ /* 0x040fe200048070ff */
[----:B------:R-:W-:Y:S01]  /*158a0*/  FADD.FTZ R15, R84, R15 ;  /* 0x0000000f540f7221 */ /* 0x000fe20000010000 */
[----:B------:R-:W-:Y:S01]  /*158b0*/  F2FP.SATFINITE.E4M3.F32.PACK_AB_MERGE_C R200, R69, R42, R200 ;  /* 0x0000002a45c8723e */ /* 0x000fe200048070c8 */
[----:B------:R-:W-:Y:S01]  /*158c0*/  FADD.FTZ R14, R169, R14 ;  /* 0x0000000ea90e7221 */ /* 0x000fe20000010000 */
[----:B------:R-:W-:Y:S01]  /*158d0*/  F2FP.SATFINITE.E4M3.F32.PACK_AB_MERGE_C R202, R105, R46, R202 ;  /* 0x0000002e69ca723e */ /* 0x000fe200048070ca */
[--C-:B------:R-:W-:Y:S01]  /*158e0*/  IMAD.MOV.U32 R86, RZ, RZ, R87.reuse ;  /* 0x000000ffff567224 */ /* 0x100fe200078e0057 */
        /* <DEDUP_REMOVED lines=9> */
[----:B------:R-:W-:Y:S01]  /*15980*/  IMAD.MOV.U32 R74, RZ, RZ, R87 ;  /* 0x000000ffff4a7224 */ /* 0x000fe200078e0057 */
[----:B------:R-:W-:Y:S01]  /*15990*/  F2FP.SATFINITE.E4M3.F32.PACK_AB_MERGE_C R221, R78, R45, R221 ;  /* 0x0000002d4edd723e */ /* 0x000fe200048070dd */
[--C-:B------:R-:W-:Y:S01]  /*159a0*/  IMAD.MOV.U32 R78, RZ, RZ, R87.reuse ;  /* 0x000000ffff4e7224 */ /* 0x100fe200078e0057 */
[----:B------:R-:W-:Y:S01]  /*159b0*/  F2FP.SATFINITE.E4M3.F32.PACK_AB_MERGE_C R223, R80, R49, R98 ;  /* 0x0000003150df723e */ /* 0x000fe20004807062 */
[----:B------:R-:W-:Y:S01]  /*159c0*/  IMAD.MOV.U32 R70, RZ, RZ, R87 ;  /* 0x000000ffff467224 */ /* 0x000fe200078e0057 */
[----:B------:R-:W-:Y:S01]  /*159d0*/  F2FP.SATFINITE.E4M3.F32.PACK_AB_MERGE_C R201, R82, R53, R201 ;  /* 0x0000003552c9723e */ /* 0x000fe200048070c9 */
[----:B------:R-:W-:Y:S01]  /*159e0*/  IMAD.MOV.U32 R82, RZ, RZ, R87 ;  /* 0x000000ffff527224 */ /* 0x000fe200078e0057 */
[----:B------:R-:W-:Y:S01]  /*159f0*/  F2FP.SATFINITE.E4M3.F32.PACK_AB_MERGE_C R203, R96, R67, R93 ;  /* 0x0000004360cb723e */ /* 0x000fe2000480705d */
[----:B------:R-:W-:Y:S01]  /*15a00*/  IMAD.MOV.U32 R69, RZ, RZ, R87 ;  /* 0x000000ffff457224 */ /* 0x000fe200078e0057 */
        /* <DEDUP_REMOVED lines=12> */
[-C--:B------:R-:W-:Y:S01]  /*15ad0*/  MOV R84, R87.reuse ;  /* 0x0000005700547202 */ /* 0x080fe20000000f00 */
        /* <DEDUP_REMOVED lines=29> */
[----:B------:R-:W-:Y:S01]  /*15cb0*/  MOV R24, R87 ;  /* 0x0000005700187202 */ /* 0x000fe20000000f00 */
[----:B------:R-:W-:-:S02]  /*15cc0*/  IMAD.MOV.U32 R45, RZ, RZ, R87 ;  /* 0x000000ffff2d7224 */ /* 0x000fc400078e0057 */
[--C-:B------:R-:W-:Y:S02]  /*15cd0*/  IMAD.MOV.U32 R43, RZ, RZ, R87.reuse ;  /* 0x000000ffff2b7224 */ /* 0x100fe400078e0057 */
[--C-:B------:R-:W-:Y:S02]  /*15ce0*/  IMAD.MOV.U32 R42, RZ, RZ, R87.reuse ;  /* 0x000000ffff2a7224 */ /* 0x100fe400078e0057 */
[--C-:B------:R-:W-:Y:S02]  /*15cf0*/  IMAD.MOV.U32 R41, RZ, RZ, R87.reuse ;  /* 0x000000ffff297224 */ /* 0x100fe400078e0057 */
[--C-:B------:R-:W-:Y:S02]  /*15d00*/  IMAD.MOV.U32 R39, RZ, RZ, R87.reuse ;  /* 0x000000ffff277224 */ /* 0x100fe400078e0057 */
[--C-:B------:R-:W-:Y:S02]  /*15d10*/  IMAD.MOV.U32 R38, RZ, RZ, R87.reuse ;  /* 0x000000ffff267224 */ /* 0x100fe400078e0057 */
        /* <DEDUP_REMOVED lines=9> */
[----:B------:R-:W-:Y:S01]  /*15db0*/  IMAD.MOV.U32 R25, RZ, RZ, R87 ;  /* 0x000000ffff197224 */ /* 0x000fe200078e0057 */
[----:B------:R-:W-:Y:S06]  /*15dc0*/  @!P1 BRA `(.L_x_419) ;  /* 0x00000050003c9947 */ /* 0x000fec0003800000 */
[----:B------:R-:W-:Y:S01]  /*15dd0*/  VIADD R232, R232, 0xfffffffe ;  /* 0xfffffffee8e87836 */ /* 0x000fe20000000000 */
[----:B------:R-:W-:Y:S01]  /*15de0*/  MOV R12, R235 ;  /* 0x000000eb000c7202 */ /* 0x000fe20000000f00 */
[----:B------:R-:W-:Y:S01]  /*15df0*/  IMAD.MOV.U32 R3, RZ, RZ, R90 ;  /* 0x000000ffff037224 */ /* 0x000fe200078e005a */
[----:B------:R-:W-:Y:S01]  /*15e00*/  CS2R R86, SRZ ;  /* 0x0000000000567805 */ /* 0x000fe2000001ff00 */
[----:B------:R-:W-:Y:S01]  /*15e10*/  IMAD.MOV.U32 R0, RZ, RZ, R89 ;  /* 0x000000ffff007224 */ /* 0x000fe200078e0059 */
        /* <DEDUP_REMOVED lines=30> */
[----:B------:R-:W-:-:S07]  /*16000*/  CS2R R24, SRZ ;  /* 0x0000000000187805 */ /* 0x000fce000001ff00 */
.L_x_430:
[----:B------:R-:W2:Y:S01]  /*16010*/  LDL R13, [R1+0x44] ;  /* 0x00004400010d7983 */ /* 0x000ea20000100800 */
[----:B------:R-:W-:Y:S01]  /*16020*/  ISETP.NE.AND P1, PT, R233, 0x1, PT ;  /* 0x00000001e900780c */ /* 0x000fe20003f25270 */
[----:B------:R-:W-:Y:S05]  /*16030*/  YIELD ;  /* 0x0000000000007946 */ /* 0x000fea0003800000 */
[----:B------:R-:W-:-:S04]  /*16040*/  SEL R235, RZ, 0x1, P1 ;  /* 0x00000001ffeb7807 */ /* 0x000fc80000800000 */
[----:B------:R-:W-:Y:S02]  /*16050*/  LOP3.LUT R235, R12, R235, RZ, 0x3c, !PT ;  /* 0x000000eb0ceb7212 */ /* 0x000fe400078e3cff */
[----:B--2---:R-:W-:-:S13]  /*16060*/  ISETP.NE.AND P1, PT, R13, RZ, PT ;  /* 0x000000ff0d00720c */ /* 0x004fda0003f25270 */
[----:B------:R-:W-:Y:S05]  /*16070*/  @P1 BRA `(.L_x_420) ;  /* 0x00000000003c1947 */ /* 0x000fea0003800000 */
[----:B------:R-:W-:Y:S05]  /*16080*/  @!P0 BRA `(.L_x_421) ;  /* 0x0000000000048947 */ /* 0x000fea0003800000 */
[----:B------:R-:W-:Y:S01]  /*16090*/  BPT.TRAP 0x1 ;  /* 0x000000040000795c */ /* 0x000fe20000300000 */
.L_x_421:
[----:B------:R-:W-:Y:S01]  /*160a0*/  VIADD R13, R233, 0x1 ;  /* 0x00000001e90d7836 */ /* 0x000fe20000000000 */
[----:B------:R-:W-:-:S04]  /*160b0*/  SHF.L.U32 R20, R235, 0x1f, RZ ;  /* 0x0000001feb147819 */ /* 0x000fc800000006ff */
[----:B------:R-:W-:-:S04]  /*160c0*/  ISETP.NE.AND P2, PT, R13, 0x2, PT ;  /* 0x000000020d00780c */ /* 0x000fc80003f45270 */
[----:B------:R-:W-:-:S05]  /*160d0*/  SEL R13, R13, RZ, P2 ;  /* 0x000000ff0d0d7207 */ /* 0x000fca0001000000 */
[----:B------:R-:W-:-:S04]  /*160e0*/  IMAD R13, R13, 0x8, R16 ;  /* 0x000000080d0d7824 */ /* 0x000fc800078e0210 */
[----:B------:R0:W1:Y:S01]  /*160f0*/  SYNCS.PHASECHK.TRANS64.TRYWAIT P2, [R13+URZ+0x2e830], R20 ;  /* 0x02e830140d0075a7 */ /* 0x000062000804017f */
[----:B------:R-:W-:Y:S05]  /*16100*/  @!P0 BRA `(.L_x_422) ;  /* 0x0000000000048947 */ /* 0x000fea0003800000 */
[----:B------:R-:W-:Y:S01]  /*16110*/  BPT.TRAP 0x1 ;  /* 0x000000040000795c */ /* 0x000fe20000300000 */
.L_x_422:
[----:B------:R-:W-:Y:S04]  /*16120*/  BSSY B0, `(.L_x_420) ;  /* 0x0000004000007945 */ /* 0x000fe80003800000 */
[----:B-1----:R-:W-:Y:S05]  /*16130*/  @P2 BRA `(.L_x_423) ;  /* 0x0000000000082947 */ /* 0x002fea0003800000 */
[----:B------:R-:W1:Y:S02]  /*16140*/  SYNCS.PHASECHK.TRANS64.TRYWAIT P2, [R13+URZ+0x2e830], R20 ;  /* 0x02e830140d0075a7 */ /* 0x000e64000804017f */
[----:B-1----:R-:W-:Y:S05]  /*16150*/  @!P2 BRA `(.L_x_424) ;  /* 0x000000e40078a947 */ /* 0x002fea0003800000 */
.L_x_423:
[----:B------:R-:W-:Y:S05]  /*16160*/  BSYNC B0 ;  /* 0x0000000000007941 */ /* 0x000fea0003800000 */
.L_x_420:
[----:B01----:R-:W2:Y:S01]  /*16170*/  LDL R13, [R1+0x48] ;  /* 0x00004800010d7983 */ /* 0x003ea20000100800 */
[----:B------:R-:W-:Y:S01]  /*16180*/  VIADD R234, R233, 0x1 ;  /* 0x00000001e9ea7836 */ /* 0x000fe20000000000 */
[----:B------:R-:W-:Y:S05]  /*16190*/  WARPSYNC.ALL ;  /* 0x0000000000007948 */ /* 0x000fea0003800000 */
[----:B------:R-:W0:Y:S01]  /*161a0*/  S2R R20, SR_TID.X ;  /* 0x0000000000147919 */ /* 0x000e220000002100 */
[C---:B------:R-:W-:Y:S01]  /*161b0*/  ISETP.NE.AND P2, PT, R234.reuse, 0x2, PT ;  /* 0x00000002ea00780c */ /* 0x040fe20003f45270 */
[----:B------:R-:W-:Y:S01]  /*161c0*/  IMAD.MOV.U32 R89, RZ, RZ, 0x40000040 ;  /* 0x40000040ff597424 */ /* 0x000fe200078e00ff */
[----:B------:R-:W-:Y:S01]  /*161d0*/  MOV R93, 0x40000040 ;  /* 0x40000040005d7802 */ /* 0x000fe20000000f00 */
[----:B------:R-:W-:Y:S01]  /*161e0*/  STL [R1+0xd4], R27 ;  /* 0x0000d41b01007387 */ /* 0x000fe20000100800 */
[----:B------:R-:W-:Y:S01]  /*161f0*/  SEL R234, R234, RZ, P2 ;  /* 0x000000ffeaea7207 */ /* 0x000fe20001000000 */
[----:B------:R-:W-:Y:S01]  /*16200*/  IMAD.MOV.U32 R21, RZ, RZ, 0x40000040 ;  /* 0x40000040ff157424 */ /* 0x000fe200078e00ff */
[----:B------:R-:W-:Y:S01]  /*16210*/  R2UR UR35, R89 ;  /* 0x00000000592372ca */ /* 0x000fe200000e0000 */
[----:B------:R-:W-:Y:S01]  /*16220*/  STL [R1+0xd0], R26 ;  /* 0x0000d01a01007387 */ /* 0x000fe20000100800 */
[----:B------:R-:W-:Y:S01]  /*16230*/  R2UR UR17, R93 ;  /* 0x000000005d1172ca */ /* 0x000fe200000e0000 */
[----:B------:R-:W-:Y:S01]  /*16240*/  IMAD.MOV.U32 R91, RZ, RZ, 0x40000040 ;  /* 0x40000040ff5b7424 */ /* 0x000fe200078e00ff */
[----:B------:R-:W-:Y:S01]  /*16250*/  R2UR UR19, R21 ;  /* 0x00000000151372ca */ /* 0x000fe200000e0000 */
[----:B------:R-:W-:Y:S01]  /*16260*/  STL [R1+0xcc], R25 ;  /* 0x0000cc1901007387 */ /* 0x000fe20000100800 */
[----:B------:R-:W-:Y:S01]  /*16270*/  R2UR UR5, R89 ;  /* 0x00000000590572ca */ /* 0x000fe200000e0000 */
[----:B------:R-:W-:Y:S01]  /*16280*/  IMAD.MOV.U32 R95, RZ, RZ, 0x40000040 ;  /* 0x40000040ff5f7424 */ /* 0x000fe200078e00ff */
[C---:B------:R-:W-:Y:S01]  /*16290*/  R2UR UR43, R91.reuse ;  /* 0x000000005b2b72ca */ /* 0x040fe200000e0000 */
[----:B------:R-:W-:Y:S01]  /*162a0*/  STL [R1+0xc8], R24 ;  /* 0x0000c81801007387 */ /* 0x000fe20000100800 */
[----:B------:R-:W-:Y:S01]  /*162b0*/  R2UR UR25, R91 ;  /* 0x000000005b1972ca */ /* 0x000fe200000e0000 */
[----:B------:R-:W-:Y:S01]  /*162c0*/  IMAD.MOV.U32 R21, RZ, RZ, 0x40000040 ;  /* 0x40000040ff157424 */ /* 0x000fe200078e00ff */
[----:B------:R-:W-:Y:S01]  /*162d0*/  R2UR UR7, R89 ;  /* 0x00000000590772ca */ /* 0x000fe200000e0000 */
[----:B------:R-:W-:Y:S01]  /*162e0*/  STL [R1+0xc4], R23 ;  /* 0x0000c41701007387 */ /* 0x000fe20000100800 */
[----:B------:R-:W-:-:S02]  /*162f0*/  R2UR UR9, R93 ;  /* 0x000000005d0972ca */ /* 0x000fc400000e0000 */
[C---:B------:R-:W-:Y:S01]  /*16300*/  R2UR UR11, R91.reuse ;  /* 0x000000005b0b72ca */ /* 0x040fe200000e0000 */
[----:B------:R-:W-:Y:S01]  /*16310*/  STL [R1+0xc0], R22 ;  /* 0x0000c01601007387 */ /* 0x000fe20000100800 */
[----:B------:R-:W-:Y:S02]  /*16320*/  R2UR UR59, R91 ;  /* 0x000000005b3b72ca */ /* 0x000fe400000e0000 */
[----:B------:R-:W-:Y:S01]  /*16330*/  R2UR UR29, R89 ;  /* 0x00000000591d72ca */ /* 0x000fe200000e0000 */
[----:B------:R1:W-:Y:S01]  /*16340*/  STL [R1+0xbc], R19 ;  /* 0x0000bc1301007387 */ /* 0x0003e20000100800 */
[----:B------:R-:W-:Y:S02]  /*16350*/  R2UR UR13, R91 ;  /* 0x000000005b0d72ca */ /* 0x000fe400000e0000 */
[----:B------:R-:W-:Y:S01]  /*16360*/  R2UR UR15, R93 ;  /* 0x000000005d0f72ca */ /* 0x000fe200000e0000 */
[----:B------:R-:W-:Y:S01]  /*16370*/  STL [R1+0xb8], R18 ;  /* 0x0000b81201007387 */ /* 0x000fe20000100800 */
[----:B0-----:R-:W-:-:S02]  /*16380*/  SHF.R.U32.HI R20, RZ, 0x7, R20 ;  /* 0x00000007ff147819 */ /* 0x001fc40000011614 */
[----:B------:R-:W-:Y:S01]  /*16390*/  MOV R237, UR38 ;  /* 0x0000002600ed7c02 */ /* 0x000fe20008000f00 */
[----:B------:R0:W-:Y:S01]  /*163a0*/  STL [R1+0xb4], R17 ;  /* 0x0000b41101007387 */ /* 0x0001e20000100800 */
[----:B------:R-:W-:Y:S02]  /*163b0*/  IADD3 R94, R20, 0x8, RZ ;  /* 0x00000008145e7810 */ /* 0x000fe40007ffe0ff */
[----:B-1----:R-:W-:Y:S01]  /*163c0*/  MOV R19, UR43 ;  /* 0x0000002b00137c02 */ /* 0x002fe20008000f00 */
[----:B------:R-:W-:Y:S01]  /*163d0*/  STL [R1+0xb0], R16 ;  /* 0x0000b01001007387 */ /* 0x000fe20000100800 */
[----:B------:R-:W-:Y:S01]  /*163e0*/  UMOV UR43, UR25 ;  /* 0x00000019002b7c82 */ /* 0x000fe20008000000 */
[----:B------:R-:W-:Y:S01]  /*163f0*/  R2UR UR31, R93 ;  /* 0x000000005d1f72ca */ /* 0x000fe200000e0000 */
[----:B------:R1:W-:Y:S01]  /*16400*/  BAR.SYNC.DEFER_BLOCKING R94, 0x100 ;  /* 0x0004005e0000751d */ /* 0x0003e20000010000 */
[----:B------:R-:W-:Y:S02]  /*16410*/  MOV R97, UR43 ;  /* 0x0000002b00617c02 */ /* 0x000fe40008000f00 */
[----:B0-----:R-:W-:-:S02]  /*16420*/  MOV R17, UR35 ;  /* 0x0000002300117c02 */ /* 0x001fc40008000f00 */
[----:B------:R-:W-:Y:S01]  /*16430*/  R2UR UR21, R89 ;  /* 0x00000000591572ca */ /* 0x000fe200000e0000 */
[----:B------:R-:W-:Y:S01]  /*16440*/  UMOV UR35, UR17 ;  /* 0x0000001100237c82 */ /* 0x000fe20008000000 */
[C---:B------:R-:W-:Y:S01]  /*16450*/  R2UR UR17, R5.reuse ;  /* 0x00000000051172ca */ /* 0x040fe200000e0000 */
[----:B------:R-:W-:Y:S01]  /*16460*/  UMOV UR43, UR5 ;  /* 0x00000005002b7c82 */ /* 0x000fe20008000000 */
[C---:B------:R-:W-:Y:S01]  /*16470*/  R2UR UR5, R5.reuse ;  /* 0x00000000050572ca */ /* 0x040fe200000e0000 */
[----:B------:R0:W-:Y:S01]  /*16480*/  STL [R1+0xac], R15 ;  /* 0x0000ac0f01007387 */ /* 0x0001e20000100800 */
[----:B------:R-:W-:Y:S01]  /*16490*/  MOV R27, UR35 ;  /* 0x00000023001b7c02 */ /* 0x000fe20008000f00 */
[----:B------:R-:W-:Y:S01]  /*164a0*/  UMOV UR35, UR9 ;  /* 0x0000000900237c82 */ /* 0x000fe20008000000 */
[----:B------:R-:W-:Y:S01]  /*164b0*/  R2UR UR9, R5 ;  /* 0x00000000050972ca */ /* 0x000fe200000e0000 */
[----:B------:R-:W-:Y:S01]  /*164c0*/  STL [R1+0xa8], R14 ;  /* 0x0000a80e01007387 */ /* 0x000fe20000100800 */
[----:B------:R-:W-:-:S02]  /*164d0*/  R2UR UR23, R89 ;  /* 0x00000000591772ca */ /* 0x000fc400000e0000 */
[----:B------:R-:W-:Y:S01]  /*164e0*/  R2UR UR27, R91 ;  /* 0x000000005b1b72ca */ /* 0x000fe200000e0000 */
[----:B------:R-:W-:Y:S01]  /*164f0*/  STL [R1+0xa4], R12 ;  /* 0x0000a40c01007387 */ /* 0x000fe20000100800 */
[C---:B------:R-:W-:Y:S02]  /*16500*/  R2UR UR25, R5.reuse ;  /* 0x00000000051972ca */ /* 0x040fe400000e0000 */
[----:B0-----:R-:W-:Y:S01]  /*16510*/  MOV R15, UR59 ;  /* 0x0000003b000f7c02 */ /* 0x001fe20008000f00 */
[----:B------:R-:W-:Y:S01]  /*16520*/  UMOV UR59, UR29 ;  /* 0x0000001d003b7c82 */ /* 0x000fe20008000000 */
[----:B------:R-:W-:Y:S01]  /*16530*/  STL [R1+0xa0], R3 ;  /* 0x0000a00301007387 */ /* 0x000fe20000100800 */
[----:B------:R-:W-:Y:S01]  /*16540*/  WARPGROUP.ARRIVE ;  /* 0x00000000000079c5 */ /* 0x000fe20000000000 */
[----:B------:R-:W-:Y:S01]  /*16550*/  MOV R25, UR59 ;  /* 0x0000003b00197c02 */ /* 0x000fe20008000f00 */
[----:B------:R-:W-:Y:S01]  /*16560*/  UMOV UR59, UR13 ;  /* 0x0000000d003b7c82 */ /* 0x000fe20008000000 */
[----:B------:R-:W-:Y:S01]  /*16570*/  R2UR UR13, R5 ;  /* 0x00000000050d72ca */ /* 0x000fe200000e0000 */
[----:B------:R0:W-:Y:S01]  /*16580*/  STL [R1+0x9c], R2 ;  /* 0x00009c0201007387 */ /* 0x0001e20000100800 */
[----:B------:R-:W-:-:S02]  /*16590*/  R2UR UR47, R89 ;  /* 0x00000000592f72ca */ /* 0x000fc400000e0000 */
[----:B------:R-:W-:Y:S01]  /*165a0*/  R2UR UR55, R89 ;  /* 0x00000000593772ca */ /* 0x000fe200000e0000 */
[----:B------:R-:W-:Y:S01]  /*165b0*/  IMAD.MOV.U32 R89, RZ, RZ, 0x40000040 ;  /* 0x40000040ff597424 */ /* 0x000fe200078e00ff */
[----:B------:R-:W-:Y:S02]  /*165c0*/  R2UR UR51, R91 ;  /* 0x000000005b3372ca */ /* 0x000fe400000e0000 */
[----:B------:R-:W-:Y:S02]  /*165d0*/  MOV R91, 0x40000040 ;  /* 0x40000040005b7802 */ /* 0x000fe40000000f00 */
[----:B------:R-:W-:Y:S02]  /*165e0*/  R2UR UR40, R4 ;  /* 0x00000000042872ca */ /* 0x000fe400000e0000 */
[----:B0-----:R-:W-:Y:S02]  /*165f0*/  MOV R2, UR39 ;  /* 0x0000002700027c02 */ /* 0x001fe40008000f00 */
[----:B------:R-:W-:-:S02]  /*16600*/  R2UR UR39, R95 ;  /* 0x000000005f2772ca */ /* 0x000fc400000e0000 */
[----:B------:R-:W-:Y:S02]  /*16610*/  R2UR UR41, R5 ;  /* 0x00000000052972ca */ /* 0x000fe400000e0000 */
[C---:B------:R-:W-:Y:S02]  /*16620*/  R2UR UR32, R10.reuse ;  /* 0x000000000a2072ca */ /* 0x040fe400000e0000 */
[C---:B------:R-:W-:Y:S02]  /*16630*/  R2UR UR33, R11.reuse ;  /* 0x000000000b2172ca */ /* 0x040fe400000e0000 */
[----:B------:R-:W-:Y:S02]  /*16640*/  R2UR UR56, R10 ;  /* 0x000000000a3872ca */ /* 0x000fe400000e0000 */
[----:B------:R-:W-:Y:S02]  /*16650*/  R2UR UR57, R11 ;  /* 0x000000000b3972ca */ /* 0x000fe400000e0000 */
[----:B------:R-:W-:-:S02]  /*16660*/  MOV R236, UR37 ;  /* 0x0000002500ec7c02 */ /* 0x000fc40008000f00 */
[----:B------:R-:W-:Y:S01]  /*16670*/  MOV R12, UR39 ;  /* 0x00000027000c7c02 */ /* 0x000fe20008000f00 */
[----:B------:R-:W-:Y:S01]  /*16680*/  UMOV UR39, UR31 ;  /* 0x0000001f00277c82 */ /* 0x000fe20008000000 */
[----:B------:R-:W-:Y:S02]  /*16690*/  R2UR UR31, R21 ;  /* 0x00000000151f72ca */ /* 0x000fe400000e0000 */
[----:B------:R-:W-:Y:S01]  /*166a0*/  MOV R23, UR39 ;  /* 0x0000002700177c02 */ /* 0x000fe20008000f00 */
[----:B------:R-:W-:Y:S01]  /*166b0*/  UMOV UR39, UR21 ;  /* 0x0000001500277c82 */ /* 0x000fe20008000000 */
[----:B------:R-:W-:Y:S01]  /*166c0*/  R2UR UR21, R5 ;  /* 0x00000000051572ca */ /* 0x000fe200000e0000 */
[----:B--2---:R-:W-:Y:S01]  /*166d0*/  IMAD R20, R234, 0x700, R13 ;  /* 0x00000700ea147824 */ /* 0x004fe200078e020d */
[----:B------:R-:W-:-:S03]  /*166e0*/  MOV R13, UR36 ;  /* 0x00000024000d7c02 */ /* 0x000fc60008000f00 */
[C---:B------:R-:W-:Y:S01]  /*166f0*/  VIADD R88, R20.reuse, 0x100 ;  /* 0x0000010014587836 */ /* 0x040fe20000000000 */
[C---:B------:R-:W-:Y:S01]  /*16700*/  IADD3 R92, R20.reuse, 0x300, RZ ;  /* 0x00000300145c7810 */ /* 0x040fe20007ffe0ff */
[C---:B------:R-:W-:Y:S01]  /*16710*/  VIADD R90, R20.reuse, 0x200 ;  /* 0x00000200145a7836 */ /* 0x040fe20000000000 */
[C---:B------:R-:W-:Y:S01]  /*16720*/  R2UR UR18, R20.reuse ;  /* 0x00000000141272ca */ /* 0x040fe200000e0000 */
[----:B-1----:R-:W-:Y:S01]  /*16730*/  VIADD R94, R20, 0x4 ;  /* 0x00000004145e7836 */ /* 0x002fe20000000000 */
[----:B------:R-:W-:Y:S01]  /*16740*/  R2UR UR6, R88 ;  /* 0x00000000580672ca */ /* 0x000fe200000e0000 */
[----:B------:R-:W-:Y:S01]  /*16750*/  VIADD R88, R20, 0x400 ;  /* 0x0000040014587836 */ /* 0x000fe20000000000 */
        /* <DEDUP_REMOVED lines=8> */
[----:B------:R-:W-:-:S02]  /*167e0*/  R2UR UR26, R90 ;  /* 0x000000005a1a72ca */ /* 0x000fc400000e0000 */
[----:B------:R-:W-:Y:S01]  /*167f0*/  R2UR UR4, R88 ;  /* 0x00000000580472ca */ /* 0x000fe200000e0000 */
[----:B------:R-:W-:Y:S01]  /*16800*/  VIADD R88, R20, 0x202 ;  /* 0x0000020214587836 */ /* 0x000fe20000000000 */
[----:B------:R-:W-:Y:S01]  /*16810*/  R2UR UR16, R92 ;  /* 0x000000005c1072ca */ /* 0x000fe200000e0000 */
[C---:B------:R-:W-:Y:S01]  /*16820*/  VIADD R92, R20.reuse, 0x602 ;  /* 0x00000602145c7836 */ /* 0x040fe20000000000 */
[----:B------:R-:W-:Y:S02]  /*16830*/  IADD3 R90, R20, 0x102, RZ ;  /* 0x00000102145a7810 */ /* 0x000fe40007ffe0ff */
[----:B------:R-:W-:Y:S02]  /*16840*/  R2UR UR20, R88 ;  /* 0x00000000581472ca */ /* 0x000fe400000e0000 */
[----:B------:R-:W-:Y:S02]  /*16850*/  IADD3 R88, R20, 0x502, RZ ;  /* 0x0000050214587810 */ /* 0x000fe40007ffe0ff */
[----:B------:R-:W-:Y:S01]  /*16860*/  R2UR UR12, R90 ;  /* 0x000000005a0c72ca */ /* 0x000fe200000e0000 */
[----:B------:R-:W-:Y:S01]  /*16870*/  VIADD R90, R20, 0x302 ;  /* 0x00000302145a7836 */ /* 0x000fe20000000000 */
[----:B------:R-:W-:-:S02]  /*16880*/  R2UR UR28, R88 ;  /* 0x00000000581c72ca */ /* 0x000fc400000e0000 */
[----:B------:R-:W-:Y:S02]  /*16890*/  IADD3 R88, R20, 0x204, RZ ;  /* 0x0000020414587810 */ /* 0x000fe40007ffe0ff */
[----:B------:R-:W-:Y:S01]  /*168a0*/  R2UR UR24, R90 ;  /* 0x000000005a1872ca */ /* 0x000fe200000e0000 */
[----:B------:R-:W-:Y:S01]  /*168b0*/  VIADD R90, R20, 0x104 ;  /* 0x00000104145a7836 */ /* 0x000fe20000000000 */
[----:B------:R-:W-:Y:S01]  /*168c0*/  R2UR UR34, R88 ;  /* 0x00000000582272ca */ /* 0x000fe200000e0000 */
[----:B------:R-:W-:Y:S01]  /*168d0*/  VIADD R88, R20, 0x404 ;  /* 0x0000040414587836 */ /* 0x000fe20000000000 */
[----:B------:R-:W-:Y:S02]  /*168e0*/  R2UR UR38, R94 ;  /* 0x000000005e2672ca */ /* 0x000fe400000e0000 */
[----:B------:R-:W-:Y:S01]  /*168f0*/  R2UR UR58, R90 ;  /* 0x000000005a3a72ca */ /* 0x000fe200000e0000 */
[----:B------:R-:W-:Y:S01]  /*16900*/  VIADD R90, R20, 0x304 ;  /* 0x00000304145a7836 */ /* 0x000fe20000000000 */
[----:B------:R-:W-:-:S02]  /*16910*/  R2UR UR30, R92 ;  /* 0x000000005c1e72ca */ /* 0x000fc400000e0000 */
[----:B------:R-:W-:Y:S01]  /*16920*/  R2UR UR46, R88 ;  /* 0x00000000582e72ca */ /* 0x000fe200000e0000 */
[----:B------:R-:W-:Y:S01]  /*16930*/  VIADD R88, R20, 0x604 ;  /* 0x0000060414587836 */ /* 0x000fe20000000000 */
[----:B------:R-:W-:Y:S02]  /*16940*/  R2UR UR42, R90 ;  /* 0x000000005a2a72ca */ /* 0x000fe400000e0000 */
[----:B------:R-:W-:Y:S02]  /*16950*/  IADD3 R90, R20, 0x504, RZ ;  /* 0x00000504145a7810 */ /* 0x000fe40007ffe0ff */
[----:B------:R-:W-:Y:S01]  /*16960*/  MOV R16, UR34 ;  /* 0x0000002200107c02 */ /* 0x000fe20008000f00 */
[----:B------:R-:W-:Y:S01]  /*16970*/  UMOV UR34, UR16 ;  /* 0x0000001000227c82 */ /* 0x000fe20008000000 */
[C---:B------:R-:W-:Y:S02]  /*16980*/  R2UR UR16, R4.reuse ;  /* 0x00000000041072ca */ /* 0x040fe400000e0000 */
[----:B------:R-:W-:Y:S01]  /*16990*/  MOV R26, UR34 ;  /* 0x00000022001a7c02 */ /* 0x000fe20008000f00 */
[----:B------:R-:W-:Y:S01]  /*169a0*/  UMOV UR34, UR8 ;  /* 0x0000000800227c82 */ /* 0x000fe20008000000 */
[----:B------:R-:W-:-:S02]  /*169b0*/  R2UR UR8, R4 ;  /* 0x00000000040872ca */ /* 0x000fc400000e0000 */
[----:B------:R-:W-:Y:S01]  /*169c0*/  MOV R14, UR58 ;  /* 0x0000003a000e7c02 */ /* 0x000fe20008000f00 */
[----:B------:R-:W-:Y:S01]  /*169d0*/  UMOV UR58, UR28 ;  /* 0x0000001c003a7c82 */ /* 0x000fe20008000000 */
[----:B------:R-:W-:Y:S01]  /*169e0*/  MOV R18, UR42 ;  /* 0x0000002a00127c02 */ /* 0x000fe20008000f00 */
[----:B------:R-:W-:Y:S01]  /*169f0*/  UMOV UR42, UR24 ;  /* 0x00000018002a7c82 */ /* 0x000fe20008000000 */
[----:B------:R-:W-:Y:S01]  /*16a00*/  MOV R24, UR58 ;  /* 0x0000003a00187c02 */ /* 0x000fe20008000f00 */
[----:B------:R-:W-:Y:S01]  /*16a10*/  UMOV UR58, UR12 ;  /* 0x0000000c003a7c82 */ /* 0x000fe20008000000 */
[----:B------:R-:W-:Y:S01]  /*16a20*/  MOV R96, UR42 ;  /* 0x0000002a00607c02 */ /* 0x000fe20008000f00 */
[----:B------:R-:W-:Y:S01]  /*16a30*/  QGMMA.64x32x32.F32.E4M3.E4M3 R184, gdesc[UR16], RZ, !UPT, gsb0 ;  /* 0x0060000010b879f3 */ /* 0x000fe2000c0008ff */
[----:B------:R-:W-:Y:S01]  /*16a40*/  UMOV UR42, UR4 ;  /* 0x00000004002a7c82 */ /* 0x000fe20008000000 */
[C---:B------:R-:W-:Y:S02]  /*16a50*/  R2UR UR4, R4.reuse ;  /* 0x00000000040472ca */ /* 0x040fe400000e0000 */
[C---:B------:R-:W-:Y:S01]  /*16a60*/  R2UR UR12, R4.reuse ;  /* 0x00000000040c72ca */ /* 0x040fe200000e0000 */
[----:B------:R-:W-:Y:S01]  /*16a70*/  IMAD.MOV.U32 R21, RZ, RZ, R96 ;  /* 0x000000ffff157224 */ /* 0x000fe200078e0060 */
[----:B------:R-:W-:Y:S01]  /*16a80*/  MOV R3, UR38 ;  /* 0x0000002600037c02 */ /* 0x000fe20008000f00 */
[----:B------:R-:W-:Y:S01]  /*16a90*/  UMOV UR38, UR30 ;  /* 0x0000001e00267c82 */ /* 0x000fe20008000000 */
[----:B------:R-:W-:-:S02]  /*16aa0*/  R2UR UR24, R4 ;  /* 0x00000000041872ca */ /* 0x000fc400000e0000 */
[----:B------:R-:W-:Y:S01]  /*16ab0*/  MOV R22, UR38 ;  /* 0x0000002600167c02 */ /* 0x000fe20008000f00 */
[----:B------:R-:W-:Y:S01]  /*16ac0*/  UMOV UR38, UR20 ;  /* 0x0000001400267c82 */ /* 0x000fe20008000000 */
[----:B------:R-:W-:Y:S02]  /*16ad0*/  R2UR UR20, R4 ;  /* 0x00000000041472ca */ /* 0x000fe400000e0000 */
[----:B------:R-:W-:Y:S01]  /*16ae0*/  R2UR UR50, R90 ;  /* 0x000000005a3272ca */ /* 0x000fe200000e0000 */
[----:B------:R-:W-:Y:S01]  /*16af0*/  VIADD R90, R20, 0x6 ;  /* 0x00000006145a7836 */ /* 0x000fe20000000000 */
[----:B------:R-:W-:Y:S01]  /*16b00*/  R2UR UR54, R88 ;  /* 0x00000000583672ca */ /* 0x000fe200000e0000 */
[----:B------:R-:W-:Y:S01]  /*16b10*/  VIADD R88, R20, 0x106 ;  /* 0x0000010614587836 */ /* 0x000fe20000000000 */
[----:B------:R-:W-:Y:S02]  /*16b20*/  WARPGROUP.DEPBAR.LE gsb0, 0x0 ;  /* 0x00008000000079c5 */ /* 0x000fe40000010000 */
[----:B------:R-:W-:-:S06]  /*16b30*/  WARPGROUP.ARRIVE ;  /* 0x00000000000079c5 */ /* 0x000fcc0000000000 */
[----:B------:R-:W-:Y:S01]  /*16b40*/  QGMMA.64x32x32.F32.E4M3.E4M3 R168, gdesc[UR4], RZ, !UPT, gsb0 ;  /* 0x0060000004a879f3 */ /* 0x000fe2000c0008ff */
[----:B------:R-:W-:Y:S01]  /*16b50*/  R2UR UR6, R90 ;  /* 0x000000005a0672ca */ /* 0x000fe200000e0000 */
[----:B------:R-:W-:Y:S01]  /*16b60*/  VIADD R90, R20, 0x206 ;  /* 0x00000206145a7836 */ /* 0x000fe20000000000 */
[----:B------:R-:W-:Y:S02]  /*16b70*/  R2UR UR7, R91 ;  /* 0x000000005b0772ca */ /* 0x000fe400000e0000 */
[----:B------:R-:W-:Y:S01]  /*16b80*/  MOV R91, 0x40000040 ;  /* 0x40000040005b7802 */ /* 0x000fe20000000f00 */
[----:B------:R-:W-:Y:S02]  /*16b90*/  WARPGROUP.DEPBAR.LE gsb0, 0x0 ;  /* 0x00008000000079c5 */ /* 0x000fe40000010000 */
[----:B------:R-:W-:-:S06]  /*16ba0*/  WARPGROUP.ARRIVE ;  /* 0x00000000000079c5 */ /* 0x000fcc0000000000 */
[----:B------:R-:W-:Y:S01]  /*16bb0*/  QGMMA.64x32x32.F32.E4M3.E4M3 R152, gdesc[UR8], RZ, !UPT, gsb0 ;  /* 0x00600000089879f3 */ /* 0x000fe2000c0008ff */
[----:B------:R-:W-:Y:S01]  /*16bc0*/  R2UR UR10, R88 ;  /* 0x00000000580a72ca */ /* 0x000fe200000e0000 */
[----:B------:R-:W-:Y:S01]  /*16bd0*/  VIADD R88, R20, 0x306 ;  /* 0x0000030614587836 */ /* 0x000fe20000000000 */
[----:B------:R-:W-:Y:S01]  /*16be0*/  R2UR UR11, R89 ;  /* 0x00000000590b72ca */ /* 0x000fe200000e0000 */
[----:B------:R-:W-:-:S03]  /*16bf0*/  IMAD.MOV.U32 R89, RZ, RZ, 0x40000040 ;  /* 0x40000040ff597424 */ /* 0x000fc600078e00ff */
[----:B------:R-:W-:Y:S01]  /*16c00*/  R2UR UR18, R88 ;  /* 0x00000000581272ca */ /* 0x000fe200000e0000 */
[----:B------:R-:W-:Y:S01]  /*16c10*/  VIADD R88, R20, 0x506 ;  /* 0x0000050614587836 */ /* 0x000fe20000000000 */
[----:B------:R-:W-:Y:S01]  /*16c20*/  R2UR UR19, R89 ;  /* 0x00000000591372ca */ /* 0x000fe200000e0000 */
[----:B------:R-:W-:Y:S01]  /*16c30*/  IMAD.MOV.U32 R89, RZ, RZ, 0x40000040 ;  /* 0x40000040ff597424 */ /* 0x000fe200078e00ff */
[----:B------:R-:W-:Y:S02]  /*16c40*/  WARPGROUP.DEPBAR.LE gsb0, 0x0 ;  /* 0x00008000000079c5 */ /* 0x000fe40000010000 */
[----:B------:R-:W-:-:S06]  /*16c50*/  WARPGROUP.ARRIVE ;  /* 0x00000000000079c5 */ /* 0x000fcc0000000000 */
[----:B------:R-:W-:Y:S01]  /*16c60*/  QGMMA.64x32x32.F32.E4M3.E4M3 R136, gdesc[UR12], RZ, !UPT, gsb0 ;  /* 0x006000000c8879f3 */ /* 0x000fe2000c0008ff */
[----:B------:R-:W-:Y:S01]  /*16c70*/  R2UR UR14, R90 ;  /* 0x000000005a0e72ca */ /* 0x000fe200000e0000 */
[C---:B------:R-:W-:Y:S01]  /*16c80*/  VIADD R90, R20.reuse, 0x406 ;  /* 0x00000406145a7836 */ /* 0x040fe20000000000 */
[----:B------:R-:W-:Y:S01]  /*16c90*/  R2UR UR15, R91 ;  /* 0x000000005b0f72ca */ /* 0x000fe200000e0000 */
[----:B------:R-:W-:Y:S01]  /*16ca0*/  VIADD R20, R20, 0x606 ;  /* 0x0000060614147836 */ /* 0x000fe20000000000 */
[----:B------:R-:W-:-:S04]  /*16cb0*/  MOV R91, 0x40000040 ;  /* 0x40000040005b7802 */ /* 0x000fc80000000f00 */
[----:B------:R-:W-:Y:S02]  /*16cc0*/  R2UR UR30, R20 ;  /* 0x00000000141e72ca */ /* 0x000fe400000e0000 */
[----:B------:R-:W-:Y:S01]  /*16cd0*/  MOV R20, R97 ;  /* 0x0000006100147202 */ /* 0x000fe20000000f00 */
[----:B------:R-:W-:Y:S02]  /*16ce0*/  WARPGROUP.DEPBAR.LE gsb0, 0x0 ;  /* 0x00008000000079c5 */ /* 0x000fe40000010000 */
[----:B------:R-:W-:-:S06]  /*16cf0*/  WARPGROUP.ARRIVE ;  /* 0x00000000000079c5 */ /* 0x000fcc0000000000 */
[----:B------:R-:W-:Y:S01]  /*16d00*/  QGMMA.64x32x32.F32.E4M3.E4M3 R120, gdesc[UR20], RZ, !UPT, gsb0 ;  /* 0x00600000147879f3 */ /* 0x000fe2000c0008ff */
[----:B------:R-:W-:Y:S02]  /*16d10*/  R2UR UR22, R90 ;  /* 0x000000005a1672ca */ /* 0x000fe400000e0000 */
[----:B------:R-:W-:Y:S01]  /*16d20*/  R2UR UR23, R91 ;  /* 0x000000005b1772ca */ /* 0x000fe200000e0000 */
        /* <DEDUP_REMOVED lines=9> */
[----:B------:R-:W-:Y:S02]  /*16dc0*/  R2UR UR37, R11 ;  /* 0x000000000b2572ca */ /* 0x000fe400000e0000 */
[----:B------:R-:W-:Y:S02]  /*16dd0*/  R2UR UR43, R20 ;  /* 0x00000000142b72ca */ /* 0x000fe400000e0000 */
[----:B------:R-:W-:Y:S01]  /*16de0*/  R2UR UR42, R21 ;  /* 0x00000000152a72ca */ /* 0x000fe200000e0000 */
[----:B------:R-:W-:Y:S02]  /*16df0*/  WARPGROUP.DEPBAR.LE gsb0, 0x0 ;  /* 0x00008000000079c5 */ /* 0x000fe40000010000 */
[----:B------:R-:W-:-:S06]  /*16e00*/  WARPGROUP.ARRIVE ;  /* 0x00000000000079c5 */ /* 0x000fcc0000000000 */
[----:B------:R-:W-:Y:S01]  /*16e10*/  QGMMA.64x32x32.F32.E4M3.E4M3 R184, gdesc[UR32], R184, gsb0 ;  /* 0x0060000020b879f3 */ /* 0x000fe200080008b8 */
[----:B------:R-:W-:Y:S02]  /*16e20*/  R2UR UR40, R10 ;  /* 0x000000000a2872ca */ /* 0x000fe400000e0000 */
[----:B------:R-:W-:Y:S02]  /*16e30*/  R2UR UR41, R11 ;  /* 0x000000000b2972ca */ /* 0x000fe400000e0000 */
[----:B------:R-:W-:Y:S02]  /*16e40*/  R2UR UR35, R27 ;  /* 0x000000001b2372ca */ /* 0x000fe400000e0000 */
[----:B------:R-:W-:Y:S01]  /*16e50*/  R2UR UR34, R26 ;  /* 0x000000001a2272ca */ /* 0x000fe200000e0000 */
[----:B------:R0:W5:Y:S01]  /*16e60*/  LDL.LU R27, [R1+0xd4] ;  /* 0x0000d400011b7983 */ /* 0x0001620000300800 */
[----:B------:R-:W-:Y:S02]  /*16e70*/  R2UR UR32, R10 ;  /* 0x000000000a2072ca */ /* 0x000fe400000e0000 */
[----:B------:R-:W-:Y:S01]  /*16e80*/  R2UR UR33, R11 ;  /* 0x000000000b2172ca */ /* 0x000fe200000e0000 */
[----:B------:R0:W5:Y:S01]  /*16e90*/  LDL.LU R26, [R1+0xd0] ;  /* 0x0000d000011a7983 */ /* 0x0001620000300800 */
[----:B------:R-:W-:-:S02]  /*16ea0*/  WARPGROUP.DEPBAR.LE gsb0, 0x0 ;  /* 0x00008000000079c5 */ /* 0x000fc40000010000 */
        /* <DEDUP_REMOVED lines=11> */
[----:B------:R-:W-:Y:S02]  /*16f60*/  R2UR UR59, R25 ;  /* 0x00000000193b72ca */ /* 0x000fe400000e0000 */
[----:B------:R-:W-:Y:S01]  /*16f70*/  R2UR UR58, R24 ;  /* 0x00000000183a72ca */ /* 0x000fe200000e0000 */
[----:B------:R0:W5:Y:S01]  /*16f80*/  LDL.LU R25, [R1+0xcc] ;  /* 0x0000cc0001197983 */ /* 0x0001620000300800 */
[----:B------:R-:W-:Y:S02]  /*16f90*/  R2UR UR56, R10 ;  /* 0x000000000a3872ca */ /* 0x000fe400000e0000 */
[----:B------:R-:W-:Y:S01]  /*16fa0*/  R2UR UR57, R11 ;  /* 0x000000000b3972ca */ /* 0x000fe200000e0000 */
[----:B------:R0:W5:Y:S01]  /*16fb0*/  LDL.LU R24, [R1+0xc8] ;  /* 0x0000c80001187983 */ /* 0x0001620000300800 */
[----:B------:R-:W-:Y:S02]  /*16fc0*/  WARPGROUP.DEPBAR.LE gsb0, 0x0 ;  /* 0x00008000000079c5 */ /* 0x000fe40000010000 */
[----:B------:R-:W-:-:S09]  /*16fd0*/  WARPGROUP.ARRIVE ;  /* 0x00000000000079c5 */ /* 0x000fd20000000000 */
        /* <DEDUP_REMOVED lines=11> */
[----:B------:R-:W-:Y:S02]  /*17090*/  R2UR UR38, R3 ;  /* 0x00000000032672ca */ /* 0x000fe400000e0000 */
[----:B------:R-:W-:Y:S02]  /*170a0*/  R2UR UR36, R8 ;  /* 0x00000000082472ca */ /* 0x000fe400000e0000 */
[----:B------:R-:W-:Y:S01]  /*170b0*/  R2UR UR37, R9 ;  /* 0x00000000092572ca */ /* 0x000fe200000e0000 */
[----:B------:R-:W-:Y:S02]  /*170c0*/  WARPGROUP.DEPBAR.LE gsb0, 0x0 ;  /* 0x00008000000079c5 */ /* 0x000fe40000010000 */
[----:B------:R-:W-:-:S10]  /*170d0*/  WARPGROUP.ARRIVE ;  /* 0x00000000000079c5 */ /* 0x000fd40000000000 */
        /* <DEDUP_REMOVED lines=16> */
[----:B------:R-:W-:Y:S01]  /*171e0*/  R2UR UR42, R18 ;  /* 0x00000000122a72ca */ /* 0x000fe200000e0000 */
[----:B------:R0:W5:Y:S01]  /*171f0*/  LDL.LU R19, [R1+0xbc] ;  /* 0x0000bc0001137983 */ /* 0x0001620000300800 */
[C---:B------:R-:W-:Y:S02]  /*17200*/  R2UR UR40, R8.reuse ;  /* 0x00000000082872ca */ /* 0x040fe400000e0000 */
[C---:B------:R-:W-:Y:S01]  /*17210*/  R2UR UR41, R9.reuse ;  /* 0x00000000092972ca */ /* 0x040fe200000e0000 */
[----:B------:R0:W5:Y:S01]  /*17220*/  LDL.LU R18, [R1+0xb8] ;  /* 0x0000b80001127983 */ /* 0x0001620000300800 */
[C---:B------:R-:W-:Y:S02]  /*17230*/  R2UR UR44, R8.reuse ;  /* 0x00000000082c72ca */ /* 0x040fe400000e0000 */
[----:B------:R-:W-:Y:S01]  /*17240*/  R2UR UR45, R9 ;  /* 0x00000000092d72ca */ /* 0x000fe200000e0000 */
[----:B------:R0:W5:Y:S01]  /*17250*/  LDL.LU R17, [R1+0xb4] ;  /* 0x0000b40001117983 */ /* 0x0001620000300800 */
[----:B------:R-:W-:-:S02]  /*17260*/  R2UR UR48, R8 ;  /* 0x00000000083072ca */ /* 0x000fc400000e0000 */
[C---:B------:R-:W-:Y:S01]  /*17270*/  R2UR UR49, R9.reuse ;  /* 0x00000000093172ca */ /* 0x040fe200000e0000 */
[----:B------:R0:W5:Y:S01]  /*17280*/  LDL.LU R16, [R1+0xb0] ;  /* 0x0000b00001107983 */ /* 0x0001620000300800 */
[----:B------:R-:W-:Y:S02]  /*17290*/  R2UR UR52, R8 ;  /* 0x00000000083472ca */ /* 0x000fe400000e0000 */
[----:B------:R-:W-:Y:S01]  /*172a0*/  R2UR UR53, R9 ;  /* 0x00000000093572ca */ /* 0x000fe200000e0000 */
        /* <DEDUP_REMOVED lines=29> */
[----:B------:R0:W5:Y:S01]  /*17480*/  LDL.LU R2, [R1+0x9c] ;  /* 0x00009c0001027983 */ /* 0x0001620000300800 */
[----:B------:R-:W-:Y:S02]  /*17490*/  WARPGROUP.DEPBAR.LE gsb0, 0x0 ;  /* 0x00008000000079c5 */ /* 0x000fe40000010000 */
[----:B------:R-:W-:-:S06]  /*174a0*/  WARPGROUP.ARRIVE ;  /* 0x00000000000079c5 */ /* 0x000fcc0000000000 */
[----:B------:R-:W-:Y:S01]  /*174b0*/  QGMMA.64x32x32.F32.E4M3.E4M3 R152, gdesc[UR12], R152, gsb0 ;  /* 0x006000000c9879f3 */ /* 0x000fe20008000898 */
[----:B------:R-:W-:Y:S02]  /*174c0*/  R2UR UR16, R6 ;  /* 0x00000000061072ca */ /* 0x000fe400000e0000 */
[----:B------:R-:W-:Y:S01]  /*174d0*/  R2UR UR17, R7 ;  /* 0x00000000071172ca */ /* 0x000fe200000e0000 */
[----:B------:R-:W-:Y:S02]  /*174e0*/  WARPGROUP.DEPBAR.LE gsb0, 0x0 ;  /* 0x00008000000079c5 */ /* 0x000fe40000010000 */
[----:B------:R-:W-:-:S10]  /*174f0*/  WARPGROUP.ARRIVE ;  /* 0x00000000000079c5 */ /* 0x000fd40000000000 */
        /* <DEDUP_REMOVED lines=17> */
[----:B------:R-:W-:Y:S02]  /*17610*/  R2UR UR37, R236 ;  /* 0x00000000ec2572ca */ /* 0x000fe400000e0000 */
[----:B------:R-:W-:Y:S01]  /*17620*/  R2UR UR36, R13 ;  /* 0x000000000d2472ca */ /* 0x000fe200000e0000 */
[----:B------:R-:W-:Y:S02]  /*17630*/  WARPGROUP.DEPBAR.LE gsb0, 0x0 ;  /* 0x00008000000079c5 */ /* 0x000fe40000010000 */
[----:B0-----:R-:W-:-:S12]  /*17640*/  @P1 BRA `(.L_x_425) ;  /* 0x0000000000281947 */ /* 0x001fd80003800000 */
[----:B------:R-:W-:Y:S05]  /*17650*/  @!P0 BRA `(.L_x_426) ;  /* 0x0000000000048947 */ /* 0x000fea0003800000 */
[----:B------:R-:W-:Y:S01]  /*17660*/  BPT.TRAP 0x1 ;  /* 0x000000040000795c */ /* 0x000fe20000300000 */
.L_x_426:
[----:B-----5:R-:W-:Y:S01]  /*17670*/  SHF.L.U32 R12, R12, 0x1f, RZ ;  /* 0x0000001f0c0c7819 */ /* 0x020fe200000006ff */
[----:B------:R-:W-:-:S04]  /*17680*/  IMAD R13, R233, 0x8, R16 ;  /* 0x00000008e90d7824 */ /* 0x000fc800078e0210 */
[----:B------:R0:W1:Y:S01]  /*17690*/  SYNCS.PHASECHK.TRANS64.TRYWAIT P1, [R13+URZ+0x2e850], R12 ;  /* 0x02e8500c0d0075a7 */ /* 0x000062000802017f */
[----:B------:R-:W-:Y:S05]  /*176a0*/  @!P0 BRA `(.L_x_427) ;  /* 0x0000000000048947 */ /* 0x000fea0003800000 */
[----:B------:R-:W-:Y:S01]  /*176b0*/  BPT.TRAP 0x1 ;  /* 0x000000040000795c */ /* 0x000fe20000300000 */
.L_x_427:
[----:B-1----:R-:W-:Y:S05]  /*176c0*/  @P1 BRA `(.L_x_425) ;  /* 0x0000000000081947 */ /* 0x002fea0003800000 */
[----:B------:R-:W1:Y:S02]  /*176d0*/  SYNCS.PHASECHK.TRANS64.TRYWAIT P1, [R13+URZ+0x2e850], R12 ;  /* 0x02e8500c0d0075a7 */ /* 0x000e64000802017f */
[----:B-1----:R-:W-:Y:S05]  /*176e0*/  @!P1 BRA `(.L_x_428) ;  /* 0x000000d000289947 */ /* 0x002fea0003800000 */
.L_x_425:
[----:B01---5:R-:W-:Y:S01]  /*176f0*/  VIADD R12, R16, 0x400 ;  /* 0x00000400100c7836 */ /* 0x023fe20000000000 */
[----:B------:R-:W-:Y:S01]  /*17700*/  MOV R13, 0xc0000010 ;  /* 0xc0000010000d7802 */ /* 0x000fe20000000f00 */
[----:B------:R-:W-:Y:S05]  /*17710*/  WARPSYNC.ALL ;  /* 0x0000000000007948 */ /* 0x000fea0003800000 */
[----:B------:R-:W-:Y:S01]  /*17720*/  SHF.R.U32.HI R12, RZ, 0x4, R12 ;  /* 0x00000004ff0c7819 */ /* 0x000fe2000001160c */
[----:B------:R-:W-:Y:S01]  /*17730*/  WARPGROUP.ARRIVE ;  /* 0x00000000000079c5 */ /* 0x000fe20000000000 */
[----:B------:R-:W-:Y:S01]  /*17740*/  R2UR UR7, R13 ;  /* 0x000000000d0772ca */ /* 0x000fe200000e0000 */
[----:B------:R-:W-:Y:S01]  /*17750*/  IMAD.MOV.U32 R21, RZ, RZ, -0x3ffffff0 ;  /* 0xc0000010ff157424 */ /* 0x000fe200078e00ff */
[----:B------:R-:W-:Y:S01]  /*17760*/  LOP3.LUT R12, R12, 0x3fff, RZ, 0xc0, !PT ;  /* 0x00003fff0c0c7812 */ /* 0x000fe200078ec0ff */
[C---:B------:R-:W-:Y:S01]  /*17770*/  FMUL.FTZ R13, R2.reuse, R184 ;  /* 0x000000b8020d7220 */ /* 0x040fe20000410000 */
[C---:B------:R-:W-:Y:S01]  /*17780*/  FMUL.FTZ R184, R2.reuse, R187 ;  /* 0x000000bb02b87220 */ /* 0x040fe20000410000 */
[----:B------:R-:W-:Y:S01]  /*17790*/  FMUL.FTZ R187, R2, R190 ;  /* 0x000000be02bb7220 */ /* 0x000fe20000410000 */
[----:B------:R-:W-:Y:S01]  /*177a0*/  LOP3.LUT R12, R12, 0x10000, RZ, 0xfc, !PT ;  /* 0x000100000c0c7812 */ /* 0x000fe200078efcff */
[C---:B------:R-:W-:Y:S01]  /*177b0*/  FMUL.FTZ R190, R2.reuse, R193 ;  /* 0x000000c102be7220 */ /* 0x040fe20000410000 */
[C---:B------:R-:W-:Y:S01]  /*177c0*/  FMUL.FTZ R193, R2.reuse, R196 ;  /* 0x000000c402c17220 */ /* 0x040fe20000410000 */
[----:B------:R-:W0:Y:S01]  /*177d0*/  MUFU.TANH R13, R13 ;  /* 0x0000000d000d7308 */ /* 0x000e220000002400 */
[----:B------:R-:W-:Y:S01]  /*177e0*/  FMUL.FTZ R196, R2, R199 ;  /* 0x000000c702c47220 */ /* 0x000fe20000410000 */
[----:B------:R-:W-:-:S02]  /*177f0*/  IMAD R12, R233, 0x700, R12 ;  /* 0x00000700e90c7824 */ /* 0x000fc400078e020c */
[C---:B------:R-:W-:Y:S01]  /*17800*/  FMUL.FTZ R168, R2.reuse, R168 ;  /* 0x000000a802a87220 */ /* 0x040fe20000410000 */
[C---:B------:R-:W-:Y:S01]  /*17810*/  FMUL.FTZ R170, R2.reuse, R170 ;  /* 0x000000aa02aa7220 */ /* 0x040fe20000410000 */
[----:B------:R-:W-:Y:S01]  /*17820*/  FMUL.FTZ R169, R2, R169 ;  /* 0x000000a902a97220 */ /* 0x000fe20000410000 */
[C---:B------:R-:W-:Y:S01]  /*17830*/  VIADD R20, R12.reuse, 0x100 ;  /* 0x000001000c147836 */ /* 0x040fe20000000000 */
[----:B------:R-:W-:Y:S01]  /*17840*/  R2UR UR6, R12 ;  /* 0x000000000c0672ca */ /* 0x000fe200000e0000 */
[----:B------:R-:W-:Y:S01]  /*17850*/  MUFU.TANH R184, R184 ;  /* 0x000000b800b87308 */ /* 0x000fe20000002400 */
        /* <DEDUP_REMOVED lines=11> */
[----:B------:R-:W-:Y:S01]  /*17910*/  QGMMA.64x128x32.F32.E4M3.E4M3 R24, R224, gdesc[UR4], R24, gsb0 ;  /* 0x01e00004e0187df3 */ /* 0x000fe20008000818 */
[----:B------:R-:W-:Y:S01]  /*17920*/  R2UR UR6, R20 ;  /* 0x00000000140672ca */ /* 0x000fe200000e0000 */
[----:B------:R-:W-:Y:S01]  /*17930*/  VIADD R20, R12, 0x200 ;  /* 0x000002000c147836 */ /* 0x000fe20000000000 */
[----:B------:R-:W-:Y:S01]  /*17940*/  R2UR UR7, R21 ;  /* 0x00000000150772ca */ /* 0x000fe200000e0000 */
[----:B------:R-:W-:Y:S01]  /*17950*/  MUFU.TANH R190, R190 ;  /* 0x000000be00be7308 */ /* 0x000fe20000002400 */
[----:B------:R-:W-:Y:S01]  /*17960*/  MOV R21, 0xc0000010 ;  /* 0xc000001000157802 */ /* 0x000fe20000000f00 */
        /* <DEDUP_REMOVED lines=90> */
[----:B------:R-:W-:Y:S01]  /*17f10*/  FMUL.FTZ R103, R2, R103 ;  /* 0x0000006702677220 */ /* 0x000fe20000410000 */
[----:B------:R-:W-:-:S03]  /*17f20*/  ULDC UR4, c[0x0][0x988] ;  /* 0x0002620000047ab9 */ /* 0x000fc60000000800 */
[----:B------:R-:W-:Y:S08]  /*17f30*/  MUFU.TANH R178, R178 ;  /* 0x000000b200b27308 */ /* 0x000ff00000002400 */
[----:B------:R-:W-:Y:S08]  /*17f40*/  MUFU.TANH R177, R177 ;  /* 0x000000b100b17308 */ /* 0x000ff00000002400 */
[----:B------:R-:W-:Y:S08]  /*17f50*/  MUFU.TANH R179, R179 ;  /* 0x000000b300b37308 */ /* 0x000ff00000002400 */
[----:B------:R-:W-:Y:S08]  /*17f60*/  MUFU.TANH R180, R180 ;  /* 0x000000b400b47308 */ /* 0x000ff00000002400 */
[----:B------:R-:W-:Y:S08]  /*17f70*/  MUFU.TANH R182, R182 ;  /* 0x000000b600b67308 */ /* 0x000ff00000002400 */
[----:B------:R-:W-:Y:S01]  /*17f80*/  MUFU.TANH R181, R181 ;  /* 0x000000b500b57308 */ /* 0x000fe20000002400 */
[----:B------:R-:W-:-:S02]  /*17f90*/  WARPGROUP.DEPBAR.LE gsb0, 0x0 ;  /* 0x00008000000079c5 */ /* 0x000fc40000010000 */
[----:B------:R-:W-:-:S06]  /*17fa0*/  WARPGROUP.ARRIVE ;  /* 0x00000000000079c5 */ /* 0x000fcc0000000000 */
[----:B------:R-:W1:Y:S01]  /*17fb0*/  S2R R227, SR_TID.X ;  /* 0x0000000000e37919 */ /* 0x000e620000002100 */
[----:B------:R-:W-:Y:S01]  /*17fc0*/  MUFU.TANH R183, R183 ;  /* 0x000000b700b77308 */ /* 0x000fe20000002400 */
[----:B------:R-:W-:Y:S01]  /*17fd0*/  QGMMA.64x128x32.F32.E4M3.E4M3 R24, R220, gdesc[UR4], R24, gsb0 ;  /* 0x01e00004dc187df3 */ /* 0x000fe20008000818 */
[----:B------:R-:W-:Y:S01]  /*17fe0*/  R2UR UR6, R20 ;  /* 0x00000000140672ca */ /* 0x000fe200000e0000 */
[----:B------:R-:W-:Y:S01]  /*17ff0*/  VIADD R20, R12, 0x300 ;  /* 0x000003000c147836 */ /* 0x000fe20000000000 */
[----:B------:R-:W-:Y:S01]  /*18000*/  R2UR UR7, R21 ;  /* 0x00000000150772ca */ /* 0x000fe200000e0000 */
[----:B------:R-:W-:-:S03]  /*18010*/  IMAD.MOV.U32 R21, RZ, RZ, -0x3ffffff0 ;  /* 0xc0000010ff157424 */ /* 0x000fc600078e00ff */
[----:B------:R-:W-:Y:S08]  /*18020*/  MUFU.TANH R152, R152 ;  /* 0x0000009800987308 */ /* 0x000ff00000002400 */
[----:B------:R-:W-:Y:S08]  /*18030*/  MUFU.TANH R154, R154 ;  /* 0x0000009a009a7308 */ /* 0x000ff00000002400 */
[----:B------:R-:W-:Y:S01]  /*18040*/  MUFU.TANH R153, R153 ;  /* 0x0000009900997308 */ /* 0x000fe20000002400 */
[----:B-1----:R-:W-:-:S07]  /*18050*/  LOP3.LUT R227, R227, 0x7f, RZ, 0xc0, !PT ;  /* 0x0000007fe3e37812 */ /* 0x002fce00078ec0ff */
[----:B------:R-:W-:Y:S01]  /*18060*/  MUFU.TANH R155, R155 ;  /* 0x0000009b009b7308 */ /* 0x000fe20000002400 */
[----:B------:R-:W-:Y:S02]  /*18070*/  ISETP.NE.AND P1, PT, R227, RZ, PT ;  /* 0x000000ffe300720c */ /* 0x000fe40003f25270 */
[----:B------:R-:W1:Y:S05]  /*18080*/  S2R R227, SR_TID.X ;  /* 0x0000000000e37919 */ /* 0x000e6a0000002100 */
[----:B------:R-:W-:Y:S08]  /*18090*/  MUFU.TANH R156, R156 ;  /* 0x0000009c009c7308 */ /* 0x000ff00000002400 */
[----:B------:R-:W-:Y:S08]  /*180a0*/  MUFU.TANH R158, R158 ;  /* 0x0000009e009e7308 */ /* 0x000ff00000002400 */
[----:B------:R-:W-:Y:S08]  /*180b0*/  MUFU.TANH R157, R157 ;  /* 0x0000009d009d7308 */ /* 0x000ff00000002400 */
[----:B------:R-:W-:Y:S01]  /*180c0*/  MUFU.TANH R159, R159 ;  /* 0x0000009f009f7308 */ /* 0x000fe20000002400 */
[----:B-1----:R-:W-:-:S07]  /*180d0*/  SHF.R.U32.HI R227, RZ, 0x7, R227 ;  /* 0x00000007ffe37819 */ /* 0x002fce00000116e3 */
[----:B------:R-:W-:Y:S08]  /*180e0*/  MUFU.TANH R160, R160 ;  /* 0x000000a000a07308 */ /* 0x000ff00000002400 */
[----:B------:R-:W-:Y:S08]  /*180f0*/  MUFU.TANH R162, R162 ;  /* 0x000000a200a27308 */ /* 0x000ff00000002400 */
[----:B------:R-:W-:Y:S08]  /*18100*/  MUFU.TANH R161, R161 ;  /* 0x000000a100a17308 */ /* 0x000ff00000002400 */
[----:B------:R-:W-:Y:S08]  /*18110*/  MUFU.TANH R163, R163 ;  /* 0x000000a300a37308 */ /* 0x000ff00000002400 */
[----:B------:R-:W-:Y:S08]  /*18120*/  MUFU.TANH R164, R164 ;  /* 0x000000a400a47308 */ /* 0x000ff00000002400 */
[----:B------:R-:W-:Y:S08]  /*18130*/  MUFU.TANH R166, R166 ;  /* 0x000000a600a67308 */ /* 0x000ff00000002400 */
[----:B------:R-:W-:Y:S08]  /*18140*/  MUFU.TANH R165, R165 ;  /* 0x000000a500a57308 */ /* 0x000ff00000002400 */
[----:B------:R-:W-:Y:S08]  /*18150*/  MUFU.TANH R167, R167 ;  /* 0x000000a700a77308 */ /* 0x000ff00000002400 */
[----:B------:R-:W-:Y:S01]  /*18160*/  MUFU.TANH R136, R136 ;  /* 0x0000008800887308 */ /* 0x000fe20000002400 */
[----:B------:R-:W-:-:S02]  /*18170*/  WARPGROUP.DEPBAR.LE gsb0, 0x0 ;  /* 0x00008000000079c5 */ /* 0x000fc40000010000 */
[----:B------:R-:W-:-:S05]  /*18180*/  WARPGROUP.ARRIVE ;  /* 0x00000000000079c5 */ /* 0x000fca0000000000 */
[----:B------:R-:W-:Y:S01]  /*18190*/  MUFU.TANH R138, R138 ;  /* 0x0000008a008a7308 */ /* 0x000fe20000002400 */
[----:B------:R-:W-:Y:S01]  /*181a0*/  QGMMA.64x128x32.F32.E4M3.E4M3 R24, R200, gdesc[UR4], R24, gsb0 ;  /* 0x01e00004c8187df3 */ /* 0x000fe20008000818 */
[----:B------:R-:W-:Y:S01]  /*181b0*/  R2UR UR6, R20 ;  /* 0x00000000140672ca */ /* 0x000fe200000e0000 */
[----:B------:R-:W-:Y:S01]  /*181c0*/  VIADD R20, R12, 0x400 ;  /* 0x000004000c147836 */ /* 0x000fe20000000000 */
[----:B------:R-:W-:-:S04]  /*181d0*/  R2UR UR7, R21 ;  /* 0x00000000150772ca */ /* 0x000fc800000e0000 */
[----:B------:R-:W-:Y:S01]  /*181e0*/  MUFU.TANH R137, R137 ;  /* 0x0000008900897308 */ /* 0x000fe20000002400 */
[----:B------:R-:W-:-:S07]  /*181f0*/  MOV R21, 0xc0000010 ;  /* 0xc000001000157802 */ /* 0x000fce0000000f00 */
        /* <DEDUP_REMOVED lines=22> */
[----:B------:R-:W-:Y:S01]  /*18360*/  FMUL.FTZ R21, R2, R186 ;  /* 0x000000ba02157220 */ /* 0x000fe20000410000 */
[----:B------:R-:W-:Y:S01]  /*18370*/  R2UR UR6, R20 ;  /* 0x00000000140672ca */ /* 0x000fe200000e0000 */
        /* <DEDUP_REMOVED lines=9> */
[----:B0-----:R-:W-:Y:S01]  /*18410*/  FMNMX.FTZ R197, R13, R0, !PT ;  /* 0x000000000dc57209 */ /* 0x001fe20007810000 */
[C---:B------:R-:W-:Y:S01]  /*18420*/  FMUL.FTZ R195, R2.reuse, R198 ;  /* 0x000000c602c37220 */ /* 0x040fe20000410000 */
[----:B------:R-:W-:Y:S01]  /*18430*/  FMUL.FTZ R198, R2, R88 ;  /* 0x0000005802c67220 */ /* 0x000fe20000410000 */
[----:B------:R-:W0:Y:S08]  /*18440*/  MUFU.TANH R20, R20 ;  /* 0x0000001400147308 */ /* 0x000e300000002400 */
[----:B------:R-:W2:Y:S01]  /*18450*/  MUFU.TANH R185, R185 ;  /* 0x000000b900b97308 */ /* 0x000ea20000002400 */
[----:B-1----:R-:W-:-:S04]  /*18460*/  FMNMX.FTZ R199, R21, R3, !PT ;  /* 0x0000000315c77209 */ /* 0x002fc80007810000 */
[----:B------:R-:W-:-:S03]  /*18470*/  FMNMX.FTZ R199, R184, R199, !PT ;  /* 0x000000c7b8c77209 */ /* 0x000fc60007810000 */
[----:B------:R-:W1:Y:S01]  /*18480*/  MUFU.TANH R186, R186 ;  /* 0x000000ba00ba7308 */ /* 0x000e620000002400 */
[----:B0-----:R-:W-:Y:S02]  /*18490*/  FMNMX.FTZ R197, R20, R197, !PT ;  /* 0x000000c514c57209 */ /* 0x001fe40007810000 */
[----:B------:R-:W-:-:S05]  /*184a0*/  FMNMX.FTZ R199, R187, R199, !PT ;  /* 0x000000c7bbc77209 */ /* 0x000fca0007810000 */
[----:B------:R-:W0:Y:S01]  /*184b0*/  MUFU.TANH R188, R188 ;  /* 0x000000bc00bc7308 */ /* 0x000e220000002400 */
[----:B--2---:R-:W-:-:S07]  /*184c0*/  FMNMX.FTZ R197, R185, R197, !PT ;  /* 0x000000c5b9c57209 */ /* 0x004fce0007810000 */
[----:B------:R-:W2:Y:S01]  /*184d0*/  MUFU.TANH R189, R189 ;  /* 0x000000bd00bd7308 */ /* 0x000ea20000002400 */
[----:B-1----:R-:W-:-:S07]  /*184e0*/  FMNMX.FTZ R197, R186, R197, !PT ;  /* 0x000000c5bac57209 */ /* 0x002fce0007810000 */
[----:B------:R-:W1:Y:S01]  /*184f0*/  MUFU.TANH R191, R191 ;  /* 0x000000bf00bf7308 */ /* 0x000e620000002400 */
[----:B0-----:R-:W-:-:S07]  /*18500*/  FMNMX.FTZ R199, R188, R199, !PT ;  /* 0x000000c7bcc77209 */ /* 0x001fce0007810000 */
[----:B------:R-:W0:Y:S01]  /*18510*/  MUFU.TANH R192, R192 ;  /* 0x000000c000c07308 */ /* 0x000e220000002400 */
[----:B--2---:R-:W-:-:S04]  /*18520*/  FMNMX.FTZ R197, R189, R197, !PT ;  /* 0x000000c5bdc57209 */ /* 0x004fc80007810000 */
[----:B------:R-:W-:-:S03]  /*18530*/  FMNMX.FTZ R197, R190, R197, !PT ;  /* 0x000000c5bec57209 */ /* 0x000fc60007810000 */
[----:B------:R-:W2:Y:S01]  /*18540*/  MUFU.TANH R195, R195 ;  /* 0x000000c300c37308 */ /* 0x000ea20000002400 */
[----:B-1----:R-:W-:Y:S02]  /*18550*/  FMNMX.FTZ R199, R191, R199, !PT ;  /* 0x000000c7bfc77209 */ /* 0x002fe40007810000 */
[----:B------:R-:W-:-:S05]  /*18560*/  FMNMX.FTZ R197, R193, R197, !PT ;  /* 0x000000c5c1c57209 */ /* 0x000fca0007810000 */
[----:B------:R-:W1:Y:S01]  /*18570*/  MUFU.TANH R194, R194 ;  /* 0x000000c200c27308 */ /* 0x000e620000002400 */
[----:B0-----:R-:W-:-:S07]  /*18580*/  FMNMX.FTZ R199, R192, R199, !PT ;  /* 0x000000c7c0c77209 */ /* 0x001fce0007810000 */
[----:B------:R-:W-:Y:S01]  /*18590*/  MUFU.TANH R126, R126 ;  /* 0x0000007e007e7308 */ /* 0x000fe20000002400 */
[----:B--2---:R-:W-:-:S04]  /*185a0*/  FMNMX.FTZ R199, R195, R199, !PT ;  /* 0x000000c7c3c77209 */ /* 0x004fc80007810000 */
[----:B------:R-:W-:-:S03]  /*185b0*/  FMNMX.FTZ R199, R196, R199, !PT ;  /* 0x000000c7c4c77209 */ /* 0x000fc60007810000 */
[----:B------:R-:W0:Y:S01]  /*185c0*/  MUFU.TANH R125, R125 ;  /* 0x0000007d007d7308 */ /* 0x000e220000002400 */
[----:B-1----:R-:W-:Y:S02]  /*185d0*/  FMNMX.FTZ R197, R194, R197, !PT ;  /* 0x000000c5c2c57209 */ /* 0x002fe40007810000 */
[----:B------:R-:W-:Y:S02]  /*185e0*/  FMNMX.FTZ R199, R170, R199, !PT ;  /* 0x000000c7aac77209 */ /* 0x000fe40007810000 */
[----:B------:R-:W-:Y:S02]  /*185f0*/  FMNMX.FTZ R197, R168, R197, !PT ;  /* 0x000000c5a8c57209 */ /* 0x000fe40007810000 */
[----:B------:R-:W-:Y:S01]  /*18600*/  FMNMX.FTZ R199, R171, R199, !PT ;  /* 0x000000c7abc77209 */ /* 0x000fe20007810000 */
[----:B------:R-:W-:Y:S01]  /*18610*/  MUFU.TANH R127, R127 ;  /* 0x0000007f007f7308 */ /* 0x000fe20000002400 */
[----:B------:R-:W-:Y:S02]  /*18620*/  FMNMX.FTZ R197, R169, R197, !PT ;  /* 0x000000c5a9c57209 */ /* 0x000fe40007810000 */
[----:B------:R-:W-:-:S02]  /*18630*/  FMNMX.FTZ R199, R174, R199, !PT ;  /* 0x000000c7aec77209 */ /* 0x000fc40007810000 */
[----:B------:R-:W-:Y:S02]  /*18640*/  FMNMX.FTZ R197, R172, R197, !PT ;  /* 0x000000c5acc57209 */ /* 0x000fe40007810000 */
[----:B------:R-:W-:Y:S01]  /*18650*/  FMNMX.FTZ R199, R175, R199, !PT ;  /* 0x000000c7afc77209 */ /* 0x000fe20007810000 */
[----:B------:R-:W1:Y:S01]  /*18660*/  MUFU.TANH R128, R128 ;  /* 0x0000008000807308 */ /* 0x000e620000002400 */
[----:B------:R-:W-:Y:S02]  /*18670*/  FMNMX.FTZ R197, R173, R197, !PT ;  /* 0x000000c5adc57209 */ /* 0x000fe40007810000 */
[----:B------:R-:W-:Y:S02]  /*18680*/  FMNMX.FTZ R199, R178, R199, !PT ;  /* 0x000000c7b2c77209 */ /* 0x000fe40007810000 */
[----:B------:R-:W-:Y:S02]  /*18690*/  FMNMX.FTZ R197, R176, R197, !PT ;  /* 0x000000c5b0c57209 */ /* 0x000fe40007810000 */
[----:B------:R-:W-:Y:S01]  /*186a0*/  FMNMX.FTZ R199, R179, R199, !PT ;  /* 0x000000c7b3c77209 */ /* 0x000fe20007810000 */
[----:B------:R-:W-:Y:S01]  /*186b0*/  MUFU.TANH R130, R130 ;  /* 0x0000008200827308 */ /* 0x000fe20000002400 */
[----:B------:R-:W-:-:S02]  /*186c0*/  FMNMX.FTZ R197, R177, R197, !PT ;  /* 0x000000c5b1c57209 */ /* 0x000fc40007810000 */
[----:B------:R-:W-:Y:S02]  /*186d0*/  FMNMX.FTZ R199, R182, R199, !PT ;  /* 0x000000c7b6c77209 */ /* 0x000fe40007810000 */
[----:B------:R-:W-:Y:S02]  /*186e0*/  FMNMX.FTZ R197, R180, R197, !PT ;  /* 0x000000c5b4c57209 */ /* 0x000fe40007810000 */
[----:B------:R-:W-:Y:S01]  /*186f0*/  FMNMX.FTZ R199, R183, R199, !PT ;  /* 0x000000c7b7c77209 */ /* 0x000fe20007810000 */
[----:B------:R-:W2:Y:S01]  /*18700*/  MUFU.TANH R129, R129 ;  /* 0x0000008100817308 */ /* 0x000ea20000002400 */
[----:B------:R-:W-:Y:S02]  /*18710*/  FMNMX.FTZ R197, R181, R197, !PT ;  /* 0x000000c5b5c57209 */ /* 0x000fe40007810000 */
[----:B------:R-:W-:Y:S02]  /*18720*/  FMNMX.FTZ R199, R154, R199, !PT ;  /* 0x000000c79ac77209 */ /* 0x000fe40007810000 */
[----:B------:R-:W-:-:S02]  /*18730*/  FMNMX.FTZ R197, R152, R197, !PT ;  /* 0x000000c598c57209 */ /* 0x000fc40007810000 */
[----:B------:R-:W-:Y:S01]  /*18740*/  FMNMX.FTZ R199, R155, R199, !PT ;  /* 0x000000c79bc77209 */ /* 0x000fe20007810000 */
[----:B------:R-:W-:Y:S01]  /*18750*/  MUFU.TANH R131, R131 ;  /* 0x0000008300837308 */ /* 0x000fe20000002400 */
[----:B------:R-:W-:Y:S02]  /*18760*/  FMNMX.FTZ R197, R153, R197, !PT ;  /* 0x000000c599c57209 */ /* 0x000fe40007810000 */
[----:B------:R-:W-:Y:S02]  /*18770*/  FMNMX.FTZ R199, R158, R199, !PT ;  /* 0x000000c79ec77209 */ /* 0x000fe40007810000 */
[----:B------:R-:W-:Y:S01]  /*18780*/  FMNMX.FTZ R197, R156, R197, !PT ;  /* 0x000000c59cc57209 */ /* 0x000fe20007810000 */
[----:B------:R-:W-:Y:S02]  /*18790*/  WARPGROUP.DEPBAR.LE gsb0, 0x0 ;  /* 0x00008000000079c5 */ /* 0x000fe40000010000 */
[----:B------:R-:W-:Y:S01]  /*187a0*/  FMNMX.FTZ R199, R159, R199, !PT ;  /* 0x000000c79fc77209 */ /* 0x000fe20007810000 */
[----:B------:R-:W3:Y:S01]  /*187b0*/  MUFU.TANH R132, R132 ;  /* 0x0000008400847308 */ /* 0x000ee20000002400 */
[----:B------:R-:W-:Y:S01]  /*187c0*/  FMNMX.FTZ R197, R157, R197, !PT ;  /* 0x000000c59dc57209 */ /* 0x000fe20007810000 */
[----:B------:R-:W-:Y:S01]  /*187d0*/  WARPGROUP.ARRIVE ;  /* 0x00000000000079c5 */ /* 0x000fe20000000000 */
[----:B------:R-:W-:-:S02]  /*187e0*/  FMNMX.FTZ R199, R162, R199, !PT ;  /* 0x000000c7a2c77209 */ /* 0x000fc40007810000 */
[----:B------:R-:W-:Y:S02]  /*187f0*/  FMNMX.FTZ R197, R160, R197, !PT ;  /* 0x000000c5a0c57209 */ /* 0x000fe40007810000 */
[----:B------:R-:W-:Y:S01]  /*18800*/  FMNMX.FTZ R199, R163, R199, !PT ;  /* 0x000000c7a3c77209 */ /* 0x000fe20007810000 */
[----:B------:R-:W-:Y:S01]  /*18810*/  MUFU.TANH R134, R134 ;  /* 0x0000008600867308 */ /* 0x000fe20000002400 */
[----:B------:R-:W-:Y:S01]  /*18820*/  FMNMX.FTZ R88, R161, R197, !PT ;  /* 0x000000c5a1587209 */ /* 0x000fe20007810000 */
[----:B------:R-:W-:Y:S03]  /*18830*/  QGMMA.64x128x32.F32.E4M3.E4M3 R24, R208, gdesc[UR4], R24, gsb0 ;  /* 0x01e00004d0187df3 */ /* 0x000fe60008000818 */
[----:B------:R-:W-:-:S03]  /*18840*/  FMNMX.FTZ R88, R164, R88, !PT ;  /* 0x00000058a4587209 */ /* 0x000fc60007810000 */
[----:B------:R4:W-:Y:S01]  /*18850*/  MUFU.TANH R197, R198 ;  /* 0x000000c600c57308 */ /* 0x0009e20000002400 */
[----:B------:R-:W-:-:S04]  /*18860*/  FMNMX.FTZ R88, R165, R88, !PT ;  /* 0x00000058a5587209 */ /* 0x000fc80007810000 */
[----:B------:R-:W-:-:S03]  /*18870*/  FMNMX.FTZ R88, R136, R88, !PT ;  /* 0x0000005888587209 */ /* 0x000fc60007810000 */
[----:B------:R-:W3:Y:S01]  /*18880*/  MUFU.TANH R133, R133 ;  /* 0x0000008500857308 */ /* 0x000ee20000002400 */
[----:B----4-:R-:W-:Y:S01]  /*18890*/  FMUL.FTZ R198, R2, R89 ;  /* 0x0000005902c67220 */ /* 0x010fe20000410000 */
[----:B------:R-:W-:Y:S01]  /*188a0*/  FMNMX.FTZ R89, R166, R199, !PT ;  /* 0x000000c7a6597209 */ /* 0x000fe20007810000 */
[----:B------:R-:W-:Y:S01]  /*188b0*/  FMUL.FTZ R199, R2, R90 ;  /* 0x0000005a02c77220 */ /* 0x000fe20000410000 */
        /* <DEDUP_REMOVED lines=8> */
[----:B------:R-:W4:Y:S01]  /*18940*/  MUFU.TANH R104, R104 ;  /* 0x0000006800687308 */ /* 0x000f220000002400 */
[----:B------:R-:W-:Y:S02]  /*18950*/  FMNMX.FTZ R89, R142, R89, !PT ;  /* 0x000000598e597209 */ /* 0x000fe40007810000 */
[----:B------:R-:W-:Y:S02]  /*18960*/  FMNMX.FTZ R88, R145, R88, !PT ;  /* 0x0000005891587209 */ /* 0x000fe40007810000 */
[----:B------:R-:W-:-:S02]  /*18970*/  FMNMX.FTZ R89, R143, R89, !PT ;  /* 0x000000598f597209 */ /* 0x000fc40007810000 */
[----:B------:R-:W-:Y:S01]  /*18980*/  FMNMX.FTZ R88, R148, R88, !PT ;  /* 0x0000005894587209 */ /* 0x000fe20007810000 */
[----:B------:R-:W-:Y:S01]  /*18990*/  MUFU.TANH R106, R106 ;  /* 0x0000006a006a7308 */ /* 0x000fe20000002400 */
[----:B------:R-:W-:Y:S02]  /*189a0*/  FMNMX.FTZ R89, R146, R89, !PT ;  /* 0x0000005992597209 */ /* 0x000fe40007810000 */
[----:B------:R-:W-:Y:S02]  /*189b0*/  FMNMX.FTZ R88, R149, R88, !PT ;  /* 0x0000005895587209 */ /* 0x000fe40007810000 */
[----:B------:R-:W-:Y:S02]  /*189c0*/  FMNMX.FTZ R89, R147, R89, !PT ;  /* 0x0000005993597209 */ /* 0x000fe40007810000 */
[----:B------:R-:W-:Y:S01]  /*189d0*/  FMNMX.FTZ R88, R120, R88, !PT ;  /* 0x0000005878587209 */ /* 0x000fe20007810000 */
[----:B------:R-:W4:Y:S01]  /*189e0*/  MUFU.TANH R105, R105 ;  /* 0x0000006900697308 */ /* 0x000f220000002400 */
[----:B------:R-:W-:-:S02]  /*189f0*/  FMNMX.FTZ R89, R150, R89, !PT ;  /* 0x0000005996597209 */ /* 0x000fc40007810000 */
[----:B------:R-:W-:Y:S02]  /*18a00*/  FMNMX.FTZ R88, R121, R88, !PT ;  /* 0x0000005879587209 */ /* 0x000fe40007810000 */
[----:B------:R-:W-:Y:S02]  /*18a10*/  FMNMX.FTZ R89, R151, R89, !PT ;  /* 0x0000005997597209 */ /* 0x000fe40007810000 */
[----:B------:R-:W-:Y:S01]  /*18a20*/  FMNMX.FTZ R88, R124, R88, !PT ;  /* 0x000000587c587209 */ /* 0x000fe20007810000 */
[----:B------:R-:W-:Y:S01]  /*18a30*/  MUFU.TANH R107, R107 ;  /* 0x0000006b006b7308 */ /* 0x000fe20000002400 */
[----:B------:R-:W-:Y:S02]  /*18a40*/  FMNMX.FTZ R89, R122, R89, !PT ;  /* 0x000000597a597209 */ /* 0x000fe40007810000 */
[----:B0-----:R-:W-:Y:S02]  /*18a50*/  FMNMX.FTZ R88, R125, R88, !PT ;  /* 0x000000587d587209 */ /* 0x001fe40007810000 */
[----:B------:R-:W-:-:S02]  /*18a60*/  FMNMX.FTZ R89, R123, R89, !PT ;  /* 0x000000597b597209 */ /* 0x000fc40007810000 */
[----:B-1----:R-:W-:Y:S01]  /*18a70*/  FMNMX.FTZ R88, R128, R88, !PT ;  /* 0x0000005880587209 */ /* 0x002fe20007810000 */
[----:B------:R-:W0:Y:S01]  /*18a80*/  MUFU.TANH R108, R108 ;  /* 0x0000006c006c7308 */ /* 0x000e220000002400 */
[----:B------:R-:W-:Y:S02]  /*18a90*/  FMNMX.FTZ R89, R126, R89, !PT ;  /* 0x000000597e597209 */ /* 0x000fe40007810000 */
[----:B--2---:R-:W-:Y:S02]  /*18aa0*/  FMNMX.FTZ R88, R129, R88, !PT ;  /* 0x0000005881587209 */ /* 0x004fe40007810000 */
[----:B------:R-:W-:Y:S02]  /*18ab0*/  FMNMX.FTZ R89, R127, R89, !PT ;  /* 0x000000597f597209 */ /* 0x000fe40007810000 */
[----:B---3--:R-:W-:Y:S01]  /*18ac0*/  FMNMX.FTZ R88, R132, R88, !PT ;  /* 0x0000005884587209 */ /* 0x008fe20007810000 */
[----:B------:R-:W1:Y:S01]  /*18ad0*/  MUFU.TANH R110, R110 ;  /* 0x0000006e006e7308 */ /* 0x000e620000002400 */
[----:B------:R-:W-:-:S02]  /*18ae0*/  FMNMX.FTZ R89, R130, R89, !PT ;  /* 0x0000005982597209 */ /* 0x000fc40007810000 */
[----:B------:R-:W-:Y:S02]  /*18af0*/  FMNMX.FTZ R88, R133, R88, !PT ;  /* 0x0000005885587209 */ /* 0x000fe40007810000 */
[----:B------:R-:W-:Y:S02]  /*18b00*/  FMNMX.FTZ R89, R131, R89, !PT ;  /* 0x0000005983597209 */ /* 0x000fe40007810000 */
[----:B----4-:R-:W-:Y:S01]  /*18b10*/  FMNMX.FTZ R88, R104, R88, !PT ;  /* 0x0000005868587209 */ /* 0x010fe20007810000 */
[----:B------:R-:W2:Y:S01]  /*18b20*/  MUFU.TANH R109, R109 ;  /* 0x0000006d006d7308 */ /* 0x000ea20000002400 */
[----:B------:R-:W-:Y:S02]  /*18b30*/  FMNMX.FTZ R89, R134, R89, !PT ;  /* 0x0000005986597209 */ /* 0x000fe40007810000 */
[----:B------:R-:W-:Y:S02]  /*18b40*/  FMNMX.FTZ R88, R105, R88, !PT ;  /* 0x0000005869587209 */ /* 0x000fe40007810000 */
[----:B------:R-:W-:-:S02]  /*18b50*/  FMNMX.FTZ R89, R135, R89, !PT ;  /* 0x0000005987597209 */ /* 0x000fc40007810000 */
[----:B0-----:R-:W-:Y:S01]  /*18b60*/  FMNMX.FTZ R88, R108, R88, !PT ;  /* 0x000000586c587209 */ /* 0x001fe20007810000 */
[----:B------:R-:W0:Y:S01]  /*18b70*/  MUFU.TANH R111, R111 ;  /* 0x0000006f006f7308 */ /* 0x000e220000002400 */
[----:B------:R-:W-:-:S04]  /*18b80*/  FMNMX.FTZ R89, R106, R89, !PT ;  /* 0x000000596a597209 */ /* 0x000fc80007810000 */
[----:B------:R-:W-:-:S03]  /*18b90*/  FMNMX.FTZ R89, R107, R89, !PT ;  /* 0x000000596b597209 */ /* 0x000fc60007810000 */
[----:B------:R-:W3:Y:S01]  /*18ba0*/  MUFU.TANH R112, R112 ;  /* 0x0000007000707308 */ /* 0x000ee20000002400 */
[----:B-1----:R-:W-:Y:S02]  /*18bb0*/  FMNMX.FTZ R89, R110, R89, !PT ;  /* 0x000000596e597209 */ /* 0x002fe40007810000 */
[----:B--2---:R-:W-:-:S05]  /*18bc0*/  FMNMX.FTZ R88, R109, R88, !PT ;  /* 0x000000586d587209 */ /* 0x004fca0007810000 */
[----:B------:R-:W1:Y:S01]  /*18bd0*/  MUFU.TANH R114, R114 ;  /* 0x0000007200727308 */ /* 0x000e620000002400 */
[----:B0-----:R-:W-:-:S07]  /*18be0*/  FMNMX.FTZ R89, R111, R89, !PT ;  /* 0x000000596f597209 */ /* 0x001fce0007810000 */
[----:B------:R-:W0:Y:S01]  /*18bf0*/  MUFU.TANH R113, R113 ;  /* 0x0000007100717308 */ /* 0x000e220000002400 */
[----:B---3--:R-:W-:-:S07]  /*18c00*/  FMNMX.FTZ R88, R112, R88, !PT ;  /* 0x0000005870587209 */ /* 0x008fce0007810000 */
[----:B------:R-:W2:Y:S01]  /*18c10*/  MUFU.TANH R115, R115 ;  /* 0x0000007300737308 */ /* 0x000ea20000002400 */
[----:B-1----:R-:W-:-:S07]  /*18c20*/  FMNMX.FTZ R89, R114, R89, !PT ;  /* 0x0000005972597209 */ /* 0x002fce0007810000 */
[----:B------:R-:W1:Y:S01]  /*18c30*/  MUFU.TANH R116, R116 ;  /* 0x0000007400747308 */ /* 0x000e620000002400 */
[----:B0-----:R-:W-:-:S07]  /*18c40*/  FMNMX.FTZ R88, R113, R88, !PT ;  /* 0x0000005871587209 */ /* 0x001fce0007810000 */
[----:B------:R-:W0:Y:S01]  /*18c50*/  MUFU.TANH R118, R118 ;  /* 0x0000007600767308 */ /* 0x000e220000002400 */
[----:B--2---:R-:W-:Y:S01]  /*18c60*/  FMNMX.FTZ R89, R115, R89, !PT ;  /* 0x0000005973597209 */ /* 0x004fe20007810000 */
[----:B------:R-:W-:-:S06]  /*18c70*/  WARPGROUP.DEPBAR.LE gsb0, 0x0 ;  /* 0x00008000000079c5 */ /* 0x000fcc0000010000 */
[----:B------:R-:W2:Y:S01]  /*18c80*/  MUFU.TANH R117, R117 ;  /* 0x0000007500757308 */ /* 0x000ea20000002400 */
[----:B-1----:R-:W-:Y:S01]  /*18c90*/  FMNMX.FTZ R88, R116, R88, !PT ;  /* 0x0000005874587209 */ /* 0x002fe20007810000 */
[----:B------:R-:W-:-:S06]  /*18ca0*/  WARPGROUP.ARRIVE ;  /* 0x00000000000079c5 */ /* 0x000fcc0000000000 */
[----:B------:R-:W1:Y:S01]  /*18cb0*/  MUFU.TANH R119, R119 ;  /* 0x0000007700777308 */ /* 0x000e620000002400 */
[----:B0-----:R-:W-:-:S07]  /*18cc0*/  FMNMX.FTZ R89, R118, R89, !PT ;  /* 0x0000005976597209 */ /* 0x001fce0007810000 */
[----:B------:R-:W0:Y:S01]  /*18cd0*/  MUFU.TANH R199, R199 ;  /* 0x000000c700c77308 */ /* 0x000e220000002400 */
[----:B--2---:R-:W-:-:S04]  /*18ce0*/  FMNMX.FTZ R88, R117, R88, !PT ;  /* 0x0000005875587209 */ /* 0x004fc80007810000 */
[----:B------:R-:W-:-:S03]  /*18cf0*/  FMNMX.FTZ R88, R197, R88, !PT ;  /* 0x00000058c5587209 */ /* 0x000fc60007810000 */
[----:B------:R-:W2:Y:S01]  /*18d00*/  MUFU.TANH R198, R198 ;  /* 0x000000c600c67308 */ /* 0x000ea20000002400 */
[----:B-1----:R-:W-:-:S07]  /*18d10*/  FMNMX.FTZ R89, R119, R89, !PT ;  /* 0x0000005977597209 */ /* 0x002fce0007810000 */
[----:B------:R-:W1:Y:S01]  /*18d20*/  MUFU.TANH R91, R91 ;  /* 0x0000005b005b7308 */ /* 0x000e620000002400 */
[----:B0-----:R-:W-:-:S07]  /*18d30*/  FMNMX.FTZ R89, R199, R89, !PT ;  /* 0x00000059c7597209 */ /* 0x001fce0007810000 */
[----:B------:R-:W0:Y:S01]  /*18d40*/  MUFU.TANH R92, R92 ;  /* 0x0000005c005c7308 */ /* 0x000e220000002400 */
[----:B--2---:R-:W-:-:S07]  /*18d50*/  FMNMX.FTZ R88, R198, R88, !PT ;  /* 0x00000058c6587209 */ /* 0x004fce0007810000 */
        /* <DEDUP_REMOVED lines=21> */
[----:B0-----:R-:W-:Y:S02]  /*18eb0*/  FMNMX.FTZ R89, R102, R89, !PT ;  /* 0x0000005966597209 */ /* 0x001fe40007810000 */
[----:B--2---:R-:W-:Y:S02]  /*18ec0*/  FMNMX.FTZ R201, R101, R88, !PT ;  /* 0x0000005865c97209 */ /* 0x004fe40007810000 */
[----:B-1----:R-:W-:-:S03]  /*18ed0*/  FMNMX.FTZ R90, R103, R89, !PT ;  /* 0x00000059675a7209 */ /* 0x002fc60007810000 */
[----:B------:R-:W0:Y:S04]  /*18ee0*/  SHFL.BFLY PT, R89, R201, 0x2, 0x1f ;  /* 0x0c401f00c9597f89 */ /* 0x000e2800000e0000 */
[----:B------:R-:W1:Y:S01]  /*18ef0*/  SHFL.BFLY PT, R88, R90, 0x2, 0x1f ;  /* 0x0c401f005a587f89 */ /* 0x000e6200000e0000 */
[----:B0-----:R-:W-:Y:S01]  /*18f00*/  FMNMX.FTZ R201, R201, R89, !PT ;  /* 0x00000059c9c97209 */ /* 0x001fe20007810000 */
[----:B------:R-:W-:Y:S01]  /*18f10*/  IMAD.MOV.U32 R89, RZ, RZ, -0x3ffffff0 ;  /* 0xc0000010ff597424 */ /* 0x000fe200078e00ff */
[----:B-1----:R-:W-:-:S03]  /*18f20*/  FMNMX.FTZ R90, R90, R88, !PT ;  /* 0x000000585a5a7209 */ /* 0x002fc60007810000 */
[----:B------:R-:W0:Y:S01]  /*18f30*/  SHFL.BFLY PT, R202, R201, 0x1, 0x1f ;  /* 0x0c201f00c9ca7f89 */ /* 0x000e2200000e0000 */
[----:B------:R-:W-:Y:S01]  /*18f40*/  VIADD R88, R12, 0x500 ;  /* 0x000005000c587836 */ /* 0x000fe20000000000 */
[----:B------:R-:W-:Y:S02]  /*18f50*/  R2UR UR7, R89 ;  /* 0x00000000590772ca */ /* 0x000fe400000e0000 */
[----:B------:R-:W1:Y:S02]  /*18f60*/  SHFL.BFLY PT, R200, R90, 0x1, 0x1f ;  /* 0x0c201f005ac87f89 */ /* 0x000e6400000e0000 */
[----:B------:R-:W-:Y:S01]  /*18f70*/  R2UR UR6, R88 ;  /* 0x00000000580672ca */ /* 0x000fe200000e0000 */
[----:B------:R-:W-:-:S12]  /*18f80*/  IMAD.U32 R88, RZ, RZ, UR4 ;  /* 0x00000004ff587e24 */ /* 0x000fd8000f8e00ff */
[----:B------:R-:W-:Y:S01]  /*18f90*/  QGMMA.64x128x32.F32.E4M3.E4M3 R24, R212, gdesc[UR4], R24, gsb0 ;  /* 0x01e00004d4187df3 */ /* 0x000fe20008000818 */
[----:B0-----:R-:W-:Y:S02]  /*18fa0*/  FMNMX.FTZ R89, R201, R202, !PT ;  /* 0x000000cac9597209 */ /* 0x001fe40007810000 */
[----:B-1----:R-:W-:-:S03]  /*18fb0*/  FMNMX.FTZ R90, R90, R200, !PT ;  /* 0x000000c85a5a7209 */ /* 0x002fc60007810000 */
[C---:B------:R-:W-:Y:S01]  /*18fc0*/  FFMA.FTZ R201, R89.reuse, R88, -8 ;  /* 0xc100000059c97423 */ /* 0x040fe20000010058 */
[----:B------:R-:W-:-:S03]  /*18fd0*/  FADD.FTZ R200, -R89, R0 ;  /* 0x0000000059c87221 */ /* 0x000fc60000010100 */
[-CC-:B------:R-:W-:Y:S01]  /*18fe0*/  FFMA.FTZ R13, R13, R88.reuse, -R201.reuse ;  /* 0x000000580d0d7223 */ /* 0x180fe200000108c9 */
[----:B------:R-:W-:-:S01]  /*18ff0*/  FFMA.FTZ R20, R20, R88, -R201 ;  /* 0x0000005814147223 */ /* 0x000fc200000108c9 */
        /* <DEDUP_REMOVED lines=54> */
[C---:B------:R-:W-:Y:S01]  /*19360*/  FADD.FTZ R3, -R90.reuse, R3 ;  /* 0x000000035a037221 */ /* 0x040fe20000010100 */
[----:B------:R-:W-:-:S01]  /*19370*/  FFMA.FTZ R201, R90, R88, -8 ;  /* 0xc10000005ac97423 */ /* 0x000fc20000010058 */
[-C--:B------:R-:W-:Y:S01]  /*19380*/  FMUL.FTZ R200, R200, R88.reuse ;  /* 0x00000058c8c87220 */ /* 0x080fe20000410000 */
[----:B------:R-:W-:Y:S01]  /*19390*/  MUFU.EX2 R13, R13 ;  /* 0x0000000d000d7308 */ /* 0x000fe20000000800 */
[-C--:B------:R-:W-:Y:S01]  /*193a0*/  FMUL.FTZ R3, R3, R88.reuse ;  /* 0x0000005803037220 */ /* 0x080fe20000410000 */
[-CC-:B------:R-:W-:Y:S01]  /*193b0*/  FFMA.FTZ R21, R21, R88.reuse, -R201.reuse ;  /* 0x0000005815157223 */ /* 0x180fe200000108c9 */
[----:B------:R-:W-:-:S01]  /*193c0*/  FFMA.FTZ R184, R184, R88, -R201 ;  /* 0x00000058b8b87223 */ /* 0x000fc200000108c9 */
[-CC-:B------:R-:W-:Y:S01]  /*193d0*/  FFMA.FTZ R187, R187, R88.reuse, -R201.reuse ;  /* 0x00000058bbbb7223 */ /* 0x180fe200000108c9 */
[----:B------:R-:W-:-:S01]  /*193e0*/  FFMA.FTZ R188, R188, R88, -R201 ;  /* 0x00000058bcbc7223 */ /* 0x000fc200000108c9 */
[-CC-:B------:R-:W-:Y:S01]  /*193f0*/  FFMA.FTZ R191, R191, R88.reuse, -R201.reuse ;  /* 0x00000058bfbf7223 */ /* 0x180fe200000108c9 */
[----:B------:R-:W-:-:S01]  /*19400*/  FFMA.FTZ R192, R192, R88, -R201 ;  /* 0x00000058c0c07223 */ /* 0x000fc200000108c9 */
[----:B------:R-:W0:Y:S01]  /*19410*/  MUFU.EX2 R200, R200 ;  /* 0x000000c800c87308 */ /* 0x000e220000000800 */
[----:B------:R-:W-:-:S01]  /*19420*/  FFMA.FTZ R195, R195, R88, -R201 ;  /* 0x00000058c3c37223 */ /* 0x000fc200000108c9 */
[-CC-:B------:R-:W-:Y:S01]  /*19430*/  FFMA.FTZ R196, R196, R88.reuse, -R201.reuse ;  /* 0x00000058c4c47223 */ /* 0x180fe200000108c9 */
[----:B------:R-:W-:-:S01]  /*19440*/  FFMA.FTZ R170, R170, R88, -R201 ;  /* 0x00000058aaaa7223 */ /* 0x000fc200000108c9 */
[-CC-:B------:R-:W-:Y:S01]  /*19450*/  FFMA.FTZ R171, R171, R88.reuse, -R201.reuse ;  /* 0x00000058abab7223 */ /* 0x180fe200000108c9 */
[----:B------:R-:W-:-:S01]  /*19460*/  FFMA.FTZ R174, R174, R88, -R201 ;  /* 0x00000058aeae7223 */ /* 0x000fc200000108c9 */
[-CC-:B------:R-:W-:Y:S01]  /*19470*/  FFMA.FTZ R175, R175, R88.reuse, -R201.reuse ;  /* 0x00000058afaf7223 */ /* 0x180fe200000108c9 */
[----:B------:R-:W-:-:S01]  /*19480*/  FFMA.FTZ R178, R178, R88, -R201 ;  /* 0x00000058b2b27223 */ /* 0x000fc200000108c9 */
[----:B------:R-:W-:Y:S01]  /*19490*/  MUFU.EX2 R3, R3 ;  /* 0x0000000300037308 */ /* 0x000fe20000000800 */
[----:B------:R-:W-:-:S01]  /*194a0*/  FFMA.FTZ R179, R179, R88, -R201 ;  /* 0x00000058b3b37223 */ /* 0x000fc200000108c9 */
[-CC-:B------:R-:W-:Y:S01]  /*194b0*/  FFMA.FTZ R182, R182, R88.reuse, -R201.reuse ;  /* 0x00000058b6b67223 */ /* 0x180fe200000108c9 */
[----:B------:R-:W-:-:S01]  /*194c0*/  FFMA.FTZ R183, R183, R88, -R201 ;  /* 0x00000058b7b77223 */ /* 0x000fc200000108c9 */
[-CC-:B------:R-:W-:Y:S01]  /*194d0*/  FFMA.FTZ R154, R154, R88.reuse, -R201.reuse ;  /* 0x000000589a9a7223 */ /* 0x180fe200000108c9 */
[----:B------:R-:W-:-:S01]  /*194e0*/  FFMA.FTZ R155, R155, R88, -R201 ;  /* 0x000000589b9b7223 */ /* 0x000fc200000108c9 */
[-CC-:B------:R-:W-:Y:S01]  /*194f0*/  FFMA.FTZ R158, R158, R88.reuse, -R201.reuse ;  /* 0x000000589e9e7223 */ /* 0x180fe200000108c9 */
[----:B------:R-:W-:-:S01]  /*19500*/  FFMA.FTZ R159, R159, R88, -R201 ;  /* 0x000000589f9f7223 */ /* 0x000fc200000108c9 */
[----:B------:R-:W1:Y:S01]  /*19510*/  MUFU.EX2 R21, R21 ;  /* 0x0000001500157308 */ /* 0x000e620000000800 */
[----:B0-----:R-:W-:-:S01]  /*19520*/  FFMA.FTZ R14, R200, R14, R13 ;  /* 0x0000000ec80e7223 */ /* 0x001fc2000001000d */
        /* <DEDUP_REMOVED lines=14> */
[----:B------:R-:W2:Y:S01]  /*19610*/  MUFU.EX2 R184, R184 ;  /* 0x000000b800b87308 */ /* 0x000ea20000000800 */
[----:B-1----:R-:W-:-:S01]  /*19620*/  FFMA.FTZ R15, R3, R15, R21 ;  /* 0x0000000f030f7223 */ /* 0x002fc20000010015 */
[-CC-:B------:R-:W-:Y:S01]  /*19630*/  FFMA.FTZ R123, R123, R88.reuse, -R201.reuse ;  /* 0x000000587b7b7223 */ /* 0x180fe200000108c9 */
[----:B------:R-:W-:-:S01]  /*19640*/  FFMA.FTZ R126, R126, R88, -R201 ;  /* 0x000000587e7e7223 */ /* 0x000fc200000108c9 */
[-CC-:B------:R-:W-:Y:S01]  /*19650*/  FFMA.FTZ R127, R127, R88.reuse, -R201.reuse ;  /* 0x000000587f7f7223 */ /* 0x180fe200000108c9 */
[----:B------:R-:W-:-:S01]  /*19660*/  FFMA.FTZ R130, R130, R88, -R201 ;  /* 0x0000005882827223 */ /* 0x000fc200000108c9 */
[-CC-:B------:R-:W-:Y:S01]  /*19670*/  FFMA.FTZ R131, R131, R88.reuse, -R201.reuse ;  /* 0x0000005883837223 */ /* 0x180fe200000108c9 */
[----:B------:R-:W-:-:S01]  /*19680*/  FFMA.FTZ R134, R134, R88, -R201 ;  /* 0x0000005886867223 */ /* 0x000fc200000108c9 */
[----:B------:R-:W1:Y:S01]  /*19690*/  MUFU.EX2 R185, R185 ;  /* 0x000000b900b97308 */ /* 0x000e620000000800 */
[----:B0-----:R-:W-:-:S01]  /*196a0*/  FADD.FTZ R14, R20, R14 ;  /* 0x0000000e140e7221 */ /* 0x001fc20000010000 */
[-CC-:B------:R-:W-:Y:S01]  /*196b0*/  FFMA.FTZ R135, R135, R88.reuse, -R201.reuse ;  /* 0x0000005887877223 */ /* 0x180fe200000108c9 */
[----:B------:R-:W-:-:S01]  /*196c0*/  FFMA.FTZ R106, R106, R88, -R201 ;  /* 0x000000586a6a7223 */ /* 0x000fc200000108c9 */
[-CC-:B------:R-:W-:Y:S01]  /*196d0*/  FFMA.FTZ R107, R107, R88.reuse, -R201.reuse ;  /* 0x000000586b6b7223 */ /* 0x180fe200000108c9 */
[----:B------:R-:W-:-:S01]  /*196e0*/  FFMA.FTZ R110, R110, R88, -R201 ;  /* 0x000000586e6e7223 */ /* 0x000fc200000108c9 */
[-CC-:B------:R-:W-:Y:S01]  /*196f0*/  FFMA.FTZ R111, R111, R88.reuse, -R201.reuse ;  /* 0x000000586f6f7223 */ /* 0x180fe200000108c9 */
[----:B------:R-:W-:-:S01]  /*19700*/  FFMA.FTZ R115, R115, R88, -R201 ;  /* 0x0000005873737223 */ /* 0x000fc200000108c9 */
[----:B------:R-:W0:Y:S01]  /*19710*/  MUFU.EX2 R187, R187 ;  /* 0x000000bb00bb7308 */ /* 0x000e220000000800 */
[----:B--2---:R-:W-:-:S01]  /*19720*/  FADD.FTZ R15, R184, R15 ;  /* 0x0000000fb80f7221 */ /* 0x004fc20000010000 */
[-CC-:B------:R-:W-:Y:S01]  /*19730*/  FFMA.FTZ R118, R118, R88.reuse, -R201.reuse ;  /* 0x0000005876767223 */ /* 0x180fe200000108c9 */
[----:B------:R-:W-:-:S01]  /*19740*/  FFMA.FTZ R119, R119, R88, -R201 ;  /* 0x0000005877777223 */ /* 0x000fc200000108c9 */
[-CC-:B------:R-:W-:Y:S01]  /*19750*/  FFMA.FTZ R91, R91, R88.reuse, -R201.reuse ;  /* 0x000000585b5b7223 */ /* 0x180fe200000108c9 */
[----:B------:R-:W-:-:S01]  /*19760*/  FFMA.FTZ R94, R94, R88, -R201 ;  /* 0x000000585e5e7223 */ /* 0x000fc200000108c9 */
[-CC-:B------:R-:W-:Y:S01]  /*19770*/  FFMA.FTZ R95, R95, R88.reuse, -R201.reuse ;  /* 0x000000585f5f7223 */ /* 0x180fe200000108c9 */
[----:B------:R-:W-:-:S01]  /*19780*/  FFMA.FTZ R98, R98, R88, -R201 ;  /* 0x0000005862627223 */ /* 0x000fc200000108c9 */
[----:B------:R-:W2:Y:S01]  /*19790*/  MUFU.EX2 R186, R186 ;  /* 0x000000ba00ba7308 */ /* 0x000ea20000000800 */
[----:B-1----:R-:W-:-:S01]  /*197a0*/  FADD.FTZ R14, R185, R14 ;  /* 0x0000000eb90e7221 */ /* 0x002fc20000010000 */
[-CC-:B------:R-:W-:Y:S01]  /*197b0*/  FFMA.FTZ R99, R99, R88.reuse, -R201.reuse ;  /* 0x0000005863637223 */ /* 0x180fe200000108c9 */
[----:B------:R-:W-:-:S01]  /*197c0*/  FFMA.FTZ R102, R102, R88, -R201 ;  /* 0x0000005866667223 */ /* 0x000fc200000108c9 */
[----:B------:R-:W-:Y:S01]  /*197d0*/  FFMA.FTZ R103, R103, R88, -R201 ;  /* 0x0000005867677223 */ /* 0x000fe200000108c9 */
[----:B------:R-:W-:-:S02]  /*197e0*/  WARPGROUP.DEPBAR.LE gsb0, 0x0 ;  /* 0x00008000000079c5 */ /* 0x000fc40000010000 */
[----:B------:R-:W-:Y:S01]  /*197f0*/  WARPGROUP.ARRIVE ;  /* 0x00000000000079c5 */ /* 0x000fe20000000000 */
        /* <DEDUP_REMOVED lines=103> */
[----:B0-----:R-:W-:-:S01]  /*19e70*/  FADD.FTZ R15, R144, R14 ;  /* 0x0000000e900f7221 */ /* 0x001fc20000010000 */
[----:B------:R-:W-:Y:S01]  /*19e80*/  IADD3 R14, R12, 0x600, RZ ;  /* 0x000006000c0e7810 */ /* 0x000fe20007ffe0ff */
[----:B------:R-:W-:-:S03]  /*19e90*/  FFMA.FTZ R12, R114, R88, -R201 ;  /* 0x00000058720c7223 */ /* 0x000fc600000108c9 */
[----:B------:R-:W-:Y:S02]  /*19ea0*/  R2UR UR6, R14 ;  /* 0x000000000e0672ca */ /* 0x000fe400000e0000 */
[----:B------:R-:W0:Y:S01]  /*19eb0*/  MUFU.EX2 R146, R146 ;  /* 0x0000009200927308 */ /* 0x000e220000000800 */
[----:B--2---:R-:W-:-:S07]  /*19ec0*/  FADD.FTZ R15, R145, R15 ;  /* 0x0000000f910f7221 */ /* 0x004fce0000010000 */
[----:B------:R-:W2:Y:S01]  /*19ed0*/  MUFU.EX2 R147, R147 ;  /* 0x0000009300937308 */ /* 0x000ea20000000800 */
[----:B-1----:R-:W-:-:S01]  /*19ee0*/  FADD.FTZ R114, R148, R15 ;  /* 0x0000000f94727221 */ /* 0x002fc20000010000 */
[----:B------:R-:W-:-:S05]  /*19ef0*/  IMAD.MOV.U32 R15, RZ, RZ, -0x3ffffff0 ;  /* 0xc0000010ff0f7424 */ /* 0x000fca00078e00ff */
[----:B------:R-:W-:Y:S01]  /*19f00*/  R2UR UR7, R15 ;  /* 0x000000000f0772ca */ /* 0x000fe200000e0000 */
[----:B------:R-:W1:Y:S01]  /*19f10*/  MUFU.EX2 R150, R150 ;  /* 0x0000009600967308 */ /* 0x000e620000000800 */
[----:B0-----:R-:W-:-:S07]  /*19f20*/  FADD.FTZ R202, R146, R202 ;  /* 0x000000ca92ca7221 */ /* 0x001fce0000010000 */
[----:B------:R-:W0:Y:S01]  /*19f30*/  MUFU.EX2 R149, R149 ;  /* 0x0000009500957308 */ /* 0x000e220000000800 */
[----:B--2---:R-:W-:-:S03]  /*19f40*/  FADD.FTZ R202, R147, R202 ;  /* 0x000000ca93ca7221 */ /* 0x004fc60000010000 */
[----:B------:R-:W-:Y:S04]  /*19f50*/  QGMMA.64x128x32.F32.E4M3.E4M3 R24, R216, gdesc[UR4], R24, gsb0 ;  /* 0x01e00004d8187df3 */ /* 0x000fe80008000818 */
        /* <DEDUP_REMOVED lines=36> */
[----:B------:R-:W-:-:S06]  /*1a1a0*/  WARPGROUP.DEPBAR.LE gsb0, 0x0 ;  /* 0x00008000000079c5 */ /* 0x000fcc0000010000 */
        /* <DEDUP_REMOVED lines=24> */
[----:B------:R2:W3:Y:S01]  /*1a330*/  MUFU.EX2 R114, R118 ;  /* 0x0000007600727308 */ /* 0x0004e20000000800 */
[----:B-1----:R-:W-:-:S07]  /*1a340*/  FADD.FTZ R202, R115, R202 ;  /* 0x000000ca73ca7221 */ /* 0x002fce0000010000 */
[----:B------:R-:W1:Y:S01]  /*1a350*/  MUFU.EX2 R117, R117 ;  /* 0x0000007500757308 */ /* 0x000e620000000800 */
[----:B--2---:R-:W-:-:S01]  /*1a360*/  FFMA.FTZ R118, R199, R88, -R201 ;  /* 0x00000058c7767223 */ /* 0x004fc200000108c9 */
[----:B0-----:R-:W-:Y:S01]  /*1a370*/  FADD.FTZ R14, R116, R14 ;  /* 0x0000000e740e7221 */ /* 0x001fe20000010000 */
[----:B------:R-:W-:-:S04]  /*1a380*/  @!P1 IMAD R201, R234, 0x8, R16 ;  /* 0x00000008eac99824 */ /* 0x000fc800078e0210 */
[----:B------:R-:W-:Y:S01]  /*1a390*/  @!P1 VIADD R201, R201, 0x2e840 ;  /* 0x0002e840c9c99836 */ /* 0x000fe20000000000 */
[----:B------:R-:W0:Y:S01]  /*1a3a0*/  MUFU.EX2 R119, R119 ;  /* 0x0000007700777308 */ /* 0x000e220000000800 */
[----:B---3--:R-:W-:-:S03]  /*1a3b0*/  FADD.FTZ R202, R114, R202 ;  /* 0x000000ca72ca7221 */ /* 0x008fc60000010000 */
[----:B------:R-:W-:-:S04]  /*1a3c0*/  @!P1 PRMT R201, RZ, 0x654, R201 ;  /* 0x00000654ffc99816 */ /* 0x000fc800000000c9 */
        /* <DEDUP_REMOVED lines=13> */
[----:B-1----:R-:W-:-:S01]  /*1a4a0*/  FADD.FTZ R15, R92, R14 ;  /* 0x0000000e5c0f7221 */ /* 0x002fc20000010000 */
[----:B------:R-:W-:-:S05]  /*1a4b0*/  IADD3 R14, -R227, 0xb, RZ ;  /* 0x0000000be30e7810 */ /* 0x000fca0007ffe1ff */
[----:B------:R1:W-:Y:S06]  /*1a4c0*/  BAR.ARV R14, 0x100 ;  /* 0x0004000e0000751d */ /* 0x0003ec0000002000 */
[----:B------:R-:W3:Y:S01]  /*1a4d0*/  MUFU.EX2 R95, R95 ;  /* 0x0000005f005f7308 */ /* 0x000ee20000000800 */
[----:B0-----:R-:W-:-:S01]  /*1a4e0*/  FADD.FTZ R199, R94, R199 ;  /* 0x000000c75ec77221 */ /* 0x001fc20000010000 */
[----:B------:R0:W-:Y:S01]  /*1a4f0*/  @!P1 SYNCS.ARRIVE.TRANS64.RED.A1T0 RZ, [R201+URZ], RZ ;  /* 0x000000ffc9ff99a7 */ /* 0x0001e2000810043f */
[----:B--2---:R-:W-:-:S05]  /*1a500*/  FADD.FTZ R15, R93, R15 ;  /* 0x0000000f5d0f7221 */ /* 0x004fca0000010000 */
[----:B------:R-:W2:Y:S08]  /*1a510*/  MUFU.EX2 R96, R96 ;  /* 0x0000006000607308 */ /* 0x000eb00000000800 */
[----:B------:R-:W4:Y:S01]  /*1a520*/  MUFU.EX2 R98, R98 ;  /* 0x0000006200627308 */ /* 0x000f220000000800 */
[----:B---3--:R-:W-:-:S07]  /*1a530*/  FADD.FTZ R199, R95, R199 ;  /* 0x000000c75fc77221 */ /* 0x008fce0000010000 */
[----:B------:R-:W3:Y:S01]  /*1a540*/  MUFU.EX2 R97, R97 ;  /* 0x0000006100617308 */ /* 0x000ee20000000800 */
[----:B--2---:R-:W-:-:S07]  /*1a550*/  FADD.FTZ R15, R96, R15 ;  /* 0x0000000f600f7221 */ /* 0x004fce0000010000 */
[----:B------:R-:W2:Y:S01]  /*1a560*/  MUFU.EX2 R99, R99 ;  /* 0x0000006300637308 */ /* 0x000ea20000000800 */
[----:B----4-:R-:W-:-:S07]  /*1a570*/  FADD.FTZ R199, R98, R199 ;  /* 0x000000c762c77221 */ /* 0x010fce0000010000 */
[----:B------:R-:W4:Y:S01]  /*1a580*/  MUFU.EX2 R100, R100 ;  /* 0x0000006400647308 */ /* 0x000f220000000800 */
[----:B---3--:R-:W-:-:S07]  /*1a590*/  FADD.FTZ R15, R97, R15 ;  /* 0x0000000f610f7221 */ /* 0x008fce0000010000 */
[----:B------:R-:W3:Y:S01]  /*1a5a0*/  MUFU.EX2 R102, R102 ;  /* 0x0000006600667308 */ /* 0x000ee20000000800 */
[----:B--2---:R-:W-:-:S07]  /*1a5b0*/  FADD.FTZ R199, R99, R199 ;  /* 0x000000c763c77221 */ /* 0x004fce0000010000 */
[----:B------:R-:W1:Y:S01]  /*1a5c0*/  MUFU.EX2 R101, R101 ;  /* 0x0000006500657308 */ /* 0x000e620000000800 */
[----:B----4-:R-:W-:-:S07]  /*1a5d0*/  FADD.FTZ R15, R100, R15 ;  /* 0x0000000f640f7221 */ /* 0x010fce0000010000 */
[----:B------:R-:W2:Y:S01]  /*1a5e0*/  MUFU.EX2 R103, R103 ;  /* 0x0000006700677308 */ /* 0x000ea20000000800 */
[----:B---3--:R-:W-:-:S01]  /*1a5f0*/  FADD.FTZ R199, R102, R199 ;  /* 0x000000c766c77221 */ /* 0x008fc20000010000 */
[----:B-1----:R-:W-:-:S03]  /*1a600*/  FADD.FTZ R14, R101, R15 ;  /* 0x0000000f650e7221 */ /* 0x002fc60000010000 */
[----:B--2---:R-:W-:Y:S01]  /*1a610*/  FADD.FTZ R15, R103, R199 ;  /* 0x000000c7670f7221 */ /* 0x004fe20000010000 */
[----:B0-----:R-:W-:Y:S06]  /*1a620*/  @!P0 BRA `(.L_x_429) ;  /* 0x0000000000048947 */ /* 0x001fec0003800000 */
[----:B------:R-:W-:Y:S01]  /*1a630*/  BPT.TRAP 0x1 ;  /* 0x000000040000795c */ /* 0x000fe20000300000 */
.L_x_429:
[----:B------:R-:W2:Y:S01]  /*1a640*/  LDL R0, [R1+0x68] ;  /* 0x0000680001007983 */ /* 0x000ea20000100800 */
[----:B------:R-:W-:Y:S01]  /*1a650*/  ISETP.GT.AND P1, PT, R232, RZ, PT ;  /* 0x000000ffe800720c */ /* 0x000fe20003f24270 */
[----:B------:R-:W-:Y:S01]  /*1a660*/  FMUL.FTZ R24, R24, R200 ;  /* 0x000000c818187220 */ /* 0x000fe20000410000 */
[----:B------:R-:W-:Y:S01]  /*1a670*/  F2FP.SATFINITE.E4M3.F32.PACK_AB_MERGE_C R156, R157, R156, RZ ;  /* 0x0000009c9d9c723e */ /* 0x000fe200048070ff */
[----:B------:R-:W-:Y:S01]  /*1a680*/  FMUL.FTZ R25, R25, R200 ;  /* 0x000000c819197220 */ /* 0x000fe20000410000 */
[----:B------:R-:W-:Y:S01]  /*1a690*/  F2FP.SATFINITE.E4M3.F32.PACK_AB_MERGE_C R114, R119, R114, RZ ;  /* 0x000000727772723e */ /* 0x000fe200048070ff */
[-C--:B------:R-:W-:Y:S01]  /*1a6a0*/  FMUL.FTZ R28, R28, R200.reuse ;  /* 0x000000c81c1c7220 */ /* 0x080fe20000410000 */
[----:B------:R-:W-:Y:S01]  /*1a6b0*/  F2FP.SATFINITE.E4M3.F32.PACK_AB_MERGE_C R185, R186, R185, RZ ;  /* 0x000000b9bab9723e */ /* 0x000fe200048070ff */
[-C--:B------:R-:W-:Y:S01]  /*1a6c0*/  FMUL.FTZ R29, R29, R200.reuse ;  /* 0x000000c81d1d7220 */ /* 0x080fe20000410000 */
[----:B------:R-:W-:Y:S01]  /*1a6d0*/  F2FP.SATFINITE.E4M3.F32.PACK_AB_MERGE_C R187, R188, R187, RZ ;  /* 0x000000bbbcbb723e */ /* 0x000fe200048070ff */
[-C--:B------:R-:W-:Y:S01]  /*1a6e0*/  FMUL.FTZ R32, R32, R200.reuse ;  /* 0x000000c820207220 */ /* 0x080fe20000410000 */
[----:B------:R-:W-:Y:S01]  /*1a6f0*/  F2FP.SATFINITE.E4M3.F32.PACK_AB_MERGE_C R193, R194, R193, RZ ;  /* 0x000000c1c2c1723e */ /* 0x000fe200048070ff */
[-C--:B------:R-:W-:Y:S01]  /*1a700*/  FMUL.FTZ R33, R33, R200.reuse ;  /* 0x000000c821217220 */ /* 0x080fe20000410000 */
        /* <DEDUP_REMOVED lines=46> */
[----:B------:R-:W-:Y:S01]  /*1a9f0*/  F2FP.SATFINITE.E4M3.F32.PACK_AB_MERGE_C R156, R153, R152, R156 ;  /* 0x00000098999c723e */ /* 0x000fe2000480709c */
[----:B------:R-:W-:Y:S01]  /*1aa00*/  FMUL.FTZ R81, R81, R200 ;  /* 0x000000c851517220 */ /* 0x000fe20000410000 */
[----:B------:R-:W-:Y:S01]  /*1aa10*/  F2FP.SATFINITE.E4M3.F32.PACK_AB_MERGE_C R215, R115, R12, R114 ;  /* 0x0000000c73d7723e */ /* 0x000fe20004807072 */
        /* <DEDUP_REMOVED lines=35> */
[----:B------:R-:W-:Y:S01]  /*1ac50*/  VIADD R232, R232, 0xffffffff ;  /* 0xffffffffe8e87836 */ /* 0x000fe20000000000 */
        /* <DEDUP_REMOVED lines=26> */
[----:B------:R-:W-:-:S02]  /*1ae00*/  MOV R3, R90 ;  /* 0x0000005a00037202 */ /* 0x000fc40000000f00 */
[----:B------:R-:W-:Y:S02]  /*1ae10*/  MOV R200, R156 ;  /* 0x0000009c00c87202 */ /* 0x000fe40000000f00 */
[----:B--2---:R-:W-:Y:S02]  /*1ae20*/  R2UR UR4, R0 ;  /* 0x00000000000472ca */ /* 0x004fe400000e0000 */
[----:B------:R-:W-:Y:S01]  /*1ae30*/  LEA R0, R233, R16, 0x3 ;  /* 0x00000010e9007211 */ /* 0x000fe200078e18ff */
[----:B------:R-:W-:-:S04]  /*1ae40*/  IMAD.MOV.U32 R233, RZ, RZ, R234 ;  /* 0x000000ffffe97224 */ /* 0x000fc800078e00ea */
[----:B------:R-:W-:-:S06]  /*1ae50*/  VIADD R0, R0, 0x2e860 ;  /* 0x0002e86000007836 */ /* 0x000fcc0000000000 */
[----:B------:R-:W-:-:S05]  /*1ae60*/  IMAD.U32 R199, RZ, RZ, UR4 ;  /* 0x00000004ffc77e24 */ /* 0x000fca000f8e00ff */
[----:B------:R-:W-:-:S04]  /*1ae70*/  PRMT R0, R199, 0x654, R0 ;  /* 0x00000654c7007816 */ /* 0x000fc80000000000 */
[----:B------:R0:W-:Y:S02]  /*1ae80*/  SYNCS.ARRIVE.TRANS64.RED.A1T0 RZ, [R0+URZ], RZ ;  /* 0x000000ff00ff79a7 */ /* 0x0001e4000810043f */
[----:B0-----:R-:W-:Y:S01]  /*1ae90*/  IMAD.MOV.U32 R0, RZ, RZ, R89 ;  /* 0x000000ffff007224 */ /* 0x001fe200078e0059 */
[----:B------:R-:W-:Y:S06]  /*1aea0*/  @P1 BRA `(.L_x_430) ;  /* 0xffffffb000581947 */ /* 0x000fec000383ffff */
[----:B------:R-:W-:-:S07]  /*1aeb0*/  IMAD.MOV.U32 R233, RZ, RZ, R234 ;  /* 0x000000ffffe97224 */ /* 0x000fce00078e00ea */
.L_x_419:
[----:B------:R-:W-:Y:S05]  /*1aec0*/  WARPSYNC.ALL ;  /* 0x0000000000007948 */ /* 0x000fea0003800000 */
[----:B------:R-:W-:Y:S06]  /*1aed0*/  BAR.ARV 0x8, 0x120 ;  /* 0x0204800000007b1d */ /* 0x000fec0000002000 */
[----:B------:R-:W-:Y:S05]  /*1aee0*/  @!P0 BRA `(.L_x_431) ;  /* 0x0000000000048947 */ /* 0x000fea0003800000 */
[----:B------:R-:W-:Y:S01]  /*1aef0*/  BPT.TRAP 0x1 ;  /* 0x000000040000795c */ /* 0x000fe20000300000 */
.L_x_431:
[----:B------:R-:W-:Y:S01]  /*1af00*/  IMAD R11, R233, 0x8, R16 ;  /* 0x00000008e90b7824 */ /* 0x000fe200078e0210 */
[----:B------:R-:W-:-:S04]  /*1af10*/  SHF.L.U32 R0, R235, 0x1f, RZ ;  /* 0x0000001feb007819 */ /* 0x000fc800000006ff */
[----:B------:R0:W1:Y:S01]  /*1af20*/  SYNCS.PHASECHK.TRANS64.TRYWAIT P1, [R11+URZ+0x2e850], R0 ;  /* 0x02e850000b0075a7 */ /* 0x000062000802017f */
[----:B------:R-:W-:Y:S05]  /*1af30*/  @!P0 BRA `(.L_x_432) ;  /* 0x0000000000048947 */ /* 0x000fea0003800000 */
[----:B------:R-:W-:Y:S01]  /*1af40*/  BPT.TRAP 0x1 ;  /* 0x000000040000795c */ /* 0x000fe20000300000 */
.L_x_432:
[----:B------:R-:W-:-:S05]  /*1af50*/  VIADD R16, R16, 0x400 ;  /* 0x0000040010107836 */ /* 0x000fca0000000000 */
[----:B------:R-:W-:-:S04]  /*1af60*/  SHF.R.U32.HI R16, RZ, 0x4, R16 ;  /* 0x00000004ff107819 */ /* 0x000fc80000011610 */
[----:B------:R-:W-:-:S04]  /*1af70*/  LOP3.LUT R16, R16, 0x3fff, RZ, 0xc0, !PT ;  /* 0x00003fff10107812 */ /* 0x000fc800078ec0ff */
[----:B------:R-:W-:Y:S01]  /*1af80*/  LOP3.LUT R16, R16, 0x10000, RZ, 0xfc, !PT ;  /* 0x0001000010107812 */ /* 0x000fe200078efcff */
[----:B-1----:R-:W-:Y:S06]  /*1af90*/  @P1 BRA `(.L_x_433) ;  /* 0x0000000000081947 */ /* 0x002fec0003800000 */
[----:B------:R-:W1:Y:S02]  /*1afa0*/  SYNCS.PHASECHK.TRANS64.TRYWAIT P1, [R11+URZ+0x2e850], R0 ;  /* 0x02e850000b0075a7 */ /* 0x000e64000802017f */
[----:B-1----:R-:W-:Y:S05]  /*1afb0*/  @!P1 BRA `(.L_x_434) ;  /* 0x0000009800089947 */ /* 0x002fea0003800000 */
.L_x_433:
[----:B------:R-:W-:Y:S01]  /*1afc0*/  IMAD R2, R233, 0x700, R16 ;  /* 0x00000700e9027824 */ /* 0x000fe200078e0210 */
[----:B------:R-:W-:Y:S01]  /*1afd0*/  MOV R3, 0xc0000010 ;  /* 0xc000001000037802 */ /* 0x000fe20000000f00 */
[----:B------:R-:W-:Y:S05]  /*1afe0*/  WARPSYNC.ALL ;  /* 0x0000000000007948 */ /* 0x000fea0003800000 */
[C---:B------:R-:W-:Y:S01]  /*1aff0*/  R2UR UR6, R2.reuse ;  /* 0x00000000020672ca */ /* 0x040fe200000e0000 */
[----:B------:R-:W-:Y:S01]  /*1b000*/  VIADD R4, R2, 0x100 ;  /* 0x0000010002047836 */ /* 0x000fe20000000000 */
[----:B------:R-:W-:Y:S01]  /*1b010*/  R2UR UR7, R3 ;  /* 0x00000000030772ca */ /* 0x000fe200000e0000 */
[----:B------:R-:W-:Y:S01]  /*1b020*/  WARPGROUP.ARRIVE ;  /* 0x00000000000079c5 */ /* 0x000fe20000000000 */
[----:B------:R-:W-:Y:S01]  /*1b030*/  IMAD.MOV.U32 R5, RZ, RZ, -0x3ffffff0 ;  /* 0xc0000010ff057424 */ /* 0x000fe200078e00ff */
[----:B------:R-:W0:Y:S01]  /*1b040*/  LDL R9, [R1+0x7c] ;  /* 0x00007c0001097983 */ /* 0x000e220000100800 */
[----:B------:R-:W-:-:S03]  /*1b050*/  ULDC.64 UR4, c[0x0][0x9a0] ;  /* 0x0002680000047ab9 */ /* 0x000fc60000000a00 */
[----:B------:R-:W2:Y:S04]  /*1b060*/  LDL R10, [R1+0x6c] ;  /* 0x00006c00010a7983 */ /* 0x000ea80000100800 */
[----:B------:R-:W3:Y:S01]  /*1b070*/  LDL.LU R8, [R1+0x5c] ;  /* 0x00005c0001087983 */ /* 0x000ee20000300800 */
[----:B------:R-:W-:Y:S01]  /*1b080*/  ISETP.NE.U32.AND P1, PT, RZ, UR4, PT ;  /* 0x00000004ff007c0c */ /* 0x000fe2000bf25070 */
[----:B------:R-:W-:Y:S01]  /*1b090*/  QGMMA.64x128x32.F32.E4M3.E4M3 R24, R224, gdesc[UR4], R24, gsb0 ;  /* 0x01e00004e0187df3 */ /* 0x000fe20008000818 */
[----:B------:R-:W-:Y:S01]  /*1b0a0*/  R2UR UR6, R4 ;  /* 0x00000000040672ca */ /* 0x000fe200000e0000 */
[----:B------:R-:W-:Y:S01]  /*1b0b0*/  VIADD R4, R2, 0x200 ;  /* 0x0000020002047836 */ /* 0x000fe20000000000 */
[----:B------:R-:W-:Y:S02]  /*1b0c0*/  R2UR UR7, R5 ;  /* 0x00000000050772ca */ /* 0x000fe400000e0000 */
[----:B------:R-:W-:-:S02]  /*1b0d0*/  MOV R5, 0xc0000010 ;  /* 0xc000001000057802 */ /* 0x000fc40000000f00 */
[----:B------:R-:W-:-:S13]  /*1b0e0*/  ISETP.NE.AND.EX P1, PT, RZ, UR5, PT, P1 ;  /* 0x00000005ff007c0c */ /* 0x000fda000bf25310 */
[----:B------:R-:W4:Y:S01]  /*1b0f0*/  @P1 LDC.64 R6, c[0x0][0x9d0] ;  /* 0x00027400ff061b82 */ /* 0x000f220000000a00 */
        /* <DEDUP_REMOVED lines=10> */
[----:B------:R-:W-:Y:S02]  /*1b1a0*/  R2UR UR6, R4 ;  /* 0x00000000040672ca */ /* 0x000fe400000e0000 */
[----:B------:R-:W-:Y:S02]  /*1b1b0*/  R2UR UR7, R5 ;  /* 0x00000000050772ca */ /* 0x000fe400000e0000 */
[----:B------:R-:W0:Y:S02]  /*1b1c0*/  @P1 LDC.64 R4, c[0x0][0x9c8] ;  /* 0x00027200ff041b82 */ /* 0x000e240000000a00 */
[----:B01----:R-:W-:Y:S01]  /*1b1d0*/  @P1 IMAD R0, R9, R4, RZ ;  /* 0x0000000409001224 */ /* 0x003fe200078e02ff */
[----:B---3--:R-:W-:-:S03]  /*1b1e0*/  @P1 SHF.R.S32.HI R9, RZ, 0x1f, R8 ;  /* 0x0000001fff091819 */ /* 0x008fc60000011408 */
[C---:B--2---:R-:W-:Y:S02]  /*1b1f0*/  @P1 IMAD R3, R10.reuse, R5, R0 ;  /* 0x000000050a031224 */ /* 0x044fe400078e0200 */
[----:B------:R-:W-:-:S04]  /*1b200*/  @P1 IMAD.WIDE.U32 R4, R10, R4, RZ ;  /* 0x000000040a041225 */ /* 0x000fc800078e00ff */
[-C--:B----4-:R-:W-:Y:S02]  /*1b210*/  @P1 IMAD R0, R9, R6.reuse, RZ ;  /* 0x0000000609001224 */ /* 0x090fe400078e02ff */
[----:B------:R-:W-:Y:S02]  /*1b220*/  @P1 IMAD.IADD R5, R5, 0x1, R3 ;  /* 0x0000000105051824 */ /* 0x000fe400078e0203 */
[C---:B------:R-:W-:Y:S02]  /*1b230*/  @P1 IMAD R3, R8.reuse, R7, R0 ;  /* 0x0000000708031224 */ /* 0x040fe400078e0200 */
[----:B------:R-:W-:-:S04]  /*1b240*/  @P1 IMAD.WIDE.U32 R4, R8, R6, R4 ;  /* 0x0000000608041225 */ /* 0x000fc800078e0004 */
[----:B------:R-:W-:Y:S01]  /*1b250*/  VIADD R8, R2, 0x400 ;  /* 0x0000040002087836 */ /* 0x000fe20000000000 */
[----:B------:R-:W-:Y:S01]  /*1b260*/  @P1 IADD3 R3, R5, R3, RZ ;  /* 0x0000000305031210 */ /* 0x000fe20007ffe0ff */
[----:B------:R-:W-:Y:S01]  /*1b270*/  IMAD.MOV.U32 R9, RZ, RZ, -0x3ffffff0 ;  /* 0xc0000010ff097424 */ /* 0x000fe200078e00ff */
[----:B------:R-:W-:Y:S01]  /*1b280*/  @P1 LEA R6, P2, R4, UR4, 0x2 ;  /* 0x0000000404061c11 */ /* 0x000fe2000f8410ff */
[----:B------:R-:W-:-:S03]  /*1b290*/  IMAD.MOV.U32 R0, RZ, RZ, 0x3f800000 ;  /* 0x3f800000ff007424 */ /* 0x000fc600078e00ff */
[----:B------:R-:W-:-:S05]  /*1b2a0*/  @P1 LEA.HI.X R7, R4, UR5, R3, 0x2, P2 ;  /* 0x0000000504071c11 */ /* 0x000fca00090f1403 */
[----:B------:R0:W2:Y:S01]  /*1b2b0*/  @P1 LDG.E R0, desc[UR60][R6.64] ;  /* 0x0000003c06001981 */ /* 0x0000a2000c1e1900 */
[----:B------:R-:W-:Y:S02]  /*1b2c0*/  WARPGROUP.DEPBAR.LE gsb0, 0x0 ;  /* 0x00008000000079c5 */ /* 0x000fe40000010000 */
[----:B------:R-:W-:-:S06]  /*1b2d0*/  WARPGROUP.ARRIVE ;  /* 0x00000000000079c5 */ /* 0x000fcc0000000000 */
[----:B------:R-:W-:Y:S01]  /*1b2e0*/  QGMMA.64x128x32.F32.E4M3.E4M3 R24, R204, gdesc[UR4], R24, gsb0 ;  /* 0x01e00004cc187df3 */ /* 0x000fe20008000818 */
[----:B------:R-:W-:Y:S02]  /*1b2f0*/  R2UR UR6, R8 ;  /* 0x00000000080672ca */ /* 0x000fe400000e0000 */
[----:B------:R-:W-:Y:S01]  /*1b300*/  R2UR UR7, R9 ;  /* 0x00000000090772ca */ /* 0x000fe200000e0000 */
[----:B------:R-:W-:Y:S01]  /*1b310*/  IMAD.MOV.U32 R5, RZ, RZ, -0x3ffffff0 ;  /* 0xc0000010ff057424 */ /* 0x000fe200078e00ff */
[----:B------:R-:W-:Y:S01]  /*1b320*/  IADD3 R4, R2, 0x500, RZ ;  /* 0x0000050002047810 */ /* 0x000fe20007ffe0ff */
[----:B------:R-:W-:Y:S02]  /*1b330*/  WARPGROUP.DEPBAR.LE gsb0, 0x0 ;  /* 0x00008000000079c5 */ /* 0x000fe40000010000 */
[----:B------:R-:W-:-:S08]  /*1b340*/  WARPGROUP.ARRIVE ;  /* 0x00000000000079c5 */ /* 0x000fd00000000000 */
[----:B------:R-:W-:Y:S01]  /*1b350*/  QGMMA.64x128x32.F32.E4M3.E4M3 R24, R208, gdesc[UR4], R24, gsb0 ;  /* 0x01e00004d0187df3 */ /* 0x000fe20008000818 */
[----:B------:R-:W-:Y:S02]  /*1b360*/  R2UR UR6, R4 ;  /* 0x00000000040672ca */ /* 0x000fe400000e0000 */
[----:B------:R-:W-:Y:S01]  /*1b370*/  R2UR UR7, R5 ;  /* 0x00000000050772ca */ /* 0x000fe200000e0000 */
[----:B------:R-:W-:Y:S02]  /*1b380*/  VIADD R2, R2, 0x600 ;  /* 0x0000060002027836 */ /* 0x000fe40000000000 */
[----:B------:R-:W-:Y:S01]  /*1b390*/  IMAD.MOV.U32 R3, RZ, RZ, -0x3ffffff0 ;  /* 0xc0000010ff037424 */ /* 0x000fe200078e00ff */
[----:B------:R-:W1:Y:S04]  /*1b3a0*/  SHFL.BFLY PT, R5, R14, 0x2, 0x1f ;  /* 0x0c401f000e057f89 */ /* 0x000e6800000e0000 */
[----:B------:R-:W3:Y:S01]  /*1b3b0*/  SHFL.BFLY PT, R4, R15, 0x2, 0x1f ;  /* 0x0c401f000f047f89 */ /* 0x000ee200000e0000 */
[----:B------:R-:W-:-:S02]  /*1b3c0*/  WARPGROUP.DEPBAR.LE gsb0, 0x0 ;  /* 0x00008000000079c5 */ /* 0x000fc40000010000 */
[----:B------:R-:W-:-:S06]  /*1b3d0*/  WARPGROUP.ARRIVE ;  /* 0x00000000000079c5 */ /* 0x000fcc0000000000 */
[----:B------:R-:W-:Y:S01]  /*1b3e0*/  QGMMA.64x128x32.F32.E4M3.E4M3 R24, R212, gdesc[UR4], R24, gsb0 ;  /* 0x01e00004d4187df3 */ /* 0x000fe20008000818 */
[----:B------:R-:W-:Y:S02]  /*1b3f0*/  R2UR UR6, R2 ;  /* 0x00000000020672ca */ /* 0x000fe400000e0000 */
[----:B------:R-:W-:Y:S01]  /*1b400*/  R2UR UR7, R3 ;  /* 0x00000000030772ca */ /* 0x000fe200000e0000 */
[----:B-1----:R-:W-:-:S01]  /*1b410*/  FADD.FTZ R5, R5, R14 ;  /* 0x0000000e05057221 */ /* 0x002fc20000010000 */
[----:B---3--:R-:W-:-:S04]  /*1b420*/  FADD.FTZ R4, R4, R15 ;  /* 0x0000000f04047221 */ /* 0x008fc80000010000 */
[----:B------:R-:W0:Y:S04]  /*1b430*/  SHFL.BFLY PT, R2, R5, 0x1, 0x1f ;  /* 0x0c201f0005027f89 */ /* 0x000e2800000e0000 */
[----:B------:R-:W1:Y:S01]  /*1b440*/  SHFL.BFLY PT, R3, R4, 0x1, 0x1f ;  /* 0x0c201f0004037f89 */ /* 0x000e6200000e0000 */
[----:B0-----:R-:W-:-:S01]  /*1b450*/  FADD.FTZ R6, R5, R2 ;  /* 0x0000000205067221 */ /* 0x001fc20000010000 */
[----:B-1----:R-:W-:-:S04]  /*1b460*/  FADD.FTZ R8, R4, R3 ;  /* 0x0000000304087221 */ /* 0x002fc80000010000 */
[C---:B------:R-:W-:Y:S01]  /*1b470*/  FSETP.NE.FTZ.AND P1, PT, R6.reuse, RZ, PT ;  /* 0x000000ff0600720b */ /* 0x040fe20003f35000 */
[----:B------:R-:W-:Y:S01]  /*1b480*/  FMUL.FTZ R10, R6, 0.00390625 ;  /* 0x3b800000060a7820 */ /* 0x000fe20000410000 */
[----:B------:R-:W-:Y:S01]  /*1b490*/  FMUL.FTZ R12, R8, 0.00390625 ;  /* 0x3b800000080c7820 */ /* 0x000fe20000410000 */
[----:B------:R-:W-:-:S03]  /*1b4a0*/  MOV R3, RZ ;  /* 0x000000ff00037202 */ /* 0x000fc60000000f00 */
        /* <DEDUP_REMOVED lines=10> */
[----:B------:R-:W3:Y:S01]  /*1b550*/  @P1 MUFU.RCP R7, R8 ;  /* 0x0000000800071308 */ /* 0x000ee20000001000 */
[C---:B------:R-:W-:Y:S01]  /*1b560*/  @P2 FMUL.FTZ R2, R88.reuse, 0.69314718246459960938 ;  /* 0x3f31721858022820 */ /* 0x040fe20000410000 */
[----:B0-----:R-:W-:Y:S01]  /*1b570*/  @P2 FMUL.FTZ R5, R5, 0.69314718246459960938 ;  /* 0x3f31721805052820 */ /* 0x001fe20000410000 */
[----:B------:R-:W-:Y:S01]  /*1b580*/  @P3 FMUL.FTZ R88, R88, 0.69314718246459960938 ;  /* 0x3f31721858583820 */ /* 0x000fe20000410000 */
[----:B------:R-:W-:-:S02]  /*1b590*/  IMAD.MOV.U32 R92, RZ, RZ, -0x800000 ;  /* 0xff800000ff5c7424 */ /* 0x000fc400078e00ff */
[----:B--2---:R-:W-:Y:S01]  /*1b5a0*/  FMUL.FTZ R3, R3, R0 ;  /* 0x0000000003037220 */ /* 0x004fe20000410000 */
[----:B------:R-:W-:Y:S02]  /*1b5b0*/  IMAD.MOV.U32 R91, RZ, RZ, -0x800000 ;  /* 0xff800000ff5b7424 */ /* 0x000fe400078e00ff */
[----:B-1----:R-:W-:Y:S01]  /*1b5c0*/  @P3 FMUL.FTZ R9, R4, 0.69314718246459960938 ;  /* 0x3f31721804093820 */ /* 0x002fe20000410000 */
[----:B------:R-:W-:-:S03]  /*1b5d0*/  @P2 FFMA.FTZ R92, R2, R89, R5 ;  /* 0x00000059025c2223 */ /* 0x000fc60000010005 */
[----:B------:R-:W-:Y:S01]  /*1b5e0*/  @P3 FFMA.FTZ R91, R88, R90, R9 ;  /* 0x0000005a585b3223 */ /* 0x000fe20000010009 */
[----:B---3--:R-:W-:Y:S01]  /*1b5f0*/  FMUL.FTZ R2, R7, R0 ;  /* 0x0000000007027220 */ /* 0x008fe20000410000 */
[----:B------:R-:W-:Y:S02]  /*1b600*/  WARPGROUP.DEPBAR.LE gsb0, 0x0 ;  /* 0x00008000000079c5 */ /* 0x000fe40000010000 */
[----:B------:R-:W-:Y:S05]  /*1b610*/  @!P0 BRA `(.L_x_435) ;  /* 0x0000000000048947 */ /* 0x000fea0003800000 */
[----:B------:R-:W-:Y:S01]  /*1b620*/  BPT.TRAP 0x1 ;  /* 0x000000040000795c */ /* 0x000fe20000300000 */
.L_x_435:
[----:B------:R-:W2:Y:S04]  /*1b630*/  LDL R0, [R1+0x68] ;  /* 0x0000680001007983 */ /* 0x000ea80000100800 */
[----:B------:R-:W3:Y:S01]  /*1b640*/  LDL.LU R4, [R1+0x84] ;  /* 0x0000840001047983 */ /* 0x000ee20000300800 */
        /* <DEDUP_REMOVED lines=30> */
[----:B------:R-:W-:-:S02]  /*1b830*/  VIADD R233, R233, 0x1 ;  /* 0x00000001e9e97836 */ /* 0x000fc40000000000 */
[-C--:B------:R-:W-:Y:S01]  /*1b840*/  FMUL.FTZ R72, R26, R2.reuse ;  /* 0x000000021a487220 */ /* 0x080fe20000410000 */
[-C--:B------:R-:W-:Y:S01]  /*1b850*/  FMUL.FTZ R68, R27, R2.reuse ;  /* 0x000000021b447220 */ /* 0x080fe20000410000 */
[-C--:B------:R-:W-:Y:S01]  /*1b860*/  FMUL.FTZ R65, R30, R2.reuse ;  /* 0x000000021e417220 */ /* 0x080fe20000410000 */
[-C--:B------:R-:W-:Y:S01]  /*1b870*/  FMUL.FTZ R61, R31, R2.reuse ;  /* 0x000000021f3d7220 */ /* 0x080fe20000410000 */
[----:B------:R-:W-:Y:S01]  /*1b880*/  ISETP.NE.AND P0, PT, R233, 0x2, PT ;  /* 0x00000002e900780c */ /* 0x000fe20003f05270 */
        /* <DEDUP_REMOVED lines=27> */
[----:B------:R-:W-:Y:S01]  /*1ba40*/  FMUL.FTZ R87, R87, R2 ;  /* 0x0000000257577220 */ /* 0x000fe20000410000 */
[----:B------:R-:W-:-:S02]  /*1ba50*/  SEL R233, R233, RZ, P0 ;  /* 0x000000ffe9e97207 */ /* 0x000fc40000000000 */
[----:B--2---:R-:W-:Y:S02]  /*1ba60*/  R2UR UR4, R0 ;  /* 0x00000000000472ca */ /* 0x004fe400000e0000 */
[----:B------:R-:W-:Y:S01]  /*1ba70*/  IADD3 R0, R11, 0x2e860, RZ ;  /* 0x0002e8600b007810 */ /* 0x000fe20007ffe0ff */
[----:B------:R-:W-:-:S10]  /*1ba80*/  FMUL.FTZ R11, R79, R2 ;  /* 0x000000024f0b7220 */ /* 0x000fd40000410000 */
[----:B------:R-:W-:Y:S01]  /*1ba90*/  IMAD.U32 R5, RZ, RZ, UR4 ;  /* 0x00000004ff057e24 */ /* 0x000fe2000f8e00ff */
[----:B---3--:R-:W-:Y:S01]  /*1baa0*/  R2UR UR4, R4 ;  /* 0x00000000040472ca */ /* 0x008fe200000e0000 */
[----:B------:R-:W-:-:S03]  /*1bab0*/  FMUL.FTZ R4, R84, R3 ;  /* 0x0000000354047220 */ /* 0x000fc60000410000 */
[----:B------:R-:W-:Y:S01]  /*1bac0*/  PRMT R0, R5, 0x654, R0 ;  /* 0x0000065405007816 */ /* 0x000fe20000000000 */
[----:B------:R-:W-:-:S03]  /*1bad0*/  FMUL.FTZ R5, R80, R3 ;  /* 0x0000000350057220 */ /* 0x000fc60000410000 */
[----:B------:R0:W-:Y:S05]  /*1bae0*/  SYNCS.ARRIVE.TRANS64.RED.A1T0 RZ, [R0+URZ], RZ ;  /* 0x000000ff00ff79a7 */ /* 0x0001ea000810043f */
[----:B------:R-:W-:Y:S01]  /*1baf0*/  UIADD3 UR4, UR4, 0x1, URZ ;  /* 0x0000000104047890 */ /* 0x000fe2000fffe03f */
[----:B0-----:R-:W-:-:S05]  /*1bb00*/  SEL R0, RZ, 0x1, P0 ;  /* 0x00000001ff007807 */ /* 0x001fca0000000000 */
[----:B------:R-:W-:Y:S01]  /*1bb10*/  IMAD.U32 R3, RZ, RZ, UR4 ;  /* 0x00000004ff037e24 */ /* 0x000fe2000f8e00ff */
[----:B------:R-:W-:-:S04]  /*1bb20*/  LOP3.LUT R235, R235, R0, RZ, 0x3c, !PT ;  /* 0x00000000ebeb7212 */ /* 0x000fc800078e3cff */
[----:B------:R1:W-:Y:S03]  /*1bb30*/  STL [R1+0x84], R3 ;  /* 0x0000840301007387 */ /* 0x0003e60000100800 */
.L_x_379:
[----:B------:R-:W-:Y:S05]  /*1bb40*/  WARPSYNC.ALL ;  /* 0x0000000000007948 */ /* 0x000fea0003800000 */
[----:B------:R-:W2:Y:S08]  /*1bb50*/  S2UR UR5, SR_CgaCtaId ;  /* 0x00000000000579c3 */ /* 0x000eb00000008800 */
[----:B------:R-:W-:Y:S06]  /*1bb60*/  BAR.SYNC.DEFER_BLOCKING 0x5, 0x180 ;  /* 0x0146000000007b1d */ /* 0x000fec0000010000 */
[----:B------:R-:W-:Y:S01]  /*1bb70*/  UMOV UR4, 0x400 ;  /* 0x0000040000047882 */ /* 0x000fe20000000000 */
[----:B------:R-:W-:Y:S01]  /*1bb80*/  BSSY B0, `(.L_x_436) ;  /* 0x0000262000007945 */ /* 0x000fe20003800000 */
[----:B--2---:R-:W-:Y:S01]  /*1bb90*/  MOV R0, UR5 ;  /* 0x0000000500007c02 */ /* 0x004fe20008000f00 */
[----:B------:R-:W-:-:S04]  /*1bba0*/  ULEA UR4, UR5, UR4, 0x18 ;  /* 0x0000000405047291 */ /* 0x000fc8000f8ec03f */
[----:B------:R2:W-:Y:S02]  /*1bbb0*/  STL [R1+0x68], R0 ;  /* 0x0000680001007387 */ /* 0x0005e40000100800 */
[----:B------:R-:W-:-:S05]  /*1bbc0*/  IMAD.U32 R16, RZ, RZ, UR4 ;  /* 0x00000004ff107e24 */ /* 0x000fca000f8e00ff */
[----:B------:R2:W3:Y:S01]  /*1bbd0*/  LDS.128 R124, [R16+0x2e8d0] ;  /* 0x02e8d000107c7984 */ /* 0x0004e20000000c00 */
[----:B------:R-:W-:Y:S06]  /*1bbe0*/  BAR.ARV 0x4, 0x180 ;  /* 0x0106000000007b1d */ /* 0x000fec0000002000 */
[----:B------:R-:W-:Y:S05]  /*1bbf0*/  @P1 BRA `(.L_x_437) ;  /* 0x0000001800c41947 */ /* 0x000fea0003800000 */
[----:B------:R-:W2:Y:S01]  /*1bc00*/  S2R R58, SR_TID.X ;  /* 0x00000000003a7919 */ /* 0x000ea20000002100 */
[----:B------:R-:W-:Y:S01]  /*1bc10*/  ULDC.64 UR4, c[0x4][0x38] ;  /* 0x01000e0000047ab9 */ /* 0x000fe20000000a00 */
[----:B------:R-:W4:Y:S01]  /*1bc20*/  LDL R54, [R1+0x94] ;  /* 0x0000940001367983 */ /* 0x000f220000100800 */
[----:B--2---:R-:W-:-:S05]  /*1bc30*/  IMAD.SHL.U32 R0, R58, 0x4, RZ ;  /* 0x000000043a007824 */ /* 0x004fca00078e00ff */
[----:B------:R-:W-:-:S04]  /*1bc40*/  LOP3.LUT R0, R0, 0xc, RZ, 0xc0, !PT ;  /* 0x0000000c00007812 */ /* 0x000fc800078ec0ff */
[----:B------:R-:W-:-:S05]  /*1bc50*/  IADD3 R2, P0, R0, UR4, RZ ;  /* 0x0000000400027c10 */ /* 0x000fca000ff1e0ff */
[----:B-1----:R-:W-:-:S05]  /*1bc60*/  IMAD.X R3, RZ, RZ, UR5, P0 ;  /* 0x00000005ff037e24 */ /* 0x002fca00080e06ff */
[----:B------:R1:W2:Y:S01]  /*1bc70*/  LDG.E.CONSTANT R0, desc[UR60][R2.64] ;  /* 0x0000003c02007981 */ /* 0x0002a2000c1e9900 */
[----:B------:R-:W-:Y:S01]  /*1bc80*/  F2FP.BF16.F32.PACK_AB R68, R61, R68 ;  /* 0x000000443d44723e */ /* 0x000fe200000010ff */
[----:B------:R-:W-:Y:S01]  /*1bc90*/  UMOV UR4, 0xffffffff ;  /* 0xffffffff00047882 */ /* 0x000fe20000000000 */
[----:B0-----:R-:W-:Y:S01]  /*1bca0*/  F2FP.BF16.F32.PACK_AB R50, R53, R60 ;  /* 0x0000003c3532723e */ /* 0x001fe200000010ff */
[----:B------:R-:W0:Y:S01]  /*1bcb0*/  S2R R63, SR_SWINHI ;  /* 0x00000000003f7919 */ /* 0x000e220000002f00 */
        /* <DEDUP_REMOVED lines=16> */
[----:B------:R-:W-:Y:S02]  /*1bdc0*/  MOV R60, R16 ;  /* 0x00000010003c7202 */ /* 0x000fe40000000f00 */
[----:B0-----:R-:W-:Y:S02]  /*1bdd0*/  MOV R61, R63 ;  /* 0x0000003f003d7202 */ /* 0x001fe40000000f00 */
[----:B-1----:R-:W-:Y:S02]  /*1bde0*/  LOP3.LUT P0, R2, R58, 0x3, RZ, 0xc0, !PT ;  /* 0x000000033a027812 */ /* 0x002fe4000780c0ff */
[----:B------:R-:W-:Y:S02]  /*1bdf0*/  F2FP.BF16.F32.PACK_AB R100, R100, R103 ;  /* 0x000000676464723e */ /* 0x000fe400000010ff */
[----:B------:R-:W-:Y:S02]  /*1be00*/  F2FP.BF16.F32.PACK_AB R101, R98, R101 ;  /* 0x000000656265723e */ /* 0x000fe400000010ff */
[----:B------:R-:W-:-:S02]  /*1be10*/  ISETP.EQ.OR P0, PT, R2, 0x3, !P0 ;  /* 0x000000030200780c */ /* 0x000fc40004702670 */
        /* <DEDUP_REMOVED lines=12> */
[----:B------:R-:W-:Y:S02]  /*1bee0*/  SEL R13, R100, R101, P0 ;  /* 0x00000065640d7207 */ /* 0x000fe40000000000 */
[----:B------:R-:W-:Y:S01]  /*1bef0*/  SEL R3, R101, R100, P0 ;  /* 0x0000006465037207 */ /* 0x000fe20000000000 */
[----:B----4-:R-:W-:-:S03]  /*1bf00*/  IMAD.WIDE R4, R54, 0x2, R60 ;  /* 0x0000000236047825 */ /* 0x010fc600078e023c */
[C---:B------:R-:W-:Y:S02]  /*1bf10*/  IADD3 R7, P5, R4.reuse, 0x4060, RZ ;  /* 0x0000406004077810 */ /* 0x040fe40007fbe0ff */
[C---:B------:R-:W-:Y:S02]  /*1bf20*/  IADD3 R9, P1, R4.reuse, 0x4040, RZ ;  /* 0x0000404004097810 */ /* 0x040fe40007f3e0ff */
[----:B------:R-:W-:Y:S02]  /*1bf30*/  LOP3.LUT R6, R7, 0x380, RZ, 0xc0, !PT ;  /* 0x0000038007067812 */ /* 0x000fe400078ec0ff */
[----:B------:R-:W-:Y:S02]  /*1bf40*/  LOP3.LUT R8, R9, 0x380, RZ, 0xc0, !PT ;  /* 0x0000038009087812 */ /* 0x000fe400078ec0ff */
[----:B------:R-:W-:Y:S02]  /*1bf50*/  IADD3 R15, P3, R4, 0x4000, RZ ;  /* 0x00004000040f7810 */ /* 0x000fe40007f7e0ff */
[----:B------:R-:W-:-:S02]  /*1bf60*/  SHF.R.U64 R6, R6, 0x3, RZ ;  /* 0x0000000306067819 */ /* 0x000fc400000012ff */
[----:B------:R-:W-:Y:S02]  /*1bf70*/  SHF.R.U64 R8, R8, 0x3, RZ ;  /* 0x0000000308087819 */ /* 0x000fe400000012ff */
[----:B------:R-:W-:Y:S02]  /*1bf80*/  LOP3.LUT R14, R15, 0x380, RZ, 0xc0, !PT ;  /* 0x000003800f0e7812 */ /* 0x000fe400078ec0ff */
[----:B------:R-:W-:Y:S02]  /*1bf90*/  LOP3.LUT R6, R6, R7, RZ, 0x3c, !PT ;  /* 0x0000000706067212 */ /* 0x000fe400078e3cff */
[----:B------:R-:W-:Y:S01]  /*1bfa0*/  LOP3.LUT R8, R8, R9, RZ, 0x3c, !PT ;  /* 0x0000000908087212 */ /* 0x000fe200078e3cff */
[----:B------:R-:W-:Y:S01]  /*1bfb0*/  IMAD.X R9, RZ, RZ, R5, P1 ;  /* 0x000000ffff097224 */ /* 0x000fe200008e0605 */
[----:B------:R-:W-:Y:S02]  /*1bfc0*/  IADD3.X R7, RZ, R5, RZ, P5, !PT ;  /* 0x00000005ff077210 */ /* 0x000fe40002ffe4ff */
[----:B------:R-:W-:-:S02]  /*1bfd0*/  SHF.R.U64 R14, R14, 0x3, RZ ;  /* 0x000000030e0e7819 */ /* 0x000fc400000012ff */
[C---:B------:R-:W-:Y:S02]  /*1bfe0*/  IADD3 R11, P2, R4.reuse, 0x4020, RZ ;  /* 0x00004020040b7810 */ /* 0x040fe40007f5e0ff */
[C---:B------:R-:W-:Y:S02]  /*1bff0*/  IADD3 R25, P5, R4.reuse, 0x40, RZ ;  /* 0x0000004004197810 */ /* 0x040fe40007fbe0ff */
[C---:B------:R-:W-:Y:S02]  /*1c000*/  IADD3 R27, P1, R4.reuse, 0x20, RZ ;  /* 0x00000020041b7810 */ /* 0x040fe40007f3e0ff */
[----:B------:R-:W-:Y:S02]  /*1c010*/  IADD3 R21, P4, R4, 0x60, RZ ;  /* 0x0000006004157810 */ /* 0x000fe40007f9e0ff */
[----:B------:R-:W-:Y:S02]  /*1c020*/  LOP3.LUT R14, R14, R15, RZ, 0x3c, !PT ;  /* 0x0000000f0e0e7212 */ /* 0x000fe400078e3cff */
[----:B------:R-:W-:-:S02]  /*1c030*/  LOP3.LUT R10, R11, 0x380, RZ, 0xc0, !PT ;  /* 0x000003800b0a7812 */ /* 0x000fc400078ec0ff */
[----:B------:R-:W-:Y:S02]  /*1c040*/  LOP3.LUT R24, R25, 0x380, RZ, 0xc0, !PT ;  /* 0x0000038019187812 */ /* 0x000fe400078ec0ff */
[----:B------:R-:W-:Y:S02]  /*1c050*/  LOP3.LUT R26, R27, 0x380, RZ, 0xc0, !PT ;  /* 0x000003801b1a7812 */ /* 0x000fe400078ec0ff */
[----:B------:R-:W-:Y:S02]  /*1c060*/  LOP3.LUT R15, R4, 0x380, RZ, 0xc0, !PT ;  /* 0x00000380040f7812 */ /* 0x000fe400078ec0ff */
[----:B------:R-:W-:Y:S02]  /*1c070*/  LOP3.LUT R20, R21, 0x380, RZ, 0xc0, !PT ;  /* 0x0000038015147812 */ /* 0x000fe400078ec0ff */
[----:B------:R-:W-:Y:S02]  /*1c080*/  SHF.R.U64 R10, R10, 0x3, RZ ;  /* 0x000000030a0a7819 */ /* 0x000fe400000012ff */
[----:B------:R-:W-:-:S02]  /*1c090*/  SHF.R.U64 R24, R24, 0x3, RZ ;  /* 0x0000000318187819 */ /* 0x000fc400000012ff */
[----:B------:R-:W-:Y:S02]  /*1c0a0*/  SHF.R.U64 R26, R26, 0x3, RZ ;  /* 0x000000031a1a7819 */ /* 0x000fe400000012ff */
[----:B------:R-:W-:Y:S02]  /*1c0b0*/  SHF.R.U64 R15, R15, 0x3, RZ ;  /* 0x000000030f0f7819 */ /* 0x000fe400000012ff */
[----:B------:R-:W-:Y:S02]  /*1c0c0*/  SHF.R.U64 R20, R20, 0x3, RZ ;  /* 0x0000000314147819 */ /* 0x000fe400000012ff */
[----:B------:R-:W-:Y:S01]  /*1c0d0*/  LOP3.LUT R10, R10, R11, RZ, 0x3c, !PT ;  /* 0x0000000b0a0a7212 */ /* 0x000fe200078e3cff */
[--C-:B------:R-:W-:Y:S01]  /*1c0e0*/  IMAD.X R11, RZ, RZ, R5.reuse, P2 ;  /* 0x000000ffff0b7224 */ /* 0x100fe200010e0605 */
[----:B------:R-:W-:Y:S01]  /*1c0f0*/  LOP3.LUT R24, R24, R25, RZ, 0x3c, !PT ;  /* 0x0000001918187212 */ /* 0x000fe200078e3cff */
[--C-:B------:R-:W-:Y:S01]  /*1c100*/  IMAD.X R25, RZ, RZ, R5.reuse, P5 ;  /* 0x000000ffff197224 */ /* 0x100fe200028e0605 */
[----:B------:R-:W-:Y:S01]  /*1c110*/  LOP3.LUT R26, R26, R27, RZ, 0x3c, !PT ;  /* 0x0000001b1a1a7212 */ /* 0x000fe200078e3cff */
[--C-:B------:R-:W-:Y:S01]  /*1c120*/  IMAD.X R27, RZ, RZ, R5.reuse, P1 ;  /* 0x000000ffff1b7224 */ /* 0x100fe200008e0605 */
[----:B------:R-:W-:Y:S01]  /*1c130*/  LOP3.LUT R4, R15, R4, RZ, 0x3c, !PT ;  /* 0x000000040f047212 */ /* 0x000fe200078e3cff */
[----:B------:R-:W-:Y:S01]  /*1c140*/  IMAD.X R15, RZ, RZ, R5, P3 ;  /* 0x000000ffff0f7224 */ /* 0x000fe200018e0605 */
[----:B------:R-:W-:-:S02]  /*1c150*/  LOP3.LUT R20, R20, R21, RZ, 0x3c, !PT ;  /* 0x0000001514147212 */ /* 0x000fc400078e3cff */
[-C--:B------:R-:W-:Y:S02]  /*1c160*/  IADD3.X R21, RZ, R5.reuse, RZ, P4, !PT ;  /* 0x00000005ff157210 */ /* 0x080fe400027fe4ff */
[----:B------:R-:W-:Y:S02]  /*1c170*/  MOV R79, R4 ;  /* 0x00000004004f7202 */ /* 0x000fe40000000f00 */
[----:B------:R-:W-:Y:S02]  /*1c180*/  MOV R64, R6 ;  /* 0x0000000600407202 */ /* 0x000fe40000000f00 */
[----:B------:R-:W-:Y:S02]  /*1c190*/  MOV R66, R8 ;  /* 0x0000000800427202 */ /* 0x000fe40000000f00 */
[----:B------:R-:W-:Y:S02]  /*1c1a0*/  MOV R70, R10 ;  /* 0x0000000a00467202 */ /* 0x000fe40000000f00 */
[----:B------:R-:W-:-:S02]  /*1c1b0*/  MOV R72, R14 ;  /* 0x0000000e00487202 */ /* 0x000fc40000000f00 */
[----:B------:R-:W-:Y:S02]  /*1c1c0*/  MOV R74, R20 ;  /* 0x00000014004a7202 */ /* 0x000fe40000000f00 */
[----:B------:R-:W-:Y:S02]  /*1c1d0*/  MOV R76, R24 ;  /* 0x00000018004c7202 */ /* 0x000fe40000000f00 */
[----:B------:R-:W-:Y:S02]  /*1c1e0*/  MOV R78, R26 ;  /* 0x0000001a004e7202 */ /* 0x000fe40000000f00 */
[----:B--2---:R-:W-:Y:S01]  /*1c1f0*/  LOP3.LUT R2, R0, 0x2, RZ, 0x3c, !PT ;  /* 0x0000000200027812 */ /* 0x004fe200078e3cff */
[----:B------:R-:W-:Y:S06]  /*1c200*/  BRA.DIV UR4, `(.L_x_438) ;  /* 0x0000008604887947 */ /* 0x000fec000b800000 */
[----:B------:R-:W-:Y:S01]  /*1c210*/  SEL R25, R48, R45, P0 ;  /* 0x0000002d30197207 */ /* 0x000fe20000000000 */
[----:B------:R-:W-:Y:S01]  /*1c220*/  SHFL.IDX PT, R6, R13, R0, 0x1c1f ;  /* 0x001c1f000d067589 */ /* 0x000fe200000e0000 */
[----:B------:R-:W-:Y:S02]  /*1c230*/  SEL R27, R45, R48, P0 ;  /* 0x000000302d1b7207 */ /* 0x000fe40000000000 */
[----:B------:R-:W-:Y:S01]  /*1c240*/  SEL R33, R32, R35, P0 ;  /* 0x0000002320217207 */ /* 0x000fe20000000000 */
[----:B------:R-:W-:Y:S01]  /*1c250*/  SHFL.IDX PT, R3, R3, R2, 0x1c1f ;  /* 0x001c1f0203037589 */ /* 0x000fe200000e0000 */
[----:B------:R-:W-:Y:S02]  /*1c260*/  SEL R7, R97, R96, P0 ;  /* 0x0000006061077207 */ /* 0x000fe40000000000 */
[----:B------:R-:W-:Y:S01]  /*1c270*/  SEL R29, R40, R37, P0 ;  /* 0x00000025281d7207 */ /* 0x000fe20000000000 */
[----:B------:R-:W-:Y:S01]  /*1c280*/  SHFL.IDX PT, R27, R27, R2, 0x1c1f ;  /* 0x001c1f021b1b7589 */ /* 0x000fe200000e0000 */
[----:B------:R-:W-:-:S02]  /*1c290*/  SEL R31, R37, R40, P0 ;  /* 0x00000028251f7207 */ /* 0x000fc40000000000 */
        /* <DEDUP_REMOVED lines=10> */
[----:B------:R-:W0:Y:S01]  /*1c340*/  SHFL.IDX PT, R10, R5, R0, 0x1c1f ;  /* 0x001c1f00050a7589 */ /* 0x000e2200000e0000 */
[----:B------:R-:W-:Y:S02]  /*1c350*/  SEL R63, R38, R67, P0 ;  /* 0x00000043263f7207 */ /* 0x000fe40000000000 */
[----:B------:R-:W-:Y:S01]  /*1c360*/  SEL R65, R67, R38, P0 ;  /* 0x0000002643417207 */ /* 0x000fe20000000000 */
[----:B------:R-:W-:Y:S01]  /*1c370*/  SHFL.IDX PT, R21, R21, R2, 0x1c1f ;  /* 0x001c1f0215157589 */ /* 0x000fe200000e0000 */
[----:B------:R-:W-:Y:S02]  /*1c380*/  SEL R9, R90, R93, P0 ;  /* 0x0000005d5a097207 */ /* 0x000fe40000000000 */
[----:B------:R-:W-:Y:S01]  /*1c390*/  SEL R39, R28, R39, P0 ;  /* 0x000000271c277207 */ /* 0x000fe20000000000 */
[----:B------:R-:W1:Y:S01]  /*1c3a0*/  SHFL.IDX PT, R38, R33, R0, 0x1c1f ;  /* 0x001c1f0021267589 */ /* 0x000e6200000e0000 */
[----:B------:R-:W-:-:S02]  /*1c3b0*/  SEL R41, R43, R36, P0 ;  /* 0x000000242b297207 */ /* 0x000fc40000000000 */
[----:B------:R-:W-:Y:S01]  /*1c3c0*/  SEL R51, R50, R51, P0 ;  /* 0x0000003332337207 */ /* 0x000fe20000000000 */
[----:B------:R-:W2:Y:S01]  /*1c3d0*/  SHFL.IDX PT, R26, R9, R0, 0x1c1f ;  /* 0x001c1f00091a7589 */ /* 0x000ea200000e0000 */
[----:B------:R-:W-:Y:S02]  /*1c3e0*/  SEL R53, R55, R52, P0 ;  /* 0x0000003437357207 */ /* 0x000fe40000000000 */
[----:B------:R-:W-:Y:S01]  /*1c3f0*/  SEL R57, R46, R59, P0 ;  /* 0x0000003b2e397207 */ /* 0x000fe20000000000 */
[----:B------:R-:W-:Y:S01]  /*1c400*/  SHFL.IDX PT, R37, R37, R0, 0x1c1f ;  /* 0x001c1f0025257589 */ /* 0x000fe200000e0000 */
[----:B------:R-:W-:Y:S02]  /*1c410*/  SEL R67, R30, R69, P0 ;  /* 0x000000451e437207 */ /* 0x000fe40000000000 */
[----:B------:R-:W-:Y:S01]  /*1c420*/  SEL R71, R73, R34, P0 ;  /* 0x0000002249477207 */ /* 0x000fe20000000000 */
[----:B------:R-:W4:Y:S01]  /*1c430*/  SHFL.IDX PT, R20, R39, R2, 0x1c1f ;  /* 0x001c1f0227147589 */ /* 0x000f2200000e0000 */
[----:B------:R-:W-:-:S02]  /*1c440*/  SEL R43, R36, R43, P0 ;  /* 0x0000002b242b7207 */ /* 0x000fc40000000000 */
[----:B------:R-:W-:Y:S01]  /*1c450*/  SEL R55, R52, R55, P0 ;  /* 0x0000003734377207 */ /* 0x000fe20000000000 */
[----:B------:R-:W-:Y:S01]  /*1c460*/  SHFL.IDX PT, R49, R49, R0, 0x1c1f ;  /* 0x001c1f0031317589 */ /* 0x000fe200000e0000 */
[----:B------:R-:W-:Y:S02]  /*1c470*/  SEL R59, R59, R46, P0 ;  /* 0x0000002e3b3b7207 */ /* 0x000fe40000000000 */
[----:B------:R-:W-:Y:S01]  /*1c480*/  SEL R69, R69, R30, P0 ;  /* 0x0000001e45457207 */ /* 0x000fe20000000000 */
[----:B------:R-:W3:Y:S01]  /*1c490*/  SHFL.IDX PT, R48, R51, R2, 0x1c1f ;  /* 0x001c1f0233307589 */ /* 0x000ee200000e0000 */
[----:B------:R-:W-:Y:S02]  /*1c4a0*/  SEL R73, R34, R73, P0 ;  /* 0x0000004922497207 */ /* 0x000fe40000000000 */
[----:B------:R-:W-:Y:S01]  /*1c4b0*/  SEL R75, R77, R42, P0 ;  /* 0x0000002a4d4b7207 */ /* 0x000fe20000000000 */
[----:B------:R-:W3:Y:S01]  /*1c4c0*/  SHFL.IDX PT, R30, R25, R0, 0x1c1f ;  /* 0x001c1f00191e7589 */ /* 0x000ee200000e0000 */
[----:B------:R-:W-:-:S02]  /*1c4d0*/  SEL R77, R42, R77, P0 ;  /* 0x0000004d2a4d7207 */ /* 0x000fc40000000000 */
[----:B0-----:R-:W-:Y:S01]  /*1c4e0*/  SEL R8, R10, R7, P0 ;  /* 0x000000070a087207 */ /* 0x001fe20000000000 */
[----:B------:R-:W0:Y:S01]  /*1c4f0*/  SHFL.IDX PT, R34, R29, R0, 0x1c1f ;  /* 0x001c1f001d227589 */ /* 0x000e2200000e0000 */
[----:B-1----:R-:W-:Y:S02]  /*1c500*/  SEL R36, R38, R35, P0 ;  /* 0x0000002326247207 */ /* 0x002fe40000000000 */
[----:B------:R-:W-:Y:S01]  /*1c510*/  SEL R4, R6, R3, P0 ;  /* 0x0000000306047207 */ /* 0x000fe20000000000 */
[----:B------:R-:W-:Y:S01]  /*1c520*/  SHFL.IDX PT, R41, R41, R0, 0x1c1f ;  /* 0x001c1f0029297589 */ /* 0x000fe200000e0000 */
[----:B------:R-:W-:Y:S02]  /*1c530*/  SEL R10, R7, R10, P0 ;  /* 0x0000000a070a7207 */ /* 0x000fe40000000000 */
[----:B--2---:R-:W-:Y:S01]  /*1c540*/  SEL R24, R26, R21, P0 ;  /* 0x000000151a187207 */ /* 0x004fe20000000000 */
[----:B------:R-:W1:Y:S01]  /*1c550*/  SHFL.IDX PT, R40, R43, R2, 0x1c1f ;  /* 0x001c1f022b287589 */ /* 0x000e6200000e0000 */
[----:B------:R-:W-:-:S02]  /*1c560*/  SEL R38, R35, R38, P0 ;  /* 0x0000002623267207 */ /* 0x000fc40000000000 */
[----:B----4-:R-:W-:Y:S01]  /*1c570*/  SEL R12, R37, R20, P0 ;  /* 0x00000014250c7207 */ /* 0x010fe20000000000 */
[----:B------:R-:W-:Y:S01]  /*1c580*/  SHFL.IDX PT, R45, R45, R0, 0x1c1f ;  /* 0x001c1f002d2d7589 */ /* 0x000fe200000e0000 */
[----:B------:R-:W-:Y:S02]  /*1c590*/  SEL R14, R20, R37, P0 ;  /* 0x00000025140e7207 */ /* 0x000fe40000000000 */
[----:B------:R-:W-:Y:S01]  /*1c5a0*/  SEL R6, R3, R6, P0 ;  /* 0x0000000603067207 */ /* 0x000fe20000000000 */
[----:B------:R-:W-:Y:S01]  /*1c5b0*/  SHFL.IDX PT, R53, R53, R0, 0x1c1f ;  /* 0x001c1f0035357589 */ /* 0x000fe200000e0000 */
[----:B---3--:R-:W-:Y:S02]  /*1c5c0*/  SEL R9, R49, R48, P0 ;  /* 0x0000003031097207 */ /* 0x008fe40000000000 */
[----:B------:R-:W-:Y:S01]  /*1c5d0*/  SEL R11, R48, R49, P0 ;  /* 0x00000031300b7207 */ /* 0x000fe20000000000 */
[----:B------:R-:W-:Y:S01]  /*1c5e0*/  SHFL.IDX PT, R57, R57, R0, 0x1c1f ;  /* 0x001c1f0039397589 */ /* 0x000fe200000e0000 */
[----:B------:R-:W-:Y:S01]  /*1c5f0*/  SEL R28, R30, R27, P0 ;  /* 0x0000001b1e1c7207 */ /* 0x000fe20000000000 */
[----:B------:R-:W-:Y:S01]  /*1c600*/  IMAD.MOV.U32 R49, RZ, RZ, RZ ;  /* 0x000000ffff317224 */ /* 0x000fe200078e00ff */
[----:B------:R-:W-:Y:S01]  /*1c610*/  SEL R30, R27, R30, P0 ;  /* 0x0000001e1b1e7207 */ /* 0x000fe20000000000 */
[----:B------:R-:W-:Y:S01]  /*1c620*/  SHFL.IDX PT, R63, R63, R0, 0x1c1f ;  /* 0x001c1f003f3f7589 */ /* 0x000fe200000e0000 */
[----:B0-----:R-:W-:-:S02]  /*1c630*/  SEL R32, R34, R31, P0 ;  /* 0x0000001f22207207 */ /* 0x001fc40000000000 */
[----:B------:R-:W-:Y:S01]  /*1c640*/  SEL R34, R31, R34, P0 ;  /* 0x000000221f227207 */ /* 0x000fe20000000000 */
[----:B------:R-:W-:Y:S01]  /*1c650*/  SHFL.IDX PT, R67, R67, R0, 0x1c1f ;  /* 0x001c1f0043437589 */ /* 0x000fe200000e0000 */
[----:B------:R-:W-:-:S03]  /*1c660*/  SEL R26, R21, R26, P0 ;  /* 0x0000001a151a7207 */ /* 0x000fc60000000000 */
[----:B------:R-:W-:Y:S01]  /*1c670*/  SHFL.IDX PT, R71, R71, R0, 0x1c1f ;  /* 0x001c1f0047477589 */ /* 0x000fe200000e0000 */
[----:B-1----:R-:W-:Y:S02]  /*1c680*/  SEL R44, R41, R40, P0 ;  /* 0x00000028292c7207 */ /* 0x002fe40000000000 */
[----:B------:R-:W-:Y:S01]  /*1c690*/  SEL R46, R40, R41, P0 ;  /* 0x00000029282e7207 */ /* 0x000fe20000000000 */
[----:B------:R-:W0:Y:S04]  /*1c6a0*/  SHFL.IDX PT, R42, R47, R2, 0x1c1f ;  /* 0x001c1f022f2a7589 */ /* 0x000e2800000e0000 */
[----:B------:R-:W1:Y:S04]  /*1c6b0*/  SHFL.IDX PT, R50, R55, R2, 0x1c1f ;  /* 0x001c1f0237327589 */ /* 0x000e6800000e0000 */
[----:B------:R-:W2:Y:S04]  /*1c6c0*/  SHFL.IDX PT, R52, R59, R2, 0x1c1f ;  /* 0x001c1f023b347589 */ /* 0x000ea800000e0000 */
[----:B------:R-:W3:Y:S04]  /*1c6d0*/  SHFL.IDX PT, R54, R65, R2, 0x1c1f ;  /* 0x001c1f0241367589 */ /* 0x000ee800000e0000 */
[----:B------:R-:W4:Y:S04]  /*1c6e0*/  SHFL.IDX PT, R56, R69, R2, 0x1c1f ;  /* 0x001c1f0245387589 */ /* 0x000f2800000e0000 */
[----:B------:R-:W4:Y:S04]  /*1c6f0*/  SHFL.IDX PT, R58, R73, R2, 0x1c1f ;  /* 0x001c1f02493a7589 */ /* 0x000f2800000e0000 */
[----:B------:R3:W4:Y:S01]  /*1c700*/  SHFL.IDX PT, R75, R75, R0, 0x1c1f ;  /* 0x001c1f004b4b7589 */ /* 0x00072200000e0000 */
[----:B0-----:R-:W-:-:S02]  /*1c710*/  SEL R5, R45, R42, P0 ;  /* 0x0000002a2d057207 */ /* 0x001fc40000000000 */
[----:B------:R-:W-:Y:S01]  /*1c720*/  SEL R7, R42, R45, P0 ;  /* 0x0000002d2a077207 */ /* 0x000fe20000000000 */
[----:B------:R0:W0:Y:S01]  /*1c730*/  SHFL.IDX PT, R62, R77, R2, 0x1c1f ;  /* 0x001c1f024d3e7589 */ /* 0x00002200000e0000 */
[----:B-1----:R-:W-:Y:S02]  /*1c740*/  SEL R25, R53, R50, P0 ;  /* 0x0000003235197207 */ /* 0x002fe40000000000 */
[----:B------:R-:W-:Y:S02]  /*1c750*/  SEL R27, R50, R53, P0 ;  /* 0x00000035321b7207 */ /* 0x000fe40000000000 */
[----:B--2---:R-:W-:Y:S02]  /*1c760*/  SEL R29, R57, R52, P0 ;  /* 0x00000034391d7207 */ /* 0x004fe40000000000 */
[----:B------:R-:W-:Y:S02]  /*1c770*/  SEL R31, R52, R57, P0 ;  /* 0x00000039341f7207 */ /* 0x000fe40000000000 */
[----:B---3--:R-:W-:-:S02]  /*1c780*/  SEL R33, R63, R54, P0 ;  /* 0x000000363f217207 */ /* 0x008fc40000000000 */
[----:B------:R-:W-:Y:S02]  /*1c790*/  SEL R35, R54, R63, P0 ;  /* 0x0000003f36237207 */ /* 0x000fe40000000000 */
[----:B----4-:R-:W-:Y:S02]  /*1c7a0*/  SEL R37, R67, R56, P0 ;  /* 0x0000003843257207 */ /* 0x010fe40000000000 */
[----:B------:R-:W-:Y:S02]  /*1c7b0*/  SEL R39, R56, R67, P0 ;  /* 0x0000004338277207 */ /* 0x000fe40000000000 */
[----:B------:R-:W-:Y:S02]  /*1c7c0*/  SEL R13, R71, R58, P0 ;  /* 0x0000003a470d7207 */ /* 0x000fe40000000000 */
[----:B------:R-:W-:-:S07]  /*1c7d0*/  SEL R15, R58, R71, P0 ;  /* 0x000000473a0f7207 */ /* 0x000fce0000000000 */
.L_x_641:
[----:B0-----:R-:W2:Y:S04]  /*1c7e0*/  LDL.LU R2, [R1+0x74] ;  /* 0x0000740001027983 */ /* 0x001ea80000300800 */
[----:B------:R-:W3:Y:S04]  /*1c7f0*/  LDL.64 R40, [R1+0x50] ;  /* 0x0000500001287983 */ /* 0x000ee80000100a00 */
[----:B------:R-:W4:Y:S01]  /*1c800*/  LDL.LU R0, [R1+0x78] ;  /* 0x0000780001007983 */ /* 0x000f220000300800 */
[----:B------:R-:W-:Y:S05]  /*1c810*/  WARPSYNC.ALL ;  /* 0x0000000000007948 */ /* 0x000fea0003800000 */
[----:B------:R-:W-:Y:S06]  /*1c820*/  BAR.SYNC.DEFER_BLOCKING 0x1, 0x100 ;  /* 0x0044000000007b1d */ /* 0x000fec0000010000 */
[----:B------:R-:W-:-:S02]  /*1c830*/  ULDC.64 UR4, c[0x0][0xbd8] ;  /* 0x0002f60000047ab9 */ /* 0x000fc40000000a00 */
[----:B------:R-:W-:Y:S01]  /*1c840*/  ISETP.NE.U32.AND P2, PT, RZ, UR4, PT ;  /* 0x00000004ff007c0c */ /* 0x000fe2000bf45070 */
[----:B------:R0:W3:Y:S01]  /*1c850*/  LDL.64 R52, [R1+0x50] ;  /* 0x0000500001347983 */ /* 0x0000e20000100a00 */
[----:B------:R-:W-:Y:S02]  /*1c860*/  SEL R45, R75, R62, P0 ;  /* 0x0000003e4b2d7207 */ /* 0x000fe40000000000 */
[----:B------:R-:W-:Y:S01]  /*1c870*/  ISETP.NE.AND.EX P2, PT, RZ, UR5, PT, P2 ;  /* 0x00000005ff007c0c */ /* 0x000fe2000bf45320 */
[----:B------:R-:W3:Y:S01]  /*1c880*/  LDL R48, [R1+0x4c] ;  /* 0x00004c0001307983 */ /* 0x000ee20000100800 */
[----:B------:R-:W-:-:S03]  /*1c890*/  SEL R47, R62, R75, P0 ;  /* 0x0000004b3e2f7207 */ /* 0x000fc60000000000 */
[----:B------:R1:W-:Y:S04]  /*1c8a0*/  STSM.16.M88.4 [R79], R4 ;  /* 0x000000044f007844 */ /* 0x0003e80000000200 */
[----:B------:R0:W-:Y:S04]  /*1c8b0*/  STSM.16.M88.4 [R78], R8 ;  /* 0x000000084e007844 */ /* 0x0001e80000000200 */
[----:B------:R0:W-:Y:S04]  /*1c8c0*/  STSM.16.M88.4 [R76], R24 ;  /* 0x000000184c007844 */ /* 0x0001e80000000200 */
[----:B------:R0:W-:Y:S04]  /*1c8d0*/  STSM.16.M88.4 [R74], R28 ;  /* 0x0000001c4a007844 */ /* 0x0001e80000000200 */
[----:B------:R0:W-:Y:S04]  /*1c8e0*/  STSM.16.M88.4 [R72], R32 ;  /* 0x0000002048007844 */ /* 0x0001e80000000200 */
[----:B------:R0:W-:Y:S04]  /*1c8f0*/  STSM.16.M88.4 [R70], R36 ;  /* 0x0000002446007844 */ /* 0x0001e80000000200 */
[----:B------:R0:W-:Y:S04]  /*1c900*/  STSM.16.M88.4 [R66], R12 ;  /* 0x0000000c42007844 */ /* 0x0001e80000000200 */
[----:B------:R0:W-:Y:S01]  /*1c910*/  STSM.16.M88.4 [R64], R44 ;  /* 0x0000002c40007844 */ /* 0x0001e20000000200 */
[----:B------:R-:W-:Y:S01]  /*1c920*/  BAR.SYNC.DEFER_BLOCKING 0x1, 0x100 ;  /* 0x0044000000007b1d */ /* 0x000fe20000010000 */
[----:B--2---:R-:W-:-:S04]  /*1c930*/  IADD3 R20, P1, R2, UR4, RZ ;  /* 0x0000000402147c10 */ /* 0x004fc8000ff3e0ff */
[----:B----4-:R-:W-:Y:S01]  /*1c940*/  IADD3.X R21, R0, UR5, RZ, P1, !PT ;  /* 0x0000000500157c10 */ /* 0x010fe20008ffe4ff */
[----:B------:R-:W-:Y:S02]  /*1c950*/  ULDC.64 UR4, c[0x0][0xbe0] ;  /* 0x0002f80000047ab9 */ /* 0x000fe40000000a00 */
[----:B------:R-:W-:Y:S02]  /*1c960*/  ISETP.NE.U32.AND P0, PT, RZ, UR4, PT ;  /* 0x00000004ff007c0c */ /* 0x000fe4000bf05070 */
[----:B------:R0:W5:Y:S02]  /*1c970*/  @P2 LDG.E R49, desc[UR60][R20.64] ;  /* 0x0000003c14312981 */ /* 0x000164000c1e1900 */
[----:B------:R-:W-:Y:S02]  /*1c980*/  ISETP.NE.AND.EX P0, PT, RZ, UR5, PT, P0 ;  /* 0x00000005ff007c0c */ /* 0x000fe4000bf05300 */
[----:B---3--:R-:W-:-:S11]  /*1c990*/  MOV R52, R40 ;  /* 0x0000002800347202 */ /* 0x008fd60000000f00 */
[----:B------:R-:W-:Y:S01]  /*1c9a0*/  @P0 IADD3 R2, P1, R2, UR4, RZ ;  /* 0x0000000402020c10 */ /* 0x000fe2000ff3e0ff */
[----:B------:R-:W-:Y:S01]  /*1c9b0*/  ULDC UR4, c[0x0][0xa88] ;  /* 0x0002a20000047ab9 */ /* 0x000fe20000000800 */
[----:B-1----:R-:W-:Y:S02]  /*1c9c0*/  IMAD R5, R52, 0x40, R48 ;  /* 0x0000004034057824 */ /* 0x002fe400078e0230 */
[----:B------:R-:W-:Y:S01]  /*1c9d0*/  @P0 IADD3.X R3, R0, UR5, RZ, P1, !PT ;  /* 0x0000000500030c10 */ /* 0x000fe20008ffe4ff */
[----:B------:R-:W-:Y:S02]  /*1c9e0*/  IMAD.U32 R0, RZ, RZ, UR4 ;  /* 0x00000004ff007e24 */ /* 0x000fe4000f8e00ff */
[----:B------:R-:W-:-:S04]  /*1c9f0*/  IMAD.WIDE R60, R5, 0x2, R60 ;  /* 0x00000002053c7825 */ /* 0x000fc800078e023c */
[----:B------:R0:W5:Y:S01]  /*1ca00*/  @P0 LDG.E R0, desc[UR60][R2.64] ;  /* 0x0000003c02000981 */ /* 0x000162000c1e1900 */
[----:B------:R-:W-:Y:S05]  /*1ca10*/  @P0 BRA `(.L_x_439) ;  /* 0x0000000000100947 */ /* 0x000fea0003800000 */
[----:B------:R-:W-:Y:S05]  /*1ca20*/  @!P2 BRA `(.L_x_439) ;  /* 0x00000000000ca947 */ /* 0x000fea0003800000 */
[----:B0-----:R-:W2:Y:S04]  /*1ca30*/  LDG.E R3, desc[UR60][R20.64] ;  /* 0x0000003c14037981 */ /* 0x001ea8000c1e1900 */
[----:B-----5:R-:W2:Y:S02]  /*1ca40*/  LDG.E R0, desc[UR60][R20.64+0x4] ;  /* 0x0000043c14007981 */ /* 0x020ea4000c1e1900 */
[----:B--2---:R-:W-:-:S07]  /*1ca50*/  IMAD.IADD R0, R0, 0x1, -R3 ;  /* 0x0000000100007824 */ /* 0x004fce00078e0a03 */
.L_x_439:
[----:B0-----:R-:W2:Y:S01]  /*1ca60*/  LDL.LU R10, [R1+0x7c] ;  /* 0x00007c00010a7983 */ /* 0x001ea20000300800 */
[----:B------:R-:W-:-:S03]  /*1ca70*/  ULDC.64 UR4, c[0x0][0xb70] ;  /* 0x0002dc0000047ab9 */ /* 0x000fc60000000a00 */
[----:B------:R-:W3:Y:S04]  /*1ca80*/  LDL.LU R7, [R1+0x6c] ;  /* 0x00006c0001077983 */ /* 0x000ee80000300800 */
[----:B------:R-:W4:Y:S04]  /*1ca90*/  LDL R6, [R1+0x90] ;  /* 0x0000900001067983 */ /* 0x000f280000100800 */
[----:B------:R-:W4:Y:S04]  /*1caa0*/  LDL.LU R54, [R1+0x70] ;  /* 0x0000700001367983 */ /* 0x000f280000300800 */
[----:B------:R-:W4:Y:S01]  /*1cab0*/  LDL.LU R50, [R1+0x80] ;  /* 0x0000800001327983 */ /* 0x000f220000300800 */
[----:B-----5:R-:W-:-:S02]  /*1cac0*/  SHF.R.S32.HI R21, RZ, 0x1f, R49 ;  /* 0x0000001fff157819 */ /* 0x020fc40000011431 */
[----:B------:R-:W-:Y:S02]  /*1cad0*/  MOV R20, R49 ;  /* 0x0000003100147202 */ /* 0x000fe40000000f00 */
[C---:B------:R-:W-:Y:S02]  /*1cae0*/  IADD3 R9, P0, R60.reuse, 0x1000, RZ ;  /* 0x000010003c097810 */ /* 0x040fe40007f1e0ff */
[----:B------:R-:W-:Y:S02]  /*1caf0*/  IADD3 R13, P1, R60, 0x2000, RZ ;  /* 0x000020003c0d7810 */ /* 0x000fe40007f3e0ff */
[----:B------:R-:W-:Y:S02]  /*1cb00*/  LOP3.LUT R8, R9, 0x380, RZ, 0xc0, !PT ;  /* 0x0000038009087812 */ /* 0x000fe400078ec0ff */
[----:B------:R-:W-:Y:S02]  /*1cb10*/  LOP3.LUT R12, R13, 0x380, RZ, 0xc0, !PT ;  /* 0x000003800d0c7812 */ /* 0x000fe400078ec0ff */
[----:B------:R-:W-:-:S02]  /*1cb20*/  SHF.R.U64 R8, R8, 0x3, RZ ;  /* 0x0000000308087819 */ /* 0x000fc400000012ff */
[----:B------:R-:W-:Y:S02]  /*1cb30*/  SHF.R.U64 R12, R12, 0x3, RZ ;  /* 0x000000030c0c7819 */ /* 0x000fe400000012ff */
[----:B------:R-:W-:Y:S01]  /*1cb40*/  LOP3.LUT R8, R8, R9, RZ, 0x3c, !PT ;  /* 0x0000000908087212 */ /* 0x000fe200078e3cff */
[--C-:B------:R-:W-:Y:S01]  /*1cb50*/  IMAD.X R9, RZ, RZ, R61.reuse, P0 ;  /* 0x000000ffff097224 */ /* 0x100fe200000e063d */
[----:B------:R-:W-:Y:S02]  /*1cb60*/  IADD3 R29, P3, R60, 0x4000, RZ ;  /* 0x000040003c1d7810 */ /* 0x000fe40007f7e0ff */
[----:B------:R-:W-:Y:S01]  /*1cb70*/  LOP3.LUT R12, R12, R13, RZ, 0x3c, !PT ;  /* 0x0000000d0c0c7212 */ /* 0x000fe200078e3cff */
[----:B------:R-:W-:Y:S01]  /*1cb80*/  IMAD.X R13, RZ, RZ, R61, P1 ;  /* 0x000000ffff0d7224 */ /* 0x000fe200008e063d */
[----:B------:R-:W-:-:S04]  /*1cb90*/  LOP3.LUT R28, R29, 0x380, RZ, 0xc0, !PT ;  /* 0x000003801d1c7812 */ /* 0x000fc800078ec0ff */
[----:B------:R-:W-:-:S04]  /*1cba0*/  SHF.R.U64 R28, R28, 0x3, RZ ;  /* 0x000000031c1c7819 */ /* 0x000fc800000012ff */
[----:B------:R-:W-:Y:S01]  /*1cbb0*/  LOP3.LUT R28, R28, R29, RZ, 0x3c, !PT ;  /* 0x0000001d1c1c7212 */ /* 0x000fe200078e3cff */
[----:B------:R-:W-:Y:S01]  /*1cbc0*/  IMAD.X R29, RZ, RZ, R61, P3 ;  /* 0x000000ffff1d7224 */ /* 0x000fe200018e063d */
[----:B------:R-:W-:-:S05]  /*1cbd0*/  SHF.R.S32.HI R53, RZ, 0x1f, R52 ;  /* 0x0000001fff357819 */ /* 0x000fca0000011434 */
[----:B------:R-:W-:Y:S01]  /*1cbe0*/  STL [R1+0x54], R53 ;  /* 0x0000543501007387 */ /* 0x000fe20000100800 */
[----:B------:R-:W-:Y:S01]  /*1cbf0*/  BSSY B1, `(.L_x_440) ;  /* 0x0000072000017945 */ /* 0x000fe20003800000 */
[----:B--2---:R-:W-:Y:S02]  /*1cc00*/  SEL R47, R10, RZ, !P2 ;  /* 0x000000ff0a2f7207 */ /* 0x004fe40005000000 */
[----:B---3--:R-:W-:Y:S02]  /*1cc10*/  SEL R51, R7, RZ, !P2 ;  /* 0x000000ff07337207 */ /* 0x008fe40005000000 */
[----:B------:R-:W-:-:S04]  /*1cc20*/  IADD3 R25, P2, R60, 0x3000, RZ ;  /* 0x000030003c197810 */ /* 0x000fc80007f5e0ff */
[----:B------:R-:W-:Y:S02]  /*1cc30*/  LOP3.LUT R24, R25, 0x380, RZ, 0xc0, !PT ;  /* 0x0000038019187812 */ /* 0x000fe400078ec0ff */
[----:B----4-:R-:W-:Y:S01]  /*1cc40*/  SHF.R.S32.HI R46, RZ, 0x1f, R54 ;  /* 0x0000001fff2e7819 */ /* 0x010fe20000011436 */
[----:B------:R-:W-:Y:S01]  /*1cc50*/  IMAD.WIDE.U32 R2, R54, UR4, R20 ;  /* 0x0000000436027c25 */ /* 0x000fe2000f8e0014 */
[----:B------:R-:W-:-:S03]  /*1cc60*/  SHF.R.U64 R24, R24, 0x3, RZ ;  /* 0x0000000318187819 */ /* 0x000fc600000012ff */
[----:B------:R-:W-:Y:S01]  /*1cc70*/  IMAD R7, R50, 0x80, R6 ;  /* 0x0000008032077824 */ /* 0x000fe200078e0206 */
[----:B------:R-:W-:Y:S01]  /*1cc80*/  LOP3.LUT R24, R24, R25, RZ, 0x3c, !PT ;  /* 0x0000001918187212 */ /* 0x000fe200078e3cff */
[----:B------:R-:W0:Y:S01]  /*1cc90*/  S2R R6, SR_TID.X ;  /* 0x0000000000067919 */ /* 0x000e220000002100 */
[----:B------:R-:W-:Y:S01]  /*1cca0*/  IMAD R4, R46, UR4, RZ ;  /* 0x000000042e047c24 */ /* 0x000fe2000f8e02ff */
[----:B------:R-:W-:-:S03]  /*1ccb0*/  IADD3.X R25, RZ, R61, RZ, P2, !PT ;  /* 0x0000003dff197210 */ /* 0x000fc600017fe4ff */
[----:B------:R-:W-:Y:S01]  /*1ccc0*/  IMAD R5, R54, UR5, R4 ;  /* 0x0000000536057c24 */ /* 0x000fe2000f8e0204 */
[----:B------:R-:W-:Y:S02]  /*1ccd0*/  ULDC.64 UR4, c[0x0][0xb78] ;  /* 0x0002de0000047ab9 */ /* 0x000fe40000000a00 */
[----:B------:R-:W-:Y:S02]  /*1cce0*/  IMAD R4, R47, UR4, RZ ;  /* 0x000000042f047c24 */ /* 0x000fe4000f8e02ff */
[----:B------:R-:W-:Y:S01]  /*1ccf0*/  IMAD.IADD R3, R3, 0x1, R5 ;  /* 0x0000000103037824 */ /* 0x000fe200078e0205 */
[----:B------:R-:W-:Y:S01]  /*1cd00*/  SHF.R.S32.HI R5, RZ, 0x1f, R7 ;  /* 0x0000001fff057819 */ /* 0x000fe20000011407 */
[C---:B------:R-:W-:Y:S02]  /*1cd10*/  IMAD R4, R51.reuse, UR5, R4 ;  /* 0x0000000533047c24 */ /* 0x040fe4000f8e0204 */
[----:B------:R-:W-:Y:S01]  /*1cd20*/  IMAD.WIDE.U32 R2, R51, UR4, R2 ;  /* 0x0000000433027c25 */ /* 0x000fe2000f8e0002 */
[----:B------:R-:W-:-:S02]  /*1cd30*/  ULDC.64 UR4, c[0x0][0xb40] ;  /* 0x0002d00000047ab9 */ /* 0x000fc40000000a00 */
[----:B------:R-:W-:-:S04]  /*1cd40*/  IADD3 R2, P4, R7, R2, RZ ;  /* 0x0000000207027210 */ /* 0x000fc80007f9e0ff */
[----:B------:R-:W-:Y:S01]  /*1cd50*/  IADD3.X R5, R5, R3, R4, P4, !PT ;  /* 0x0000000305057210 */ /* 0x000fe200027fe404 */
[----:B------:R-:W-:Y:S01]  /*1cd60*/  VIADD R3, R7, 0x8 ;  /* 0x0000000807037836 */ /* 0x000fe20000000000 */
[----:B------:R-:W-:Y:S02]  /*1cd70*/  LEA R44, P5, R2, UR4, 0x2 ;  /* 0x00000004022c7c11 */ /* 0x000fe4000f8a10ff */
[----:B------:R-:W-:Y:S02]  /*1cd80*/  IADD3 R33, P4, R60, 0x5000, RZ ;  /* 0x000050003c217810 */ /* 0x000fe40007f9e0ff */
[----:B------:R-:W-:Y:S01]  /*1cd90*/  LEA.HI.X R45, R2, UR5, R5, 0x2, P5 ;  /* 0x00000005022d7c11 */ /* 0x000fe2000a8f1405 */
[----:B------:R-:W-:Y:S01]  /*1cda0*/  ULDC.64 UR4, c[0x0][0xaa0] ;  /* 0x0002a80000047ab9 */ /* 0x000fe20000000a00 */
[----:B------:R-:W-:Y:S01]  /*1cdb0*/  IADD3 R37, P5, R60, 0x6000, RZ ;  /* 0x000060003c257810 */ /* 0x000fe20007fbe0ff */
[----:B0-----:R-:W-:Y:S01]  /*1cdc0*/  VIADD R10, R6, 0xffffff80 ;  /* 0xffffff80060a7836 */ /* 0x001fe20000000000 */
[----:B------:R-:W-:-:S02]  /*1cdd0*/  LOP3.LUT R2, R60, 0x380, RZ, 0xc0, !PT ;  /* 0x000003803c027812 */ /* 0x000fc400078ec0ff */
[----:B------:R-:W-:Y:S02]  /*1cde0*/  IADD3 R5, P2, R60, 0x7000, RZ ;  /* 0x000070003c057810 */ /* 0x000fe40007f5e0ff */
[----:B------:R-:W-:Y:S02]  /*1cdf0*/  SHF.R.S32.HI R6, RZ, 0x1f, R10 ;  /* 0x0000001fff067819 */ /* 0x000fe4000001140a */
[----:B------:R-:W-:Y:S02]  /*1ce00*/  LOP3.LUT R32, R33, 0x380, RZ, 0xc0, !PT ;  /* 0x0000038021207812 */ /* 0x000fe400078ec0ff */
[----:B------:R-:W-:Y:S02]  /*1ce10*/  LEA.HI R6, R6, R10, RZ, 0x7 ;  /* 0x0000000a06067211 */ /* 0x000fe400078f38ff */
[----:B------:R-:W-:Y:S02]  /*1ce20*/  LOP3.LUT R36, R37, 0x380, RZ, 0xc0, !PT ;  /* 0x0000038025247812 */ /* 0x000fe400078ec0ff */
[----:B------:R-:W-:-:S02]  /*1ce30*/  LOP3.LUT R6, R6, 0xffffff80, RZ, 0xc0, !PT ;  /* 0xffffff8006067812 */ /* 0x000fc400078ec0ff */
[----:B------:R-:W-:Y:S02]  /*1ce40*/  SHF.R.U64 R32, R32, 0x3, RZ ;  /* 0x0000000320207819 */ /* 0x000fe400000012ff */
[----:B------:R-:W-:Y:S02]  /*1ce50*/  IADD3 R6, R10, -R6, RZ ;  /* 0x800000060a067210 */ /* 0x000fe40007ffe0ff */
[----:B------:R-:W-:Y:S02]  /*1ce60*/  SHF.R.U64 R36, R36, 0x3, RZ ;  /* 0x0000000324247819 */ /* 0x000fe400000012ff */
[----:B------:R-:W-:Y:S02]  /*1ce70*/  LOP3.LUT P0, RZ, R6, 0x3, RZ, 0xc0, !PT ;  /* 0x0000000306ff7812 */ /* 0x000fe4000780c0ff */
[----:B------:R-:W-:Y:S01]  /*1ce80*/  LOP3.LUT R32, R32, R33, RZ, 0x3c, !PT ;  /* 0x0000002120207212 */ /* 0x000fe200078e3cff */
[----:B------:R-:W-:Y:S01]  /*1ce90*/  IMAD.X R33, RZ, RZ, R61, P4 ;  /* 0x000000ffff217224 */ /* 0x000fe200020e063d */
[----:B------:R-:W-:-:S02]  /*1cea0*/  ISETP.GE.OR P1, PT, R7, R0, P0 ;  /* 0x000000000700720c */ /* 0x000fc40000726670 */
[----:B------:R-:W-:Y:S02]  /*1ceb0*/  ISETP.GE.OR P0, PT, R3, R0, P0 ;  /* 0x000000000300720c */ /* 0x000fe40000706670 */
[----:B------:R-:W-:Y:S02]  /*1cec0*/  SHF.R.U64 R3, R2, 0x3, RZ ;  /* 0x0000000302037819 */ /* 0x000fe400000012ff */
[----:B------:R-:W-:Y:S02]  /*1ced0*/  LOP3.LUT R2, R5, 0x380, RZ, 0xc0, !PT ;  /* 0x0000038005027812 */ /* 0x000fe400078ec0ff */
[----:B------:R-:W-:Y:S01]  /*1cee0*/  LOP3.LUT R36, R36, R37, RZ, 0x3c, !PT ;  /* 0x0000002524247212 */ /* 0x000fe200078e3cff */
[----:B------:R-:W-:Y:S01]  /*1cef0*/  IMAD.X R37, RZ, RZ, R61, P5 ;  /* 0x000000ffff257224 */ /* 0x000fe200028e063d */
[----:B------:R-:W-:Y:S02]  /*1cf00*/  SHF.R.U64 R2, R2, 0x3, RZ ;  /* 0x0000000302027819 */ /* 0x000fe400000012ff */
[----:B------:R-:W-:Y:S01]  /*1cf10*/  IADD3.X R41, RZ, R61, RZ, P2, !PT ;  /* 0x0000003dff297210 */ /* 0x000fe200017fe4ff */
[----:B------:R-:W-:Y:S01]  /*1cf20*/  @!P1 STG.E desc[UR60][R44.64], R92 ;  /* 0x0000005c2c009986 */ /* 0x000fe2000c10193c */
[----:B------:R-:W-:-:S02]  /*1cf30*/  LOP3.LUT R40, R2, R5, RZ, 0x3c, !PT ;  /* 0x0000000502287212 */ /* 0x000fc400078e3cff */
[----:B------:R-:W-:Y:S01]  /*1cf40*/  LOP3.LUT R60, R3, R60, RZ, 0x3c, !PT ;  /* 0x0000003c033c7212 */ /* 0x000fe200078e3cff */
[--C-:B------:R-:W-:Y:S01]  /*1cf50*/  IMAD.MOV.U32 R2, RZ, RZ, R48.reuse ;  /* 0x000000ffff027224 */ /* 0x100fe200078e0030 */
[----:B------:R-:W-:Y:S01]  /*1cf60*/  SHF.R.S32.HI R3, RZ, 0x1f, R48 ;  /* 0x0000001fff037819 */ /* 0x000fe20000011430 */
[----:B------:R0:W-:Y:S01]  /*1cf70*/  @!P0 STG.E desc[UR60][R44.64+0x20], R91 ;  /* 0x0000205b2c008986 */ /* 0x0001e2000c10193c */
[----:B------:R-:W-:-:S03]  /*1cf80*/  IMAD R20, R21, UR4, RZ ;  /* 0x0000000415147c24 */ /* 0x000fc6000f8e02ff */
[----:B------:R1:W5:Y:S01]  /*1cf90*/  LD.E.128 R4, desc[UR60][R60.64] ;  /* 0x0000003c3c047980 */ /* 0x000362000c101d00 */
[----:B------:R-:W-:-:S03]  /*1cfa0*/  IMAD.WIDE.U32 R2, R49, UR4, R2 ;  /* 0x0000000431027c25 */ /* 0x000fc6000f8e0002 */
[----:B------:R-:W5:Y:S01]  /*1cfb0*/  LD.E.128 R8, desc[UR60][R8.64] ;  /* 0x0000003c08087980 */ /* 0x000f62000c101d00 */
[----:B------:R-:W-:Y:S01]  /*1cfc0*/  IMAD R49, R49, UR5, R20 ;  /* 0x0000000531317c24 */ /* 0x000fe2000f8e0214 */
[----:B------:R-:W-:Y:S02]  /*1cfd0*/  ULDC.64 UR4, c[0x0][0xae0] ;  /* 0x0002b80000047ab9 */ /* 0x000fe40000000a00 */
[----:B------:R-:W5:Y:S04]  /*1cfe0*/  LD.E.128 R12, desc[UR60][R12.64] ;  /* 0x0000003c0c0c7980 */ /* 0x000f68000c101d00 */
[----:B------:R-:W5:Y:S04]  /*1cff0*/  LD.E.128 R24, desc[UR60][R24.64] ;  /* 0x0000003c18187980 */ /* 0x000f68000c101d00 */
[----:B------:R-:W5:Y:S04]  /*1d000*/  LD.E.128 R28, desc[UR60][R28.64] ;  /* 0x0000003c1c1c7980 */ /* 0x000f68000c101d00 */
[----:B------:R-:W5:Y:S04]  /*1d010*/  LD.E.128 R32, desc[UR60][R32.64] ;  /* 0x0000003c20207980 */ /* 0x000f68000c101d00 */
[----:B------:R-:W5:Y:S04]  /*1d020*/  LD.E.128 R36, desc[UR60][R36.64] ;  /* 0x0000003c24247980 */ /* 0x000f68000c101d00 */
[----:B------:R-:W5:Y:S01]  /*1d030*/  LD.E.128 R40, desc[UR60][R40.64] ;  /* 0x0000003c28287980 */ /* 0x000f62000c101d00 */
[----:B------:R-:W-:-:S02]  /*1d040*/  IMAD.IADD R3, R3, 0x1, R49 ;  /* 0x0000000103037824 */ /* 0x000fc400078e0231 */
[----:B------:R-:W-:Y:S01]  /*1d050*/  IMAD R49, R50, -0x80, R0 ;  /* 0xffffff8032317824 */ /* 0x000fe200078e0200 */
[----:B------:R-:W-:Y:S01]  /*1d060*/  @!PT LDS RZ, [RZ] ;  /* 0x00000000fffff984 */ /* 0x000fe20000000800 */
[----:B------:R-:W-:Y:S01]  /*1d070*/  @!PT LDS RZ, [RZ] ;  /* 0x00000000fffff984 */ /* 0x000fe20000000800 */
[----:B------:R-:W-:Y:S01]  /*1d080*/  @!PT LDS RZ, [RZ] ;  /* 0x00000000fffff984 */ /* 0x000fe20000000800 */
[----:B------:R-:W-:Y:S01]  /*1d090*/  @!PT LDS RZ, [RZ] ;  /* 0x00000000fffff984 */ /* 0x000fe20000000800 */
[----:B------:R2:W-:Y:S06]  /*1d0a0*/  MEMBAR.ALL.CTA ;  /* 0x0000000000007992 */ /* 0x0005ec0000008000 */
[----:B--2---:R-:W2:Y:S01]  /*1d0b0*/  FENCE.VIEW.ASYNC.S ;  /* 0x00000000000073c6 */ /* 0x004ea20000000000 */
[----:B0-----:R-:W-:Y:S01]  /*1d0c0*/  IMAD R44, R46, UR4, RZ ;  /* 0x000000042e2c7c24 */ /* 0x001fe2000f8e02ff */
[C---:B------:R-:W-:Y:S01]  /*1d0d0*/  IADD3 R0, R52.reuse, 0x40, RZ ;  /* 0x0000004034007810 */ /* 0x040fe20007ffe0ff */
[C---:B------:R-:W-:Y:S01]  /*1d0e0*/  VIADD R20, R52.reuse, 0x20 ;  /* 0x0000002034147836 */ /* 0x040fe20000000000 */
[-C--:B------:R-:W-:Y:S01]  /*1d0f0*/  ISETP.GE.AND P3, PT, R52, R49.reuse, PT ;  /* 0x000000313400720c */ /* 0x080fe20003f66270 */
[----:B------:R-:W-:Y:S01]  /*1d100*/  IMAD R45, R54, UR5, R44 ;  /* 0x00000005362d7c24 */ /* 0x000fe2000f8e022c */
[-C--:B------:R-:W-:Y:S01]  /*1d110*/  ISETP.GE.AND P1, PT, R0, R49.reuse, PT ;  /* 0x000000310000720c */ /* 0x080fe20003f26270 */
[----:B------:R-:W-:Y:S01]  /*1d120*/  IMAD.WIDE.U32 R2, R54, UR4, R2 ;  /* 0x0000000436027c25 */ /* 0x000fe2000f8e0002 */
[----:B------:R-:W-:Y:S01]  /*1d130*/  ULDC.64 UR4, c[0x0][0xae8] ;  /* 0x0002ba0000047ab9 */ /* 0x000fe20000000a00 */
[----:B------:R-:W-:-:S02]  /*1d140*/  ISETP.GE.AND P0, PT, R20, R49, PT ;  /* 0x000000311400720c */ /* 0x000fc40003f06270 */
[----:B------:R-:W-:Y:S02]  /*1d150*/  VIADD R0, R16, 0x2e820 ;  /* 0x0002e82010007836 */ /* 0x000fe40000000000 */
[----:B------:R-:W-:Y:S02]  /*1d160*/  IMAD.IADD R3, R3, 0x1, R45 ;  /* 0x0000000103037824 */ /* 0x000fe400078e022d */
[----:B------:R-:W-:Y:S01]  /*1d170*/  IMAD R20, R47, UR4, RZ ;  /* 0x000000042f147c24 */ /* 0x000fe2000f8e02ff */
[----:B------:R-:W-:Y:S01]  /*1d180*/  PRMT R0, RZ, 0x654, R0 ;  /* 0x00000654ff007816 */ /* 0x000fe20000000000 */
[----:B------:R-:W-:Y:S02]  /*1d190*/  VIADD R21, R52, 0x60 ;  /* 0x0000006034157836 */ /* 0x000fe40000000000 */
[C---:B------:R-:W-:Y:S02]  /*1d1a0*/  IMAD R47, R51.reuse, UR5, R20 ;  /* 0x00000005332f7c24 */ /* 0x040fe4000f8e0214 */
[----:B------:R-:W-:Y:S01]  /*1d1b0*/  IMAD.WIDE.U32 R44, R51, UR4, R2 ;  /* 0x00000004332c7c25 */ /* 0x000fe2000f8e0002 */
[----:B------:R-:W-:Y:S01]  /*1d1c0*/  ISETP.GE.AND P2, PT, R21, R49, PT ;  /* 0x000000311500720c */ /* 0x000fe20003f46270 */
[----:B--2---:R1:W-:Y:S02]  /*1d1d0*/  SYNCS.ARRIVE.TRANS64.RED.A1T0 RZ, [R0+URZ], RZ ;  /* 0x000000ff00ff79a7 */ /* 0x0043e4000810043f */
[----:B------:R-:W-:Y:S01]  /*1d1e0*/  IMAD.WIDE R20, R50, 0x80, R52 ;  /* 0x0000008032147825 */ /* 0x000fe200078e0234 */
[----:B------:R-:W-:Y:S01]  /*1d1f0*/  IADD3 R49, R45, R47, RZ ;  /* 0x0000002f2d317210 */ /* 0x000fe20007ffe0ff */
[----:B------:R-:W-:Y:S08]  /*1d200*/  @P3 BRA `(.L_x_441) ;  /* 0x0000000000403947 */ /* 0x000ff00003800000 */
[----:B------:R-:W-:Y:S01]  /*1d210*/  ULDC.64 UR4, c[0x0][0xad8] ;  /* 0x0002b60000047ab9 */ /* 0x000fe20000000a00 */
[----:B------:R-:W-:Y:S01]  /*1d220*/  IMAD.MOV.U32 R2, RZ, RZ, R44 ;  /* 0x000000ffff027224 */ /* 0x000fe200078e002c */
[----:B------:R-:W-:Y:S01]  /*1d230*/  ULDC.64 UR6, c[0x0][0xa80] ;  /* 0x0002a00000067ab9 */ /* 0x000fe20000000a00 */
[----:B------:R-:W-:Y:S02]  /*1d240*/  IMAD.MOV.U32 R3, RZ, RZ, R49 ;  /* 0x000000ffff037224 */ /* 0x000fe400078e0031 */
[----:B------:R-:W-:Y:S02]  /*1d250*/  IMAD R47, R21, UR4, RZ ;  /* 0x00000004152f7c24 */ /* 0x000fe4000f8e02ff */
[----:B-1----:R-:W-:Y:S02]  /*1d260*/  VIADD R0, R48, 0x40 ;  /* 0x0000004030007836 */ /* 0x002fe40000000000 */
[----:B------:R-:W-:Y:S01]  /*1d270*/  IMAD.WIDE.U32 R2, R20, UR4, R2 ;  /* 0x0000000414027c25 */ /* 0x000fe2000f8e0002 */
[----:B------:R-:W-:-:S02]  /*1d280*/  ULDC UR4, c[0x0][0xa8c] ;  /* 0x0002a30000047ab9 */ /* 0x000fc40000000800 */
[----:B------:R-:W-:Y:S01]  /*1d290*/  ISETP.GE.AND P3, PT, R48, UR4, PT ;  /* 0x0000000430007c0c */ /* 0x000fe2000bf66270 */
[----:B------:R-:W-:Y:S01]  /*1d2a0*/  IMAD R47, R20, UR5, R47 ;  /* 0x00000005142f7c24 */ /* 0x000fe2000f8e022f */
[----:B------:R-:W-:Y:S02]  /*1d2b0*/  ISETP.GE.AND P4, PT, R0, UR4, PT ;  /* 0x0000000400007c0c */ /* 0x000fe4000bf86270 */
[----:B------:R-:W-:Y:S02]  /*1d2c0*/  LEA R46, P5, R2, UR6, 0x1 ;  /* 0x00000006022e7c11 */ /* 0x000fe4000f8a08ff */
[----:B------:R-:W-:-:S04]  /*1d2d0*/  IADD3 R3, R3, R47, RZ ;  /* 0x0000002f03037210 */ /* 0x000fc80007ffe0ff */
[----:B------:R-:W-:-:S05]  /*1d2e0*/  LEA.HI.X R47, R2, UR7, R3, 0x1, P5 ;  /* 0x00000007022f7c11 */ /* 0x000fca000a8f0c03 */
[----:B-----5:R0:W-:Y:S04]  /*1d2f0*/  @!P3 STG.E.128 desc[UR60][R46.64], R4 ;  /* 0x000000042e00b986 */ /* 0x0201e8000c101d3c */
[----:B------:R0:W-:Y:S02]  /*1d300*/  @!P4 STG.E.128 desc[UR60][R46.64+0x80], R28 ;  /* 0x0000801c2e00c986 */ /* 0x0001e4000c101d3c */
.L_x_441:
[----:B------:R-:W-:Y:S05]  /*1d310*/  BSYNC B1 ;  /* 0x0000000000017941 */ /* 0x000fea0003800000 */
.L_x_440:
[----:B------:R-:W-:Y:S04]  /*1d320*/  BSSY B1, `(.L_x_442) ;  /* 0x0000014000017945 */ /* 0x000fe80003800000 */
[----:B------:R-:W-:Y:S05]  /*1d330*/  @P0 BRA `(.L_x_443) ;  /* 0x0000000000480947 */ /* 0x000fea0003800000 */
[----:B0----5:R-:W-:Y:S01]  /*1d340*/  IADD3 R5, P0, R20, 0x20, RZ ;  /* 0x0000002014057810 */ /* 0x021fe20007f1e0ff */
[----:B------:R-:W-:Y:S01]  /*1d350*/  ULDC.64 UR4, c[0x0][0xad8] ;  /* 0x0002b60000047ab9 */ /* 0x000fe20000000a00 */
[----:B------:R-:W-:Y:S01]  /*1d360*/  MOV R3, R49 ;  /* 0x0000003100037202 */ /* 0x000fe20000000f00 */
[----:B------:R-:W-:Y:S01]  /*1d370*/  IMAD.MOV.U32 R2, RZ, RZ, R44 ;  /* 0x000000ffff027224 */ /* 0x000fe200078e002c */
[----:B------:R-:W-:Y:S01]  /*1d380*/  ULDC.64 UR6, c[0x0][0xa80] ;  /* 0x0002a00000067ab9 */ /* 0x000fe20000000a00 */
[----:B-1----:R-:W-:Y:S02]  /*1d390*/  IMAD.X R0, RZ, RZ, R21, P0 ;  /* 0x000000ffff007224 */ /* 0x002fe400000e0615 */
[----:B------:R-:W-:Y:S02]  /*1d3a0*/  VIADD R4, R48, 0x40 ;  /* 0x0000004030047836 */ /* 0x000fe40000000000 */
        /* <DEDUP_REMOVED lines=11> */
.L_x_443:
[----:B------:R-:W-:Y:S05]  /*1d460*/  BSYNC B1 ;  /* 0x0000000000017941 */ /* 0x000fea0003800000 */
.L_x_442:
[----:B------:R-:W-:Y:S04]  /*1d470*/  BSSY B1, `(.L_x_444) ;  /* 0x0000014000017945 */ /* 0x000fe80003800000 */
[----:B------:R-:W-:Y:S05]  /*1d480*/  @P1 BRA `(.L_x_445) ;  /* 0x0000000000481947 */ /* 0x000fea0003800000 */
[----:B0-2--5:R-:W-:Y:S01]  /*1d490*/  IADD3 R5, P0, R20, 0x40, RZ ;  /* 0x0000004014057810 */ /* 0x025fe20007f1e0ff */
        /* <DEDUP_REMOVED lines=17> */
.L_x_445:
[----:B------:R-:W-:Y:S05]  /*1d5b0*/  BSYNC B1 ;  /* 0x0000000000017941 */ /* 0x000fea0003800000 */
.L_x_444:
[----:B------:R-:W-:Y:S05]  /*1d5c0*/  @P2 BRA `(.L_x_446) ;  /* 0x0000000800f42947 */ /* 0x000fea0003800000 */
[----:B0-23-5:R-:W-:Y:S01]  /*1d5d0*/  IADD3 R5, P0, R20, 0x60, RZ ;  /* 0x0000006014057810 */ /* 0x02dfe20007f1e0ff */
[----:B------:R-:W-:Y:S01]  /*1d5e0*/  ULDC.64 UR6, c[0x0][0xad8] ;  /* 0x0002b60000067ab9 */ /* 0x000fe20000000a00 */
[----:B------:R-:W-:Y:S01]  /*1d5f0*/  MOV R2, R44 ;  /* 0x0000002c00027202 */ /* 0x000fe20000000f00 */
[----:B------:R-:W-:Y:S01]  /*1d600*/  IMAD.MOV.U32 R3, RZ, RZ, R49 ;  /* 0x000000ffff037224 */ /* 0x000fe200078e0031 */
[----:B------:R-:W-:Y:S01]  /*1d610*/  ULDC UR4, c[0x0][0xa8c] ;  /* 0x0002a30000047ab9 */ /* 0x000fe20000000800 */
[----:B------:R-:W-:Y:S01]  /*1d620*/  IMAD.X R20, RZ, RZ, R21, P0 ;  /* 0x000000ffff147224 */ /* 0x000fe200000e0615 */
[----:B------:R-:W-:Y:S01]  /*1d630*/  ISETP.GE.AND P1, PT, R48, UR4, PT ;  /* 0x0000000430007c0c */ /* 0x000fe2000bf26270 */
[----:B------:R-:W-:-:S04]  /*1d640*/  IMAD.WIDE.U32 R2, R5, UR6, R2 ;  /* 0x0000000605027c25 */ /* 0x000fc8000f8e0002 */
[----:B------:R-:W-:Y:S02]  /*1d650*/  IMAD R20, R20, UR6, RZ ;  /* 0x0000000614147c24 */ /* 0x000fe4000f8e02ff */
[----:B-1----:R-:W-:Y:S02]  /*1d660*/  VIADD R0, R48, 0x40 ;  /* 0x0000004030007836 */ /* 0x002fe40000000000 */
        /* <DEDUP_REMOVED lines=10> */
.L_x_437:
[----:B------:R-:W4:Y:S01]  /*1d710*/  LDL.LU R4, [R1+0x74] ;  /* 0x0000740001047983 */ /* 0x000f220000300800 */
[----:B------:R-:W-:-:S03]  /*1d720*/  ULDC.64 UR4, c[0x0][0xbd8] ;  /* 0x0002f60000047ab9 */ /* 0x000fc60000000a00 */
[----:B--2---:R-:W1:Y:S01]  /*1d730*/  LDL.LU R0, [R1+0x78] ;  /* 0x0000780001007983 */ /* 0x004e620000300800 */
[----:B------:R-:W-:Y:S02]  /*1d740*/  ISETP.NE.U32.AND P0, PT, RZ, UR4, PT ;  /* 0x00000004ff007c0c */ /* 0x000fe4000bf05070 */
[----:B------:R-:W-:Y:S02]  /*1d750*/  MOV R7, RZ ;  /* 0x000000ff00077202 */ /* 0x000fe40000000f00 */
[----:B------:R-:W-:Y:S02]  /*1d760*/  ISETP.NE.AND.EX P0, PT, RZ, UR5, PT, P0 ;  /* 0x00000005ff007c0c */ /* 0x000fe4000bf05300 */
[----:B----4-:R-:W-:-:S04]  /*1d770*/  IADD3 R2, P1, R4, UR4, RZ ;  /* 0x0000000404027c10 */ /* 0x010fc8000ff3e0ff */
[----:B-1----:R-:W-:Y:S01]  /*1d780*/  IADD3.X R3, R0, UR5, RZ, P1, !PT ;  /* 0x0000000500037c10 */ /* 0x002fe20008ffe4ff */
[----:B------:R-:W-:Y:S02]  /*1d790*/  ULDC.64 UR4, c[0x0][0xbe0] ;  /* 0x0002f80000047ab9 */ /* 0x000fe40000000a00 */
[----:B------:R-:W-:-:S04]  /*1d7a0*/  ISETP.NE.U32.AND P1, PT, RZ, UR4, PT ;  /* 0x00000004ff007c0c */ /* 0x000fc8000bf25070 */
[----:B------:R1:W5:Y:S01]  /*1d7b0*/  @P0 LDG.E R7, desc[UR60][R2.64] ;  /* 0x0000003c02070981 */ /* 0x000362000c1e1900 */
[----:B------:R-:W-:Y:S01]  /*1d7c0*/  ISETP.NE.AND.EX P1, PT, RZ, UR5, PT, P1 ;  /* 0x00000005ff007c0c */ /* 0x000fe2000bf25310 */
[----:B------:R-:W2:-:S12]  /*1d7d0*/  S2R R6, SR_TID.X ;  /* 0x0000000000067919 */ /* 0x000e980000002100 */
[----:B------:R-:W-:Y:S01]  /*1d7e0*/  @P1 IADD3 R4, P2, R4, UR4, RZ ;  /* 0x0000000404041c10 */ /* 0x000fe2000ff5e0ff */
[----:B------:R-:W-:-:S03]  /*1d7f0*/  ULDC UR4, c[0x0][0xa88] ;  /* 0x0002a20000047ab9 */ /* 0x000fc60000000800 */
[----:B------:R-:W-:Y:S01]  /*1d800*/  @P1 IADD3.X R5, R0, UR5, RZ, P2, !PT ;  /* 0x0000000500051c10 */ /* 0x000fe200097fe4ff */
[----:B------:R-:W-:-:S06]  /*1d810*/  IMAD.U32 R0, RZ, RZ, UR4 ;  /* 0x00000004ff007e24 */ /* 0x000fcc000f8e00ff */
[----:B------:R1:W5:Y:S01]  /*1d820*/  @P1 LDG.E R0, desc[UR60][R4.64] ;  /* 0x0000003c04001981 */ /* 0x000362000c1e1900 */
[----:B--2---:R-:W-:-:S05]  /*1d830*/  VIADD R6, R6, 0xffffff80 ;  /* 0xffffff8006067836 */ /* 0x004fca0000000000 */
[----:B------:R-:W-:Y:S01]  /*1d840*/  ISETP.GE.AND P2, PT, R6, 0x80, PT ;  /* 0x000000800600780c */ /* 0x000fe20003f46270 */
[----:B-1----:R-:W-:-:S12]  /*1d850*/  @P1 BRA `(.L_x_447) ;  /* 0x0000000000101947 */ /* 0x002fd80003800000 */
[----:B------:R-:W-:Y:S05]  /*1d860*/  @!P0 BRA `(.L_x_447) ;  /* 0x00000000000c8947 */ /* 0x000fea0003800000 */
[----:B------:R-:W2:Y:S04]  /*1d870*/  LDG.E R5, desc[UR60][R2.64] ;  /* 0x0000003c02057981 */ /* 0x000ea8000c1e1900 */
[----:B-----5:R-:W2:Y:S02]  /*1d880*/  LDG.E R0, desc[UR60][R2.64+0x4] ;  /* 0x0000043c02007981 */ /* 0x020ea4000c1e1900 */
[----:B--2---:R-:W-:-:S07]  /*1d890*/  IMAD.IADD R0, R0, 0x1, -R5 ;  /* 0x0000000100007824 */ /* 0x004fce00078e0a05 */
.L_x_447:
[----:B------:R-:W2:Y:S04]  /*1d8a0*/  LDL.LU R3, [R1+0x6c] ;  /* 0x00006c0001037983 */ /* 0x000ea80000300800 */
[----:B------:R-:W4:Y:S04]  /*1d8b0*/  LDL.LU R2, [R1+0x7c] ;  /* 0x00007c0001027983 */ /* 0x000f280000300800 */
[----:B------:R-:W3:Y:S04]  /*1d8c0*/  LDL R13, [R1+0x70] ;  /* 0x00007000010d7983 */ /* 0x000ee80000100800 */
[----:B------:R-:W3:Y:S04]  /*1d8d0*/  LDL R12, [R1+0x4c] ;  /* 0x00004c00010c7983 */ /* 0x000ee80000100800 */
[----:B------:R1:W5:Y:S01]  /*1d8e0*/  LDL R14, [R1+0x80] ;  /* 0x00008000010e7983 */ /* 0x0003620000100800 */
[----:B------:R-:W-:Y:S01]  /*1d8f0*/  BSSY B1, `(.L_x_448) ;  /* 0x000001d000017945 */ /* 0x000fe20003800000 */
[----:B-----5:R-:W-:-:S02]  /*1d900*/  SHF.R.S32.HI R6, RZ, 0x1f, R7 ;  /* 0x0000001fff067819 */ /* 0x020fc40000011407 */
[----:B--2---:R-:W-:Y:S02]  /*1d910*/  SEL R11, R3, RZ, !P0 ;  /* 0x000000ff030b7207 */ /* 0x004fe40004000000 */
[----:B----4-:R-:W-:Y:S02]  /*1d920*/  SEL R9, R2, RZ, !P0 ;  /* 0x000000ff02097207 */ /* 0x010fe40004000000 */
[----:B---3--:R-:W-:Y:S02]  /*1d930*/  SHF.R.S32.HI R8, RZ, 0x1f, R13 ;  /* 0x0000001fff087819 */ /* 0x008fe4000001140d */
[----:B------:R-:W-:Y:S01]  /*1d940*/  SHF.R.S32.HI R10, RZ, 0x1f, R12 ;  /* 0x0000001fff0a7819 */ /* 0x000fe2000001140c */
[----:B-1----:R-:W-:Y:S06]  /*1d950*/  @P2 BRA `(.L_x_449) ;  /* 0x0000000000582947 */ /* 0x002fec0003800000 */
[----:B------:R-:W1:Y:S02]  /*1d960*/  S2R R2, SR_TID.X ;  /* 0x0000000000027919 */ /* 0x000e640000002100 */
[----:B-1----:R-:W-:-:S05]  /*1d970*/  LEA R2, R14, R2, 0x7 ;  /* 0x000000020e027211 */ /* 0x002fca00078e38ff */
[----:B------:R-:W-:-:S05]  /*1d980*/  VIADD R3, R2, 0xffffff80 ;  /* 0xffffff8002037836 */ /* 0x000fca0000000000 */
[----:B------:R-:W-:-:S13]  /*1d990*/  ISETP.GE.AND P0, PT, R3, R0, PT ;  /* 0x000000000300720c */ /* 0x000fda0003f06270 */
[----:B------:R-:W-:Y:S05]  /*1d9a0*/  @P0 BRA `(.L_x_449) ;  /* 0x0000000000440947 */ /* 0x000fea0003800000 */
[C---:B------:R-:W-:Y:S01]  /*1d9b0*/  IADD3 R2, P0, R3.reuse, R7, RZ ;  /* 0x0000000703027210 */ /* 0x040fe20007f1e0ff */
[----:B------:R-:W-:Y:S02]  /*1d9c0*/  ULDC.64 UR4, c[0x0][0xb70] ;  /* 0x0002dc0000047ab9 */ /* 0x000fe40000000a00 */
[----:B------:R-:W-:Y:S01]  /*1d9d0*/  IMAD R4, R8, UR4, RZ ;  /* 0x0000000408047c24 */ /* 0x000fe2000f8e02ff */
[----:B------:R-:W-:-:S03]  /*1d9e0*/  LEA.HI.X.SX32 R3, R3, R6, 0x1, P0 ;  /* 0x0000000603037211 */ /* 0x000fc600000f0eff */
[C---:B------:R-:W-:Y:S02]  /*1d9f0*/  IMAD R5, R13.reuse, UR5, R4 ;  /* 0x000000050d057c24 */ /* 0x040fe4000f8e0204 */
[----:B------:R-:W-:Y:S01]  /*1da00*/  IMAD.WIDE.U32 R2, R13, UR4, R2 ;  /* 0x000000040d027c25 */ /* 0x000fe2000f8e0002 */
[----:B------:R-:W-:-:S03]  /*1da10*/  ULDC.64 UR4, c[0x0][0xb78] ;  /* 0x0002de0000047ab9 */ /* 0x000fc60000000a00 */
[----:B------:R-:W-:Y:S02]  /*1da20*/  IMAD R4, R9, UR4, RZ ;  /* 0x0000000409047c24 */ /* 0x000fe4000f8e02ff */
[----:B------:R-:W-:Y:S02]  /*1da30*/  IMAD.IADD R3, R3, 0x1, R5 ;  /* 0x0000000103037824 */ /* 0x000fe400078e0205 */
[C---:B------:R-:W-:Y:S02]  /*1da40*/  IMAD R5, R11.reuse, UR5, R4 ;  /* 0x000000050b057c24 */ /* 0x040fe4000f8e0204 */
[----:B------:R-:W-:Y:S01]  /*1da50*/  IMAD.WIDE.U32 R2, R11, UR4, R2 ;  /* 0x000000040b027c25 */ /* 0x000fe2000f8e0002 */
[----:B------:R-:W-:-:S03]  /*1da60*/  ULDC.64 UR4, c[0x0][0xb40] ;  /* 0x0002d00000047ab9 */ /* 0x000fc60000000a00 */
[----:B------:R-:W-:Y:S01]  /*1da70*/  IMAD.IADD R3, R3, 0x1, R5 ;  /* 0x0000000103037824 */ /* 0x000fe200078e0205 */
[----:B------:R-:W-:-:S04]  /*1da80*/  LEA R4, P0, R2, UR4, 0x2 ;  /* 0x0000000402047c11 */ /* 0x000fc8000f8010ff */
[----:B------:R-:W-:Y:S02]  /*1da90*/  LEA.HI.X R5, R2, UR5, R3, 0x2, P0 ;  /* 0x0000000502057c11 */ /* 0x000fe400080f1403 */
[----:B------:R-:W-:-:S05]  /*1daa0*/  MOV R3, 0xff800000 ;  /* 0xff80000000037802 */ /* 0x000fca0000000f00 */
[----:B------:R1:W-:Y:S02]  /*1dab0*/  STG.E desc[UR60][R4.64], R3 ;  /* 0x0000000304007986 */ /* 0x0003e4000c10193c */
.L_x_449:
[----:B------:R-:W-:Y:S05]  /*1dac0*/  BSYNC B1 ;  /* 0x0000000000017941 */ /* 0x000fea0003800000 */
.L_x_448:
[----:B------:R-:W2:Y:S01]  /*1dad0*/  LDL.64 R20, [R1+0x50] ;  /* 0x0000500001147983 */ /* 0x000ea20000100a00 */
[----:B------:R-:W-:Y:S01]  /*1dae0*/  ULDC.64 UR4, c[0x0][0xaa0] ;  /* 0x0002a80000047ab9 */ /* 0x000fe20000000a00 */
[----:B------:R-:W-:Y:S01]  /*1daf0*/  IMAD.MOV.U32 R2, RZ, RZ, R12 ;  /* 0x000000ffff027224 */ /* 0x000fe200078e000c */
[----:B------:R-:W-:Y:S01]  /*1db00*/  BSSY B1, `(.L_x_450) ;  /* 0x000002c000017945 */ /* 0x000fe20003800000 */
[----:B-1----:R-:W-:Y:S02]  /*1db10*/  IMAD.MOV.U32 R3, RZ, RZ, R10 ;  /* 0x000000ffff037224 */ /* 0x002fe400078e000a */
[----:B------:R-:W-:Y:S02]  /*1db20*/  IMAD R4, R6, UR4, RZ ;  /* 0x0000000406047c24 */ /* 0x000fe4000f8e02ff */
[----:B------:R-:W-:-:S04]  /*1db30*/  IMAD.WIDE.U32 R2, R7, UR4, R2 ;  /* 0x0000000407027c25 */ /* 0x000fc8000f8e0002 */
[----:B------:R-:W-:Y:S01]  /*1db40*/  IMAD R7, R7, UR5, R4 ;  /* 0x0000000507077c24 */ /* 0x000fe2000f8e0204 */
[----:B------:R-:W-:Y:S01]  /*1db50*/  ULDC.64 UR4, c[0x0][0xae0] ;  /* 0x0002b80000047ab9 */ /* 0x000fe20000000a00 */
[----:B------:R-:W-:Y:S02]  /*1db60*/  IMAD R6, R14, -0x80, R0 ;  /* 0xffffff800e067824 */ /* 0x000fe400078e0200 */
[----:B------:R-:W-:Y:S02]  /*1db70*/  IMAD.IADD R3, R3, 0x1, R7 ;  /* 0x0000000103037824 */ /* 0x000fe400078e0207 */
[----:B------:R-:W-:Y:S02]  /*1db80*/  IMAD R4, R8, UR4, RZ ;  /* 0x0000000408047c24 */ /* 0x000fe4000f8e02ff */
[----:B------:R-:W-:-:S04]  /*1db90*/  IMAD.WIDE.U32 R2, R13, UR4, R2 ;  /* 0x000000040d027c25 */ /* 0x000fc8000f8e0002 */
[----:B------:R-:W-:Y:S01]  /*1dba0*/  IMAD R5, R13, UR5, R4 ;  /* 0x000000050d057c24 */ /* 0x000fe2000f8e0204 */
[----:B------:R-:W-:Y:S02]  /*1dbb0*/  ULDC.64 UR4, c[0x0][0xae8] ;  /* 0x0002ba0000047ab9 */ /* 0x000fe40000000a00 */
[----:B------:R-:W-:Y:S02]  /*1dbc0*/  IMAD R0, R9, UR4, RZ ;  /* 0x0000000409007c24 */ /* 0x000fe4000f8e02ff */
[----:B------:R-:W-:Y:S02]  /*1dbd0*/  IMAD.IADD R3, R3, 0x1, R5 ;  /* 0x0000000103037824 */ /* 0x000fe400078e0205 */
[C---:B------:R-:W-:Y:S02]  /*1dbe0*/  IMAD R9, R11.reuse, UR5, R0 ;  /* 0x000000050b097c24 */ /* 0x040fe4000f8e0200 */
[----:B------:R-:W-:-:S04]  /*1dbf0*/  IMAD.WIDE.U32 R4, R11, UR4, R2 ;  /* 0x000000040b047c25 */ /* 0x000fc8000f8e0002 */
[----:B------:R-:W-:Y:S01]  /*1dc00*/  IMAD.IADD R11, R5, 0x1, R9 ;  /* 0x00000001050b7824 */ /* 0x000fe200078e0209 */
[C---:B--2---:R-:W-:Y:S01]  /*1dc10*/  IADD3 R7, R20.reuse, 0x20, RZ ;  /* 0x0000002014077810 */ /* 0x044fe20007ffe0ff */
[C---:B------:R-:W-:Y:S01]  /*1dc20*/  VIADD R13, R20.reuse, 0x40 ;  /* 0x00000040140d7836 */ /* 0x040fe20000000000 */
[CC--:B------:R-:W-:Y:S02]  /*1dc30*/  ISETP.GE.AND P3, PT, R20.reuse, R6.reuse, PT ;  /* 0x000000061400720c */ /* 0x0c0fe40003f66270 */
[-C--:B------:R-:W-:Y:S01]  /*1dc40*/  ISETP.GE.AND P2, PT, R7, R6.reuse, PT ;  /* 0x000000060700720c */ /* 0x080fe20003f46270 */
[----:B------:R-:W-:Y:S01]  /*1dc50*/  VIADD R7, R20, 0x60 ;  /* 0x0000006014077836 */ /* 0x000fe20000000000 */
[----:B------:R-:W-:-:S04]  /*1dc60*/  ISETP.GE.AND P0, PT, R13, R6, PT ;  /* 0x000000060d00720c */ /* 0x000fc80003f06270 */
[----:B------:R-:W-:Y:S02]  /*1dc70*/  ISETP.GE.AND P1, PT, R7, R6, PT ;  /* 0x000000060700720c */ /* 0x000fe40003f26270 */
[----:B------:R-:W-:Y:S02]  /*1dc80*/  SHF.R.S32.HI R7, RZ, 0x1f, R20 ;  /* 0x0000001fff077819 */ /* 0x000fe40000011414 */
[----:B------:R-:W-:-:S05]  /*1dc90*/  MOV R6, R20 ;  /* 0x0000001400067202 */ /* 0x000fca0000000f00 */
[----:B------:R-:W-:Y:S01]  /*1dca0*/  IMAD.WIDE R6, R14, 0x80, R6 ;  /* 0x000000800e067825 */ /* 0x000fe200078e0206 */
[----:B------:R-:W-:Y:S06]  /*1dcb0*/  @P3 BRA `(.L_x_451) ;  /* 0x0000000000403947 */ /* 0x000fec0003800000 */
[----:B------:R-:W-:Y:S01]  /*1dcc0*/  MOV R3, R11 ;  /* 0x0000000b00037202 */ /* 0x000fe20000000f00 */
[----:B------:R-:W-:Y:S01]  /*1dcd0*/  ULDC.64 UR4, c[0x0][0xad8] ;  /* 0x0002b60000047ab9 */ /* 0x000fe20000000a00 */
[----:B------:R-:W-:Y:S01]  /*1dce0*/  IMAD.MOV.U32 R2, RZ, RZ, R4 ;  /* 0x000000ffff027224 */ /* 0x000fe200078e0004 */
[----:B------:R-:W-:Y:S01]  /*1dcf0*/  ULDC.64 UR6, c[0x0][0xa80] ;  /* 0x0002a00000067ab9 */ /* 0x000fe20000000a00 */
[----:B------:R-:W-:Y:S02]  /*1dd00*/  IMAD R9, R7, UR4, RZ ;  /* 0x0000000407097c24 */ /* 0x000fe4000f8e02ff */
[----:B------:R-:W-:Y:S02]  /*1dd10*/  VIADD R0, R12, 0x40 ;  /* 0x000000400c007836 */ /* 0x000fe40000000000 */
        /* <DEDUP_REMOVED lines=10> */
.L_x_451:
[----:B------:R-:W-:Y:S05]  /*1ddc0*/  BSYNC B1 ;  /* 0x0000000000017941 */ /* 0x000fea0003800000 */
.L_x_450:
[----:B------:R-:W-:Y:S04]  /*1ddd0*/  BSSY B1, `(.L_x_452) ;  /* 0x0000014000017945 */ /* 0x000fe80003800000 */
[----:B------:R-:W-:Y:S05]  /*1dde0*/  @P2 BRA `(.L_x_453) ;  /* 0x0000000000482947 */ /* 0x000fea0003800000 */
[----:B-1----:R-:W-:Y:S01]  /*1ddf0*/  IADD3 R9, P2, R6, 0x20, RZ ;  /* 0x0000002006097810 */ /* 0x002fe20007f5e0ff */
[----:B------:R-:W-:Y:S01]  /*1de00*/  ULDC.64 UR4, c[0x0][0xad8] ;  /* 0x0002b60000047ab9 */ /* 0x000fe20000000a00 */
[----:B------:R-:W-:Y:S01]  /*1de10*/  MOV R2, R4 ;  /* 0x0000000400027202 */ /* 0x000fe20000000f00 */
[----:B------:R-:W-:Y:S01]  /*1de20*/  IMAD.MOV.U32 R3, RZ, RZ, R11 ;  /* 0x000000ffff037224 */ /* 0x000fe200078e000b */
[----:B------:R-:W-:Y:S01]  /*1de30*/  ULDC.64 UR6, c[0x0][0xa80] ;  /* 0x0002a00000067ab9 */ /* 0x000fe20000000a00 */
[----:B------:R-:W-:Y:S02]  /*1de40*/  IMAD.X R0, RZ, RZ, R7, P2 ;  /* 0x000000ffff007224 */ /* 0x000fe400010e0607 */
        /* <DEDUP_REMOVED lines=12> */
.L_x_453:
[----:B------:R-:W-:Y:S05]  /*1df10*/  BSYNC B1 ;  /* 0x0000000000017941 */ /* 0x000fea0003800000 */
.L_x_452:
[----:B------:R-:W-:Y:S04]  /*1df20*/  BSSY B1, `(.L_x_454) ;  /* 0x0000014000017945 */ /* 0x000fe80003800000 */
[----:B------:R-:W-:Y:S05]  /*1df30*/  @P0 BRA `(.L_x_455) ;  /* 0x0000000000480947 */ /* 0x000fea0003800000 */
[----:B-12---:R-:W-:Y:S01]  /*1df40*/  IADD3 R9, P0, R6, 0x40, RZ ;  /* 0x0000004006097810 */ /* 0x006fe20007f1e0ff */
[----:B------:R-:W-:Y:S01]  /*1df50*/  ULDC.64 UR4, c[0x0][0xad8] ;  /* 0x0002b60000047ab9 */ /* 0x000fe20000000a00 */
[----:B------:R-:W-:Y:S01]  /*1df60*/  IMAD.MOV.U32 R2, RZ, RZ, R4 ;  /* 0x000000ffff027224 */ /* 0x000fe200078e0004 */
[----:B------:R-:W-:Y:S01]  /*1df70*/  IADD3 R8, R12, 0x40, RZ ;  /* 0x000000400c087810 */ /* 0x000fe20007ffe0ff */
[----:B------:R-:W-:Y:S01]  /*1df80*/  IMAD.MOV.U32 R3, RZ, RZ, R11 ;  /* 0x000000ffff037224 */ /* 0x000fe200078e000b */
[----:B------:R-:W-:Y:S01]  /*1df90*/  ULDC.64 UR6, c[0x0][0xa80] ;  /* 0x0002a00000067ab9 */ /* 0x000fe20000000a00 */
[----:B------:R-:W-:Y:S02]  /*1dfa0*/  IMAD.X R0, RZ, RZ, R7, P0 ;  /* 0x000000ffff007224 */ /* 0x000fe400000e0607 */
[----:B------:R-:W-:-:S04]  /*1dfb0*/  IMAD.WIDE.U32 R2, R9, UR4, R2 ;  /* 0x0000000409027c25 */ /* 0x000fc8000f8e0002 */
[----:B------:R-:W-:Y:S01]  /*1dfc0*/  IMAD R0, R0, UR4, RZ ;  /* 0x0000000400007c24 */ /* 0x000fe2000f8e02ff */
        /* <DEDUP_REMOVED lines=9> */
.L_x_455:
[----:B------:R-:W-:Y:S05]  /*1e060*/  BSYNC B1 ;  /* 0x0000000000017941 */ /* 0x000fea0003800000 */
.L_x_454:
[----:B------:R-:W-:Y:S05]  /*1e070*/  @P1 BRA `(.L_x_446) ;  /* 0x0000000000481947 */ /* 0x000fea0003800000 */
[----:B------:R-:W-:Y:S01]  /*1e080*/  IADD3 R5, P0, R6, 0x60, RZ ;  /* 0x0000006006057810 */ /* 0x000fe20007f1e0ff */
[----:B------:R-:W-:Y:S01]  /*1e090*/  ULDC.64 UR4, c[0x0][0xad8] ;  /* 0x0002b60000047ab9 */ /* 0x000fe20000000a00 */
[----:B------:R-:W-:Y:S01]  /*1e0a0*/  IMAD.MOV.U32 R2, RZ, RZ, R4 ;  /* 0x000000ffff027224 */ /* 0x000fe200078e0004 */
[----:B------:R-:W-:Y:S01]  /*1e0b0*/  ULDC.64 UR6, c[0x0][0xa80] ;  /* 0x0002a00000067ab9 */ /* 0x000fe20000000a00 */
[----:B------:R-:W-:Y:S01]  /*1e0c0*/  IADD3.X R6, RZ, R7, RZ, P0, !PT ;  /* 0x00000007ff067210 */ /* 0x000fe200007fe4ff */
[----:B------:R-:W-:Y:S02]  /*1e0d0*/  IMAD.MOV.U32 R3, RZ, RZ, R11 ;  /* 0x000000ffff037224 */ /* 0x000fe400078e000b */
[----:B------:R-:W-:Y:S02]  /*1e0e0*/  VIADD R0, R12, 0x40 ;  /* 0x000000400c007836 */ /* 0x000fe40000000000 */
[----:B------:R-:W-:Y:S02]  /*1e0f0*/  IMAD R6, R6, UR4, RZ ;  /* 0x0000000406067c24 */ /* 0x000fe4000f8e02ff */
        /* <DEDUP_REMOVED lines=10> */
.L_x_446:
[----:B------:R-:W-:Y:S05]  /*1e1a0*/  BSYNC B0 ;  /* 0x0000000000007941 */ /* 0x000fea0003800000 */
.L_x_436:
[----:B------:R-:W-:Y:S02]  /*1e1b0*/  ULDC UR4, c[0x0][0xc14] ;  /* 0x0003050000047ab9 */ /* 0x000fe40000000800 */
[----:B------:R-:W-:-:S13]  /*1e1c0*/  ISETP.GE.AND P0, PT, R127, UR4, PT ;  /* 0x000000047f007c0c */ /* 0x000fda000bf06270 */
[----:B------:R-:W-:Y:S05]  /*1e1d0*/  @!P0 BRA `(.L_x_456) ;  /* 0xfffffe2c00fc8947 */ /* 0x000fea000383ffff */
[----:B------:R-:W-:Y:S05]  /*1e1e0*/  BRA `(.L_x_285) ;  /* 0x0000005c00407947 */ /* 0x000fea0003800000 */
.L_x_283:
[----:B------:R-:W-:-:S08]  /*1e1f0*/  NOP ;  /* 0x0000000000007918 */ /* 0x000fd00000000000 */
[----:B0-----:R-:W0:-:S00]  /*1e200*/  USETMAXREG.DEALLOC.CTAPOOL 0x18 ;  /* 0x00000018000079c8 */ /* 0x001e0000080e0500 */
[----:B0-----:R-:W2:Y:S01]  /*1e210*/  LDL.LU R2, [R1+0x40] ;  /* 0x0000400001027983 */ /* 0x001ea20000300800 */
[----:B------:R-:W-:Y:S01]  /*1e220*/  LOP3.LUT R0, R0, 0x3, RZ, 0xc0, !PT ;  /* 0x0000000300007812 */ /* 0x000fe200078ec0ff */
[----:B------:R-:W-:-:S05]  /*1e230*/  IMAD.MOV.U32 R4, RZ, RZ, RZ ;  /* 0x000000ffff047224 */ /* 0x000fca00078e00ff */
[----:B------:R-:W0:Y:S02]  /*1e240*/  SHFL.IDX PT, R0, R0, RZ, 0x1f ;  /* 0x00001fff00007589 */ /* 0x000e2400000e0000 */
[----:B0-----:R-:W-:Y:S02]  /*1e250*/  ISETP.NE.AND P0, PT, R0, RZ, PT ;  /* 0x000000ff0000720c */ /* 0x001fe40003f05270 */
[----:B--2---:R-:W-:-:S11]  /*1e260*/  LOP3.LUT R2, R2, 0xfffffffd, RZ, 0xc0, !PT ;  /* 0xfffffffd02027812 */ /* 0x004fd600078ec0ff */
[----:B------:R-:W-:-:S05]  /*1e270*/  @P0 LOP3.LUT R2, R2, 0x2, RZ, 0xfc, !PT ;  /* 0x0000000202020812 */ /* 0x000fca00078efcff */
[----:B------:R0:W-:Y:S01]  /*1e280*/  STL [R1+0x40], R2 ;  /* 0x0000400201007387 */ /* 0x0001e20000100800 */
[----:B------:R-:W-:Y:S05]  /*1e290*/  @!P0 BRA `(.L_x_457) ;  /* 0x0000000000248947 */ /* 0x000fea0003800000 */
[----:B------:R-:W1:Y:S08]  /*1e2a0*/  S2UR UR5, SR_CgaCtaId ;  /* 0x00000000000579c3 */ /* 0x000e700000008800 */
[----:B------:R-:W-:Y:S06]  /*1e2b0*/  BAR.SYNC.DEFER_BLOCKING 0x5, 0x180 ;  /* 0x0146000000007b1d */ /* 0x000fec0000010000 */
[----:B------:R-:W-:-:S02]  /*1e2c0*/  UMOV UR4, 0x400 ;  /* 0x0000040000047882 */ /* 0x000fc40000000000 */
[----:B-1----:R-:W-:-:S09]  /*1e2d0*/  ULEA UR4, UR5, UR4, 0x18 ;  /* 0x0000000405047291 */ /* 0x002fd2000f8ec03f */
[----:B------:R-:W1:Y:S04]  /*1e2e0*/  LDS.128 R4, [UR4+0x2e8d0] ;  /* 0x02e8d004ff047984 */ /* 0x000e680008000c00 */
[----:B-1----:R1:W-:Y:S04]  /*1e2f0*/  STL.64 [R1], R4 ;  /* 0x0000000401007387 */ /* 0x0023e80000100a00 */
[----:B------:R1:W-:Y:S01]  /*1e300*/  STL.64 [R1+0x8], R6 ;  /* 0x0000080601007387 */ /* 0x0003e20000100a00 */
[----:B------:R-:W-:Y:S06]  /*1e310*/  BAR.ARV 0x4, 0x180 ;  /* 0x0106000000007b1d */ /* 0x000fec0000002000 */
[----:B------:R-:W-:Y:S05]  /*1e320*/  BRA `(.L_x_458) ;  /* 0x0000000800207947 */ /* 0x000fea0003800000 */
.L_x_457:
[----:B------:R-:W1:Y:S01]  /*1e330*/  S2R R0, SR_TID.X ;  /* 0x0000000000007919 */ /* 0x000e620000002100 */
[----:B------:R-:W-:Y:S01]  /*1e340*/  ULDC UR4, c[0x0][0xc14] ;  /* 0x0003050000047ab9 */ /* 0x000fe20000000800 */
[----:B------:R-:W2:Y:S01]  /*1e350*/  S2UR UR6, SR_CTAID.X ;  /* 0x00000000000679c3 */ /* 0x000ea20000002500 */
[----:B------:R-:W-:Y:S01]  /*1e360*/  ULDC UR5, c[0x0][0xc10] ;  /* 0x0003040000057ab9 */ /* 0x000fe20000000800 */
[----:B-1----:R-:W-:-:S04]  /*1e370*/  LOP3.LUT R5, R0, 0x1f, RZ, 0xc0, !PT ;  /* 0x0000001f00057812 */ /* 0x002fc800078ec0ff */
[----:B------:R-:W-:-:S04]  /*1e380*/  ISETP.NE.AND P0, PT, R5, 0x1f, PT ;  /* 0x0000001f0500780c */ /* 0x000fc80003f05270 */
[----:B------:R-:W-:-:S13]  /*1e390*/  ISETP.GE.OR P1, PT, R5, UR4, !P0 ;  /* 0x0000000405007c0c */ /* 0x000fda000c726670 */
[----:B0-----:R-:W0:Y:S02]  /*1e3a0*/  @!P1 LDC.64 R2, c[0x0][0xc58] ;  /* 0x00031600ff029b82 */ /* 0x001e240000000a00 */
[----:B0-----:R-:W-:-:S05]  /*1e3b0*/  @!P1 IMAD.WIDE.U32 R2, R5, 0x4, R2 ;  /* 0x0000000405029825 */ /* 0x001fca00078e0002 */
[----:B------:R-:W3:Y:S01]  /*1e3c0*/  @!P1 LDG.E R4, desc[UR60][R2.64] ;  /* 0x0000003c02049981 */ /* 0x000ee2000c1e1900 */
[C---:B------:R-:W-:Y:S01]  /*1e3d0*/  ISETP.NE.AND P1, PT, R5.reuse, RZ, PT ;  /* 0x000000ff0500720c */ /* 0x040fe20003f25270 */
[----:B------:R-:W-:Y:S01]  /*1e3e0*/  UMOV UR4, URZ ;  /* 0x0000003f00047c82 */ /* 0x000fe20008000000 */
[C---:B------:R-:W-:Y:S02]  /*1e3f0*/  ISETP.GE.U32.AND P2, PT, R5.reuse, 0x2, PT ;  /* 0x000000020500780c */ /* 0x040fe40003f46070 */
[C---:B------:R-:W-:Y:S02]  /*1e400*/  ISETP.GE.U32.AND P3, PT, R5.reuse, 0x4, PT ;  /* 0x000000040500780c */ /* 0x040fe40003f66070 */
[C---:B------:R-:W-:Y:S02]  /*1e410*/  ISETP.GE.U32.AND P4, PT, R5.reuse, 0x8, PT ;  /* 0x000000080500780c */ /* 0x040fe40003f86070 */
[----:B------:R-:W-:Y:S01]  /*1e420*/  ISETP.GE.U32.AND P5, PT, R5, 0x10, PT ;  /* 0x000000100500780c */ /* 0x000fe20003fa6070 */
        /* <DEDUP_REMOVED lines=8> */
[----:B------:R-:W-:Y:S01]  /*1e4b0*/  IADD3 R3, R0, R3, RZ ;  /* 0x0000000300037210 */ /* 0x000fe20007ffe0ff */
[----:B------:R-:W-:-:S04]  /*1e4c0*/  IMAD.MOV.U32 R0, RZ, RZ, RZ ;  /* 0x000000ffff007224 */ /* 0x000fc800078e00ff */
[----:B------:R-:W0:Y:S02]  /*1e4d0*/  SHFL.UP PT, R2, R3, 0x8, RZ ;  /* 0x0500000003027989 */ /* 0x000e2400000e00ff */
[----:B0-----:R-:W-:-:S05]  /*1e4e0*/  SEL R2, R2, RZ, P4 ;  /* 0x000000ff02027207 */ /* 0x001fca0002000000 */
[----:B------:R-:W-:-:S05]  /*1e4f0*/  IMAD.IADD R7, R3, 0x1, R2 ;  /* 0x0000000103077824 */ /* 0x000fca00078e0202 */
[----:B------:R-:W0:Y:S02]  /*1e500*/  SHFL.UP PT, R2, R7, 0x10, RZ ;  /* 0x0600000007027989 */ /* 0x000e2400000e00ff */
[----:B0-----:R-:W-:-:S05]  /*1e510*/  SEL R2, R2, RZ, P5 ;  /* 0x000000ff02027207 */ /* 0x001fca0002800000 */
[----:B------:R-:W-:-:S05]  /*1e520*/  IMAD.IADD R2, R7, 0x1, R2 ;  /* 0x0000000107027824 */ /* 0x000fca00078e0202 */
[----:B------:R-:W0:Y:S02]  /*1e530*/  SHFL.IDX PT, R6, R2, 0x1f, 0x1f ;  /* 0x03e01f0002067f89 */ /* 0x000e2400000e0000 */
[----:B0-----:R-:W-:-:S05]  /*1e540*/  IMAD R6, R6, UR5, RZ ;  /* 0x0000000506067c24 */ /* 0x001fca000f8e02ff */
[----:B--2---:R-:W-:Y:S02]  /*1e550*/  ISETP.GT.AND P6, PT, R6, UR6, PT ;  /* 0x0000000606007c0c */ /* 0x004fe4000bfc4270 */
[----:B------:R-:W-:-:S11]  /*1e560*/  MOV R9, R6 ;  /* 0x0000000600097202 */ /* 0x000fd60000000f00 */
[----:B------:R-:W-:Y:S05]  /*1e570*/  @P6 BRA `(.L_x_459) ;  /* 0x0000000000a46947 */ /* 0x000fea0003800000 */
[----:B------:R-:W0:Y:S01]  /*1e580*/  LDC R7, c[0x0][0xc14] ;  /* 0x00030500ff077b82 */ /* 0x000e220000000800 */
[----:B------:R-:W-:Y:S01]  /*1e590*/  IMAD.MOV.U32 R6, RZ, RZ, R9 ;  /* 0x000000ffff067224 */ /* 0x000fe200078e0009 */
[----:B------:R-:W-:Y:S01]  /*1e5a0*/  UMOV UR4, URZ ;  /* 0x0000003f00047c82 */ /* 0x000fe20008000000 */
[----:B------:R-:W-:Y:S01]  /*1e5b0*/  ULDC UR7, c[0x0][0xc14] ;  /* 0x0003050000077ab9 */ /* 0x000fe20000000800 */
[----:B------:R-:W-:-:S05]  /*1e5c0*/  ULDC UR5, c[0x0][0xc10] ;  /* 0x0003040000057ab9 */ /* 0x000fca0000000800 */
.L_x_463:
[----:B------:R-:W-:Y:S01]  /*1e5d0*/  IMAD.U32 R2, RZ, RZ, UR7 ;  /* 0x00000007ff027e24 */ /* 0x000fe2000f8e00ff */
[----:B------:R-:W-:-:S04]  /*1e5e0*/  UIADD3 UR4, UR4, 0x1f, URZ ;  /* 0x0000001f04047890 */ /* 0x000fc8000fffe03f */
[----:B------:R1:W-:Y:S02]  /*1e5f0*/  STL [R1+0xc], R2 ;  /* 0x00000c0201007387 */ /* 0x0003e40000100800 */
[----:B0-----:R-:W-:-:S13]  /*1e600*/  ISETP.LE.AND P6, PT, R7, UR4, PT ;  /* 0x0000000407007c0c */ /* 0x001fda000bfc3270 */
[----:B-1----:R-:W-:Y:S05]  /*1e610*/  @P6 BRA `(.L_x_460) ;  /* 0x00000004002c6947 */ /* 0x002fea0003800000 */
[----:B------:R-:W-:Y:S01]  /*1e620*/  VIADD R8, R5, UR4 ;  /* 0x0000000405087c36 */ /* 0x000fe20008000000 */
[----:B------:R-:W-:Y:S01]  /*1e630*/  BSSY B0, `(.L_x_461) ;  /* 0x0000007000007945 */ /* 0x000fe20003800000 */
[----:B------:R-:W-:-:S03]  /*1e640*/  MOV R4, RZ ;  /* 0x000000ff00047202 */ /* 0x000fc60000000f00 */
[----:B------:R-:W-:-:S13]  /*1e650*/  ISETP.GE.OR P6, PT, R8, R7, !P0 ;  /* 0x000000070800720c */ /* 0x000fda00047c6670 */
[----:B------:R-:W-:Y:S05]  /*1e660*/  @P6 BRA `(.L_x_462) ;  /* 0x00000000000c6947 */ /* 0x000fea0003800000 */
[----:B------:R-:W0:Y:S02]  /*1e670*/  LDC.64 R2, c[0x0][0xc58] ;  /* 0x00031600ff027b82 */ /* 0x000e240000000a00 */
[----:B0-----:R-:W-:-:S05]  /*1e680*/  IMAD.WIDE R2, R8, 0x4, R2 ;  /* 0x0000000408027825 */ /* 0x001fca00078e0202 */
[----:B------:R0:W5:Y:S02]  /*1e690*/  LDG.E R4, desc[UR60][R2.64] ;  /* 0x0000003c02047981 */ /* 0x000164000c1e1900 */
.L_x_462:
[----:B------:R-:W-:Y:S05]  /*1e6a0*/  BSYNC B0 ;  /* 0x0000000000007941 */ /* 0x000fea0003800000 */
.L_x_461:
        /* <DEDUP_REMOVED lines=15> */
[----:B------:R-:W0:Y:S02]  /*1e7a0*/  SHFL.IDX PT, R3, R11, 0x1f, 0x1f ;  /* 0x03e01f000b037f89 */ /* 0x000e2400000e0000 */
[----:B0-----:R-:W-:-:S04]  /*1e7b0*/  IMAD R3, R3, UR5, RZ ;  /* 0x0000000503037c24 */ /* 0x001fc8000f8e02ff */
[----:B------:R-:W-:-:S05]  /*1e7c0*/  IMAD.IADD R6, R3, 0x1, R6 ;  /* 0x0000000103067824 */ /* 0x000fca00078e0206 */
[----:B------:R-:W-:-:S13]  /*1e7d0*/  ISETP.GT.AND P6, PT, R6, UR6, PT ;  /* 0x0000000606007c0c */ /* 0x000fda000bfc4270 */
[----:B------:R-:W-:Y:S05]  /*1e7e0*/  @!P6 BRA `(.L_x_463) ;  /* 0xfffffffc0078e947 */ /* 0x000fea000383ffff */
[----:B------:R-:W-:Y:S01]  /*1e7f0*/  IMAD.MOV.U32 R2, RZ, RZ, R11 ;  /* 0x000000ffff027224 */ /* 0x000fe200078e000b */
[----:B------:R-:W-:-:S07]  /*1e800*/  MOV R9, R3 ;  /* 0x0000000300097202 */ /* 0x000fce0000000f00 */
.L_x_459:
[----:B------:R-:W-:-:S04]  /*1e810*/  IMAD.IADD R9, R6, 0x1, -R9 ;  /* 0x0000000106097824 */ /* 0x000fc800078e0a09 */
[----:B------:R-:W-:-:S05]  /*1e820*/  IMAD R3, R2, UR5, R9 ;  /* 0x0000000502037c24 */ /* 0x000fca000f8e0209 */
[----:B------:R-:W-:-:S13]  /*1e830*/  ISETP.GT.AND P0, PT, R3, UR6, PT ;  /* 0x0000000603007c0c */ /* 0x000fda000bf04270 */
[----:B------:R-:W-:-:S04]  /*1e840*/  VOTE.ANY R8, PT, !P0 ;  /* 0x0000000000087806 */ /* 0x000fc800040e0100 */
[----:B------:R-:W0:Y:S01]  /*1e850*/  POPC R7, R8 ;  /* 0x0000000800077309 */ /* 0x000e220000000000 */
[----:B------:R-:W-:Y:S01]  /*1e860*/  ISETP.NE.AND P0, PT, R8, RZ, PT ;  /* 0x000000ff0800720c */ /* 0x000fe20003f05270 */
[----:B0-----:R-:W0:Y:S02]  /*1e870*/  SHFL.IDX PT, R4, R4, R7, 0x1f ;  /* 0x00001f0704047589 */ /* 0x001e2400000e0000 */
[----:B0-----:R-:W-:-:S04]  /*1e880*/  IABS R6, R4 ;  /* 0x0000000400067213 */ /* 0x001fc80000000000 */
[----:B------:R-:W0:Y:S08]  /*1e890*/  I2F.RP R10, R6 ;  /* 0x00000006000a7306 */ /* 0x000e300000209400 */
[----:B0-----:R-:W0:Y:S02]  /*1e8a0*/  MUFU.RCP R10, R10 ;  /* 0x0000000a000a7308 */ /* 0x001e240000001000 */
[----:B0-----:R-:W-:-:S06]  /*1e8b0*/  VIADD R3, R10, 0xffffffe ;  /* 0x0ffffffe0a037836 */ /* 0x001fcc0000000000 */
[----:B------:R-:W0:Y:S02]  /*1e8c0*/  F2I.FTZ.U32.TRUNC.NTZ R3, R3 ;  /* 0x0000000300037305 */ /* 0x000e24000021f000 */
[----:B0-----:R-:W-:Y:S01]  /*1e8d0*/  IMAD.MOV R13, RZ, RZ, -R3 ;  /* 0x000000ffff0d7224 */ /* 0x001fe200078e0a03 */
[----:B------:R-:W-:Y:S06]  /*1e8e0*/  @!P0 BRA `(.L_x_464) ;  /* 0x0000000000088947 */ /* 0x000fec0003800000 */
[----:B------:R-:W-:-:S05]  /*1e8f0*/  IADD3 R11, R7, -0x1, RZ ;  /* 0xffffffff070b7810 */ /* 0x000fca0007ffe0ff */
[----:B------:R0:W1:Y:S02]  /*1e900*/  SHFL.IDX PT, R0, R2, R11, 0x1f ;  /* 0x00001f0b02007589 */ /* 0x00006400000e0000 */
.L_x_464:
[----:B-1----:R-:W-:Y:S02]  /*1e910*/  IMAD R0, R0, UR5, R9 ;  /* 0x0000000500007c24 */ /* 0x002fe4000f8e0209 */
[----:B------:R-:W-:Y:S02]  /*1e920*/  IMAD R9, R13, R6, RZ ;  /* 0x000000060d097224 */ /* 0x000fe400078e02ff */
[----:B0-----:R-:W-:Y:S01]  /*1e930*/  IMAD.MOV.U32 R2, RZ, RZ, RZ ;  /* 0x000000ffff027224 */ /* 0x001fe200078e00ff */
[----:B------:R0:W-:Y:S03]  /*1e940*/  STL [R1], R0 ;  /* 0x0000000001007387 */ /* 0x0001e60000100800 */
[----:B------:R-:W-:Y:S01]  /*1e950*/  IMAD.HI.U32 R2, R3, R9, R2 ;  /* 0x0000000903027227 */ /* 0x000fe200078e0002 */
[----:B------:R-:W-:-:S04]  /*1e960*/  IADD3 R3, -R0, UR6, RZ ;  /* 0x0000000600037c10 */ /* 0x000fc8000fffe1ff */
[----:B------:R-:W-:Y:S02]  /*1e970*/  IABS R9, R3 ;  /* 0x0000000300097213 */ /* 0x000fe40000000000 */
[----:B0-----:R-:W-:-:S03]  /*1e980*/  IABS R0, R4 ;  /* 0x0000000400007213 */ /* 0x001fc60000000000 */
[----:B------:R-:W-:-:S04]  /*1e990*/  IMAD.HI.U32 R2, R2, R9, RZ ;  /* 0x0000000902027227 */ /* 0x000fc800078e00ff */
[----:B------:R-:W-:-:S04]  /*1e9a0*/  IMAD.MOV R0, RZ, RZ, -R0 ;  /* 0x000000ffff007224 */ /* 0x000fc800078e0a00 */
[----:B------:R-:W-:Y:S01]  /*1e9b0*/  IMAD R9, R2, R0, R9 ;  /* 0x0000000002097224 */ /* 0x000fe200078e0209 */
[----:B------:R-:W-:-:S04]  /*1e9c0*/  LOP3.LUT R0, R3, R4, RZ, 0x3c, !PT ;  /* 0x0000000403007212 */ /* 0x000fc800078e3cff */
[----:B------:R-:W-:Y:S02]  /*1e9d0*/  ISETP.GT.U32.AND P1, PT, R6, R9, PT ;  /* 0x000000090600720c */ /* 0x000fe40003f24070 */
[----:B------:R-:W-:-:S11]  /*1e9e0*/  ISETP.GE.AND P2, PT, R0, RZ, PT ;  /* 0x000000ff0000720c */ /* 0x000fd60003f46270 */
[----:B------:R-:W-:Y:S01]  /*1e9f0*/  @!P1 IMAD.IADD R9, R9, 0x1, -R6 ;  /* 0x0000000109099824 */ /* 0x000fe200078e0a06 */
[----:B------:R-:W-:Y:S02]  /*1ea00*/  @!P1 IADD3 R2, R2, 0x1, RZ ;  /* 0x0000000102029810 */ /* 0x000fe40007ffe0ff */
[----:B------:R-:W-:Y:S02]  /*1ea10*/  ISETP.NE.AND P1, PT, R4, RZ, PT ;  /* 0x000000ff0400720c */ /* 0x000fe40003f25270 */
[----:B------:R-:W-:-:S13]  /*1ea20*/  ISETP.GE.U32.AND P0, PT, R9, R6, PT ;  /* 0x000000060900720c */ /* 0x000fda0003f06070 */
[----:B------:R-:W-:-:S04]  /*1ea30*/  @P0 VIADD R2, R2, 0x1 ;  /* 0x0000000102020836 */ /* 0x000fc80000000000 */
[----:B------:R-:W-:Y:S01]  /*1ea40*/  @!P2 IMAD.MOV R2, RZ, RZ, -R2 ;  /* 0x000000ffff02a224 */ /* 0x000fe200078e0a02 */
[----:B------:R-:W-:-:S05]  /*1ea50*/  @!P1 LOP3.LUT R2, RZ, R4, RZ, 0x33, !PT ;  /* 0x00000004ff029212 */ /* 0x000fca00078e33ff */
[----:B------:R-:W-:-:S04]  /*1ea60*/  IMAD.MOV R0, RZ, RZ, -R2 ;  /* 0x000000ffff007224 */ /* 0x000fc800078e0a02 */
[----:B------:R-:W-:Y:S01]  /*1ea70*/  IMAD R3, R4, R0, R3 ;  /* 0x0000000004037224 */ /* 0x000fe200078e0203 */
[----:B------:R-:W-:-:S04]  /*1ea80*/  IADD3 R0, R7, UR4, RZ ;  /* 0x0000000407007c10 */ /* 0x000fc8000fffe0ff */
[----:B------:R1:W-:Y:S04]  /*1ea90*/  STL [R1+0x4], R3 ;  /* 0x0000040301007387 */ /* 0x0003e80000100800 */
[----:B------:R1:W-:Y:S04]  /*1eaa0*/  STL [R1+0x8], R2 ;  /* 0x0000080201007387 */ /* 0x0003e80000100800 */
[----:B------:R1:W-:Y:S01]  /*1eab0*/  STL [R1+0xc], R0 ;  /* 0x00000c0001007387 */ /* 0x0003e20000100800 */
[----:B------:R-:W-:Y:S05]  /*1eac0*/  BRA `(.L_x_465) ;  /* 0x0000000000107947 */ /* 0x000fea0003800000 */
.L_x_460:
[----:B------:R-:W-:Y:S01]  /*1ead0*/  IMAD.U32 R0, RZ, RZ, UR6 ;  /* 0x00000006ff007e24 */ /* 0x000fe2000f8e00ff */
[----:B------:R0:W-:Y:S04]  /*1eae0*/  STL [R1+0x4], RZ ;  /* 0x000004ff01007387 */ /* 0x0001e80000100800 */
[----:B------:R0:W-:Y:S04]  /*1eaf0*/  STL [R1+0x8], RZ ;  /* 0x000008ff01007387 */ /* 0x0001e80000100800 */
[----:B------:R0:W-:Y:S02]  /*1eb00*/  STL [R1], R0 ;  /* 0x0000000001007387 */ /* 0x0001e40000100800 */
.L_x_465:
[----:B------:R-:W2:Y:S04]  /*1eb10*/  LDL R8, [R1] ;  /* 0x0000000001087983 */ /* 0x000ea80000100800 */
[----:B------:R-:W2:Y:S04]  /*1eb20*/  LDL R9, [R1+0x4] ;  /* 0x0000040001097983 */ /* 0x000ea80000100800 */
[----:B------:R-:W2:Y:S04]  /*1eb30*/  LDL R10, [R1+0x8] ;  /* 0x00000800010a7983 */ /* 0x000ea80000100800 */
[----:B------:R-:W2:Y:S01]  /*1eb40*/  LDL R11, [R1+0xc] ;  /* 0x00000c00010b7983 */ /* 0x000ea20000100800 */
[----:B------:R-:W-:-:S13]  /*1eb50*/  ISETP.NE.AND P0, PT, R5, RZ, PT ;  /* 0x000000ff0500720c */ /* 0x000fda0003f05270 */
[----:B-1----:R-:W1:Y:S01]  /*1eb60*/  @!P0 S2R R3, SR_CgaCtaId ;  /* 0x0000000000038919 */ /* 0x002e620000008800 */
[----:B0-----:R-:W-:-:S04]  /*1eb70*/  @!P0 MOV R0, 0x400 ;  /* 0x0000040000008802 */ /* 0x001fc80000000f00 */
[----:B-1----:R-:W-:-:S05]  /*1eb80*/  @!P0 LEA R0, R3, R0, 0x18 ;  /* 0x0000000003008211 */ /* 0x002fca00078ec0ff */
[----:B--2---:R2:W-:Y:S01]  /*1eb90*/  @!P0 STS.128 [R0+0x2e8d0], R8 ;  /* 0x02e8d00800008388 */ /* 0x0045e20000000c00 */
[----:B------:R-:W-:Y:S06]  /*1eba0*/  BAR.ARV 0x5, 0x180 ;  /* 0x0146000000007b1d */ /* 0x000fec0000002000 */
.L_x_458:
[----:B--2---:R-:W2:Y:S01]  /*1ebb0*/  LDL R0, [R1+0xc] ;  /* 0x00000c0001007983 */ /* 0x004ea20000100800 */
[----:B------:R-:W-:-:S03]  /*1ebc0*/  ULDC UR4, c[0x0][0xc14] ;  /* 0x0003050000047ab9 */ /* 0x000fc60000000800 */
[----:B------:R3:W-:Y:S01]  /*1ebd0*/  STL [R1+0x10], RZ ;  /* 0x000010ff01007387 */ /* 0x0007e20000100800 */
[----:B--2---:R-:W-:Y:S01]  /*1ebe0*/  ISETP.GE.AND P0, PT, R0, UR4, PT ;  /* 0x0000000400007c0c */ /* 0x004fe2000bf06270 */
[----:B------:R-:W-:-:S05]  /*1ebf0*/  IMAD.MOV.U32 R0, RZ, RZ, 0x1 ;  /* 0x00000001ff007424 */ /* 0x000fca00078e00ff */
[----:B------:R3:W-:Y:S04]  /*1ec00*/  STL [R1+0x18], R0 ;  /* 0x0000180001007387 */ /* 0x0007e80000100800 */
[----:B------:R3:W-:Y:S03]  /*1ec10*/  STL [R1+0x44], RZ ;  /* 0x000044ff01007387 */ /* 0x0007e60000100800 */
[----:B------:R-:W-:Y:S05]  /*1ec20*/  @P0 BRA `(.L_x_466) ;  /* 0x0000004c00a40947 */ /* 0x000fea0003800000 */
[----:B0-----:R-:W2:Y:S01]  /*1ec30*/  LDL R2, [R1+0x98] ;  /* 0x0000980001027983 */ /* 0x001ea20000100800 */
[----:B---3--:R-:W0:Y:S01]  /*1ec40*/  S2R R0, SR_TID.X ;  /* 0x0000000000007919 */ /* 0x008e220000002100 */
[----:B-1----:R-:W1:Y:S01]  /*1ec50*/  S2R R6, SR_TID.X ;  /* 0x0000000000067919 */ /* 0x002e620000002100 */
[----:B0-----:R-:W-:-:S05]  /*1ec60*/  LOP3.LUT R0, R0, 0x7f, RZ, 0xc0, !PT ;  /* 0x0000007f00007812 */ /* 0x001fca00078ec0ff */
[----:B------:R-:W-:Y:S01]  /*1ec70*/  IMAD.SHL.U32 R0, R0, 0x10, RZ ;  /* 0x0000001000007824 */ /* 0x000fe200078e00ff */
[----:B-1----:R-:W-:-:S04]  /*1ec80*/  SHF.L.U32 R4, R6, 0x5, RZ ;  /* 0x0000000506047819 */ /* 0x002fc800000006ff */
[----:B------:R-:W-:Y:S01]  /*1ec90*/  LOP3.LUT R3, R0, 0x600, RZ, 0xc0, !PT ;  /* 0x0000060000037812 */ /* 0x000fe200078ec0ff */
[----:B------:R-:W-:-:S03]  /*1eca0*/  IMAD.SHL.U32 R0, R6, 0x80, RZ ;  /* 0x0000008006007824 */ /* 0x000fc600078e00ff */
[----:B------:R-:W-:Y:S02]  /*1ecb0*/  LOP3.LUT R5, R3, 0x60, R4, 0xf8, !PT ;  /* 0x0000006003057812 */ /* 0x000fe400078ef804 */
[----:B------:R-:W-:Y:S02]  /*1ecc0*/  SHF.R.U32.HI R3, RZ, 0x1, R6 ;  /* 0x00000001ff037819 */ /* 0x000fe40000011606 */
[----:B------:R-:W-:Y:S02]  /*1ecd0*/  LOP3.LUT R5, R5, 0x100, R4, 0xf8, !PT ;  /* 0x0000010005057812 */ /* 0x000fe400078ef804 */
[----:B------:R-:W-:Y:S01]  /*1ece0*/  LOP3.LUT R4, R4, 0x80, RZ, 0xc0, !PT ;  /* 0x0000008004047812 */ /* 0x000fe200078ec0ff */
[----:B------:R-:W-:-:S03]  /*1ecf0*/  IMAD.SHL.U32 R7, R6, 0x4, RZ ;  /* 0x0000000406077824 */ /* 0x000fc600078e00ff */
[----:B------:R-:W-:-:S04]  /*1ed00*/  LOP3.LUT R4, R4, 0x10, R6, 0xf8, !PT ;  /* 0x0000001004047812 */ /* 0x000fc800078ef806 */
[----:B------:R-:W-:Y:S02]  /*1ed10*/  LOP3.LUT R4, R4, 0x10, R7, 0x78, !PT ;  /* 0x0000001004047812 */ /* 0x000fe400078e7807 */
[----:B------:R-:W-:Y:S01]  /*1ed20*/  LOP3.LUT P0, RZ, R6, 0x4, RZ, 0xc0, !PT ;  /* 0x0000000406ff7812 */ /* 0x000fe2000780c0ff */
[----:B------:R-:W-:Y:S01]  /*1ed30*/  BSSY B7, `(.L_x_466) ;  /* 0x00004d8000077945 */ /* 0x000fe20003800000 */
[----:B------:R-:W-:Y:S01]  /*1ed40*/  ULDC UR40, c[0x0][0xc] ;  /* 0x0000030000287ab9 */ /* 0x000fe20000000800 */
[----:B------:R-:W-:Y:S01]  /*1ed50*/  ULDC.64 UR36, c[0x0][0x198] ;  /* 0x0000660000247ab9 */ /* 0x000fe20000000a00 */
[----:B--2---:R-:W-:Y:S02]  /*1ed60*/  R2UR UR4, R2 ;  /* 0x00000000020472ca */ /* 0x004fe400000e0000 */
[----:B------:R-:W-:-:S04]  /*1ed70*/  LOP3.LUT R2, R0, 0x380, RZ, 0xc0, !PT ;  /* 0x0000038000027812 */ /* 0x000fc800078ec0ff */
[----:B------:R-:W-:Y:S01]  /*1ed80*/  LOP3.LUT R2, R2, 0x30, R3, 0xf8, !PT ;  /* 0x0000003002027812 */ /* 0x000fe200078ef803 */
[----:B------:R-:W-:-:S05]  /*1ed90*/  IMAD.SHL.U32 R3, R6, 0x10, RZ ;  /* 0x0000001006037824 */ /* 0x000fca00078e00ff */
[----:B------:R-:W-:-:S04]  /*1eda0*/  LOP3.LUT R3, R2, 0x70, R3, 0x78, !PT ;  /* 0x0000007002037812 */ /* 0x000fc800078e7803 */
[----:B------:R-:W-:Y:S02]  /*1edb0*/  LOP3.LUT R2, R3, 0xc00, R0, 0xf8, !PT ;  /* 0x00000c0003027812 */ /* 0x000fe400078ef800 */
[----:B------:R-:W-:-:S03]  /*1edc0*/  LOP3.LUT R0, R5, R4, RZ, 0xfc, !PT ;  /* 0x0000000405007212 */ /* 0x000fc600078efcff */
[----:B------:R-:W-:Y:S04]  /*1edd0*/  STL [R1+0x30], R2 ;  /* 0x0000300201007387 */ /* 0x000fe80000100800 */
[----:B------:R0:W-:Y:S02]  /*1ede0*/  STL [R1+0x2c], R0 ;  /* 0x00002c0001007387 */ /* 0x0001e40000100800 */
[----:B0-----:R-:W-:-:S04]  /*1edf0*/  MOV R0, 0x40 ;  /* 0x0000004000007802 */ /* 0x001fc80000000f00 */
[----:B------:R-:W-:Y:S01]  /*1ee00*/  SEL R2, R0, 0xffffffc0, !P0 ;  /* 0xffffffc000027807 */ /* 0x000fe20004000000 */
[----:B------:R-:W-:-:S04]  /*1ee10*/  IMAD.MOV.U32 R0, RZ, RZ, 0x1 ;  /* 0x00000001ff007424 */ /* 0x000fc800078e00ff */
[----:B------:R0:W-:Y:S04]  /*1ee20*/  STL [R1+0x34], R2 ;  /* 0x0000340201007387 */ /* 0x0001e80000100800 */
[----:B------:R0:W-:Y:S04]  /*1ee30*/  STL [R1+0x44], RZ ;  /* 0x000044ff01007387 */ /* 0x0001e80000100800 */
[----:B------:R0:W-:Y:S04]  /*1ee40*/  STL [R1+0x1c], R0 ;  /* 0x00001c0001007387 */ /* 0x0001e80000100800 */
[----:B------:R0:W-:Y:S04]  /*1ee50*/  STL [R1+0x14], RZ ;  /* 0x000014ff01007387 */ /* 0x0001e80000100800 */
[----:B------:R0:W-:Y:S04]  /*1ee60*/  STL [R1+0x10], RZ ;  /* 0x000010ff01007387 */ /* 0x0001e80000100800 */
[----:B------:R0:W-:Y:S01]  /*1ee70*/  STL [R1+0x18], R0 ;  /* 0x0000180001007387 */ /* 0x0001e20000100800 */
[----:B------:R-:W-:-:S02]  /*1ee80*/  ULOP3.LUT UR38, UR4, 0x1, URZ, 0xfc, !UPT ;  /* 0x0000000104267892 */ /* 0x000fc4000f8efc3f */
[----:B------:R-:W-:-:S12]  /*1ee90*/  ULOP3.LUT UR39, UR4, 0x2, URZ, 0xfc, !UPT ;  /* 0x0000000204277892 */ /* 0x000fd8000f8efc3f */
.L_x_561:
[----:B0-----:R-:W2:Y:S01]  /*1eea0*/  LDL R0, [R1+0xc] ;  /* 0x00000c0001007983 */ /* 0x001ea20000100800 */
[----:B------:R-:W2:Y:S01]  /*1eeb0*/  LDC.64 R16, c[0x0][0xc60] ;  /* 0x00031800ff107b82 */ /* 0x000ea20000000a00 */
[----:B------:R-:W-:Y:S05]  /*1eec0*/  YIELD ;  /* 0x0000000000007946 */ /* 0x000fea0003800000 */
[----:B------:R-:W-:Y:S01]  /*1eed0*/  ULDC.64 UR4, c[0x0][0xa28] ;  /* 0x00028a0000047ab9 */ /* 0x000fe20000000a00 */
[----:B------:R-:W-:Y:S01]  /*1eee0*/  ULDC.64 UR6, c[0x0][0xa00] ;  /* 0x0002800000067ab9 */ /* 0x000fe20000000a00 */
[----:B------:R-:W-:Y:S01]  /*1eef0*/  ISETP.NE.U32.AND P0, PT, RZ, UR4, PT ;  /* 0x00000004ff007c0c */ /* 0x000fe2000bf05070 */
[----:B--2---:R-:W-:-:S06]  /*1ef00*/  IMAD.WIDE R16, R0, 0x4, R16 ;  /* 0x0000000400107825 */ /* 0x004fcc00078e0210 */
[----:B------:R-:W2:Y:S01]  /*1ef10*/  LDG.E R16, desc[UR60][R16.64] ;  /* 0x0000003c10107981 */ /* 0x000ea2000c1e1900 */
[----:B------:R-:W-:Y:S01]  /*1ef20*/  ISETP.NE.AND.EX P0, PT, RZ, UR5, PT, P0 ;  /* 0x00000005ff007c0c */ /* 0x000fe2000bf05300 */
[----:B------:R-:W-:Y:S01]  /*1ef30*/  IMAD.MOV.U32 R0, RZ, RZ, RZ ;  /* 0x000000ffff007224 */ /* 0x000fe200078e00ff */
[----:B------:R-:W-:-:S04]  /*1ef40*/  ISETP.NE.U32.AND P1, PT, RZ, UR6, PT ;  /* 0x00000006ff007c0c */ /* 0x000fc8000bf25070 */
[----:B------:R-:W-:Y:S01]  /*1ef50*/  ISETP.NE.AND.EX P1, PT, RZ, UR7, PT, P1 ;  /* 0x00000007ff007c0c */ /* 0x000fe2000bf25310 */
[----:B------:R-:W-:Y:S01]  /*1ef60*/  IMAD.MOV.U32 R4, RZ, RZ, RZ ;  /* 0x000000ffff047224 */ /* 0x000fe200078e00ff */
[----:B------:R-:W-:Y:S02]  /*1ef70*/  CS2R R8, SRZ ;  /* 0x0000000000087805 */ /* 0x000fe4000001ff00 */
[----:B--2---:R-:W-:-:S03]  /*1ef80*/  SHF.R.S32.HI R18, RZ, 0x1f, R16 ;  /* 0x0000001fff127819 */ /* 0x004fc60000011410 */
[----:B------:R-:W-:-:S04]  /*1ef90*/  @P0 LEA R2, P2, R16, UR4, 0x2 ;  /* 0x0000000410020c11 */ /* 0x000fc8000f8410ff */
[----:B------:R-:W-:Y:S01]  /*1efa0*/  @P0 LEA.HI.X R3, R16, UR5, R18, 0x2, P2 ;  /* 0x0000000510030c11 */ /* 0x000fe200090f1412 */
[----:B------:R-:W-:-:S04]  /*1efb0*/  ULDC.64 UR4, c[0x0][0xa08] ;  /* 0x0002820000047ab9 */ /* 0x000fc80000000a00 */
[----:B------:R0:W5:Y:S02]  /*1efc0*/  @P0 LDG.E R0, desc[UR60][R2.64] ;  /* 0x0000003c02000981 */ /* 0x000164000c1e1900 */
[----:B0-----:R-:W-:-:S04]  /*1efd0*/  @P1 LEA R2, P0, R16, UR6, 0x2 ;  /* 0x0000000610021c11 */ /* 0x001fc8000f8010ff */
[----:B------:R-:W-:Y:S01]  /*1efe0*/  @P1 LEA.HI.X R3, R16, UR7, R18, 0x2, P0 ;  /* 0x0000000710031c11 */ /* 0x000fe200080f1412 */
[----:B------:R-:W-:-:S04]  /*1eff0*/  ULDC.64 UR6, c[0x0][0xa10] ;  /* 0x0002840000067ab9 */ /* 0x000fc80000000a00 */
[----:B------:R0:W2:Y:S01]  /*1f000*/  @P1 LDG.E R4, desc[UR60][R2.64] ;  /* 0x0000003c02041981 */ /* 0x0000a2000c1e1900 */
[----:B------:R-:W-:Y:S02]  /*1f010*/  ISETP.NE.U32.AND P1, PT, RZ, UR6, PT ;  /* 0x00000006ff007c0c */ /* 0x000fe4000bf25070 */
[C---:B------:R-:W-:Y:S02]  /*1f020*/  SHF.L.U32 R17, R16.reuse, 0x2, RZ ;  /* 0x0000000210117819 */ /* 0x040fe400000006ff */
[----:B------:R-:W-:Y:S02]  /*1f030*/  ISETP.NE.AND.EX P1, PT, RZ, UR7, PT, P1 ;  /* 0x00000007ff007c0c */ /* 0x000fe4000bf25310 */
[----:B------:R-:W-:Y:S02]  /*1f040*/  SHF.L.U64.HI R18, R16, 0x2, R18 ;  /* 0x0000000210127819 */ /* 0x000fe40000010212 */
[----:B0-----:R-:W-:-:S04]  /*1f050*/  IADD3 R2, P0, R17, UR6, RZ ;  /* 0x0000000611027c10 */ /* 0x001fc8000ff1e0ff */
[----:B------:R-:W-:Y:S01]  /*1f060*/  IADD3.X R3, R18, UR7, RZ, P0, !PT ;  /* 0x0000000712037c10 */ /* 0x000fe200087fe4ff */
[----:B------:R-:W-:Y:S01]  /*1f070*/  ULDC.64 UR6, c[0x0][0xa20] ;  /* 0x0002880000067ab9 */ /* 0x000fe20000000a00 */
[----:B------:R-:W-:-:S03]  /*1f080*/  ISETP.NE.U32.AND P0, PT, RZ, UR4, PT ;  /* 0x00000004ff007c0c */ /* 0x000fc6000bf05070 */
[----:B------:R-:W5:Y:S04]  /*1f090*/  @P1 LDG.E R9, desc[UR60][R2.64] ;  /* 0x0000003c02091981 */ /* 0x000f68000c1e1900 */
[----:B------:R-:W5:Y:S04]  /*1f0a0*/  @P1 LDG.E R11, desc[UR60][R2.64] ;  /* 0x0000003c020b1981 */ /* 0x000f68000c1e1900 */
[----:B------:R0:W5:Y:S01]  /*1f0b0*/  @P1 LDG.E R10, desc[UR60][R2.64+0x4] ;  /* 0x0000043c020a1981 */ /* 0x000162000c1e1900 */
[----:B------:R-:W-:Y:S02]  /*1f0c0*/  ISETP.NE.AND.EX P0, PT, RZ, UR5, PT, P0 ;  /* 0x00000005ff007c0c */ /* 0x000fe4000bf05300 */
[----:B0-----:R-:W-:-:S04]  /*1f0d0*/  IADD3 R2, P2, R17, UR4, RZ ;  /* 0x0000000411027c10 */ /* 0x001fc8000ff5e0ff */
[----:B------:R-:W-:Y:S01]  /*1f0e0*/  IADD3.X R3, R18, UR5, RZ, P2, !PT ;  /* 0x0000000512037c10 */ /* 0x000fe200097fe4ff */
[----:B------:R-:W-:Y:S01]  /*1f0f0*/  ULDC.64 UR4, c[0x0][0x3f8] ;  /* 0x0000fe0000047ab9 */ /* 0x000fe20000000a00 */
[----:B------:R-:W-:Y:S01]  /*1f100*/  ISETP.NE.U32.AND P2, PT, RZ, UR6, PT ;  /* 0x00000006ff007c0c */ /* 0x000fe2000bf45070 */
[----:B------:R-:W-:-:S04]  /*1f110*/  UISETP.NE.U32.AND UP0, UPT, UR4, URZ, UPT ;  /* 0x0000003f0400728c */ /* 0x000fc8000bf05070 */
[----:B------:R0:W5:Y:S01]  /*1f120*/  @P0 LDG.E R8, desc[UR60][R2.64] ;  /* 0x0000003c02080981 */ /* 0x000162000c1e1900 */
[----:B------:R-:W-:Y:S01]  /*1f130*/  ISETP.NE.AND.EX P2, PT, RZ, UR7, PT, P2 ;  /* 0x00000007ff007c0c */ /* 0x000fe2000bf45320 */
[----:B------:R-:W-:Y:S01]  /*1f140*/  UISETP.NE.AND.EX UP0, UPT, UR5, URZ, UPT, UP0 ;  /* 0x0000003f0500728c */ /* 0x000fe2000bf05300 */
[----:B------:R-:W-:Y:S02]  /*1f150*/  ULDC UR4, c[0x0][0x404] ;  /* 0x0001010000047ab9 */ /* 0x000fe40000000800 */
[----:B------:R-:W-:Y:S01]  /*1f160*/  ULDC UR5, c[0x0][0x2e0] ;  /* 0x0000b80000057ab9 */ /* 0x000fe20000000800 */
[----:B------:R-:W-:-:S04]  /*1f170*/  USEL UR4, UR4, 0x1, UP0 ;  /* 0x0000000104047887 */ /* 0x000fc80008000000 */
[----:B------:R-:W-:-:S04]  /*1f180*/  UIMAD UR4, UR4, UR5, URZ ;  /* 0x00000005040472a4 */ /* 0x000fc8000f8e023f */
[----:B------:R-:W-:Y:S02]  /*1f190*/  @P2 IADD3 R6, P3, R17, UR6, RZ ;  /* 0x0000000611062c10 */ /* 0x000fe4000ff7e0ff */
[----:B------:R-:W-:Y:S02]  /*1f1a0*/  IMAD.U32 R5, RZ, RZ, UR4 ;  /* 0x00000004ff057e24 */ /* 0x000fe4000f8e00ff */
[----:B------:R-:W-:-:S05]  /*1f1b0*/  @P2 IADD3.X R7, R18, UR7, RZ, P3, !PT ;  /* 0x0000000712072c10 */ /* 0x000fca0009ffe4ff */
[----:B------:R0:W5:Y:S01]  /*1f1c0*/  @P2 LDG.E R5, desc[UR60][R6.64] ;  /* 0x0000003c06052981 */ /* 0x000162000c1e1900 */
[----:B------:R-:W-:-:S03]  /*1f1d0*/  ULDC UR4, c[0x0][0x338] ;  /* 0x0000ce0000047ab9 */ /* 0x000fc60000000800 */
[----:B--2---:R1:W-:Y:S02]  /*1f1e0*/  STL [R1+0x24], R4 ;  /* 0x0000240401007387 */ /* 0x0043e40000100800 */
[----:B-1----:R-:W-:Y:S01]  /*1f1f0*/  IMAD.U32 R4, RZ, RZ, UR4 ;  /* 0x00000004ff047e24 */ /* 0x002fe2000f8e00ff */
[----:B0-----:R-:W-:Y:S06]  /*1f200*/  @P2 BRA `(.L_x_467) ;  /* 0x0000000000102947 */ /* 0x001fec0003800000 */
[----:B------:R-:W-:Y:S05]  /*1f210*/  @!P0 BRA `(.L_x_467) ;  /* 0x00000000000c8947 */ /* 0x000fea0003800000 */
[----:B-----5:R-:W2:Y:S04]  /*1f220*/  LDG.E R5, desc[UR60][R2.64] ;  /* 0x0000003c02057981 */ /* 0x020ea8000c1e1900 */
[----:B------:R-:W2:Y:S02]  /*1f230*/  LDG.E R2, desc[UR60][R2.64+0x4] ;  /* 0x0000043c02027981 */ /* 0x000ea4000c1e1900 */
[----:B--2---:R-:W-:-:S07]  /*1f240*/  IMAD.IADD R5, R2, 0x1, -R5 ;  /* 0x0000000102057824 */ /* 0x004fce00078e0a05 */
.L_x_467:
[----:B-----5:R-:W-:Y:S01]  /*1f250*/  @P1 IADD3 R4, -R11, R10, RZ ;  /* 0x0000000a0b041210 */ /* 0x020fe20007ffe1ff */
[--C-:B------:R-:W-:Y:S01]  /*1f260*/  IMAD.IADD R5, R5, 0x1, -R0.reuse ;  /* 0x0000000105057824 */ /* 0x100fe200078e0a00 */
[----:B------:R-:W-:Y:S01]  /*1f270*/  MOV R2, RZ ;  /* 0x000000ff00027202 */ /* 0x000fe20000000f00 */
[----:B------:R-:W-:Y:S01]  /*1f280*/  IMAD.IADD R0, R8, 0x1, R0 ;  /* 0x0000000108007824 */ /* 0x000fe200078e0200 */
[----:B------:R-:W-:Y:S01]  /*1f290*/  BSSY B0, `(.L_x_468) ;  /* 0x00000f9000007945 */ /* 0x000fe20003800000 */
[----:B------:R-:W-:-:S04]  /*1f2a0*/  IMAD.IADD R19, R5, 0x1, R4 ;  /* 0x0000000105137824 */ /* 0x000fc800078e0204 */
[----:B------:R-:W-:-:S04]  /*1f2b0*/  VIADD R3, R19, 0xdf ;  /* 0x000000df13037836 */ /* 0x000fc80000000000 */
[----:B------:R-:W-:-:S05]  /*1f2c0*/  IMAD.HI R2, R3, -0x6db6db6d, R2 ;  /* 0x9249249303027827 */ /* 0x000fca00078e0202 */
[----:B------:R-:W-:-:S04]  /*1f2d0*/  SHF.R.U32.HI R3, RZ, 0x1f, R2 ;  /* 0x0000001fff037819 */ /* 0x000fc80000011602 */
[----:B------:R-:W-:-:S05]  /*1f2e0*/  LEA.HI.SX32 R6, R2, R3, 0x19 ;  /* 0x0000000302067211 */ /* 0x000fca00078fcaff */
[--C-:B------:R-:W-:Y:S01]  /*1f2f0*/  IMAD R2, R6, 0xe0, -R5.reuse ;  /* 0x000000e006027824 */ /* 0x100fe200078e0a05 */
[----:B------:R0:W-:Y:S01]  /*1f300*/  STL [R1+0x3c], R6 ;  /* 0x00003c0601007387 */ /* 0x0001e20000100800 */
[----:B------:R-:W-:-:S03]  /*1f310*/  IMAD.MOV R5, RZ, RZ, -R5 ;  /* 0x000000ffff057224 */ /* 0x000fc600078e0a05 */
[----:B------:R-:W-:Y:S01]  /*1f320*/  VIMNMX R2, R2, R4, PT ;  /* 0x0000000402027248 */ /* 0x000fe20003fe0100 */
[----:B------:R0:W-:Y:S01]  /*1f330*/  STL [R1+0x28], R0 ;  /* 0x0000280001007387 */ /* 0x0001e20000100800 */
[----:B------:R-:W-:-:S04]  /*1f340*/  VIMNMX R4, RZ, R5, !PT ;  /* 0x00000005ff047248 */ /* 0x000fc80007fe0100 */
[----:B------:R-:W-:Y:S02]  /*1f350*/  ISETP.GT.AND P0, PT, R2, R4, PT ;  /* 0x000000040200720c */ /* 0x000fe40003f04270 */
[----:B------:R-:W-:-:S05]  /*1f360*/  SHF.R.U32.HI R4, RZ, 0x5, R4 ;  /* 0x00000005ff047819 */ /* 0x000fca0000011604 */
[----:B------:R-:W-:-:S06]  /*1f370*/  IMAD.WIDE.U32 R4, R4, 0x24924925, RZ ;  /* 0x2492492504047825 */ /* 0x000fcc00078e00ff */
[----:B------:R-:W-:Y:S02]  /*1f380*/  @P0 VIADD R3, R2, 0xdf ;  /* 0x000000df02030836 */ /* 0x000fe40000000000 */
[----:B------:R-:W-:-:S04]  /*1f390*/  @P0 IMAD.MOV.U32 R2, RZ, RZ, RZ ;  /* 0x000000ffff020224 */ /* 0x000fc800078e00ff */
[----:B------:R-:W-:Y:S01]  /*1f3a0*/  @P0 IMAD.HI R2, R3, -0x6db6db6d, R2 ;  /* 0x9249249303020827 */ /* 0x000fe200078e0202 */
[----:B------:R-:W-:-:S04]  /*1f3b0*/  MOV R3, R5 ;  /* 0x0000000500037202 */ /* 0x000fc80000000f00 */
[----:B------:R-:W-:Y:S01]  /*1f3c0*/  @P0 SHF.R.U32.HI R5, RZ, 0x1f, R2 ;  /* 0x0000001fff050819 */ /* 0x000fe20000011602 */
[----:B------:R-:W-:-:S03]  /*1f3d0*/  IMAD.MOV.U32 R4, RZ, RZ, R3 ;  /* 0x000000ffff047224 */ /* 0x000fc600078e0003 */
[----:B------:R-:W-:Y:S02]  /*1f3e0*/  @P0 LEA.HI.SX32 R4, R2, R5, 0x19 ;  /* 0x0000000502040211 */ /* 0x000fe400078fcaff */
[----:B------:R-:W-:Y:S02]  /*1f3f0*/  PLOP3.LUT P0, PT, PT, PT, PT, 0x80, 0x0 ;  /* 0x000000000000781c */ /* 0x000fe40003f0f070 */
[----:B------:R-:W-:-:S13]  /*1f400*/  ISETP.GT.AND P2, PT, R4, R3, PT ;  /* 0x000000030400720c */ /* 0x000fda0003f44270 */
[----:B0-----:R-:W-:Y:S05]  /*1f410*/  @!P2 BRA `(.L_x_469) ;  /* 0x0000000c0080a947 */ /* 0x001fea0003800000 */
[----:B------:R-:W2:Y:S01]  /*1f420*/  LDL R6, [R1+0x8] ;  /* 0x0000080001067983 */ /* 0x000ea20000100800 */
[----:B------:R-:W0:Y:S01]  /*1f430*/  LDC R0, c[0x0][0x428] ;  /* 0x00010a00ff007b82 */ /* 0x000e220000000800 */
[----:B------:R-:W-:Y:S01]  /*1f440*/  UMOV UR4, 0xffffffff ;  /* 0xffffffff00047882 */ /* 0x000fe20000000000 */
[----:B0-----:R-:W-:-:S13]  /*1f450*/  ISETP.NE.AND P0, PT, R0, 0x1, PT ;  /* 0x000000010000780c */ /* 0x001fda0003f05270 */
[----:B------:R-:W2:Y:S08]  /*1f460*/  @P0 LDC R0, c[0x0][0x42c] ;  /* 0x00010b00ff000b82 */ /* 0x000eb00000000800 */
[----:B------:R-:W0:Y:S01]  /*1f470*/  @P0 LDC R5, c[0x0][0x430] ;  /* 0x00010c00ff050b82 */ /* 0x000e220000000800 */
[----:B--2---:R-:W-:-:S04]  /*1f480*/  @P0 IMAD.HI.U32 R0, R6, R0, RZ ;  /* 0x0000000006000227 */ /* 0x004fc800078e00ff */
[----:B------:R-:W-:Y:S01]  /*1f490*/  IMAD.MOV.U32 R2, RZ, RZ, R6 ;  /* 0x000000ffff027224 */ /* 0x000fe200078e0006 */
[----:B0-----:R-:W-:Y:S02]  /*1f4a0*/  @P0 SHF.R.U32.HI R2, RZ, R5, R0 ;  /* 0x00000005ff020219 */ /* 0x001fe40000011600 */
[----:B------:R-:W-:Y:S01]  /*1f4b0*/  SEL R0, R16, RZ, !P1 ;  /* 0x000000ff10007207 */ /* 0x000fe20004800000 */
[----:B------:R-:W-:Y:S06]  /*1f4c0*/  BRA.DIV UR4, `(.L_x_470) ;  /* 0x0000006204d47947 */ /* 0x000fec000b800000 */
[----:B------:R-:W0:Y:S02]  /*1f4d0*/  S2R R5, SR_TID.X ;  /* 0x0000000000057919 */ /* 0x000e240000002100 */
[----:B0-----:R-:W-:-:S04]  /*1f4e0*/  SHF.R.U32.HI R5, RZ, 0x5, R5 ;  /* 0x00000005ff057819 */ /* 0x001fc80000011605 */
[----:B------:R-:W-:-:S05]  /*1f4f0*/  LOP3.LUT R5, R5, 0x3, RZ, 0xc0, !PT ;  /* 0x0000000305057812 */ /* 0x000fca00078ec0ff */
[----:B------:R0:W1:Y:S02]  /*1f500*/  SHFL.IDX PT, R14, R5, RZ, 0x1f ;  /* 0x00001fff050e7589 */ /* 0x00006400000e0000 */
.L_x_644:
[----:B-1----:R-:W-:Y:S02]  /*1f510*/  ISETP.NE.AND P0, PT, R14, RZ, PT ;  /* 0x000000ff0e00720c */ /* 0x002fe40003f05270 */
[----:B------:R-:W-:-:S11]  /*1f520*/  PLOP3.LUT P6, PT, PT, PT, PT, 0x8, 0x0 ;  /* 0x000000000000781c */ /* 0x000fd60003fce170 */
[----:B------:R-:W-:Y:S05]  /*1f530*/  @P0 BRA `(.L_x_471) ;  /* 0x00000000000c0947 */ /* 0x000fea0003800000 */
[----:B------:R-:W-:-:S03]  /*1f540*/  UMOV UR4, 0xffffffff ;  /* 0xffffffff00047882 */ /* 0x000fc60000000000 */
[----:B------:R-:W-:Y:S05]  /*1f550*/  BRA.DIV UR4, `(.L_x_472) ;  /* 0x0000006204e47947 */ /* 0x000fea000b800000 */
[----:B------:R-:W-:-:S13]  /*1f560*/  ELECT P6, URZ, PT ;  /* 0x00000000003f782f */ /* 0x000fda00038c0000 */
.L_x_471:
[----:B0-----:R-:W2:Y:S01]  /*1f570*/  LDL R5, [R1+0x44] ;  /* 0x0000440001057983 */ /* 0x001ea20000100800 */
[----:B------:R-:W-:Y:S01]  /*1f580*/  BSSY B1, `(.L_x_473) ;  /* 0x000000b000017945 */ /* 0x000fe20003800000 */
[----:B------:R-:W0:Y:S01]  /*1f590*/  S2R R11, SR_CgaCtaId ;  /* 0x00000000000b7919 */ /* 0x000e220000008800 */
[----:B--2---:R-:W-:-:S04]  /*1f5a0*/  IADD3 R5, R5, 0x1, RZ ;  /* 0x0000000105057810 */ /* 0x004fc80007ffe0ff */
        /* <DEDUP_REMOVED lines=8> */
.L_x_647:
[----:B------:R-:W-:Y:S05]  /*1f630*/  BSYNC B1 ;  /* 0x0000000000017941 */ /* 0x000fea0003800000 */
.L_x_473:
[----:B------:R-:W-:Y:S04]  /*1f640*/  BSSY B1, `(.L_x_475) ;  /* 0x0000050000017945 */ /* 0x000fe80003800000 */
[----:B------:R-:W-:Y:S05]  /*1f650*/  @!P6 BRA `(.L_x_476) ;  /* 0x000000040038e947 */ /* 0x000fea0003800000 */
[----:B------:R-:W0:Y:S04]  /*1f660*/  LDL R8, [R1+0x14] ;  /* 0x0000140001087983 */ /* 0x000e280000100800 */
[----:B------:R-:W2:Y:S01]  /*1f670*/  LDL R7, [R1+0x1c] ;  /* 0x00001c0001077983 */ /* 0x000ea20000100800 */
[----:B------:R-:W1:Y:S01]  /*1f680*/  S2R R6, SR_TID.X ;  /* 0x0000000000067919 */ /* 0x000e620000002100 */
[----:B------:R-:W-:Y:S01]  /*1f690*/  BSSY B2, `(.L_x_477) ;  /* 0x0000007000027945 */ /* 0x000fe20003800000 */
[----:B-1----:R-:W-:-:S04]  /*1f6a0*/  LOP3.LUT R6, R6, 0x7f, RZ, 0xc0, !PT ;  /* 0x0000007f06067812 */ /* 0x002fc800078ec0ff */
[----:B------:R-:W-:Y:S01]  /*1f6b0*/  ISETP.NE.AND P1, PT, R6, RZ, PT ;  /* 0x000000ff0600720c */ /* 0x000fe20003f25270 */
[----:B0-----:R-:W-:Y:S01]  /*1f6c0*/  IMAD R5, R8, 0x8, R11 ;  /* 0x0000000808057824 */ /* 0x001fe200078e020b */
[----:B--2---:R-:W-:-:S04]  /*1f6d0*/  SHF.L.U32 R10, R7, 0x1f, RZ ;  /* 0x0000001f070a7819 */ /* 0x004fc800000006ff */
[----:B------:R-:W0:Y:S02]  /*1f6e0*/  SYNCS.PHASECHK.TRANS64.TRYWAIT P0, [R5+URZ+0x2e8a0], R10 ;  /* 0x02e8a00a050075a7 */ /* 0x000e24000800017f */
[----:B0-----:R-:W-:Y:S05]  /*1f6f0*/  @!P0 BRA `(.L_x_478) ;  /* 0x0000006000b08947 */ /* 0x001fea0003800000 */
.L_x_648:
[----:B------:R-:W-:Y:S05]  /*1f700*/  BSYNC B2 ;  /* 0x0000000000027941 */ /* 0x000fea0003800000 */
.L_x_477:
[----:B------:R-:W-:Y:S04]  /*1f710*/  BSSY B2, `(.L_x_479) ;  /* 0x0000009000027945 */ /* 0x000fe80003800000 */
        /* <DEDUP_REMOVED lines=8> */
.L_x_480:
[----:B------:R-:W-:Y:S05]  /*1f7a0*/  BSYNC B2 ;  /* 0x0000000000027941 */ /* 0x000fea0003800000 */
.L_x_479:
[----:B------:R-:W2:Y:S01]  /*1f7b0*/  LDL R7, [R1+0x14] ;  /* 0x0000140001077983 */ /* 0x000ea20000100800 */
[----:B------:R-:W-:Y:S01]  /*1f7c0*/  MOV R13, RZ ;  /* 0x000000ff000d7202 */ /* 0x000fe20000000f00 */
[----:B------:R-:W-:Y:S01]  /*1f7d0*/  IMAD R6, R4, 0xe0, R9 ;  /* 0x000000e004067824 */ /* 0x000fe200078e0209 */
[----:B------:R-:W-:Y:S01]  /*1f7e0*/  UIADD3 UR4, UP0, UR36, 0x570, URZ ;  /* 0x0000057024047890 */ /* 0x000fe2000ff1e03f */
[----:B------:R-:W-:Y:S01]  /*1f7f0*/  PLOP3.LUT P0, PT, PT, PT, PT, 0x80, 0x0 ;  /* 0x000000000000781c */ /* 0x000fe20003f0f070 */
[----:B------:R-:W-:Y:S01]  /*1f800*/  UMOV UR6, 0x0 ;  /* 0x0000000000067882 */ /* 0x000fe20000000000 */
[----:B------:R-:W-:Y:S01]  /*1f810*/  R2UR UR10, R13 ;  /* 0x000000000d0a72ca */ /* 0x000fe200000e0000 */
[----:B------:R-:W-:Y:S01]  /*1f820*/  VIADD R6, R6, 0xffffff20 ;  /* 0xffffff2006067836 */ /* 0x000fe20000000000 */
[----:B------:R-:W-:Y:S01]  /*1f830*/  UIADD3.X UR5, URZ, UR37, URZ, UP0, !UPT ;  /* 0x000000253f057290 */ /* 0x000fe200087fe43f */
[----:B------:R-:W-:Y:S01]  /*1f840*/  UMOV UR7, 0x12f00000 ;  /* 0x12f0000000077882 */ /* 0x000fe20000000000 */
[----:B--2---:R-:W-:-:S02]  /*1f850*/  IMAD R12, R7, 0x7000, R11 ;  /* 0x00007000070c7824 */ /* 0x004fc400078e020b */
[----:B------:R-:W-:Y:S02]  /*1f860*/  VIADD R7, R5, 0x2e890 ;  /* 0x0002e89005077836 */ /* 0x000fe40000000000 */
[----:B------:R-:W-:-:S07]  /*1f870*/  VIADD R8, R12, 0x20400 ;  /* 0x000204000c087836 */ /* 0x000fce0000000000 */
.L_x_481:
[----:B------:R-:W-:-:S13]  /*1f880*/  @P0 ELECT P2, URZ, PT ;  /* 0x00000000003f082f */ /* 0x000fda0003840000 */
[----:B------:R-:W-:Y:S02]  /*1f890*/  @P2 R2UR UR13, R0 ;  /* 0x00000000000d22ca */ /* 0x000fe400000e0000 */
[----:B------:R-:W-:Y:S02]  /*1f8a0*/  @P2 R2UR UR12, R2 ;  /* 0x00000000020c22ca */ /* 0x000fe400000e0000 */
[----:B------:R-:W-:Y:S02]  /*1f8b0*/  @P2 R2UR UR11, R6 ;  /* 0x00000000060b22ca */ /* 0x000fe400000e0000 */
[----:B------:R-:W-:Y:S02]  /*1f8c0*/  @P2 R2UR UR9, R7 ;  /* 0x00000000070922ca */ /* 0x000fe400000e0000 */
[----:B------:R-:W-:Y:S02]  /*1f8d0*/  @P2 R2UR UR8, R8 ;  /* 0x00000000080822ca */ /* 0x000fe400000e0000 */
[----:B------:R-:W-:-:S02]  /*1f8e0*/  @P2 PLOP3.LUT P0, PT, P2, PT, PT, 0x8, 0x0 ;  /* 0x000000000000281c */ /* 0x000fc4000170e170 */
[----:B------:R-:W-:-:S09]  /*1f8f0*/  PLOP3.LUT P2, PT, PT, PT, PT, 0x8, 0x0 ;  /* 0x000000000000781c */ /* 0x000fd20003f4e170 */
[----:B------:R1:W-:Y:S02]  /*1f900*/  UTMALDG.4D [UR8], [UR4], desc[UR6] ;  /* 0x00000608040075b4 */ /* 0x0003e40008019000 */
[----:B-1----:R-:W-:Y:S05]  /*1f910*/  @P0 BRA.U.ANY `(.L_x_481) ;  /* 0xfffffffd00d80947 */ /* 0x002fea000393ffff */
[----:B------:R-:W1:Y:S01]  /*1f920*/  SYNCS.PHASECHK.TRANS64.TRYWAIT P0, [R5+URZ+0x2e8c0], R10 ;  /* 0x02e8c00a050075a7 */ /* 0x000e62000800017f */
[----:B------:R-:W-:Y:S04]  /*1f930*/  BSSY B2, `(.L_x_482) ;  /* 0x0000002000027945 */ /* 0x000fe80003800000 */
[----:B-1----:R-:W-:Y:S05]  /*1f940*/  @!P0 BRA `(.L_x_483) ;  /* 0x0000006000308947 */ /* 0x002fea0003800000 */
.L_x_649:
[----:B------:R-:W-:Y:S05]  /*1f950*/  BSYNC B2 ;  /* 0x0000000000027941 */ /* 0x000fea0003800000 */
.L_x_482:
[----:B------:R-:W-:Y:S01]  /*1f960*/  BSSY B2, `(.L_x_484) ;  /* 0x000000b000027945 */ /* 0x000fe20003800000 */
[----:B------:R-:W-:Y:S01]  /*1f970*/  MOV R14, 0x0 ;  /* 0x00000000000e7802 */ /* 0x000fe20000000f00 */
[----:B------:R-:W-:Y:S02]  /*1f980*/  IMAD.MOV.U32 R15, RZ, RZ, 0x12f00000 ;  /* 0x12f00000ff0f7424 */ /* 0x000fe400078e00ff */
[----:B------:R-:W-:Y:S05]  /*1f990*/  @P1 BRA `(.L_x_485) ;  /* 0x00000000001c1947 */ /* 0x000fea0003800000 */
[----:B------:R-:W2:Y:S02]  /*1f9a0*/  S2R R7, SR_TID.X ;  /* 0x0000000000077919 */ /* 0x000ea40000002100 */
[----:B--2---:R-:W-:Y:S01]  /*1f9b0*/  LOP3.LUT R8, R7, 0x1f, RZ, 0xc0, !PT ;  /* 0x0000001f07087812 */ /* 0x004fe200078ec0ff */
[----:B------:R-:W-:-:S03]  /*1f9c0*/  IMAD.MOV.U32 R7, RZ, RZ, 0x7000 ;  /* 0x00007000ff077424 */ /* 0x000fc600078e00ff */
[----:B------:R-:W-:Y:S01]  /*1f9d0*/  ISETP.NE.AND P0, PT, R8, RZ, PT ;  /* 0x000000ff0800720c */ /* 0x000fe20003f05270 */
[----:B------:R2:W-:-:S12]  /*1f9e0*/  SYNCS.ARRIVE.TRANS64 RZ, [R5+URZ+0x2e8b0], R7 ;  /* 0x02e8b00705ff79a7 */ /* 0x0005d8000800003f */
[----:B--2---:R-:W-:Y:S05]  /*1f9f0*/  @!P0 BRA `(.L_x_485) ;  /* 0x0000000000048947 */ /* 0x004fea0003800000 */
[----:B------:R-:W-:Y:S01]  /*1fa00*/  BPT.TRAP 0x1 ;  /* 0x000000040000795c */ /* 0x000fe20000300000 */
.L_x_485:
[----:B------:R-:W-:Y:S05]  /*1fa10*/  BSYNC B2 ;  /* 0x0000000000027941 */ /* 0x000fea0003800000 */
.L_x_484:
[----:B------:R-:W-:Y:S01]  /*1fa20*/  R2UR UR10, R13 ;  /* 0x000000000d0a72ca */ /* 0x000fe200000e0000 */
[----:B------:R-:W-:Y:S01]  /*1fa30*/  UIADD3 UR4, UP0, UR36, 0x670, URZ ;  /* 0x0000067024047890 */ /* 0x000fe2000ff1e03f */
[----:B------:R-:W-:Y:S01]  /*1fa40*/  R2UR UR6, R14 ;  /* 0x000000000e0672ca */ /* 0x000fe200000e0000 */
[----:B------:R-:W-:Y:S01]  /*1fa50*/  VIADD R7, R12, 0xe400 ;  /* 0x0000e4000c077836 */ /* 0x000fe20000000000 */
[----:B------:R-:W-:Y:S01]  /*1fa60*/  R2UR UR7, R15 ;  /* 0x000000000f0772ca */ /* 0x000fe200000e0000 */
[----:B------:R-:W-:Y:S01]  /*1fa70*/  UIADD3.X UR5, URZ, UR37, URZ, UP0, !UPT ;  /* 0x000000253f057290 */ /* 0x000fe200087fe43f */
[----:B------:R-:W-:Y:S02]  /*1fa80*/  PLOP3.LUT P0, PT, PT, PT, PT, 0x80, 0x0 ;  /* 0x000000000000781c */ /* 0x000fe40003f0f070 */
[----:B01----:R-:W-:-:S11]  /*1fa90*/  IADD3 R5, R5, 0x2e8b0, RZ ;  /* 0x0002e8b005057810 */ /* 0x003fd60007ffe0ff */
.L_x_486:
        /* <DEDUP_REMOVED lines=10> */
.L_x_476:
[----:B------:R-:W-:Y:S05]  /*1fb40*/  BSYNC B1 ;  /* 0x0000000000017941 */ /* 0x000fea0003800000 */
.L_x_475:
[----:B------:R-:W0:Y:S04]  /*1fb50*/  LDL.LU R10, [R1+0x14] ;  /* 0x00001400010a7983 */ /* 0x000e280000300800 */
[----:B------:R-:W2:Y:S01]  /*1fb60*/  LDL.LU R8, [R1+0x1c] ;  /* 0x00001c0001087983 */ /* 0x000ea20000300800 */
[----:B------:R-:W-:Y:S01]  /*1fb70*/  PLOP3.LUT P0, PT, PT, PT, PT, 0x8, 0x0 ;  /* 0x000000000000781c */ /* 0x000fe20003f0e170 */
[----:B0-----:R-:W-:-:S05]  /*1fb80*/  VIADD R5, R10, 0x1 ;  /* 0x000000010a057836 */ /* 0x001fca0000000000 */
[----:B------:R-:W-:-:S04]  /*1fb90*/  ISETP.NE.AND P1, PT, R5, 0x2, PT ;  /* 0x000000020500780c */ /* 0x000fc80003f25270 */
[----:B------:R-:W-:Y:S02]  /*1fba0*/  SEL R6, RZ, 0x1, P1 ;  /* 0x00000001ff067807 */ /* 0x000fe40000800000 */
[----:B------:R-:W-:Y:S02]  /*1fbb0*/  SEL R5, R5, RZ, P1 ;  /* 0x000000ff05057207 */ /* 0x000fe40000800000 */
[----:B--2---:R-:W-:Y:S01]  /*1fbc0*/  LOP3.LUT R8, R8, R6, RZ, 0x3c, !PT ;  /* 0x0000000608087212 */ /* 0x004fe200078e3cff */
[----:B------:R-:W-:-:S04]  /*1fbd0*/  VIADD R6, R4, 0xfffffffe ;  /* 0xfffffffe04067836 */ /* 0x000fc80000000000 */
[----:B------:R0:W-:Y:S01]  /*1fbe0*/  STL [R1+0x1c], R8 ;  /* 0x00001c0801007387 */ /* 0x0001e20000100800 */
[----:B------:R-:W-:-:S03]  /*1fbf0*/  ISETP.GE.AND P2, PT, R6, R3, PT ;  /* 0x000000030600720c */ /* 0x000fc60003f46270 */
[----:B------:R0:W-:Y:S10]  /*1fc00*/  STL [R1+0x14], R5 ;  /* 0x0000140501007387 */ /* 0x0001f40000100800 */
[----:B0-----:R-:W-:Y:S05]  /*1fc10*/  @!P2 BRA `(.L_x_469) ;  /* 0x000000040080a947 */ /* 0x001fea0003800000 */
[C---:B------:R-:W-:Y:S02]  /*1fc20*/  IMAD R5, R4.reuse, 0xe0, R9 ;  /* 0x000000e004057824 */ /* 0x040fe400078e0209 */
[----:B------:R-:W-:-:S03]  /*1fc30*/  VIADD R4, R4, 0xffffffff ;  /* 0xffffffff04047836 */ /* 0x000fc60000000000 */
[----:B------:R-:W-:-:S07]  /*1fc40*/  IADD3 R5, R5, -0x1c0, RZ ;  /* 0xfffffe4005057810 */ /* 0x000fce0007ffe0ff */
.L_x_499:
[----:B------:R-:W-:Y:S05]  /*1fc50*/  YIELD ;  /* 0x0000000000007946 */ /* 0x000fea0003800000 */
[----:B------:R-:W-:Y:S04]  /*1fc60*/  BSSY B1, `(.L_x_487) ;  /* 0x000004e000017945 */ /* 0x000fe80003800000 */
[----:B0-----:R-:W-:Y:S05]  /*1fc70*/  @!P6 BRA `(.L_x_488) ;  /* 0x000000040030e947 */ /* 0x001fea0003800000 */
[----:B------:R-:W2:Y:S04]  /*1fc80*/  LDL R6, [R1+0x14] ;  /* 0x0000140001067983 */ /* 0x000ea80000100800 */
[----:B------:R-:W3:Y:S01]  /*1fc90*/  LDL R7, [R1+0x1c] ;  /* 0x00001c0001077983 */ /* 0x000ee20000100800 */
[----:B------:R-:W0:Y:S01]  /*1fca0*/  S2R R8, SR_TID.X ;  /* 0x0000000000087919 */ /* 0x000e220000002100 */
[----:B------:R-:W-:Y:S01]  /*1fcb0*/  BSSY B2, `(.L_x_489) ;  /* 0x0000007000027945 */ /* 0x000fe20003800000 */
[----:B0-----:R-:W-:-:S04]  /*1fcc0*/  LOP3.LUT R8, R8, 0x7f, RZ, 0xc0, !PT ;  /* 0x0000007f08087812 */ /* 0x001fc800078ec0ff */
[----:B------:R-:W-:Y:S01]  /*1fcd0*/  ISETP.NE.AND P2, PT, R8, RZ, PT ;  /* 0x000000ff0800720c */ /* 0x000fe20003f45270 */
[----:B--2---:R-:W-:Y:S01]  /*1fce0*/  IMAD R6, R6, 0x8, R11 ;  /* 0x0000000806067824 */ /* 0x004fe200078e020b */
[----:B---3--:R-:W-:-:S04]  /*1fcf0*/  SHF.L.U32 R7, R7, 0x1f, RZ ;  /* 0x0000001f07077819 */ /* 0x008fc800000006ff */
[----:B------:R-:W0:Y:S02]  /*1fd00*/  SYNCS.PHASECHK.TRANS64.TRYWAIT P1, [R6+URZ+0x2e8a0], R7 ;  /* 0x02e8a007060075a7 */ /* 0x000e24000802017f */
[----:B0-----:R-:W-:Y:S05]  /*1fd10*/  @!P1 BRA `(.L_x_490) ;  /* 0x0000005c00509947 */ /* 0x001fea0003800000 */
.L_x_650:
[----:B------:R-:W-:Y:S05]  /*1fd20*/  BSYNC B2 ;  /* 0x0000000000027941 */ /* 0x000fea0003800000 */
.L_x_489:
        /* <DEDUP_REMOVED lines=9> */
.L_x_492:
[----:B------:R-:W-:Y:S05]  /*1fdc0*/  BSYNC B2 ;  /* 0x0000000000027941 */ /* 0x000fea0003800000 */
.L_x_491:
[----:B------:R-:W2:Y:S01]  /*1fdd0*/  LDL R8, [R1+0x14] ;  /* 0x0000140001087983 */ /* 0x000ea20000100800 */
[----:B------:R-:W-:Y:S01]  /*1fde0*/  IMAD.MOV.U32 R12, RZ, RZ, RZ ;  /* 0x000000ffff0c7224 */ /* 0x000fe200078e00ff */
[----:B------:R-:W-:Y:S01]  /*1fdf0*/  UIADD3 UR4, UP0, UR36, 0x570, URZ ;  /* 0x0000057024047890 */ /* 0x000fe2000ff1e03f */
[----:B------:R-:W-:Y:S01]  /*1fe00*/  PLOP3.LUT P1, PT, PT, PT, PT, 0x80, 0x0 ;  /* 0x000000000000781c */ /* 0x000fe20003f2f070 */
[----:B------:R-:W-:Y:S01]  /*1fe10*/  UMOV UR6, 0x0 ;  /* 0x0000000000067882 */ /* 0x000fe20000000000 */
[----:B------:R-:W-:Y:S01]  /*1fe20*/  IADD3 R9, R6, 0x2e890, RZ ;  /* 0x0002e89006097810 */ /* 0x000fe20007ffe0ff */
[----:B------:R-:W-:Y:S01]  /*1fe30*/  UIADD3.X UR5, URZ, UR37, URZ, UP0, !UPT ;  /* 0x000000253f057290 */ /* 0x000fe200087fe43f */
[----:B------:R-:W-:Y:S01]  /*1fe40*/  R2UR UR10, R12 ;  /* 0x000000000c0a72ca */ /* 0x000fe200000e0000 */
[----:B------:R-:W-:Y:S01]  /*1fe50*/  UMOV UR7, 0x12f00000 ;  /* 0x12f0000000077882 */ /* 0x000fe20000000000 */
[----:B--2---:R-:W-:-:S04]  /*1fe60*/  IMAD R8, R8, 0x7000, R11 ;  /* 0x0000700008087824 */ /* 0x004fc800078e020b */
[----:B------:R-:W-:-:S09]  /*1fe70*/  VIADD R10, R8, 0x20400 ;  /* 0x00020400080a7836 */ /* 0x000fd20000000000 */
.L_x_493:
        /* <DEDUP_REMOVED lines=13> */
.L_x_651:
[----:B------:R-:W-:Y:S05]  /*1ff50*/  BSYNC B2 ;  /* 0x0000000000027941 */ /* 0x000fea0003800000 */
.L_x_494:
[----:B------:R-:W-:Y:S01]  /*1ff60*/  BSSY B2, `(.L_x_496) ;  /* 0x000000b000027945 */ /* 0x000fe20003800000 */
[----:B------:R-:W-:Y:S02]  /*1ff70*/  IMAD.MOV.U32 R14, RZ, RZ, 0x0 ;  /* 0x00000000ff0e7424 */ /* 0x000fe400078e00ff */
[----:B------:R-:W-:Y:S01]  /*1ff80*/  IMAD.MOV.U32 R15, RZ, RZ, 0x12f00000 ;  /* 0x12f00000ff0f7424 */ /* 0x000fe200078e00ff */
[----:B------:R-:W-:Y:S06]  /*1ff90*/  @P2 BRA `(.L_x_497) ;  /* 0x00000000001c2947 */ /* 0x000fec0003800000 */
[----:B------:R-:W2:Y:S01]  /*1ffa0*/  S2R R9, SR_TID.X ;  /* 0x0000000000097919 */ /* 0x000ea20000002100 */
[----:B01----:R-:W-:-:S04]  /*1ffb0*/  MOV R7, 0x7000 ;  /* 0x0000700000077802 */ /* 0x003fc80000000f00 */
[----:B------:R3:W-:Y:S01]  /*1ffc0*/  SYNCS.ARRIVE.TRANS64 RZ, [R6+URZ+0x2e8b0], R7 ;  /* 0x02e8b00706ff79a7 */ /* 0x0007e2000800003f */
[----:B--2---:R-:W-:-:S04]  /*1ffd0*/  LOP3.LUT R9, R9, 0x1f, RZ, 0xc0, !PT ;  /* 0x0000001f09097812 */ /* 0x004fc800078ec0ff */
[----:B------:R-:W-:-:S13]  /*1ffe0*/  ISETP.NE.AND P1, PT, R9, RZ, PT ;  /* 0x000000ff0900720c */ /* 0x000fda0003f25270 */
[----:B---3--:R-:W-:Y:S05]  /*1fff0*/  @!P1 BRA `(.L_x_497) ;  /* 0x0000000000049947 */ /* 0x008fea0003800000 */
[----:B------:R-:W-:Y:S01]  /*20000*/  BPT.TRAP 0x1 ;  /* 0x000000040000795c */ /* 0x000fe20000300000 */
.L_x_497:
[----:B------:R-:W-:Y:S05]  /*20010*/  BSYNC B2 ;  /* 0x0000000000027941 */ /* 0x000fea0003800000 */
.L_x_496:
[----:B------:R-:W-:Y:S01]  /*20020*/  R2UR UR10, R12 ;  /* 0x000000000c0a72ca */ /* 0x000fe200000e0000 */
[----:B------:R-:W-:Y:S01]  /*20030*/  UIADD3 UR4, UP0, UR36, 0x670, URZ ;  /* 0x0000067024047890 */ /* 0x000fe2000ff1e03f */
[----:B------:R-:W-:Y:S01]  /*20040*/  R2UR UR6, R14 ;  /* 0x000000000e0672ca */ /* 0x000fe200000e0000 */
[----:B------:R-:W-:Y:S01]  /*20050*/  VIADD R8, R8, 0xe400 ;  /* 0x0000e40008087836 */ /* 0x000fe20000000000 */
[----:B------:R-:W-:Y:S01]  /*20060*/  R2UR UR7, R15 ;  /* 0x000000000f0772ca */ /* 0x000fe200000e0000 */
[----:B01----:R-:W-:Y:S01]  /*20070*/  VIADD R6, R6, 0x2e8b0 ;  /* 0x0002e8b006067836 */ /* 0x003fe20000000000 */
[----:B------:R-:W-:Y:S01]  /*20080*/  PLOP3.LUT P1, PT, PT, PT, PT, 0x80, 0x0 ;  /* 0x000000000000781c */ /* 0x000fe20003f2f070 */
[----:B------:R-:W-:-:S12]  /*20090*/  UIADD3.X UR5, URZ, UR37, URZ, UP0, !UPT ;  /* 0x000000253f057290 */ /* 0x000fd800087fe43f */
.L_x_498:
        /* <DEDUP_REMOVED lines=9> */
[----:B0-----:R-:W-:Y:S05]  /*20130*/  @P1 BRA.U.ANY `(.L_x_498) ;  /* 0xfffffffd00d81947 */ /* 0x001fea000393ffff */
.L_x_488:
[----:B------:R-:W-:Y:S05]  /*20140*/  BSYNC B1 ;  /* 0x0000000000017941 */ /* 0x000fea0003800000 */
.L_x_487:
[----:B------:R-:W2:Y:S04]  /*20150*/  LDL.LU R7, [R1+0x14] ;  /* 0x0000140001077983 */ /* 0x000ea80000300800 */
[----:B------:R-:W3:Y:S01]  /*20160*/  LDL.LU R9, [R1+0x1c] ;  /* 0x00001c0001097983 */ /* 0x000ee20000300800 */
[----:B------:R-:W-:Y:S01]  /*20170*/  IADD3 R4, R4, -0x1, RZ ;  /* 0xffffffff04047810 */ /* 0x000fe20007ffe0ff */
[----:B------:R-:W-:-:S03]  /*20180*/  VIADD R5, R5, 0xffffff20 ;  /* 0xffffff2005057836 */ /* 0x000fc60000000000 */
[----:B------:R-:W-:Y:S01]  /*20190*/  ISETP.GT.AND P2, PT, R4, R3, PT ;  /* 0x000000030400720c */ /* 0x000fe20003f44270 */
[----:B--2---:R-:W-:-:S05]  /*201a0*/  VIADD R6, R7, 0x1 ;  /* 0x0000000107067836 */ /* 0x004fca0000000000 */
[----:B------:R-:W-:-:S04]  /*201b0*/  ISETP.NE.AND P1, PT, R6, 0x2, PT ;  /* 0x000000020600780c */ /* 0x000fc80003f25270 */
[----:B------:R-:W-:Y:S02]  /*201c0*/  SEL R7, RZ, 0x1, P1 ;  /* 0x00000001ff077807 */ /* 0x000fe40000800000 */
[----:B------:R-:W-:Y:S02]  /*201d0*/  SEL R6, R6, RZ, P1 ;  /* 0x000000ff06067207 */ /* 0x000fe40000800000 */
[----:B---3--:R-:W-:-:S03]  /*201e0*/  LOP3.LUT R9, R9, R7, RZ, 0x3c, !PT ;  /* 0x0000000709097212 */ /* 0x008fc600078e3cff */
[----:B------:R0:W-:Y:S04]  /*201f0*/  STL [R1+0x14], R6 ;  /* 0x0000140601007387 */ /* 0x0001e80000100800 */
[----:B------:R0:W-:Y:S01]  /*20200*/  STL [R1+0x1c], R9 ;  /* 0x00001c0901007387 */ /* 0x0001e20000100800 */
[----:B------:R-:W-:Y:S05]  /*20210*/  @P2 BRA `(.L_x_499) ;  /* 0xfffffff8008c2947 */ /* 0x000fea000383ffff */
.L_x_469:
[----:B------:R-:W-:Y:S05]  /*20220*/  BSYNC B0 ;  /* 0x0000000000007941 */ /* 0x000fea0003800000 */
.L_x_468:
[----:B------:R-:W-:Y:S05]  /*20230*/  @!P0 WARPSYNC.ALL ;  /* 0x0000000000008948 */ /* 0x000fea0003800000 */
[----:B------:R-:W-:Y:S01]  /*20240*/  @!P0 BAR.SYNC.DEFER_BLOCKING 0xc, 0x180 ;  /* 0x0306000000008b1d */ /* 0x000fe20000010000 */
[----:B------:R-:W-:-:S05]  /*20250*/  ISETP.GT.AND P0, PT, R19, RZ, PT ;  /* 0x000000ff1300720c */ /* 0x000fca0003f04270 */
[----:B------:R-:W-:Y:S08]  /*20260*/  BSSY B6, `(.L_x_500) ;  /* 0x00002d2000067945 */ /* 0x000ff00003800000 */
[----:B------:R-:W-:Y:S05]  /*20270*/  @P0 BRA `(.L_x_501) ;  /* 0x0000000000480947 */ /* 0x000fea0003800000 */
[----:B0-----:R-:W0:Y:S02]  /*20280*/  S2R R6, SR_TID.X ;  /* 0x0000000000067919 */ /* 0x001e240000002100 */
        /* <DEDUP_REMOVED lines=15> */
[----:B------:R1:W-:Y:S01]  /*20380*/  STL [R1], R0 ;  /* 0x0000000001007387 */ /* 0x0003e20000100800 */
[----:B------:R-:W-:Y:S05]  /*20390*/  BRA `(.L_x_502) ;  /* 0x0000002800f87947 */ /* 0x000fea0003800000 */
.L_x_501:
[----:B------:R-:W1:Y:S01]  /*203a0*/  S2R R0, SR_CgaCtaId ;  /* 0x0000000000007919 */ /* 0x000e620000008800 */
[----:B------:R-:W-:-:S04]  /*203b0*/  MOV R2, 0x400 ;  /* 0x0000040000027802 */ /* 0x000fc80000000f00 */
[----:B-1----:R-:W-:-:S05]  /*203c0*/  LEA R3, R0, R2, 0x18 ;  /* 0x0000000200037211 */ /* 0x002fca00078ec0ff */
[----:B------:R1:W-:Y:S01]  /*203d0*/  STL [R1+0x38], R3 ;  /* 0x0000380301007387 */ /* 0x0003e20000100800 */
[----:B------:R-:W-:-:S05]  /*203e0*/  VIADD R0, R3, 0x20400 ;  /* 0x0002040003007836 */ /* 0x000fca0000000000 */
[----:B------:R-:W-:-:S13]  /*203f0*/  LOP3.LUT P0, RZ, R0, 0x3ff, RZ, 0xc0, !PT ;  /* 0x000003ff00ff7812 */ /* 0x000fda000780c0ff */
[----:B-1----:R-:W-:Y:S05]  /*20400*/  @!P0 BRA `(.L_x_503) ;  /* 0x0000000000408947 */ /* 0x002fea0003800000 */
[----:B------:R-:W-:Y:S01]  /*20410*/  MOV R2, 0x0 ;  /* 0x0000000000027802 */ /* 0x000fe20000000f00 */
[----:B------:R-:W-:Y:S01]  /*20420*/  ULDC.64 UR6, c[0x4][0xc0] ;  /* 0x0100300000067ab9 */ /* 0x000fe20000000a00 */
[----:B------:R-:W-:Y:S01]  /*20430*/  ULDC.64 UR8, c[0x4][0xc8] ;  /* 0x0100320000087ab9 */ /* 0x000fe20000000a00 */
[----:B------:R-:W-:Y:S01]  /*20440*/  ULDC.64 UR4, c[0x4][0x8] ;  /* 0x0100020000047ab9 */ /* 0x000fe20000000a00 */
[----:B------:R-:W-:Y:S01]  /*20450*/  IMAD.U32 R4, RZ, RZ, UR6 ;  /* 0x00000006ff047e24 */ /* 0x000fe2000f8e00ff */
[----:B------:R-:W-:Y:S01]  /*20460*/  MOV R5, UR7 ;  /* 0x0000000700057c02 */ /* 0x000fe20008000f00 */
[----:B------:R-:W1:Y:S01]  /*20470*/  LDC.64 R2, c[0x4][R2] ;  /* 0x0100000002027b82 */ /* 0x000e620000000a00 */
[----:B0-----:R-:W-:Y:S01]  /*20480*/  IMAD.U32 R6, RZ, RZ, UR8 ;  /* 0x00000008ff067e24 */ /* 0x001fe2000f8e00ff */
[----:B------:R-:W-:Y:S01]  /*20490*/  MOV R11, UR5 ;  /* 0x00000005000b7c02 */ /* 0x000fe20008000f00 */
[----:B------:R-:W-:Y:S02]  /*204a0*/  IMAD.U32 R7, RZ, RZ, UR9 ;  /* 0x00000009ff077e24 */ /* 0x000fe4000f8e00ff */
[----:B------:R-:W-:-:S02]  /*204b0*/  IMAD.U32 R10, RZ, RZ, UR4 ;  /* 0x00000004ff0a7e24 */ /* 0x000fc4000f8e00ff */
[----:B------:R-:W-:Y:S02]  /*204c0*/  IMAD.MOV.U32 R8, RZ, RZ, 0x70 ;  /* 0x00000070ff087424 */ /* 0x000fe400078e00ff */
[----:B------:R-:W-:Y:S02]  /*204d0*/  IMAD.MOV.U32 R12, RZ, RZ, 0x1 ;  /* 0x00000001ff0c7424 */ /* 0x000fe400078e00ff */
[----:B------:R-:W-:-:S07]  /*204e0*/  IMAD.MOV.U32 R13, RZ, RZ, RZ ;  /* 0x000000ffff0d7224 */ /* 0x000fce00078e00ff */
[----:B------:R-:W-:-:S07]  /*204f0*/  LEPC R20, `(.L_x_503) ;  /* 0x000000001014794e */ /* 0x000fce0000000000 */
[----:B-1----:R-:W-:Y:S05]  /*20500*/  CALL.ABS.NOINC R2 ;  /* 0x0000000002007343 */ /* 0x002fea0003c00000 */
.L_x_503:
[----:B------:R-:W2:Y:S01]  /*20510*/  LDL.LU R2, [R1+0x40] ;  /* 0x0000400001027983 */ /* 0x000ea20000300800 */
[----:B------:R-:W-:Y:S01]  /*20520*/  MOV R0, 0x400 ;  /* 0x0000040000007802 */ /* 0x000fe20000000f00 */
[----:B------:R-:W1:Y:S03]  /*20530*/  S2R R15, SR_CgaCtaId ;  /* 0x00000000000f7919 */ /* 0x000e660000008800 */
[----:B-1----:R-:W-:-:S04]  /*20540*/  LEA R0, R15, R0, 0x18 ;  /* 0x000000000f007211 */ /* 0x002fc800078ec0ff */
[----:B------:R-:W-:-:S04]  /*20550*/  IADD3 R0, R0, 0xe400, RZ ;  /* 0x0000e40000007810 */ /* 0x000fc80007ffe0ff */
[----:B------:R-:W-:Y:S01]  /*20560*/  LOP3.LUT P0, RZ, R0, 0x3ff, RZ, 0xc0, !PT ;  /* 0x000003ff00ff7812 */ /* 0x000fe2000780c0ff */
[----:B------:R1:W-:Y:S01]  /*20570*/  STL [R1+0x20], R0 ;  /* 0x0000200001007387 */ /* 0x0003e20000100800 */
[----:B--2---:R-:W-:-:S11]  /*20580*/  LOP3.LUT R2, R2, 0xfffffffe, RZ, 0xc0, !PT ;  /* 0xfffffffe02027812 */ /* 0x004fd600078ec0ff */
[----:B------:R-:W-:-:S05]  /*20590*/  @P0 LOP3.LUT R2, R2, 0x1, RZ, 0xfc, !PT ;  /* 0x0000000102020812 */ /* 0x000fca00078efcff */
[----:B------:R1:W-:Y:S01]  /*205a0*/  STL [R1+0x40], R2 ;  /* 0x0000400201007387 */ /* 0x0003e20000100800 */
[----:B------:R-:W-:Y:S05]  /*205b0*/  @!P0 BRA `(.L_x_504) ;  /* 0x0000000000408947 */ /* 0x000fea0003800000 */
[----:B-1----:R-:W-:Y:S01]  /*205c0*/  MOV R2, 0x0 ;  /* 0x0000000000027802 */ /* 0x002fe20000000f00 */
[----:B------:R-:W-:Y:S01]  /*205d0*/  ULDC.64 UR6, c[0x4][0xc0] ;  /* 0x0100300000067ab9 */ /* 0x000fe20000000a00 */
[----:B------:R-:W-:Y:S01]  /*205e0*/  ULDC.64 UR8, c[0x4][0xc8] ;  /* 0x0100320000087ab9 */ /* 0x000fe20000000a00 */
[----:B------:R-:W-:Y:S01]  /*205f0*/  ULDC.64 UR4, c[0x4][0x10] ;  /* 0x0100040000047ab9 */ /* 0x000fe20000000a00 */
[----:B------:R-:W-:Y:S01]  /*20600*/  IMAD.U32 R4, RZ, RZ, UR6 ;  /* 0x00000006ff047e24 */ /* 0x000fe2000f8e00ff */
[----:B------:R-:W-:Y:S01]  /*20610*/  MOV R7, UR9 ;  /* 0x0000000900077c02 */ /* 0x000fe20008000f00 */
[----:B------:R-:W1:Y:S01]  /*20620*/  LDC.64 R2, c[0x4][R2] ;  /* 0x0100000002027b82 */ /* 0x000e620000000a00 */
[----:B------:R-:W-:Y:S01]  /*20630*/  IMAD.U32 R5, RZ, RZ, UR7 ;  /* 0x00000007ff057e24 */ /* 0x000fe2000f8e00ff */
[----:B------:R-:W-:Y:S01]  /*20640*/  MOV R12, 0x1 ;  /* 0x00000001000c7802 */ /* 0x000fe20000000f00 */
[----:B0-----:R-:W-:Y:S02]  /*20650*/  IMAD.U32 R6, RZ, RZ, UR8 ;  /* 0x00000008ff067e24 */ /* 0x001fe4000f8e00ff */
[----:B------:R-:W-:-:S02]  /*20660*/  IMAD.U32 R10, RZ, RZ, UR4 ;  /* 0x00000004ff0a7e24 */ /* 0x000fc4000f8e00ff */
[----:B------:R-:W-:Y:S02]  /*20670*/  IMAD.U32 R11, RZ, RZ, UR5 ;  /* 0x00000005ff0b7e24 */ /* 0x000fe4000f8e00ff */
[----:B------:R-:W-:Y:S02]  /*20680*/  IMAD.MOV.U32 R8, RZ, RZ, 0x70 ;  /* 0x00000070ff087424 */ /* 0x000fe400078e00ff */
[----:B------:R-:W-:-:S07]  /*20690*/  IMAD.MOV.U32 R13, RZ, RZ, RZ ;  /* 0x000000ffff0d7224 */ /* 0x000fce00078e00ff */
[----:B------:R-:W-:-:S07]  /*206a0*/  LEPC R20, `(.L_x_504) ;  /* 0x000000001014794e */ /* 0x000fce0000000000 */
[----:B-1----:R-:W-:Y:S05]  /*206b0*/  CALL.ABS.NOINC R2 ;  /* 0x0000000002007343 */ /* 0x002fea0003c00000 */
.L_x_504:
[----:B-1----:R-:W2:Y:S02]  /*206c0*/  LDL R2, [R1+0x38] ;  /* 0x0000380001027983 */ /* 0x002ea40000100800 */
[----:B--2---:R-:W-:-:S05]  /*206d0*/  VIADD R0, R2, 0x400 ;  /* 0x0000040002007836 */ /* 0x004fca0000000000 */
        /* <DEDUP_REMOVED lines=18> */
.L_x_505:
[----:B------:R-:W2:Y:S02]  /*20800*/  LDL.LU R2, [R1+0x20] ;  /* 0x0000200001027983 */ /* 0x000ea40000300800 */
[----:B--2---:R-:W-:-:S13]  /*20810*/  LOP3.LUT P6, RZ, R2, 0x3ff, RZ, 0xc0, !PT ;  /* 0x000003ff02ff7812 */ /* 0x004fda00078cc0ff */
[----:B------:R-:W-:Y:S05]  /*20820*/  @!P6 BRA `(.L_x_506) ;  /* 0x000000000040e947 */ /* 0x000fea0003800000 */
[----:B------:R-:W-:Y:S01]  /*20830*/  MOV R2, 0x0 ;  /* 0x0000000000027802 */ /* 0x000fe20000000f00 */
[----:B------:R-:W-:Y:S01]  /*20840*/  ULDC.64 UR4, c[0x4][0xc0] ;  /* 0x0100300000047ab9 */ /* 0x000fe20000000a00 */
[----:B------:R-:W-:Y:S01]  /*20850*/  ULDC.64 UR6, c[0x4][0xc8] ;  /* 0x0100320000067ab9 */ /* 0x000fe20000000a00 */
[----:B------:R-:W-:Y:S01]  /*20860*/  ULDC.64 UR8, c[0x4][0x20] ;  /* 0x0100080000087ab9 */ /* 0x000fe20000000a00 */
[----:B------:R-:W-:Y:S01]  /*20870*/  MOV R4, UR4 ;  /* 0x0000000400047c02 */ /* 0x000fe20008000f00 */
[----:B------:R-:W-:Y:S01]  /*20880*/  IMAD.U32 R5, RZ, RZ, UR5 ;  /* 0x00000005ff057e24 */ /* 0x000fe2000f8e00ff */
[----:B------:R-:W1:Y:S01]  /*20890*/  LDC.64 R2, c[0x4][R2] ;  /* 0x0100000002027b82 */ /* 0x000e620000000a00 */
[----:B0-----:R-:W-:Y:S01]  /*208a0*/  IMAD.U32 R6, RZ, RZ, UR6 ;  /* 0x00000006ff067e24 */ /* 0x001fe2000f8e00ff */
[----:B------:R-:W-:Y:S01]  /*208b0*/  MOV R10, UR8 ;  /* 0x00000008000a7c02 */ /* 0x000fe20008000f00 */
[----:B------:R-:W-:Y:S01]  /*208c0*/  IMAD.U32 R7, RZ, RZ, UR7 ;  /* 0x00000007ff077e24 */ /* 0x000fe2000f8e00ff */
[----:B------:R-:W-:Y:S01]  /*208d0*/  MOV R13, RZ ;  /* 0x000000ff000d7202 */ /* 0x000fe20000000f00 */
[----:B------:R-:W-:-:S02]  /*208e0*/  IMAD.U32 R11, RZ, RZ, UR9 ;  /* 0x00000009ff0b7e24 */ /* 0x000fc4000f8e00ff */
[----:B------:R-:W-:Y:S02]  /*208f0*/  IMAD.MOV.U32 R8, RZ, RZ, 0x70 ;  /* 0x00000070ff087424 */ /* 0x000fe400078e00ff */
[----:B------:R-:W-:-:S07]  /*20900*/  IMAD.MOV.U32 R12, RZ, RZ, 0x1 ;  /* 0x00000001ff0c7424 */ /* 0x000fce00078e00ff */
[----:B------:R-:W-:-:S07]  /*20910*/  LEPC R20, `(.L_x_506) ;  /* 0x000000001014794e */ /* 0x000fce0000000000 */
[----:B-1----:R-:W-:Y:S05]  /*20920*/  CALL.ABS.NOINC R2 ;  /* 0x0000000002007343 */ /* 0x002fea0003c00000 */
.L_x_506:
[----:B------:R-:W-:Y:S01]  /*20930*/  ULDC.64 UR4, c[0x0][0x9f8] ;  /* 0x00027e0000047ab9 */ /* 0x000fe20000000a00 */
[----:B------:R-:W2:Y:S01]  /*20940*/  LDL.LU R4, [R1+0x24] ;  /* 0x0000240001047983 */ /* 0x000ea20000300800 */
[----:B------:R-:W-:-:S03]  /*20950*/  ISETP.NE.U32.AND P0, PT, RZ, UR4, PT ;  /* 0x00000004ff007c0c */ /* 0x000fc6000bf05070 */
[----:B------:R-:W2:Y:S01]  /*20960*/  LDL.LU R0, [R1+0x4] ;  /* 0x0000040001007983 */ /* 0x000ea20000300800 */
[----:B------:R-:W-:Y:S01]  /*20970*/  ISETP.NE.AND.EX P0, PT, RZ, UR5, PT, P0 ;  /* 0x00000005ff007c0c */ /* 0x000fe2000bf05300 */
[----:B------:R-:W-:Y:S02]  /*20980*/  IMAD.MOV.U32 R5, RZ, RZ, R16 ;  /* 0x000000ffff057224 */ /* 0x000fe400078e0010 */
[----:B0-----:R-:W3:Y:S10]  /*20990*/  LDL R6, [R1+0x8] ;  /* 0x0000080001067983 */ /* 0x001ef40000100800 */
[----:B------:R-:W-:-:S04]  /*209a0*/  @P0 IADD3 R2, P1, R17, UR4, RZ ;  /* 0x0000000411020c10 */ /* 0x000fc8000ff3e0ff */
[----:B------:R-:W-:Y:S01]  /*209b0*/  @P0 IADD3.X R3, R18, UR5, RZ, P1, !PT ;  /* 0x0000000512030c10 */ /* 0x000fe20008ffe4ff */
[----:B------:R-:W-:-:S04]  /*209c0*/  ULDC.64 UR4, c[0x0][0xa00] ;  /* 0x0002800000047ab9 */ /* 0x000fc80000000a00 */
[----:B------:R2:W4:Y:S02]  /*209d0*/  @P0 LDG.E R5, desc[UR60][R2.64] ;  /* 0x0000003c02050981 */ /* 0x000524000c1e1900 */
[----:B--2---:R-:W-:Y:S02]  /*209e0*/  IMAD R3, R0, 0x80, R4 ;  /* 0x0000008000037824 */ /* 0x004fe400078e0204 */
[----:B------:R-:W0:Y:S01]  /*209f0*/  LDC R0, c[0x0][0x428] ;  /* 0x00010a00ff007b82 */ /* 0x000e220000000800 */
[----:B----4-:R1:W-:Y:S01]  /*20a00*/  STL [R1+0x20], R5 ;  /* 0x0000200501007387 */ /* 0x0103e20000100800 */
[----:B0-----:R-:W-:Y:S01]  /*20a10*/  ISETP.NE.AND P0, PT, R0, 0x1, PT ;  /* 0x000000010000780c */ /* 0x001fe20003f05270 */
[----:B---3--:R-:W-:Y:S01]  /*20a20*/  IMAD.MOV.U32 R0, RZ, RZ, R6 ;  /* 0x000000ffff007224 */ /* 0x008fe200078e0006 */
[----:B-1----:R-:W0:Y:S11]  /*20a30*/  S2R R5, SR_TID.X ;  /* 0x0000000000057919 */ /* 0x002e360000002100 */
[----:B------:R-:W1:Y:S08]  /*20a40*/  @P0 LDC R2, c[0x0][0x42c] ;  /* 0x00010b00ff020b82 */ /* 0x000e700000000800 */
[----:B------:R-:W2:Y:S01]  /*20a50*/  @P0 LDC R4, c[0x0][0x430] ;  /* 0x00010c00ff040b82 */ /* 0x000ea20000000800 */
[----:B-1----:R-:W-:Y:S01]  /*20a60*/  @P0 IMAD.HI.U32 R2, R6, R2, RZ ;  /* 0x0000000206020227 */ /* 0x002fe200078e00ff */
[----:B0-----:R-:W-:-:S04]  /*20a70*/  LOP3.LUT R5, R5, 0x7f, RZ, 0xc0, !PT ;  /* 0x0000007f05057812 */ /* 0x001fc800078ec0ff */
[----:B------:R-:W-:Y:S02]  /*20a80*/  ISETP.NE.AND P1, PT, R5, RZ, PT ;  /* 0x000000ff0500720c */ /* 0x000fe40003f25270 */
[----:B--2---:R-:W-:Y:S02]  /*20a90*/  @P0 SHF.R.U32.HI R0, RZ, R4, R2 ;  /* 0x00000004ff000219 */ /* 0x004fe40000011602 */
[----:B------:R-:W-:Y:S02]  /*20aa0*/  ISETP.NE.U32.AND P0, PT, RZ, UR4, PT ;  /* 0x00000004ff007c0c */ /* 0x000fe4000bf05070 */
[----:B------:R-:W-:Y:S02]  /*20ab0*/  PLOP3.LUT P3, PT, P1, PT, PT, 0x8, 0x0 ;  /* 0x000000000000781c */ /* 0x000fe40000f6e170 */
[----:B------:R-:W-:-:S04]  /*20ac0*/  ISETP.NE.AND.EX P2, PT, RZ, UR5, PT, P0 ;  /* 0x00000005ff007c0c */ /* 0x000fc8000bf45300 */
[----:B------:R-:W-:Y:S01]  /*20ad0*/  SEL R6, R16, RZ, !P2 ;  /* 0x000000ff10067207 */ /* 0x000fe20005000000 */
[----:B------:R-:W-:-:S05]  /*20ae0*/  VOTEU.ALL UP1, P1 ;  /* 0x00000000003f7886 */ /* 0x000fca0000820000 */
[----:B------:R-:W-:-:S04]  /*20af0*/  @!UP1 UIADD3 UR8, UP0, UR36, 0x270, URZ ;  /* 0x0000027024089890 */ /* 0x000fc8000ff1e03f */
[----:B------:R-:W-:-:S03]  /*20b00*/  @!UP1 UIADD3.X UR9, URZ, UR37, URZ, UP0, !UPT ;  /* 0x000000253f099290 */ /* 0x000fc600087fe43f */
[----:B------:R-:W-:-:S09]  /*20b10*/  VOTEU.ALL UP0, P1 ;  /* 0x00000000003f7886 */ /* 0x000fd20000800000 */
.L_x_507:
[----:B------:R-:W2:Y:S01]  /*20b20*/  LDL R2, [R1+0x8] ;  /* 0x0000080001027983 */ /* 0x000ea20000100800 */
[----:B------:R-:W-:Y:S02]  /*20b30*/  PLOP3.LUT P0, PT, P0, P3, PT, 0xa2, 0x0 ;  /* 0x000000000000781c */ /* 0x000fe40000707472 */
[----:B------:R-:W-:Y:S01]  /*20b40*/  @P3 R2UR P0, UR7, R6 ;  /* 0x00000000060732ca */ /* 0x000fe20000000000 */
[----:B------:R-:W-:-:S07]  /*20b50*/  UMOV UR4, URZ ;  /* 0x0000003f00047c82 */ /* 0x000fce0008000000 */
[----:B------:R-:W-:Y:S02]  /*20b60*/  PLOP3.LUT P0, PT, P0, P3, PT, 0xa2, 0x0 ;  /* 0x000000000000781c */ /* 0x000fe40000707472 */
[----:B--2---:R-:W-:-:S08]  /*20b70*/  @P3 R2UR.OR P0, UR6, R2 ;  /* 0x00000000020632ca */ /* 0x004fd00000100000 */
[----:B------:R-:W-:Y:S02]  /*20b80*/  PLOP3.LUT P0, PT, P0, P3, PT, 0xa2, 0x0 ;  /* 0x000000000000781c */ /* 0x000fe40000707472 */
[----:B------:R-:W-:-:S08]  /*20b90*/  @P3 R2UR.OR P0, UR5, R3 ;  /* 0x00000000030532ca */ /* 0x000fd00000100000 */
[----:B------:R-:W-:-:S05]  /*20ba0*/  @P3 PLOP3.LUT P3, PT, P0, PT, PT, 0x80, 0x0 ;  /* 0x000000000000381c */ /* 0x000fca000076f070 */
[----:B------:R0:W-:Y:S08]  /*20bb0*/  @!UP0 UTMAPF.L2.4D [UR4], [UR8] ;  /* 0x00000004080085b8 */ /* 0x0001f00008018000 */
[----:B0-----:R-:W-:Y:S05]  /*20bc0*/  @P3 BRA.U.ANY `(.L_x_507) ;  /* 0xfffffffd00d43947 */ /* 0x001fea000393ffff */
[----:B------:R-:W2:Y:S01]  /*20bd0*/  LDL R16, [R1+0x20] ;  /* 0x0000200001107983 */ /* 0x000ea20000100800 */
[----:B------:R-:W0:Y:S01]  /*20be0*/  LDC.64 R4, c[0x0][0x3f8] ;  /* 0x0000fe00ff047b82 */ /* 0x000e220000000a00 */
[----:B------:R-:W-:Y:S02]  /*20bf0*/  ULDC.64 UR4, c[0x0][0xa08] ;  /* 0x0002820000047ab9 */ /* 0x000fe40000000a00 */
[----:B0-----:R-:W-:Y:S01]  /*20c00*/  LOP3.LUT P0, RZ, R4, UR4, RZ, 0xfc, !PT ;  /* 0x0000000404ff7c12 */ /* 0x001fe2000f80fcff */
[----:B------:R-:W-:-:S03]  /*20c10*/  UMOV UR4, 0xffffffff ;  /* 0xffffffff00047882 */ /* 0x000fc60000000000 */
[----:B------:R-:W-:Y:S02]  /*20c20*/  LOP3.LUT P0, RZ, R5, UR5, RZ, 0xfc, P0 ;  /* 0x0000000505ff7c12 */ /* 0x000fe4000800fcff */
[----:B--2---:R-:W-:Y:S02]  /*20c30*/  SHF.R.S32.HI R17, RZ, 0x1f, R16 ;  /* 0x0000001fff117819 */ /* 0x004fe40000011410 */
[----:B------:R-:W-:-:S03]  /*20c40*/  SEL R2, R16, RZ, !P0 ;  /* 0x000000ff10027207 */ /* 0x000fc60004000000 */
[----:B------:R0:W-:Y:S01]  /*20c50*/  STL [R1+0x24], R17 ;  /* 0x0000241101007387 */ /* 0x0001e20000100800 */
[----:B------:R-:W-:Y:S05]  /*20c60*/  BRA.DIV UR4, `(.L_x_508) ;  /* 0x0000004e04a47947 */ /* 0x000fea000b800000 */
[----:B------:R-:W1:Y:S02]  /*20c70*/  S2R R7, SR_TID.X ;  /* 0x0000000000077919 */ /* 0x000e640000002100 */
[----:B-1----:R-:W-:-:S04]  /*20c80*/  SHF.R.U32.HI R7, RZ, 0x5, R7 ;  /* 0x00000005ff077819 */ /* 0x002fc80000011607 */
[----:B------:R-:W-:-:S05]  /*20c90*/  LOP3.LUT R7, R7, 0x3, RZ, 0xc0, !PT ;  /* 0x0000000307077812 */ /* 0x000fca00078ec0ff */
[----:B------:R1:W2:Y:S02]  /*20ca0*/  SHFL.IDX PT, R14, R7, RZ, 0x1f ;  /* 0x00001fff070e7589 */ /* 0x0002a400000e0000 */
.L_x_654:
[----:B--2---:R-:W-:Y:S02]  /*20cb0*/  ISETP.NE.AND P0, PT, R14, RZ, PT ;  /* 0x000000ff0e00720c */ /* 0x004fe40003f05270 */
[----:B------:R-:W-:-:S11]  /*20cc0*/  PLOP3.LUT P6, PT, PT, PT, PT, 0x8, 0x0 ;  /* 0x000000000000781c */ /* 0x000fd60003fce170 */
[----:B------:R-:W-:Y:S05]  /*20cd0*/  @P0 BRA `(.L_x_509) ;  /* 0x0000000400c40947 */ /* 0x000fea0003800000 */
[----:B------:R-:W-:-:S03]  /*20ce0*/  UMOV UR4, 0xffffffff ;  /* 0xffffffff00047882 */ /* 0x000fc60000000000 */
[----:B------:R-:W-:Y:S05]  /*20cf0*/  BRA.DIV UR4, `(.L_x_510) ;  /* 0x0000004e04b47947 */ /* 0x000fea000b800000 */
[----:B------:R-:W-:-:S13]  /*20d00*/  ELECT P6, URZ, PT ;  /* 0x00000000003f782f */ /* 0x000fda00038c0000 */
.L_x_657:
[----:B------:R-:W-:Y:S05]  /*20d10*/  @!P6 BRA `(.L_x_511) ;  /* 0x00000004005ce947 */ /* 0x000fea0003800000 */
[----:B-1----:R-:W2:Y:S01]  /*20d20*/  LDL R7, [R1+0x3c] ;  /* 0x00003c0001077983 */ /* 0x002ea20000100800 */
[----:B------:R-:W-:-:S04]  /*20d30*/  ISETP.NE.U32.AND P0, PT, R4, RZ, PT ;  /* 0x000000ff0400720c */ /* 0x000fc80003f05070 */
[----:B------:R-:W-:Y:S02]  /*20d40*/  ISETP.NE.AND.EX P0, PT, R5, RZ, PT, P0 ;  /* 0x000000ff0500720c */ /* 0x000fe40003f05300 */
[----:B--2---:R-:W-:-:S11]  /*20d50*/  IADD3 R7, R7, -0x1, RZ ;  /* 0xffffffff07077810 */ /* 0x004fd60007ffe0ff */
[----:B------:R-:W-:Y:S05]  /*20d60*/  @!P0 BRA `(.L_x_512) ;  /* 0x0000000000488947 */ /* 0x000fea0003800000 */
[----:B------:R-:W1:Y:S01]  /*20d70*/  LDC R10, c[0x0][0x41c] ;  /* 0x00010700ff0a7b82 */ /* 0x000e620000000800 */
[----:B------:R-:W-:Y:S01]  /*20d80*/  IMAD.MOV.U32 R2, RZ, RZ, R7 ;  /* 0x000000ffff027224 */ /* 0x000fe200078e0007 */
[----:B------:R-:W-:Y:S01]  /*20d90*/  ULDC.64 UR4, c[0x0][0x408] ;  /* 0x0001020000047ab9 */ /* 0x000fe20000000a00 */
[----:B-1----:R-:W-:-:S13]  /*20da0*/  ISETP.NE.AND P0, PT, R10, 0x1, PT ;  /* 0x000000010a00780c */ /* 0x002fda0003f05270 */
[----:B------:R-:W1:Y:S02]  /*20db0*/  @P0 LDC.64 R8, c[0x0][0x420] ;  /* 0x00010800ff080b82 */ /* 0x000e640000000a00 */
[----:B-1----:R-:W-:-:S05]  /*20dc0*/  @P0 IMAD.HI.U32 R8, R7, R8, RZ ;  /* 0x0000000807080227 */ /* 0x002fca00078e00ff */
[----:B------:R-:W-:-:S04]  /*20dd0*/  @P0 SHF.R.U32.HI R2, RZ, R9, R8 ;  /* 0x00000009ff020219 */ /* 0x000fc80000011608 */
[--C-:B------:R-:W-:Y:S01]  /*20de0*/  SHF.R.S32.HI R9, RZ, 0x1f, R2.reuse ;  /* 0x0000001fff097819 */ /* 0x100fe20000011402 */
[----:B------:R-:W-:-:S04]  /*20df0*/  IMAD.MOV R8, RZ, RZ, -R2 ;  /* 0x000000ffff087224 */ /* 0x000fc800078e0a02 */
[----:B------:R-:W-:Y:S02]  /*20e00*/  IMAD R7, R10, R8, R7 ;  /* 0x000000080a077224 */ /* 0x000fe400078e0207 */
[----:B------:R-:W-:Y:S02]  /*20e10*/  IMAD R10, R17, UR4, RZ ;  /* 0x00000004110a7c24 */ /* 0x000fe4000f8e02ff */
[----:B------:R-:W-:Y:S02]  /*20e20*/  IMAD.MOV.U32 R8, RZ, RZ, R2 ;  /* 0x000000ffff087224 */ /* 0x000fe400078e0002 */
[C---:B------:R-:W-:Y:S02]  /*20e30*/  IMAD R2, R16.reuse, UR5, R10 ;  /* 0x0000000510027c24 */ /* 0x040fe4000f8e020a */
[----:B------:R-:W-:-:S03]  /*20e40*/  IMAD.WIDE.U32 R8, R16, UR4, R8 ;  /* 0x0000000410087c25 */ /* 0x000fc6000f8e0008 */
[----:B------:R-:W-:Y:S02]  /*20e50*/  LEA R4, P0, R8, R4, 0x2 ;  /* 0x0000000408047211 */ /* 0x000fe400078010ff */
[----:B------:R-:W-:-:S04]  /*20e60*/  IADD3 R2, R9, R2, RZ ;  /* 0x0000000209027210 */ /* 0x000fc80007ffe0ff */
[----:B------:R-:W-:-:S05]  /*20e70*/  LEA.HI.X R5, R8, R5, R2, 0x2, P0 ;  /* 0x0000000508057211 */ /* 0x000fca00000f1402 */
[----:B------:R1:W5:Y:S02]  /*20e80*/  LDG.E R2, desc[UR60][R4.64] ;  /* 0x0000003c04027981 */ /* 0x000364000c1e1900 */
.L_x_512:
[----:B-1----:R-:W2:Y:S01]  /*20e90*/  LDL R4, [R1+0x10] ;  /* 0x0000100001047983 */ /* 0x002ea20000100800 */
[----:B------:R-:W-:-:S03]  /*20ea0*/  MOV R9, 0x400 ;  /* 0x0000040000097802 */ /* 0x000fc60000000f00 */
[----:B------:R-:W3:Y:S01]  /*20eb0*/  LDL R8, [R1+0x18] ;  /* 0x0000180001087983 */ /* 0x000ee20000100800 */
[----:B------:R-:W1:Y:S01]  /*20ec0*/  S2R R10, SR_CgaCtaId ;  /* 0x00000000000a7919 */ /* 0x000e620000008800 */
[----:B------:R-:W4:Y:S01]  /*20ed0*/  S2R R5, SR_TID.X ;  /* 0x0000000000057919 */ /* 0x000f220000002100 */
[----:B-1----:R-:W-:Y:S02]  /*20ee0*/  LEA R9, R10, R9, 0x18 ;  /* 0x000000090a097211 */ /* 0x002fe400078ec0ff */
[----:B----4-:R-:W-:-:S04]  /*20ef0*/  LOP3.LUT R5, R5, 0x7f, RZ, 0xc0, !PT ;  /* 0x0000007f05057812 */ /* 0x010fc800078ec0ff */
[----:B------:R-:W-:Y:S01]  /*20f00*/  ISETP.NE.AND P0, PT, R5, RZ, PT ;  /* 0x000000ff0500720c */ /* 0x000fe20003f05270 */
[----:B--2---:R-:W-:Y:S01]  /*20f10*/  IMAD R4, R4, 0x8, R9 ;  /* 0x0000000804047824 */ /* 0x004fe200078e0209 */
[----:B---3--:R-:W-:-:S04]  /*20f20*/  SHF.L.U32 R8, R8, 0x1f, RZ ;  /* 0x0000001f08087819 */ /* 0x008fc800000006ff */
[----:B------:R-:W1:Y:S02]  /*20f30*/  SYNCS.PHASECHK.TRANS64.TRYWAIT P2, [R4+URZ+0x2e880], R8 ;  /* 0x02e88008040075a7 */ /* 0x000e64000804017f */
[----:B-1----:R-:W-:Y:S05]  /*20f40*/  @!P2 BRA `(.L_x_513) ;  /* 0x0000004c0040a947 */ /* 0x002fea0003800000 */
.L_x_658:
        /* <DEDUP_REMOVED lines=8> */
.L_x_514:
[----:B------:R-:W2:Y:S01]  /*20fd0*/  LDL R5, [R1+0x10] ;  /* 0x0000100001057983 */ /* 0x000ea20000100800 */
[----:B------:R-:W-:-:S03]  /*20fe0*/  MOV R10, 0x400 ;  /* 0x00000400000a7802 */ /* 0x000fc60000000f00 */
[----:B------:R-:W3:Y:S01]  /*20ff0*/  LDL R9, [R1+0x28] ;  /* 0x0000280001097983 */ /* 0x000ee20000100800 */
[----:B------:R-:W4:Y:S01]  /*21000*/  S2R R11, SR_CgaCtaId ;  /* 0x00000000000b7919 */ /* 0x000f220000008800 */
[----:B------:R-:W-:Y:S01]  /*21010*/  R2UR UR9, R4 ;  /* 0x00000000040972ca */ /* 0x000fe200000e0000 */
[----:B------:R-:W-:Y:S01]  /*21020*/  UIADD3 UR4, UP0, UR36, 0x470, URZ ;  /* 0x0000047024047890 */ /* 0x000fe2000ff1e03f */
[----:B------:R-:W-:Y:S02]  /*21030*/  R2UR UR12, R0 ;  /* 0x00000000000c72ca */ /* 0x000fe400000e0000 */
[----:B-----5:R-:W-:Y:S01]  /*21040*/  R2UR UR13, R2 ;  /* 0x00000000020d72ca */ /* 0x020fe200000e0000 */
[----:B------:R-:W-:Y:S01]  /*21050*/  UIADD3.X UR5, URZ, UR37, URZ, UP0, !UPT ;  /* 0x000000253f057290 */ /* 0x000fe200087fe43f */
[----:B----4-:R-:W-:-:S07]  /*21060*/  LEA R10, R11, R10, 0x18 ;  /* 0x0000000a0b0a7211 */ /* 0x010fce00078ec0ff */
[----:B------:R-:W-:Y:S01]  /*21070*/  UIADD3 UR9, UR9, 0x2e870, URZ ;  /* 0x0002e87009097890 */ /* 0x000fe2000fffe03f */
[----:B------:R-:W-:Y:S01]  /*21080*/  UMOV UR6, 0x0 ;  /* 0x0000000000067882 */ /* 0x000fe20000000000 */
[----:B------:R-:W-:Y:S01]  /*21090*/  UMOV UR7, 0x14f00000 ;  /* 0x14f0000000077882 */ /* 0x000fe20000000000 */
[----:B------:R-:W-:Y:S01]  /*210a0*/  UMOV UR10, URZ ;  /* 0x0000003f000a7c82 */ /* 0x000fe20008000000 */
[----:B--2---:R-:W-:-:S05]  /*210b0*/  IMAD R5, R5, 0x7000, R10 ;  /* 0x0000700005057824 */ /* 0x004fca00078e020a */
[----:B------:R-:W-:Y:S01]  /*210c0*/  R2UR UR8, R5 ;  /* 0x00000000050872ca */ /* 0x000fe200000e0000 */
[----:B---3--:R-:W-:-:S05]  /*210d0*/  IMAD R7, R7, 0xe0, R9 ;  /* 0x000000e007077824 */ /* 0x008fca00078e0209 */
[----:B------:R-:W-:-:S07]  /*210e0*/  R2UR UR11, R7 ;  /* 0x00000000070b72ca */ /* 0x000fce00000e0000 */
[----:B------:R-:W-:-:S09]  /*210f0*/  UIADD3 UR8, UR8, 0xe400, URZ ;  /* 0x0000e40008087890 */ /* 0x000fd2000fffe03f */
[----:B------:R2:W-:Y:S01]  /*21100*/  UTMALDG.4D [UR8], [UR4], desc[UR6] ;  /* 0x00000608040075b4 */ /* 0x0005e20008019000 */
[----:B------:R-:W3:Y:S02]  /*21110*/  SYNCS.PHASECHK.TRANS64.TRYWAIT P2, [R4+URZ+0x2e840], R8 ;  /* 0x02e84008040075a7 */ /* 0x000ee4000804017f */
[----:B--23--:R-:W-:Y:S05]  /*21120*/  @!P2 BRA `(.L_x_515) ;  /* 0x0000004800dca947 */ /* 0x00cfea0003800000 */
.L_x_659:
[----:B------:R-:W-:Y:S05]  /*21130*/  @P0 BRA `(.L_x_516) ;  /* 0x00000000001c0947 */ /* 0x000fea0003800000 */
[----:B------:R-:W3:Y:S01]  /*21140*/  S2R R9, SR_TID.X ;  /* 0x0000000000097919 */ /* 0x000ee20000002100 */
[----:B-12---:R-:W-:-:S04]  /*21150*/  IMAD.MOV.U32 R8, RZ, RZ, 0x7000 ;  /* 0x00007000ff087424 */ /* 0x006fc800078e00ff */
[----:B------:R4:W-:Y:S01]  /*21160*/  SYNCS.ARRIVE.TRANS64 RZ, [R4+URZ+0x2e830], R8 ;  /* 0x02e8300804ff79a7 */ /* 0x0009e2000800003f */
[----:B---3--:R-:W-:-:S04]  /*21170*/  LOP3.LUT R9, R9, 0x1f, RZ, 0xc0, !PT ;  /* 0x0000001f09097812 */ /* 0x008fc800078ec0ff */
[----:B------:R-:W-:-:S13]  /*21180*/  ISETP.NE.AND P0, PT, R9, RZ, PT ;  /* 0x000000ff0900720c */ /* 0x000fda0003f05270 */
[----:B----4-:R-:W-:Y:S05]  /*21190*/  @!P0 BRA `(.L_x_516) ;  /* 0x0000000000048947 */ /* 0x010fea0003800000 */
[----:B------:R-:W-:Y:S01]  /*211a0*/  BPT.TRAP 0x1 ;  /* 0x000000040000795c */ /* 0x000fe20000300000 */
.L_x_516:
        /* <DEDUP_REMOVED lines=8> */
[----:B------:R-:W-:Y:S01]  /*21230*/  R2UR UR13, R2 ;  /* 0x00000000020d72ca */ /* 0x000fe200000e0000 */
[----:B------:R-:W-:-:S04]  /*21240*/  UMOV UR10, URZ ;  /* 0x0000003f000a7c82 */ /* 0x000fc80008000000 */
[----:B------:R-:W-:Y:S02]  /*21250*/  UIADD3 UR8, UR8, 0x20400, URZ ;  /* 0x0002040008087890 */ /* 0x000fe4000fffe03f */
[----:B------:R-:W-:-:S09]  /*21260*/  UIADD3 UR9, UR9, 0x2e830, URZ ;  /* 0x0002e83009097890 */ /* 0x000fd2000fffe03f */
[----:B------:R3:W-:Y:S02]  /*21270*/  UTMALDG.4D [UR8], [UR4], desc[UR6] ;  /* 0x00000608040075b4 */ /* 0x0007e40008019000 */
[----:B---3--:R-:W-:Y:S01]  /*21280*/  NOP ;  /* 0x0000000000007918 */ /* 0x008fe20000000000 */
.L_x_511:
[----:B------:R-:W3:Y:S01]  /*21290*/  LDL.LU R5, [R1+0x8] ;  /* 0x0000080001057983 */ /* 0x000ee20000300800 */
[----:B-1----:R-:W-:Y:S01]  /*212a0*/  MOV R7, 0x400 ;  /* 0x0000040000077802 */ /* 0x002fe20000000f00 */
[----:B--2---:R-:W1:Y:S01]  /*212b0*/  S2R R8, SR_CgaCtaId ;  /* 0x0000000000087919 */ /* 0x004e620000008800 */
[----:B------:R-:W-:Y:S05]  /*212c0*/  WARPSYNC.ALL ;  /* 0x0000000000007948 */ /* 0x000fea0003800000 */
[----:B------:R-:W-:Y:S01]  /*212d0*/  BAR.SYNC.DEFER_BLOCKING 0x8, 0x120 ;  /* 0x0204800000007b1d */ /* 0x000fe20000010000 */
[----:B------:R-:W-:-:S13]  /*212e0*/  ELECT P0, URZ, PT ;  /* 0x00000000003f782f */ /* 0x000fda0003800000 */
[----:B------:R-:W-:Y:S01]  /*212f0*/  @P0 R2UR UR13, R6 ;  /* 0x00000000060d02ca */ /* 0x000fe200000e0000 */
[----:B------:R-:W-:Y:S01]  /*21300*/  UIADD3 UR4, UP0, UR36, 0x270, URZ ;  /* 0x0000027024047890 */ /* 0x000fe2000ff1e03f */
[----:B------:R-:W-:-:S03]  /*21310*/  @P0 R2UR UR11, R3 ;  /* 0x00000000030b02ca */ /* 0x000fc600000e0000 */
[----:B------:R-:W-:Y:S01]  /*21320*/  UIADD3.X UR5, URZ, UR37, URZ, UP0, !UPT ;  /* 0x000000253f057290 */ /* 0x000fe200087fe43f */
[----:B-1----:R-:W-:-:S04]  /*21330*/  LEA R7, R8, R7, 0x18 ;  /* 0x0000000708077211 */ /* 0x002fc800078ec0ff */
[----:B------:R-:W-:Y:S02]  /*21340*/  R2UR UR9, R7 ;  /* 0x00000000070972ca */ /* 0x000fe400000e0000 */
[----:B------:R-:W-:Y:S01]  /*21350*/  @P0 MOV R4, 0x4000 ;  /* 0x0000400000040802 */ /* 0x000fe20000000f00 */
[----:B------:R-:W-:Y:S01]  /*21360*/  UMOV UR6, 0x0 ;  /* 0x0000000000067882 */ /* 0x000fe20000000000 */
[----:B------:R-:W-:Y:S01]  /*21370*/  UMOV UR7, 0x12f00000 ;  /* 0x12f0000000077882 */ /* 0x000fe20000000000 */
[----:B------:R-:W-:Y:S01]  /*21380*/  UMOV UR10, URZ ;  /* 0x0000003f000a7c82 */ /* 0x000fe20008000000 */
[----:B------:R2:W-:Y:S07]  /*21390*/  @P0 SYNCS.ARRIVE.TRANS64 RZ, [R7+URZ+0x2e800], R4 ;  /* 0x02e8000407ff09a7 */ /* 0x0005ee000800003f */
[----:B------:R-:W-:-:S02]  /*213a0*/  UIADD3 UR8, UR9, 0x1c400, URZ ;  /* 0x0001c40009087890 */ /* 0x000fc4000fffe03f */
[----:B------:R-:W-:Y:S01]  /*213b0*/  UIADD3 UR9, UR9, 0x2e800, URZ ;  /* 0x0002e80009097890 */ /* 0x000fe2000fffe03f */
[----:B---3--:R-:W-:-:S13]  /*213c0*/  @P0 R2UR UR12, R5 ;  /* 0x00000000050c02ca */ /* 0x008fda00000e0000 */
[----:B------:R2:W-:Y:S02]  /*213d0*/  UTMALDG.4D [UR8], [UR4], desc[UR6] ;  /* 0x00000608040075b4 */ /* 0x0005e40008019000 */
[----:B--2---:R-:W-:Y:S01]  /*213e0*/  NOP ;  /* 0x0000000000007918 */ /* 0x004fe20000000000 */
.L_x_509:
[----:B------:R-:W2:Y:S01]  /*213f0*/  LDL.LU R6, [R1+0x44] ;  /* 0x0000440001067983 */ /* 0x000ea20000300800 */
[----:B------:R-:W-:Y:S01]  /*21400*/  MOV R4, 0x400 ;  /* 0x0000040000047802 */ /* 0x000fe20000000f00 */
[----:B------:R-:W-:Y:S01]  /*21410*/  BSSY B0, `(.L_x_517) ;  /* 0x000000b000007945 */ /* 0x000fe20003800000 */
[----:B------:R-:W3:Y:S02]  /*21420*/  S2R R5, SR_CgaCtaId ;  /* 0x0000000000057919 */ /* 0x000ee40000008800 */
[----:B---3--:R-:W-:Y:S01]  /*21430*/  LEA R4, R5, R4, 0x18 ;  /* 0x0000000405047211 */ /* 0x008fe200078ec0ff */
[----:B--2---:R-:W-:-:S05]  /*21440*/  VIADD R6, R6, 0x1 ;  /* 0x0000000106067836 */ /* 0x004fca0000000000 */
[----:B------:R-:W-:Y:S01]  /*21450*/  LEA.HI R3, R6, R6, RZ, 0x1 ;  /* 0x0000000606037211 */ /* 0x000fe200078f08ff */
[----:B------:R2:W-:Y:S03]  /*21460*/  STL [R1+0x44], R6 ;  /* 0x0000440601007387 */ /* 0x0005e60000100800 */
[----:B------:R-:W-:-:S05]  /*21470*/  LOP3.LUT R3, R3, 0xfffffffe, RZ, 0xc0, !PT ;  /* 0xfffffffe03037812 */ /* 0x000fca00078ec0ff */
[----:B------:R-:W-:-:S05]  /*21480*/  IMAD.IADD R3, R6, 0x1, -R3 ;  /* 0x0000000106037824 */ /* 0x000fca00078e0a03 */
[----:B------:R-:W-:-:S04]  /*21490*/  SHF.L.U32 R3, R3, 0x1f, RZ ;  /* 0x0000001f03037819 */ /* 0x000fc800000006ff */
[----:B------:R-:W3:Y:S02]  /*214a0*/  SYNCS.PHASECHK.TRANS64.TRYWAIT P0, [R4+URZ+0x2e820], R3 ;  /* 0x02e82003040075a7 */ /* 0x000ee4000800017f */
[----:B--23--:R-:W-:Y:S05]  /*214b0*/  @!P0 BRA `(.L_x_518) ;  /* 0x00000048000c8947 */ /* 0x00cfea0003800000 */
.L_x_660:
[----:B------:R-:W-:Y:S05]  /*214c0*/  BSYNC B0 ;  /* 0x0000000000007941 */ /* 0x000fea0003800000 */
.L_x_517:
[----:B------:R-:W-:-:S13]  /*214d0*/  ISETP.GE.AND P0, PT, R19, 0xe1, PT ;  /* 0x000000e11300780c */ /* 0x000fda0003f06270 */
[----:B------:R-:W-:Y:S05]  /*214e0*/  @!P0 BRA `(.L_x_519) ;  /* 0x0000001000248947 */ /* 0x000fea0003800000 */
[----:B--2---:R-:W2:Y:S04]  /*214f0*/  LDL.LU R4, [R1+0x3c] ;  /* 0x00003c0001047983 */ /* 0x004ea80000300800 */
[----:B------:R3:W5:Y:S04]  /*21500*/  LDL.LU R6, [R1+0x10] ;  /* 0x0000100001067983 */ /* 0x0007680000300800 */
[----:B-1----:R3:W5:Y:S02]  /*21510*/  LDL.LU R7, [R1+0x18] ;  /* 0x0000180001077983 */ /* 0x0027640000300800 */
[----:B--23--:R-:W-:-:S07]  /*21520*/  VIADD R21, R4, 0xfffffffe ;  /* 0xfffffffe04157836 */ /* 0x00cfce0000000000 */
.L_x_539:
[----:B-----5:R-:W-:Y:S01]  /*21530*/  IADD3 R4, R6, 0x1, RZ ;  /* 0x0000000106047810 */ /* 0x020fe20007ffe0ff */
[----:B------:R-:W-:Y:S05]  /*21540*/  YIELD ;  /* 0x0000000000007946 */ /* 0x000fea0003800000 */
[----:B------:R-:W-:Y:S01]  /*21550*/  ISETP.NE.AND P0, PT, R4, 0x2, PT ;  /* 0x000000020400780c */ /* 0x000fe20003f05270 */
[----:B------:R-:W-:Y:S03]  /*21560*/  BSSY B0, `(.L_x_520) ;  /* 0x0000071000007945 */ /* 0x000fe60003800000 */
[----:B---3--:R-:W-:-:S02]  /*21570*/  SEL R3, RZ, 0x1, P0 ;  /* 0x00000001ff037807 */ /* 0x008fc40000000000 */
[----:B-1----:R-:W-:Y:S02]  /*21580*/  SEL R10, R4, RZ, P0 ;  /* 0x000000ff040a7207 */ /* 0x002fe40000000000 */
        /* <DEDUP_REMOVED lines=9> */
[----:B------:R-:W2:Y:S01]  /*21620*/  LDL R12, [R1+0x24] ;  /* 0x00002400010c7983 */ /* 0x000ea20000100800 */
[----:B------:R-:W3:Y:S01]  /*21630*/  LDC R5, c[0x0][0x41c] ;  /* 0x00010700ff057b82 */ /* 0x000ee20000000800 */
[----:B------:R-:W-:Y:S02]  /*21640*/  ULDC.64 UR6, c[0x0][0x408] ;  /* 0x0001020000067ab9 */ /* 0x000fe40000000a00 */
[----:B------:R-:W4:Y:S01]  /*21650*/  LDL R11, [R1+0x20] ;  /* 0x00002000010b7983 */ /* 0x000f220000100800 */
[----:B---3--:R-:W-:-:S13]  /*21660*/  ISETP.NE.AND P0, PT, R5, 0x1, PT ;  /* 0x000000010500780c */ /* 0x008fda0003f05270 */
[----:B------:R-:W3:Y:S02]  /*21670*/  @P0 LDC.64 R2, c[0x0][0x420] ;  /* 0x00010800ff020b82 */ /* 0x000ee40000000a00 */
[----:B---3--:R-:W-:-:S04]  /*21680*/  @P0 IMAD.HI.U32 R4, R21, R2, RZ ;  /* 0x0000000215040227 */ /* 0x008fc800078e00ff */
[----:B------:R-:W-:Y:S01]  /*21690*/  IMAD.MOV.U32 R2, RZ, RZ, R21 ;  /* 0x000000ffff027224 */ /* 0x000fe200078e0015 */
[----:B------:R-:W-:-:S04]  /*216a0*/  @P0 SHF.R.U32.HI R2, RZ, R3, R4 ;  /* 0x00000003ff020219 */ /* 0x000fc80000011604 */
[--C-:B------:R-:W-:Y:S01]  /*216b0*/  SHF.R.S32.HI R3, RZ, 0x1f, R2.reuse ;  /* 0x0000001fff037819 */ /* 0x100fe20000011402 */
[----:B------:R-:W-:-:S04]  /*216c0*/  IMAD.MOV R8, RZ, RZ, -R2 ;  /* 0x000000ffff087224 */ /* 0x000fc800078e0a02 */
[----:B------:R-:W-:Y:S02]  /*216d0*/  IMAD R8, R5, R8, R21 ;  /* 0x0000000805087224 */ /* 0x000fe400078e0215 */
[----:B--2---:R-:W-:-:S04]  /*216e0*/  IMAD R4, R12, UR6, RZ ;  /* 0x000000060c047c24 */ /* 0x004fc8000f8e02ff */
[C---:B----4-:R-:W-:Y:S02]  /*216f0*/  IMAD R4, R11.reuse, UR7, R4 ;  /* 0x000000070b047c24 */ /* 0x050fe4000f8e0204 */
[----:B------:R-:W-:-:S05]  /*21700*/  IMAD.WIDE.U32 R2, R11, UR6, R2 ;  /* 0x000000060b027c25 */ /* 0x000fca000f8e0002 */
[----:B------:R-:W-:Y:S02]  /*21710*/  IADD3 R3, R4, R3, RZ ;  /* 0x0000000304037210 */ /* 0x000fe40007ffe0ff */
[----:B------:R-:W-:-:S04]  /*21720*/  LEA R4, P0, R2, UR4, 0x2 ;  /* 0x0000000402047c11 */ /* 0x000fc8000f8010ff */
[----:B------:R-:W-:-:S05]  /*21730*/  LEA.HI.X R5, R2, UR5, R3, 0x2, P0 ;  /* 0x0000000502057c11 */ /* 0x000fca00080f1403 */
[----:B------:R2:W5:Y:S04]  /*21740*/  LDG.E R2, desc[UR60][R4.64] ;  /* 0x0000003c04027981 */ /* 0x000568000c1e1900 */
.L_x_522:
[----:B--2---:R-:W2:Y:S01]  /*21750*/  S2R R5, SR_CgaCtaId ;  /* 0x0000000000057919 */ /* 0x004ea20000008800 */
[----:B------:R-:W-:Y:S01]  /*21760*/  MOV R4, 0x400 ;  /* 0x0000040000047802 */ /* 0x000fe20000000f00 */
[----:B------:R-:W-:Y:S01]  /*21770*/  BSSY B1, `(.L_x_523) ;  /* 0x0000009000017945 */ /* 0x000fe20003800000 */
[----:B------:R-:W3:Y:S02]  /*21780*/  S2R R3, SR_TID.X ;  /* 0x0000000000037919 */ /* 0x000ee40000002100 */
[----:B--2---:R-:W-:Y:S02]  /*21790*/  LEA R4, R5, R4, 0x18 ;  /* 0x0000000405047211 */ /* 0x004fe400078ec0ff */
[----:B---3--:R-:W-:-:S03]  /*217a0*/  LOP3.LUT R3, R3, 0x7f, RZ, 0xc0, !PT ;  /* 0x0000007f03037812 */ /* 0x008fc600078ec0ff */
[----:B------:R-:W-:Y:S01]  /*217b0*/  IMAD R5, R10, 0x8, R4 ;  /* 0x000000080a057824 */ /* 0x000fe200078e0204 */
[----:B------:R-:W-:Y:S02]  /*217c0*/  SHF.L.U32 R4, R9, 0x1f, RZ ;  /* 0x0000001f09047819 */ /* 0x000fe400000006ff */
[----:B------:R-:W-:Y:S02]  /*217d0*/  ISETP.NE.AND P2, PT, R3, RZ, PT ;  /* 0x000000ff0300720c */ /* 0x000fe40003f45270 */
[----:B------:R-:W2:Y:S02]  /*217e0*/  SYNCS.PHASECHK.TRANS64.TRYWAIT P0, [R5+URZ+0x2e880], R4 ;  /* 0x02e88004050075a7 */ /* 0x000ea4000800017f */
[----:B--2---:R-:W-:Y:S09]  /*217f0*/  @!P0 BRA `(.L_x_524) ;  /* 0x00000044005c8947 */ /* 0x004ff20003800000 */
.L_x_661:
[----:B------:R-:W-:Y:S05]  /*21800*/  BSYNC B1 ;  /* 0x0000000000017941 */ /* 0x000fea0003800000 */
.L_x_523:
[----:B------:R-:W-:Y:S04]  /*21810*/  BSSY B1, `(.L_x_525) ;  /* 0x0000009000017945 */ /* 0x000fe80003800000 */
[----:B------:R-:W-:Y:S05]  /*21820*/  @P2 BRA `(.L_x_526) ;  /* 0x00000000001c2947 */ /* 0x000fea0003800000 */
[----:B------:R-:W1:Y:S02]  /*21830*/  S2R R3, SR_TID.X ;  /* 0x0000000000037919 */ /* 0x000e640000002100 */
[----:B-1----:R-:W-:Y:S01]  /*21840*/  LOP3.LUT R9, R3, 0x1f, RZ, 0xc0, !PT ;  /* 0x0000001f03097812 */ /* 0x002fe200078ec0ff */
[----:B------:R-:W-:-:S03]  /*21850*/  IMAD.MOV.U32 R3, RZ, RZ, 0x7000 ;  /* 0x00007000ff037424 */ /* 0x000fc600078e00ff */
[----:B------:R-:W-:Y:S01]  /*21860*/  ISETP.NE.AND P0, PT, R9, RZ, PT ;  /* 0x000000ff0900720c */ /* 0x000fe20003f05270 */
[----:B------:R3:W-:-:S12]  /*21870*/  SYNCS.ARRIVE.TRANS64 RZ, [R5+URZ+0x2e870], R3 ;  /* 0x02e8700305ff79a7 */ /* 0x0007d8000800003f */
[----:B---3--:R-:W-:Y:S05]  /*21880*/  @!P0 BRA `(.L_x_526) ;  /* 0x0000000000048947 */ /* 0x008fea0003800000 */
[----:B------:R-:W-:Y:S01]  /*21890*/  BPT.TRAP 0x1 ;  /* 0x000000040000795c */ /* 0x000fe20000300000 */
.L_x_526:
[----:B------:R-:W-:Y:S05]  /*218a0*/  BSYNC B1 ;  /* 0x0000000000017941 */ /* 0x000fea0003800000 */
.L_x_525:
[----:B------:R-:W3:Y:S04]  /*218b0*/  LDL R3, [R1+0x10] ;  /* 0x0000100001037983 */ /* 0x000ee80000100800 */
[----:B-1----:R-:W4:Y:S01]  /*218c0*/  LDL R9, [R1+0x28] ;  /* 0x0000280001097983 */ /* 0x002f220000100800 */
[----:B------:R-:W-:Y:S01]  /*218d0*/  IMAD.MOV.U32 R11, RZ, RZ, RZ ;  /* 0x000000ffff0b7224 */ /* 0x000fe200078e00ff */
[----:B------:R-:W-:Y:S01]  /*218e0*/  MOV R10, 0x400 ;  /* 0x00000400000a7802 */ /* 0x000fe20000000f00 */
[----:B------:R-:W-:Y:S01]  /*218f0*/  UIADD3 UR4, UP0, UR36, 0x470, URZ ;  /* 0x0000047024047890 */ /* 0x000fe2000ff1e03f */
[----:B------:R-:W1:Y:S01]  /*21900*/  S2R R12, SR_CgaCtaId ;  /* 0x00000000000c7919 */ /* 0x000e620000008800 */
[----:B------:R-:W-:Y:S01]  /*21910*/  PLOP3.LUT P0, PT, PT, PT, PT, 0x80, 0x0 ;  /* 0x000000000000781c */ /* 0x000fe20003f0f070 */
[----:B------:R-:W-:Y:S01]  /*21920*/  UMOV UR6, 0x0 ;  /* 0x0000000000067882 */ /* 0x000fe20000000000 */
[----:B------:R-:W-:Y:S01]  /*21930*/  R2UR UR10, R11 ;  /* 0x000000000b0a72ca */ /* 0x000fe200000e0000 */
[----:B------:R-:W-:Y:S01]  /*21940*/  UIADD3.X UR5, URZ, UR37, URZ, UP0, !UPT ;  /* 0x000000253f057290 */ /* 0x000fe200087fe43f */
[----:B------:R-:W-:Y:S01]  /*21950*/  UMOV UR7, 0x14f00000 ;  /* 0x14f0000000077882 */ /* 0x000fe20000000000 */
[----:B-1----:R-:W-:-:S05]  /*21960*/  LEA R10, R12, R10, 0x18 ;  /* 0x0000000a0c0a7211 */ /* 0x002fca00078ec0ff */
[----:B---3--:R-:W-:Y:S02]  /*21970*/  IMAD R3, R3, 0x7000, R10 ;  /* 0x0000700003037824 */ /* 0x008fe400078e020a */
[----:B----4-:R-:W-:Y:S01]  /*21980*/  IMAD R8, R8, 0xe0, R9 ;  /* 0x000000e008087824 */ /* 0x010fe200078e0209 */
[----:B------:R-:W-:Y:S01]  /*21990*/  IADD3 R9, R5, 0x2e870, RZ ;  /* 0x0002e87005097810 */ /* 0x000fe20007ffe0ff */
[----:B------:R-:W-:-:S07]  /*219a0*/  VIADD R10, R3, 0xe400 ;  /* 0x0000e400030a7836 */ /* 0x000fce0000000000 */
.L_x_527:
[----:B------:R-:W-:-:S13]  /*219b0*/  @P0 ELECT P3, URZ, PT ;  /* 0x00000000003f082f */ /* 0x000fda0003860000 */
[----:B-----5:R-:W-:Y:S02]  /*219c0*/  @P3 R2UR UR13, R2 ;  /* 0x00000000020d32ca */ /* 0x020fe400000e0000 */
        /* <DEDUP_REMOVED lines=11> */
.L_x_662:
[----:B------:R-:W-:Y:S05]  /*21a80*/  BSYNC B1 ;  /* 0x0000000000017941 */ /* 0x000fea0003800000 */
.L_x_528:
[----:B------:R-:W-:Y:S01]  /*21a90*/  BSSY B1, `(.L_x_530) ;  /* 0x000000b000017945 */ /* 0x000fe20003800000 */
[----:B------:R-:W-:Y:S02]  /*21aa0*/  IMAD.MOV.U32 R12, RZ, RZ, 0x0 ;  /* 0x00000000ff0c7424 */ /* 0x000fe400078e00ff */
[----:B------:R-:W-:Y:S01]  /*21ab0*/  IMAD.MOV.U32 R13, RZ, RZ, 0x14f00000 ;  /* 0x14f00000ff0d7424 */ /* 0x000fe200078e00ff */
[----:B------:R-:W-:Y:S06]  /*21ac0*/  @P2 BRA `(.L_x_531) ;  /* 0x00000000001c2947 */ /* 0x000fec0003800000 */
[----:B------:R-:W3:Y:S01]  /*21ad0*/  S2R R9, SR_TID.X ;  /* 0x0000000000097919 */ /* 0x000ee20000002100 */
[----:B-12---:R-:W-:-:S04]  /*21ae0*/  MOV R4, 0x7000 ;  /* 0x0000700000047802 */ /* 0x006fc80000000f00 */
[----:B------:R4:W-:Y:S01]  /*21af0*/  SYNCS.ARRIVE.TRANS64 RZ, [R5+URZ+0x2e830], R4 ;  /* 0x02e8300405ff79a7 */ /* 0x0009e2000800003f */
[----:B---3--:R-:W-:-:S04]  /*21b00*/  LOP3.LUT R9, R9, 0x1f, RZ, 0xc0, !PT ;  /* 0x0000001f09097812 */ /* 0x008fc800078ec0ff */
[----:B------:R-:W-:-:S13]  /*21b10*/  ISETP.NE.AND P0, PT, R9, RZ, PT ;  /* 0x000000ff0900720c */ /* 0x000fda0003f05270 */
[----:B----4-:R-:W-:Y:S05]  /*21b20*/  @!P0 BRA `(.L_x_531) ;  /* 0x0000000000048947 */ /* 0x010fea0003800000 */
[----:B------:R-:W-:Y:S01]  /*21b30*/  BPT.TRAP 0x1 ;  /* 0x000000040000795c */ /* 0x000fe20000300000 */
.L_x_531:
[----:B------:R-:W-:Y:S05]  /*21b40*/  BSYNC B1 ;  /* 0x0000000000017941 */ /* 0x000fea0003800000 */
.L_x_530:
[----:B------:R-:W-:Y:S01]  /*21b50*/  R2UR UR10, R11 ;  /* 0x000000000b0a72ca */ /* 0x000fe200000e0000 */
[----:B------:R-:W-:Y:S01]  /*21b60*/  UIADD3 UR4, UP0, UR36, 0x370, URZ ;  /* 0x0000037024047890 */ /* 0x000fe2000ff1e03f */
[----:B------:R-:W-:Y:S01]  /*21b70*/  R2UR UR6, R12 ;  /* 0x000000000c0672ca */ /* 0x000fe200000e0000 */
[----:B------:R-:W-:Y:S01]  /*21b80*/  VIADD R3, R3, 0x20400 ;  /* 0x0002040003037836 */ /* 0x000fe20000000000 */
[----:B------:R-:W-:Y:S01]  /*21b90*/  R2UR UR7, R13 ;  /* 0x000000000d0772ca */ /* 0x000fe200000e0000 */
[----:B-12---:R-:W-:Y:S01]  /*21ba0*/  VIADD R5, R5, 0x2e830 ;  /* 0x0002e83005057836 */ /* 0x006fe20000000000 */
[----:B------:R-:W-:Y:S01]  /*21bb0*/  PLOP3.LUT P0, PT, PT, PT, PT, 0x80, 0x0 ;  /* 0x000000000000781c */ /* 0x000fe20003f0f070 */
[----:B------:R-:W-:-:S12]  /*21bc0*/  UIADD3.X UR5, URZ, UR37, URZ, UP0, !UPT ;  /* 0x000000253f057290 */ /* 0x000fd800087fe43f */
.L_x_532:
        /* <DEDUP_REMOVED lines=9> */
[----:B--2---:R-:W-:Y:S05]  /*21c60*/  @P0 BRA.U.ANY `(.L_x_532) ;  /* 0xfffffffd00d80947 */ /* 0x004fea000393ffff */
.L_x_521:
[----:B------:R-:W-:Y:S05]  /*21c70*/  BSYNC B0 ;  /* 0x0000000000007941 */ /* 0x000fea0003800000 */
.L_x_520:
[----:B------:R-:W-:-:S06]  /*21c80*/  UISETP.NE.AND UP0, UPT, UR38, 0x3, UPT ;  /* 0x000000032600788c */ /* 0x000fcc000bf05270 */
[----:B------:R-:W-:-:S13]  /*21c90*/  PLOP3.LUT P0, PT, PT, PT, UP0, 0x80, 0x0 ;  /* 0x000000000000781c */ /* 0x000fda0003f0f008 */
[----:B------:R-:W-:Y:S05]  /*21ca0*/  @!P0 BRA `(.L_x_533) ;  /* 0x0000000000048947 */ /* 0x000fea0003800000 */
[----:B------:R-:W-:Y:S01]  /*21cb0*/  BPT.TRAP 0x1 ;  /* 0x000000040000795c */ /* 0x000fe20000300000 */
.L_x_533:
[----:B------:R-:W2:Y:S01]  /*21cc0*/  S2R R5, SR_CgaCtaId ;  /* 0x0000000000057919 */ /* 0x000ea20000008800 */
[----:B------:R-:W-:Y:S01]  /*21cd0*/  IMAD.U32 R3, RZ, RZ, UR39 ;  /* 0x00000027ff037e24 */ /* 0x000fe2000f8e00ff */
[----:B------:R-:W-:Y:S01]  /*21ce0*/  MOV R4, 0x400 ;  /* 0x0000040000047802 */ /* 0x000fe20000000f00 */
[----:B------:R-:W-:Y:S03]  /*21cf0*/  BSSY B0, `(.L_x_534) ;  /* 0x0000009000007945 */ /* 0x000fe60003800000 */
[----:B------:R-:W-:Y:S02]  /*21d00*/  ISETP.NE.AND P0, PT, R3, 0x3, PT ;  /* 0x000000030300780c */ /* 0x000fe40003f05270 */
[----:B------:R-:W-:-:S04]  /*21d10*/  LOP3.LUT R3, R7, 0x1, RZ, 0x3c, !PT ;  /* 0x0000000107037812 */ /* 0x000fc800078e3cff */
[----:B------:R-:W-:Y:S02]  /*21d20*/  SHF.L.U32 R3, R3, 0x1f, RZ ;  /* 0x0000001f03037819 */ /* 0x000fe400000006ff */
[----:B--2---:R-:W-:-:S04]  /*21d30*/  LEA R4, R5, R4, 0x18 ;  /* 0x0000000405047211 */ /* 0x004fc800078ec0ff */
[----:B------:R-:W-:-:S04]  /*21d40*/  LEA R4, R6, R4, 0x3 ;  /* 0x0000000406047211 */ /* 0x000fc800078e18ff */
[----:B------:R-:W2:Y:S01]  /*21d50*/  SYNCS.PHASECHK.TRANS64.TRYWAIT P2, [R4+URZ+0x2e870], R3 ;  /* 0x02e87003040075a7 */ /* 0x000ea2000804017f */
[----:B------:R3:W-:Y:S02]  /*21d60*/  STL [R1+0x8], R4 ;  /* 0x0000080401007387 */ /* 0x0007e40000100800 */
[----:B--23--:R-:W-:Y:S05]  /*21d70*/  @!P2 BRA `(.L_x_535) ;  /* 0x000000400024a947 */ /* 0x00cfea0003800000 */
.L_x_663:
[----:B------:R-:W-:Y:S05]  /*21d80*/  BSYNC B0 ;  /* 0x0000000000007941 */ /* 0x000fea0003800000 */
.L_x_534:
[----:B------:R-:W-:Y:S05]  /*21d90*/  @!P0 BRA `(.L_x_536) ;  /* 0x0000000000048947 */ /* 0x000fea0003800000 */
[----:B------:R-:W-:Y:S01]  /*21da0*/  BPT.TRAP 0x1 ;  /* 0x000000040000795c */ /* 0x000fe20000300000 */
.L_x_536:
[----:B--2---:R-:W2:Y:S01]  /*21db0*/  LDL R4, [R1+0x8] ;  /* 0x0000080001047983 */ /* 0x004ea20000100800 */
[----:B------:R-:W-:Y:S01]  /*21dc0*/  SHF.L.U32 R3, R7, 0x1f, RZ ;  /* 0x0000001f07037819 */ /* 0x000fe200000006ff */
[----:B------:R-:W-:-:S03]  /*21dd0*/  IMAD R12, R6, 0x7000, RZ ;  /* 0x00007000060c7824 */ /* 0x000fc600078e02ff */
[----:B--2---:R-:W2:Y:S02]  /*21de0*/  SYNCS.PHASECHK.TRANS64.TRYWAIT P2, [R4+URZ+0x2e860], R3 ;  /* 0x02e86003040075a7 */ /* 0x004ea4000804017f */
[----:B--2---:R-:W-:Y:S05]  /*21df0*/  @!P2 BRA `(.L_x_537) ;  /* 0x00000040001ca947 */ /* 0x004fea0003800000 */
.L_x_664:
[----:B--2---:R-:W2:Y:S04]  /*21e00*/  LDL R4, [R1+0x30] ;  /* 0x0000300001047983 */ /* 0x004ea80000100800 */
[----:B------:R-:W3:Y:S04]  /*21e10*/  LDL R16, [R1+0x34] ;  /* 0x0000340001107983 */ /* 0x000ee80000100800 */
[----:B------:R-:W4:Y:S01]  /*21e20*/  LDL R15, [R1+0x2c] ;  /* 0x00002c00010f7983 */ /* 0x000f220000100800 */
[----:B------:R-:W-:Y:S01]  /*21e30*/  MOV R13, 0x400 ;  /* 0x00000400000d7802 */ /* 0x000fe20000000f00 */
[----:B------:R-:W-:Y:S05]  /*21e40*/  WARPSYNC.ALL ;  /* 0x0000000000007948 */ /* 0x000fea0003800000 */
[----:B------:R-:W5:Y:S02]  /*21e50*/  S2R R14, SR_CgaCtaId ;  /* 0x00000000000e7919 */ /* 0x000f640000008800 */
[----:B-----5:R-:W-:-:S02]  /*21e60*/  LEA R13, R14, R13, 0x18 ;  /* 0x0000000d0e0d7211 */ /* 0x020fc400078ec0ff */
[----:B--2---:R-:W-:-:S05]  /*21e70*/  LOP3.LUT R3, R12, R4, RZ, 0xfc, !PT ;  /* 0x000000040c037212 */ /* 0x004fca00078efcff */
[----:B------:R-:W-:Y:S01]  /*21e80*/  IMAD.IADD R3, R13, 0x1, R3 ;  /* 0x000000010d037824 */ /* 0x000fe200078e0203 */
[----:B----4-:R-:W-:-:S03]  /*21e90*/  LOP3.LUT R12, R12, R15, RZ, 0xfc, !PT ;  /* 0x0000000f0c0c7212 */ /* 0x010fc600078efcff */
[----:B---3--:R-:W-:Y:S01]  /*21ea0*/  IMAD.IADD R20, R16, 0x1, R3 ;  /* 0x0000000110147824 */ /* 0x008fe200078e0203 */
[----:B------:R-:W2:Y:S01]  /*21eb0*/  LDSM.16.MT88.4 R4, [R3+0xe400] ;  /* 0x00e400000304783b */ /* 0x000ea20000004200 */
[----:B------:R-:W-:Y:S01]  /*21ec0*/  IMAD.IADD R13, R13, 0x1, R12 ;  /* 0x000000010d0d7824 */ /* 0x000fe200078e020c */
[C-C-:B--2---:R-:W-:Y:S02]  /*21ed0*/  PRMT R8, R4.reuse, 0x6420, R5.reuse ;  /* 0x0000642004087816 */ /* 0x144fe40000000005 */
[----:B-1----:R-:W-:Y:S02]  /*21ee0*/  PRMT R9, R4, 0x7531, R5 ;  /* 0x0000753104097816 */ /* 0x002fe40000000005 */
        /* <DEDUP_REMOVED lines=9> */
[----:B------:R-:W1:Y:S02]  /*21f80*/  LDSM.16.MT88.4 R4, [R3+0xf400] ;  /* 0x00f400000304783b */ /* 0x000e640000004200 */
[C-C-:B-1----:R-:W-:Y:S02]  /*21f90*/  PRMT R16, R4.reuse, 0x6420, R5.reuse ;  /* 0x0000642004107816 */ /* 0x142fe40000000005 */
[----:B0-----:R-:W-:Y:S02]  /*21fa0*/  PRMT R17, R4, 0x7531, R5 ;  /* 0x0000753104117816 */ /* 0x001fe40000000005 */
[----:B------:R-:W-:-:S02]  /*21fb0*/  PRMT R18, R6, 0x6420, R7 ;  /* 0x0000642006127816 */ /* 0x000fc40000000007 */
[----:B------:R-:W-:Y:S02]  /*21fc0*/  PRMT R19, R6, 0x7531, R7 ;  /* 0x0000753106137816 */ /* 0x000fe40000000007 */
[----:B------:R-:W0:Y:S04]  /*21fd0*/  LDSM.16.MT88.4 R4, [R20+0xf400] ;  /* 0x00f400001404783b */ /* 0x000e280000004200 */
[----:B------:R1:W-:Y:S02]  /*21fe0*/  STSM.16.M88.4 [R13+0x1400], R16 ;  /* 0x001400100d007844 */ /* 0x0003e40000000200 */
[----:B-1----:R-:W-:Y:S02]  /*21ff0*/  MOV R19, R13 ;  /* 0x0000000d00137202 */ /* 0x002fe40000000f00 */
[----:B0-----:R-:W-:-:S02]  /*22000*/  PRMT R8, R4, 0x6420, R5 ;  /* 0x0000642004087816 */ /* 0x001fc40000000005 */
[----:B------:R-:W-:Y:S02]  /*22010*/  PRMT R9, R4, 0x7531, R5 ;  /* 0x0000753104097816 */ /* 0x000fe40000000005 */
[C-C-:B------:R-:W-:Y:S02]  /*22020*/  PRMT R10, R6.reuse, 0x6420, R7.reuse ;  /* 0x00006420060a7816 */ /* 0x140fe40000000007 */
[----:B------:R-:W-:-:S05]  /*22030*/  PRMT R11, R6, 0x7531, R7 ;  /* 0x00007531060b7816 */ /* 0x000fca0000000007 */
[----:B------:R-:W-:Y:S04]  /*22040*/  STSM.16.M88.4 [R19+0x1c00], R8 ;  /* 0x001c000813007844 */ /* 0x000fe80000000200 */
[----:B------:R-:W0:Y:S02]  /*22050*/  LDSM.16.MT88.4 R4, [R3+0x10400] ;  /* 0x010400000304783b */ /* 0x000e240000004200 */
[C-C-:B0-----:R-:W-:Y:S02]  /*22060*/  PRMT R12, R4.reuse, 0x6420, R5.reuse ;  /* 0x00006420040c7816 */ /* 0x141fe40000000005 */
[----:B------:R-:W-:Y:S02]  /*22070*/  PRMT R13, R4, 0x7531, R5 ;  /* 0x00007531040d7816 */ /* 0x000fe40000000005 */
[----:B------:R-:W-:-:S02]  /*22080*/  PRMT R14, R6, 0x6420, R7 ;  /* 0x00006420060e7816 */ /* 0x000fc40000000007 */
[----:B------:R-:W-:Y:S02]  /*22090*/  PRMT R15, R6, 0x7531, R7 ;  /* 0x00007531060f7816 */ /* 0x000fe40000000007 */
[----:B------:R-:W0:Y:S04]  /*220a0*/  LDSM.16.MT88.4 R4, [R20+0x10400] ;  /* 0x010400001404783b */ /* 0x000e280000004200 */
[----:B------:R1:W-:Y:S02]  /*220b0*/  STSM.16.M88.4 [R19+0x2400], R12 ;  /* 0x0024000c13007844 */ /* 0x0003e40000000200 */
[----:B-1----:R-:W-:Y:S01]  /*220c0*/  IMAD.MOV.U32 R15, RZ, RZ, R19 ;  /* 0x000000ffff0f7224 */ /* 0x002fe200078e0013 */
[C-C-:B0-----:R-:W-:Y:S02]  /*220d0*/  PRMT R8, R4.reuse, 0x6420, R5.reuse ;  /* 0x0000642004087816 */ /* 0x141fe40000000005 */
[----:B------:R-:W-:-:S02]  /*220e0*/  PRMT R9, R4, 0x7531, R5 ;  /* 0x0000753104097816 */ /* 0x000fc40000000005 */
        /* <DEDUP_REMOVED lines=62> */
.L_x_538:
[----:B------:R-:W0:Y:S01]  /*224d0*/  LDL.LU R3, [R1+0x8] ;  /* 0x0000080001037983 */ /* 0x000e220000300800 */
[C---:B------:R-:W-:Y:S01]  /*224e0*/  ISETP.GT.AND P0, PT, R21.reuse, RZ, PT ;  /* 0x000000ff1500720c */ /* 0x040fe20003f04270 */
[----:B------:R-:W-:Y:S02]  /*224f0*/  VIADD R21, R21, 0xffffffff ;  /* 0xffffffff15157836 */ /* 0x000fe40000000000 */
[----:B------:R3:W5:Y:S04]  /*22500*/  LDL R6, [R1+0x10] ;  /* 0x0000100001067983 */ /* 0x0007680000100800 */
[----:B------:R3:W5:Y:S01]  /*22510*/  LDL R7, [R1+0x18] ;  /* 0x0000180001077983 */ /* 0x0007620000100800 */
[----:B0-----:R0:W-:Y:S02]  /*22520*/  SYNCS.ARRIVE.TRANS64.A1T0 RZ, [R3+URZ+0x2e850], RZ ;  /* 0x02e850ff03ff79a7 */ /* 0x0011e4000810003f */
[----:B0-----:R-:W-:-:S05]  /*22530*/  @!P1 VIADD R3, R3, 0x2e880 ;  /* 0x0002e88003039836 */ /* 0x001fca0000000000 */
[----:B------:R-:W-:Y:S01]  /*22540*/  @!P1 PRMT R3, RZ, 0x654, R3 ;  /* 0x00000654ff039816 */ /* 0x000fe20000000003 */
[----:B------:R-:W-:Y:S06]  /*22550*/  BAR.SYNC.DEFER_BLOCKING 0x2, 0x80 ;  /* 0x0082000000007b1d */ /* 0x000fec0000010000 */
[----:B------:R3:W-:Y:S01]  /*22560*/  @!P1 SYNCS.ARRIVE.TRANS64.RED.A1T0 RZ, [R3+URZ], RZ ;  /* 0x000000ff03ff99a7 */ /* 0x0007e2000810043f */
[----:B------:R-:W-:Y:S05]  /*22570*/  @P0 BRA `(.L_x_539) ;  /* 0xffffffec00ec0947 */ /* 0x000fea000383ffff */
.L_x_519:
        /* <DEDUP_REMOVED lines=9> */
[----:B------:R-:W3:Y:S02]  /*22610*/  S2R R4, SR_LTMASK ;  /* 0x0000000000047919 */ /* 0x000ee40000003900 */
[----:B---3--:R-:W-:-:S04]  /*22620*/  LOP3.LUT R4, R4, UR4, RZ, 0xc0, !PT ;  /* 0x0000000404047c12 */ /* 0x008fc8000f8ec0ff */
[----:B-1---5:R-:W1:Y:S01]  /*22630*/  POPC R7, R4 ;  /* 0x0000000400077309 */ /* 0x022e620000000000 */
[----:B--2---:R-:W1:Y:S02]  /*22640*/  SHFL.IDX PT, R0, R3, R0, 0x1f ;  /* 0x00001f0003007589 */ /* 0x004e6400000e0000 */
[----:B-1----:R-:W-:-:S05]  /*22650*/  IADD3 R0, R0, UR40, R7 ;  /* 0x0000002800007c10 */ /* 0x002fca000fffe007 */
[----:B------:R4:W-:Y:S02]  /*22660*/  STL [R1], R0 ;  /* 0x0000000001007387 */ /* 0x0009e40000100800 */
.L_x_541:
[----:B------:R-:W-:Y:S05]  /*22670*/  BSYNC B0 ;  /* 0x0000000000007941 */ /* 0x000fea0003800000 */
.L_x_540:
[----:B------:R-:W-:-:S06]  /*22680*/  UISETP.NE.AND UP0, UPT, UR38, 0x3, UPT ;  /* 0x000000032600788c */ /* 0x000fcc000bf05270 */
[----:B------:R-:W-:-:S13]  /*22690*/  PLOP3.LUT P0, PT, PT, PT, UP0, 0x80, 0x0 ;  /* 0x000000000000781c */ /* 0x000fda0003f0f008 */
[----:B------:R-:W-:Y:S05]  /*226a0*/  @!P0 BRA `(.L_x_542) ;  /* 0x0000000000048947 */ /* 0x000fea0003800000 */
[----:B------:R-:W-:Y:S01]  /*226b0*/  BPT.TRAP 0x1 ;  /* 0x000000040000795c */ /* 0x000fe20000300000 */
.L_x_542:
[----:B--23--:R-:W2:Y:S04]  /*226c0*/  LDL R3, [R1+0x18] ;  /* 0x0000180001037983 */ /* 0x00cea80000100800 */
[----:B----4-:R-:W3:Y:S01]  /*226d0*/  LDL R0, [R1+0x10] ;  /* 0x0000100001007983 */ /* 0x010ee20000100800 */
[----:B------:R-:W4:Y:S01]  /*226e0*/  S2R R4, SR_CgaCtaId ;  /* 0x0000000000047919 */ /* 0x000f220000008800 */
[----:B------:R-:W-:-:S04]  /*226f0*/  MOV R2, 0x400 ;  /* 0x0000040000027802 */ /* 0x000fc80000000f00 */
[----:B----4-:R-:W-:Y:S01]  /*22700*/  LEA R2, R4, R2, 0x18 ;  /* 0x0000000204027211 */ /* 0x010fe200078ec0ff */
[----:B------:R-:W-:Y:S01]  /*22710*/  BSSY B0, `(.L_x_543) ;  /* 0x0000008000007945 */ /* 0x000fe20003800000 */
[----:B--2---:R-:W-:-:S04]  /*22720*/  LOP3.LUT R3, R3, 0x1, RZ, 0x3c, !PT ;  /* 0x0000000103037812 */ /* 0x004fc800078e3cff */
[----:B------:R-:W-:Y:S01]  /*22730*/  SHF.L.U32 R3, R3, 0x1f, RZ ;  /* 0x0000001f03037819 */ /* 0x000fe200000006ff */
[----:B---3--:R-:W-:-:S04]  /*22740*/  IMAD R20, R0, 0x8, R2 ;  /* 0x0000000800147824 */ /* 0x008fc800078e0202 */
[----:B------:R-:W2:Y:S01]  /*22750*/  SYNCS.PHASECHK.TRANS64.TRYWAIT P0, [R20+URZ+0x2e870], R3 ;  /* 0x02e87003140075a7 */ /* 0x000ea2000800017f */
[----:B------:R-:W-:-:S04]  /*22760*/  MOV R0, UR39 ;  /* 0x0000002700007c02 */ /* 0x000fc80008000f00 */
[----:B------:R-:W-:Y:S01]  /*22770*/  ISETP.NE.AND P2, PT, R0, 0x3, PT ;  /* 0x000000030000780c */ /* 0x000fe20003f45270 */
[----:B--2---:R-:W-:-:S12]  /*22780*/  @!P0 BRA `(.L_x_544) ;  /* 0x0000003400d08947 */ /* 0x004fd80003800000 */
.L_x_665:
[----:B------:R-:W-:Y:S05]  /*22790*/  BSYNC B0 ;  /* 0x0000000000007941 */ /* 0x000fea0003800000 */
.L_x_543:
[----:B------:R-:W-:Y:S05]  /*227a0*/  @!P2 BRA `(.L_x_545) ;  /* 0x000000000004a947 */ /* 0x000fea0003800000 */
[----:B------:R-:W-:Y:S01]  /*227b0*/  BPT.TRAP 0x1 ;  /* 0x000000040000795c */ /* 0x000fe20000300000 */
.L_x_545:
[----:B------:R-:W2:Y:S02]  /*227c0*/  LDL R0, [R1+0x18] ;  /* 0x0000180001007983 */ /* 0x000ea40000100800 */
[----:B--2---:R-:W-:-:S04]  /*227d0*/  SHF.L.U32 R3, R0, 0x1f, RZ ;  /* 0x0000001f00037819 */ /* 0x004fc800000006ff */
[----:B------:R-:W2:Y:S02]  /*227e0*/  SYNCS.PHASECHK.TRANS64.TRYWAIT P0, [R20+URZ+0x2e860], R3 ;  /* 0x02e86003140075a7 */ /* 0x000ea4000800017f */
[----:B--2---:R-:W-:Y:S05]  /*227f0*/  @!P0 BRA `(.L_x_546) ;  /* 0x0000003400c88947 */ /* 0x004fea0003800000 */
.L_x_666:
[----:B------:R-:W3:Y:S04]  /*22800*/  LDL R0, [R1+0x10] ;  /* 0x0000100001007983 */ /* 0x000ee80000100800 */
[----:B------:R-:W4:Y:S04]  /*22810*/  LDL R2, [R1+0x30] ;  /* 0x0000300001027983 */ /* 0x000f280000100800 */
[----:B-1----:R-:W2:Y:S01]  /*22820*/  LDL R10, [R1+0x2c] ;  /* 0x00002c00010a7983 */ /* 0x002ea20000100800 */
[----:B------:R-:W-:-:S03]  /*22830*/  MOV R8, 0x400 ;  /* 0x0000040000087802 */ /* 0x000fc60000000f00 */
[----:B------:R-:W2:Y:S01]  /*22840*/  LDL R12, [R1+0x34] ;  /* 0x00003400010c7983 */ /* 0x000ea20000100800 */
[----:B------:R-:W1:Y:S01]  /*22850*/  S2R R9, SR_CgaCtaId ;  /* 0x0000000000097919 */ /* 0x000e620000008800 */
[----:B------:R-:W-:Y:S05]  /*22860*/  WARPSYNC.ALL ;  /* 0x0000000000007948 */ /* 0x000fea0003800000 */
[----:B-1----:R-:W-:Y:S01]  /*22870*/  LEA R8, R9, R8, 0x18 ;  /* 0x0000000809087211 */ /* 0x002fe200078ec0ff */
[----:B---3--:R-:W-:-:S05]  /*22880*/  IMAD R0, R0, 0x7000, RZ ;  /* 0x0000700000007824 */ /* 0x008fca00078e02ff */
[----:B----4-:R-:W-:-:S05]  /*22890*/  LOP3.LUT R2, R0, R2, RZ, 0xfc, !PT ;  /* 0x0000000200027212 */ /* 0x010fca00078efcff */
[----:B------:R-:W-:-:S05]  /*228a0*/  IMAD.IADD R2, R8, 0x1, R2 ;  /* 0x0000000108027824 */ /* 0x000fca00078e0202 */
[----:B-----5:R-:W1:Y:S01]  /*228b0*/  LDSM.16.MT88.4 R4, [R2+0xe400] ;  /* 0x00e400000204783b */ /* 0x020e620000004200 */
[----:B--2---:R-:W-:Y:S01]  /*228c0*/  LOP3.LUT R0, R0, R10, RZ, 0xfc, !PT ;  /* 0x0000000a00007212 */ /* 0x004fe200078efcff */
[----:B------:R-:W-:-:S04]  /*228d0*/  IMAD.IADD R3, R12, 0x1, R2 ;  /* 0x000000010c037824 */ /* 0x000fc800078e0202 */
        /* <DEDUP_REMOVED lines=92> */
.L_x_547:
[----:B------:R-:W2:Y:S01]  /*22ea0*/  LDL.LU R2, [R1+0x10] ;  /* 0x0000100001027983 */ /* 0x000ea20000300800 */
[----:B0-----:R-:W-:Y:S03]  /*22eb0*/  SYNCS.ARRIVE.TRANS64.A1T0 RZ, [R20+URZ+0x2e850], RZ ;  /* 0x02e850ff14ff79a7 */ /* 0x001fe6000810003f */
[----:B------:R-:W3:Y:S01]  /*22ec0*/  LDL.LU R3, [R1+0x18] ;  /* 0x0000180001037983 */ /* 0x000ee20000300800 */
[----:B-1----:R-:W-:-:S04]  /*22ed0*/  @!P1 IADD3 R0, R20, 0x2e880, RZ ;  /* 0x0002e88014009810 */ /* 0x002fc80007ffe0ff */
        /* <DEDUP_REMOVED lines=10> */
.L_x_502:
[----:B------:R-:W-:Y:S05]  /*22f80*/  BSYNC B6 ;  /* 0x0000000000067941 */ /* 0x000fea0003800000 */
.L_x_500:
[----:B01----:R-:W2:Y:S02]  /*22f90*/  LDL R0, [R1+0x40] ;  /* 0x0000400001007983 */ /* 0x003ea40000100800 */
[----:B--2---:R-:W-:-:S13]  /*22fa0*/  LOP3.LUT P0, RZ, R0, 0x2, RZ, 0xc0, !PT ;  /* 0x0000000200ff7812 */ /* 0x004fda000780c0ff */
[----:B------:R-:W-:Y:S05]  /*22fb0*/  @!P0 BRA `(.L_x_548) ;  /* 0x0000000000288947 */ /* 0x000fea0003800000 */
[----:B------:R-:W-:Y:S05]  /*22fc0*/  WARPSYNC.ALL ;  /* 0x0000000000007948 */ /* 0x000fea0003800000 */
[----:B------:R-:W0:Y:S08]  /*22fd0*/  S2UR UR5, SR_CgaCtaId ;  /* 0x00000000000579c3 */ /* 0x000e300000008800 */
[----:B------:R-:W-:Y:S06]  /*22fe0*/  BAR.SYNC.DEFER_BLOCKING 0x5, 0x180 ;  /* 0x0146000000007b1d */ /* 0x000fec0000010000 */
[----:B------:R-:W-:-:S02]  /*22ff0*/  UMOV UR4, 0x400 ;  /* 0x0000040000047882 */ /* 0x000fc40000000000 */
[----:B0-----:R-:W-:-:S09]  /*23000*/  ULEA UR4, UR5, UR4, 0x18 ;  /* 0x0000000405047291 */ /* 0x001fd2000f8ec03f */
[----:B------:R-:W0:Y:S04]  /*23010*/  LDS.128 R4, [UR4+0x2e8d0] ;  /* 0x02e8d004ff047984 */ /* 0x000e280008000c00 */
[----:B0-----:R0:W-:Y:S04]  /*23020*/  STL.64 [R1], R4 ;  /* 0x0000000401007387 */ /* 0x0011e80000100a00 */
[----:B------:R0:W-:Y:S01]  /*23030*/  STL.64 [R1+0x8], R6 ;  /* 0x0000080601007387 */ /* 0x0001e20000100a00 */
[----:B------:R-:W-:Y:S06]  /*23040*/  BAR.ARV 0x4, 0x180 ;  /* 0x0106000000007b1d */ /* 0x000fec0000002000 */
[----:B------:R-:W-:Y:S05]  /*23050*/  BRA `(.L_x_549) ;  /* 0x0000000800847947 */ /* 0x000fea0003800000 */
.L_x_548:
[----:B------:R-:W0:Y:S01]  /*23060*/  S2R R0, SR_TID.X ;  /* 0x0000000000007919 */ /* 0x000e220000002100 */
[----:B------:R-:W-:Y:S01]  /*23070*/  UMOV UR4, 0xffffffff ;  /* 0xffffffff00047882 */ /* 0x000fe20000000000 */
[----:B0-----:R-:W-:-:S04]  /*23080*/  LOP3.LUT R7, R0, 0x1f, RZ, 0xc0, !PT ;  /* 0x0000001f00077812 */ /* 0x001fc800078ec0ff */
[----:B------:R-:W-:Y:S01]  /*23090*/  ISETP.NE.AND P0, PT, R7, 0x1f, PT ;  /* 0x0000001f0700780c */ /* 0x000fe20003f05270 */
[----:B------:R-:W-:-:S12]  /*230a0*/  BRA.DIV UR4, `(.L_x_550) ;  /* 0x0000002e04b07947 */ /* 0x000fd8000b800000 */
[----:B------:R-:W2:Y:S01]  /*230b0*/  LDL.LU R6, [R1] ;  /* 0x0000000001067983 */ /* 0x000ea20000300800 */
[----:B------:R-:W-:-:S03]  /*230c0*/  ULDC UR4, c[0x0][0xc14] ;  /* 0x0003050000047ab9 */ /* 0x000fc60000000800 */
[----:B------:R-:W3:Y:S02]  /*230d0*/  LDL R5, [R1+0xc] ;  /* 0x00000c0001057983 */ /* 0x000ee40000100800 */
[----:B---3--:R-:W-:-:S05]  /*230e0*/  IMAD.IADD R5, R5, 0x1, R7 ;  /* 0x0000000105057824 */ /* 0x008fca00078e0207 */
[----:B------:R-:W-:-:S13]  /*230f0*/  ISETP.GE.OR P1, PT, R5, UR4, !P0 ;  /* 0x0000000405007c0c */ /* 0x000fda000c726670 */
[----:B------:R-:W0:Y:S02]  /*23100*/  @!P1 LDC.64 R2, c[0x0][0xc58] ;  /* 0x00031600ff029b82 */ /* 0x000e240000000a00 */
[----:B0-----:R-:W-:-:S06]  /*23110*/  @!P1 IMAD.WIDE R2, R5, 0x4, R2 ;  /* 0x0000000405029825 */ /* 0x001fcc00078e0202 */
[----:B------:R0:W3:Y:S01]  /*23120*/  @!P1 LDG.E R3, desc[UR60][R2.64] ;  /* 0x0000003c02039981 */ /* 0x0000e2000c1e1900 */
[C---:B------:R-:W-:Y:S02]  /*23130*/  ISETP.GE.U32.AND P2, PT, R7.reuse, 0x2, PT ;  /* 0x000000020700780c */ /* 0x040fe40003f46070 */
[C---:B------:R-:W-:Y:S01]  /*23140*/  ISETP.GE.U32.AND P3, PT, R7.reuse, 0x4, PT ;  /* 0x000000040700780c */ /* 0x040fe20003f66070 */
[----:B--2---:R-:W-:Y:S01]  /*23150*/  SHFL.IDX PT, R0, R6, RZ, 0x1f ;  /* 0x00001fff06007589 */ /* 0x004fe200000e0000 */
[C---:B------:R-:W-:Y:S02]  /*23160*/  ISETP.GE.U32.AND P4, PT, R7.reuse, 0x8, PT ;  /* 0x000000080700780c */ /* 0x040fe40003f86070 */
[----:B------:R-:W-:Y:S01]  /*23170*/  ISETP.GE.U32.AND P5, PT, R7, 0x10, PT ;  /* 0x000000100700780c */ /* 0x000fe20003fa6070 */
[----:B------:R-:W-:Y:S01]  /*23180*/  SHFL.IDX PT, R4, R6, 0x1, 0x1f ;  /* 0x00201f0006047f89 */ /* 0x000fe200000e0000 */
[----:B0-----:R-:W-:Y:S01]  /*23190*/  IMAD.MOV.U32 R2, RZ, RZ, RZ ;  /* 0x000000ffff027224 */ /* 0x001fe200078e00ff */
[----:B---3--:R-:W-:-:S02]  /*231a0*/  @!P1 MOV R2, R3 ;  /* 0x0000000300029202 */ /* 0x008fc40000000f00 */
[----:B------:R-:W-:-:S03]  /*231b0*/  ISETP.NE.AND P1, PT, R7, RZ, PT ;  /* 0x000000ff0700720c */ /* 0x000fc60003f25270 */
        /* <DEDUP_REMOVED lines=15> */
[----:B------:R0:W1:Y:S02]  /*232b0*/  SHFL.IDX PT, R14, R3, 0x1f, 0x1f ;  /* 0x03e01f00030e7f89 */ /* 0x00006400000e0000 */
.L_x_676:
[----:B------:R-:W-:Y:S02]  /*232c0*/  ULDC UR4, c[0x0][0xc10] ;  /* 0x0003040000047ab9 */ /* 0x000fe40000000800 */
[----:B------:R-:W-:-:S04]  /*232d0*/  IMAD.U32 R7, RZ, RZ, UR4 ;  /* 0x00000004ff077e24 */ /* 0x000fc8000f8e00ff */
[----:B-1----:R-:W-:-:S04]  /*232e0*/  IMAD R8, R14, R7, RZ ;  /* 0x000000070e087224 */ /* 0x002fc800078e02ff */
[----:B------:R-:W-:-:S05]  /*232f0*/  IMAD.IADD R4, R4, 0x1, R8 ;  /* 0x0000000104047824 */ /* 0x000fca00078e0208 */
[----:B------:R-:W-:-:S13]  /*23300*/  ISETP.GT.AND P6, PT, R4, R0, PT ;  /* 0x000000000400720c */ /* 0x000fda0003fc4270 */
[----:B------:R-:W-:Y:S05]  /*23310*/  @P6 BRA `(.L_x_551) ;  /* 0x0000000000a46947 */ /* 0x000fea0003800000 */
.L_x_556:
[----:B------:R-:W2:Y:S01]  /*23320*/  LDL.LU R2, [R1+0xc] ;  /* 0x00000c0001027983 */ /* 0x000ea20000300800 */
[----:B0-----:R-:W0:Y:S01]  /*23330*/  LDC R3, c[0x0][0xc14] ;  /* 0x00030500ff037b82 */ /* 0x001e220000000800 */
[----:B--2---:R-:W-:-:S04]  /*23340*/  IADD3 R2, R2, 0x1f, RZ ;  /* 0x0000001f02027810 */ /* 0x004fc80007ffe0ff */
[----:B0-----:R-:W-:-:S13]  /*23350*/  ISETP.GE.AND P6, PT, R2, R3, PT ;  /* 0x000000030200720c */ /* 0x001fda0003fc6270 */
[----:B------:R-:W-:Y:S05]  /*23360*/  @P6 BRA `(.L_x_552) ;  /* 0x0000000400586947 */ /* 0x000fea0003800000 */
[----:B------:R-:W0:Y:S01]  /*23370*/  S2R R5, SR_TID.X ;  /* 0x0000000000057919 */ /* 0x000e220000002100 */
[----:B------:R-:W-:Y:S01]  /*23380*/  BSSY B0, `(.L_x_553) ;  /* 0x000000a000007945 */ /* 0x000fe20003800000 */
[----:B------:R1:W-:Y:S01]  /*23390*/  STL [R1+0xc], R2 ;  /* 0x00000c0201007387 */ /* 0x0003e20000100800 */
[----:B0-----:R-:W-:-:S05]  /*233a0*/  LOP3.LUT R5, R5, 0x1f, RZ, 0xc0, !PT ;  /* 0x0000001f05057812 */ /* 0x001fca00078ec0ff */
[----:B------:R-:W-:Y:S02]  /*233b0*/  IMAD.IADD R5, R2, 0x1, R5 ;  /* 0x0000000102057824 */ /* 0x000fe400078e0205 */
[----:B-1----:R-:W-:-:S03]  /*233c0*/  IMAD.MOV.U32 R2, RZ, RZ, RZ ;  /* 0x000000ffff027224 */ /* 0x002fc600078e00ff */
[----:B------:R-:W-:-:S13]  /*233d0*/  ISETP.GE.OR P6, PT, R5, R3, !P0 ;  /* 0x000000030500720c */ /* 0x000fda00047c6670 */
[----:B------:R-:W-:Y:S05]  /*233e0*/  @P6 BRA `(.L_x_554) ;  /* 0x00000000000c6947 */ /* 0x000fea0003800000 */
[----:B------:R-:W0:Y:S02]  /*233f0*/  LDC.64 R2, c[0x0][0xc58] ;  /* 0x00031600ff027b82 */ /* 0x000e240000000a00 */
[----:B0-----:R-:W-:-:S06]  /*23400*/  IMAD.WIDE R2, R5, 0x4, R2 ;  /* 0x0000000405027825 */ /* 0x001fcc00078e0202 */
[----:B------:R0:W5:Y:S02]  /*23410*/  LDG.E R2, desc[UR60][R2.64] ;  /* 0x0000003c02027981 */ /* 0x000164000c1e1900 */
.L_x_554:
[----:B------:R-:W-:Y:S05]  /*23420*/  BSYNC B0 ;  /* 0x0000000000007941 */ /* 0x000fea0003800000 */
.L_x_553:
[----:B------:R-:W-:-:S03]  /*23430*/  UMOV UR4, 0xffffffff ;  /* 0xffffffff00047882 */ /* 0x000fc60000000000 */
[----:B------:R-:W-:Y:S05]  /*23440*/  BRA.DIV UR4, `(.L_x_555) ;  /* 0x0000002e04f47947 */ /* 0x000fea000b800000 */
[----:B-----5:R-:W0:Y:S02]  /*23450*/  SHFL.UP PT, R14, R2, 0x1, RZ ;  /* 0x04200000020e7989 */ /* 0x020e2400000e00ff */
        /* <DEDUP_REMOVED lines=14> */
[----:B------:R0:W1:Y:S02]  /*23540*/  SHFL.IDX PT, R14, R3, 0x1f, 0x1f ;  /* 0x03e01f00030e7f89 */ /* 0x00006400000e0000 */
.L_x_684:
[----:B------:R-:W-:Y:S02]  /*23550*/  ULDC UR4, c[0x0][0xc10] ;  /* 0x0003040000047ab9 */ /* 0x000fe40000000800 */
[----:B------:R-:W-:-:S05]  /*23560*/  MOV R7, UR4 ;  /* 0x0000000400077c02 */ /* 0x000fca0008000f00 */
[----:B-1----:R-:W-:-:S04]  /*23570*/  IMAD R8, R14, R7, RZ ;  /* 0x000000070e087224 */ /* 0x002fc800078e02ff */
[----:B------:R-:W-:-:S05]  /*23580*/  IMAD.IADD R4, R8, 0x1, R4 ;  /* 0x0000000108047824 */ /* 0x000fca00078e0204 */
[----:B------:R-:W-:-:S13]  /*23590*/  ISETP.GT.AND P6, PT, R4, R0, PT ;  /* 0x000000000400720c */ /* 0x000fda0003fc4270 */
[----:B------:R-:W-:Y:S05]  /*235a0*/  @!P6 BRA `(.L_x_556) ;  /* 0xfffffffc005ce947 */ /* 0x000fea000383ffff */
.L_x_551:
[----:B------:R-:W-:Y:S01]  /*235b0*/  IMAD.IADD R8, R4, 0x1, -R8 ;  /* 0x0000000104087824 */ /* 0x000fe200078e0a08 */
[----:B------:R-:W-:-:S03]  /*235c0*/  UMOV UR4, 0xffffffff ;  /* 0xffffffff00047882 */ /* 0x000fc60000000000 */
[----:B------:R-:W-:-:S05]  /*235d0*/  IMAD R5, R3, R7, R8 ;  /* 0x0000000703057224 */ /* 0x000fca00078e0208 */
[----:B------:R-:W-:Y:S01]  /*235e0*/  ISETP.GT.AND P6, PT, R5, R0, PT ;  /* 0x000000000500720c */ /* 0x000fe20003fc4270 */
[----:B------:R-:W-:-:S12]  /*235f0*/  BRA.DIV UR4, `(.L_x_557) ;  /* 0x0000003204487947 */ /* 0x000fd8000b800000 */
[----:B------:R-:W-:-:S04]  /*23600*/  VOTE.ANY R6, PT, !P6 ;  /* 0x0000000000067806 */ /* 0x000fc800070e0100 */
[----:B------:R-:W1:Y:S02]  /*23610*/  POPC R4, R6 ;  /* 0x0000000600047309 */ /* 0x000e640000000000 */
[----:B-1----:R1:W2:Y:S02]  /*23620*/  SHFL.IDX PT, R5, R2, R4, 0x1f ;  /* 0x00001f0402057589 */ /* 0x0022a400000e0000 */
.L_x_688:
[----:B------:R-:W-:Y:S01]  /*23630*/  ISETP.NE.AND P0, PT, R6, RZ, PT ;  /* 0x000000ff0600720c */ /* 0x000fe20003f05270 */
[----:B------:R-:W-:-:S12]  /*23640*/  IMAD.MOV.U32 R14, RZ, RZ, RZ ;  /* 0x000000ffff0e7224 */ /* 0x000fd800078e00ff */
[----:B------:R-:W-:Y:S05]  /*23650*/  @!P0 BRA `(.L_x_558) ;  /* 0x0000000000108947 */ /* 0x000fea0003800000 */
[----:B------:R-:W-:Y:S01]  /*23660*/  UMOV UR4, 0xffffffff ;  /* 0xffffffff00047882 */ /* 0x000fe20000000000 */
[----:B------:R-:W-:Y:S02]  /*23670*/  IADD3 R12, R4, -0x1, RZ ;  /* 0xffffffff040c7810 */ /* 0x000fe40007ffe0ff */
[----:B------:R-:W-:Y:S05]  /*23680*/  BRA.DIV UR4, `(.L_x_559) ;  /* 0x00000032046c7947 */ /* 0x000fea000b800000 */
[----:B------:R3:W4:Y:S02]  /*23690*/  SHFL.IDX PT, R14, R3, R12, 0x1f ;  /* 0x00001f0c030e7589 */ /* 0x00072400000e0000 */
.L_x_558:
[----:B------:R-:W5:Y:S01]  /*236a0*/  LDL.LU R10, [R1+0xc] ;  /* 0x00000c00010a7983 */ /* 0x000f620000300800 */
[----:B--2---:R-:W-:Y:S01]  /*236b0*/  IABS R6, R5 ;  /* 0x0000000500067213 */ /* 0x004fe20000000000 */
[----:B----4-:R-:W-:-:S03]  /*236c0*/  IMAD R11, R14, R7, R8 ;  /* 0x000000070e0b7224 */ /* 0x010fc600078e0208 */
[----:B------:R-:W2:Y:S02]  /*236d0*/  I2F.RP R8, R6 ;  /* 0x0000000600087306 */ /* 0x000ea40000209400 */
[----:B------:R-:W-:Y:S01]  /*236e0*/  IADD3 R0, R0, -R11, RZ ;  /* 0x8000000b00007210 */ /* 0x000fe20007ffe0ff */
[----:B------:R4:W-:Y:S05]  /*236f0*/  STL [R1], R11 ;  /* 0x0000000b01007387 */ /* 0x0009ea0000100800 */
[----:B--2---:R-:W2:Y:S02]  /*23700*/  MUFU.RCP R8, R8 ;  /* 0x0000000800087308 */ /* 0x004ea40000001000 */
[----:B--2---:R-:W-:-:S06]  /*23710*/  VIADD R9, R8, 0xffffffe ;  /* 0x0ffffffe08097836 */ /* 0x004fcc0000000000 */
[----:B0--3--:R-:W1:Y:S02]  /*23720*/  F2I.FTZ.U32.TRUNC.NTZ R3, R9 ;  /* 0x0000000900037305 */ /* 0x009e64000021f000 */
[----:B-1----:R-:W-:-:S04]  /*23730*/  IMAD.MOV R2, RZ, RZ, -R3 ;  /* 0x000000ffff027224 */ /* 0x002fc800078e0a03 */
[----:B------:R-:W-:Y:S02]  /*23740*/  IMAD R7, R2, R6, RZ ;  /* 0x0000000602077224 */ /* 0x000fe400078e02ff */
[----:B------:R-:W-:-:S04]  /*23750*/  IMAD.MOV.U32 R2, RZ, RZ, RZ ;  /* 0x000000ffff027224 */ /* 0x000fc800078e00ff */
[----:B------:R-:W-:Y:S01]  /*23760*/  IMAD.HI.U32 R2, R3, R7, R2 ;  /* 0x0000000703027227 */ /* 0x000fe200078e0002 */
[----:B------:R-:W-:Y:S02]  /*23770*/  IABS R7, R5 ;  /* 0x0000000500077213 */ /* 0x000fe40000000000 */
[----:B------:R-:W-:-:S03]  /*23780*/  IABS R3, R0 ;  /* 0x0000000000037213 */ /* 0x000fc60000000000 */
[----:B------:R-:W-:Y:S02]  /*23790*/  IMAD.MOV R7, RZ, RZ, -R7 ;  /* 0x000000ffff077224 */ /* 0x000fe400078e0a07 */
        /* <DEDUP_REMOVED lines=9> */
[----:B------:R-:W-:-:S06]  /*23830*/  @P0 IADD3 R2, R2, 0x1, RZ ;  /* 0x0000000102020810 */ /* 0x000fcc0007ffe0ff */
[----:B------:R-:W-:Y:S01]  /*23840*/  @!P2 IMAD.MOV R2, RZ, RZ, -R2 ;  /* 0x000000ffff02a224 */ /* 0x000fe200078e0a02 */
[----:B------:R-:W-:-:S05]  /*23850*/  @!P1 LOP3.LUT R2, RZ, R5, RZ, 0x33, !PT ;  /* 0x00000005ff029212 */ /* 0x000fca00078e33ff */
[----:B------:R-:W-:-:S04]  /*23860*/  IMAD.MOV R3, RZ, RZ, -R2 ;  /* 0x000000ffff037224 */ /* 0x000fc800078e0a02 */
[----:B------:R-:W-:-:S05]  /*23870*/  IMAD R0, R5, R3, R0 ;  /* 0x0000000305007224 */ /* 0x000fca00078e0200 */
[----:B------:R4:W-:Y:S04]  /*23880*/  STL [R1+0x4], R0 ;  /* 0x0000040001007387 */ /* 0x0009e80000100800 */
[----:B------:R4:W-:Y:S01]  /*23890*/  STL [R1+0x8], R2 ;  /* 0x0000080201007387 */ /* 0x0009e20000100800 */
[----:B-----5:R-:W-:-:S05]  /*238a0*/  IMAD.IADD R10, R4, 0x1, R10 ;  /* 0x00000001040a7824 */ /* 0x020fca00078e020a */
[----:B------:R4:W-:Y:S01]  /*238b0*/  STL [R1+0xc], R10 ;  /* 0x00000c0a01007387 */ /* 0x0009e20000100800 */
[----:B------:R-:W-:Y:S05]  /*238c0*/  BRA `(.L_x_560) ;  /* 0x0000000000287947 */ /* 0x000fea0003800000 */
.L_x_552:
[----:B------:R-:W-:Y:S01]  /*238d0*/  UMOV UR4, URZ ;  /* 0x0000003f00047c82 */ /* 0x000fe20008000000 */
[----:B------:R-:W-:Y:S01]  /*238e0*/  ULDC UR6, c[0x0][0xc14] ;  /* 0x0003050000067ab9 */ /* 0x000fe20000000800 */
[----:B------:R-:W-:Y:S01]  /*238f0*/  UMOV UR5, URZ ;  /* 0x0000003f00057c82 */ /* 0x000fe20008000000 */
[----:B------:R0:W-:Y:S01]  /*23900*/  STL [R1], R0 ;  /* 0x0000000001007387 */ /* 0x0001e20000100800 */
[----:B------:R-:W-:Y:S01]  /*23910*/  MOV R3, UR4 ;  /* 0x0000000400037c02 */ /* 0x000fe20008000f00 */
[----:B------:R-:W-:-:S04]  /*23920*/  IMAD.U32 R2, RZ, RZ, UR5 ;  /* 0x00000005ff027e24 */ /* 0x000fc8000f8e00ff */
[----:B------:R1:W-:Y:S01]  /*23930*/  STL [R1+0x4], R3 ;  /* 0x0000040301007387 */ /* 0x0003e20000100800 */
[----:B0-----:R-:W-:-:S05]  /*23940*/  IMAD.U32 R0, RZ, RZ, UR6 ;  /* 0x00000006ff007e24 */ /* 0x001fca000f8e00ff */
[----:B------:R1:W-:Y:S04]  /*23950*/  STL [R1+0xc], R0 ;  /* 0x00000c0001007387 */ /* 0x0003e80000100800 */
[----:B------:R1:W-:Y:S02]  /*23960*/  STL [R1+0x8], R2 ;  /* 0x0000080201007387 */ /* 0x0003e40000100800 */
.L_x_560:
[----:B-1----:R-:W2:Y:S04]  /*23970*/  LDL R3, [R1+0x8] ;  /* 0x0000080001037983 */ /* 0x002ea80000100800 */
[----:B----4-:R-:W3:Y:S04]  /*23980*/  LDL R2, [R1+0xc] ;  /* 0x00000c0001027983 */ /* 0x010ee80000100800 */
[----:B------:R-:W4:Y:S04]  /*23990*/  LDL R4, [R1] ;  /* 0x0000000001047983 */ /* 0x000f280000100800 */
[----:B------:R-:W4:Y:S01]  /*239a0*/  LDL R5, [R1+0x4] ;  /* 0x0000040001057983 */ /* 0x000f220000100800 */
[----:B------:R-:W-:Y:S05]  /*239b0*/  WARPSYNC.ALL ;  /* 0x0000000000007948 */ /* 0x000fea0003800000 */
[----:B------:R-:W0:Y:S02]  /*239c0*/  S2R R0, SR_TID.X ;  /* 0x0000000000007919 */ /* 0x000e240000002100 */
[----:B0-----:R-:W-:Y:S01]  /*239d0*/  LOP3.LUT R0, R0, 0x1f, RZ, 0xc0, !PT ;  /* 0x0000001f00007812 */ /* 0x001fe200078ec0ff */
[----:B------:R-:W-:Y:S03]  /*239e0*/  BAR.SYNC.DEFER_BLOCKING 0x4, 0x180 ;  /* 0x0106000000007b1d */ /* 0x000fe60000010000 */
[----:B------:R-:W-:-:S13]  /*239f0*/  ISETP.NE.AND P0, PT, R0, RZ, PT ;  /* 0x000000ff0000720c */ /* 0x000fda0003f05270 */
[----:B------:R-:W-:Y:S01]  /*23a00*/  @!P0 MOV R0, 0x400 ;  /* 0x0000040000008802 */ /* 0x000fe20000000f00 */
[----:B--2---:R-:W-:Y:S02]  /*23a10*/  IMAD.MOV.U32 R6, RZ, RZ, R3 ;  /* 0x000000ffff067224 */ /* 0x004fe400078e0003 */
[----:B------:R-:W0:Y:S01]  /*23a20*/  @!P0 S2R R3, SR_CgaCtaId ;  /* 0x0000000000038919 */ /* 0x000e220000008800 */
[----:B---3--:R-:W-:Y:S02]  /*23a30*/  MOV R7, R2 ;  /* 0x0000000200077202 */ /* 0x008fe40000000f00 */
[----:B0-----:R-:W-:-:S05]  /*23a40*/  @!P0 LEA R0, R3, R0, 0x18 ;  /* 0x0000000003008211 */ /* 0x001fca00078ec0ff */
[----:B----4-:R1:W-:Y:S01]  /*23a50*/  @!P0 STS.128 [R0+0x2e8d0], R4 ;  /* 0x02e8d00400008388 */ /* 0x0103e20000000c00 */
[----:B------:R-:W-:Y:S06]  /*23a60*/  BAR.ARV 0x5, 0x180 ;  /* 0x0146000000007b1d */ /* 0x000fec0000002000 */
.L_x_549:
[----:B-1----:R-:W2:Y:S01]  /*23a70*/  LDL R0, [R1+0xc] ;  /* 0x00000c0001007983 */ /* 0x002ea20000100800 */
[----:B------:R-:W-:Y:S02]  /*23a80*/  ULDC UR4, c[0x0][0xc14] ;  /* 0x0003050000047ab9 */ /* 0x000fe40000000800 */
[----:B--2---:R-:W-:-:S13]  /*23a90*/  ISETP.GE.AND P0, PT, R0, UR4, PT ;  /* 0x0000000400007c0c */ /* 0x004fda000bf06270 */
[----:B------:R-:W-:Y:S05]  /*23aa0*/  @!P0 BRA `(.L_x_561) ;  /* 0xffffffb000fc8947 */ /* 0x000fea000383ffff */
[----:B------:R-:W-:Y:S05]  /*23ab0*/  BSYNC B7 ;  /* 0x0000000000077941 */ /* 0x000fea0003800000 */
.L_x_466:
[----:B---3--:R-:W2:Y:S01]  /*23ac0*/  LDL.LU R0, [R1+0x44] ;  /* 0x0000440001007983 */ /* 0x008ea20000300800 */
[----:B------:R-:W-:Y:S01]  /*23ad0*/  BSSY B0, `(.L_x_562) ;  /* 0x000000b000007945 */ /* 0x000fe20003800000 */
[----:B01----:R-:W0:Y:S01]  /*23ae0*/  S2R R5, SR_CgaCtaId ;  /* 0x0000000000057919 */ /* 0x003e220000008800 */
        /* <DEDUP_REMOVED lines=9> */
.L_x_691:
[----:B------:R-:W-:Y:S05]  /*23b80*/  BSYNC B0 ;  /* 0x0000000000007941 */ /* 0x000fea0003800000 */
.L_x_562:
[----:B------:R-:W-:-:S03]  /*23b90*/  UMOV UR4, 0xffffffff ;  /* 0xffffffff00047882 */ /* 0x000fc60000000000 */
[----:B------:R-:W-:Y:S05]  /*23ba0*/  BRA.DIV UR4, `(.L_x_564) ;  /* 0x0000002e045c7947 */ /* 0x000fea000b800000 */
[----:B------:R-:W1:Y:S02]  /*23bb0*/  S2R R2, SR_TID.X ;  /* 0x0000000000027919 */ /* 0x000e640000002100 */
[----:B-1----:R-:W-:-:S04]  /*23bc0*/  SHF.R.U32.HI R2, RZ, 0x5, R2 ;  /* 0x00000005ff027819 */ /* 0x002fc80000011602 */
[----:B------:R-:W-:-:S05]  /*23bd0*/  LOP3.LUT R2, R2, 0x3, RZ, 0xc0, !PT ;  /* 0x0000000302027812 */ /* 0x000fca00078ec0ff */
[----:B------:R1:W2:Y:S02]  /*23be0*/  SHFL.IDX PT, R14, R2, RZ, 0x1f ;  /* 0x00001fff020e7589 */ /* 0x0002a400000e0000 */
.L_x_694:
[----:B--2---:R-:W-:-:S13]  /*23bf0*/  ISETP.NE.AND P0, PT, R14, RZ, PT ;  /* 0x000000ff0e00720c */ /* 0x004fda0003f05270 */
[----:B------:R-:W-:Y:S05]  /*23c00*/  @P0 BRA `(.L_x_285) ;  /* 0x0000000000b80947 */ /* 0x000fea0003800000 */
[----:B------:R-:W-:-:S03]  /*23c10*/  UMOV UR4, 0xffffffff ;  /* 0xffffffff00047882 */ /* 0x000fc60000000000 */
[----:B------:R-:W-:Y:S05]  /*23c20*/  BRA.DIV UR4, `(.L_x_565) ;  /* 0x0000002e04707947 */ /* 0x000fea000b800000 */
[----:B------:R-:W-:-:S13]  /*23c30*/  ELECT P6, URZ, PT ;  /* 0x00000000003f782f */ /* 0x000fda00038c0000 */
.L_x_697:
[----:B------:R-:W-:Y:S05]  /*23c40*/  @!P6 BRA `(.L_x_285) ;  /* 0x0000000000a8e947 */ /* 0x000fea0003800000 */
[----:B-1----:R-:W2:Y:S02]  /*23c50*/  LDL R2, [R1+0x98] ;  /* 0x0000980001027983 */ /* 0x002ea40000100800 */
[----:B--2---:R-:W-:-:S13]  /*23c60*/  R2UR UR4, R2 ;  /* 0x00000000020472ca */ /* 0x004fda00000e0000 */
[----:B------:R-:W-:-:S06]  /*23c70*/  ULOP3.LUT UR4, UR4, 0x2, URZ, 0xfc, !UPT ;  /* 0x0000000204047892 */ /* 0x000fcc000f8efc3f */
[----:B------:R-:W-:-:S05]  /*23c80*/  IMAD.U32 R2, RZ, RZ, UR4 ;  /* 0x00000004ff027e24 */ /* 0x000fca000f8e00ff */
[----:B------:R-:W-:-:S13]  /*23c90*/  ISETP.NE.AND P0, PT, R2, 0x3, PT ;  /* 0x000000030200780c */ /* 0x000fda0003f05270 */
[----:B------:R-:W-:Y:S05]  /*23ca0*/  @!P0 BRA `(.L_x_566) ;  /* 0x0000000000048947 */ /* 0x000fea0003800000 */
[----:B------:R-:W-:Y:S01]  /*23cb0*/  BPT.TRAP 0x1 ;  /* 0x000000040000795c */ /* 0x000fe20000300000 */
.L_x_566:
[----:B0-----:R-:W2:Y:S04]  /*23cc0*/  LDL R3, [R1+0x10] ;  /* 0x0000100001037983 */ /* 0x001ea80000100800 */
[----:B------:R-:W3:Y:S01]  /*23cd0*/  LDL.LU R7, [R1+0x18] ;  /* 0x0000180001077983 */ /* 0x000ee20000300800 */
[----:B------:R-:W-:-:S05]  /*23ce0*/  IADD3 R2, R0, 0x2e840, RZ ;  /* 0x0002e84000027810 */ /* 0x000fca0007ffe0ff */
[C---:B--2---:R-:W-:Y:S02]  /*23cf0*/  IMAD R6, R3.reuse, 0x8, R2 ;  /* 0x0000000803067824 */ /* 0x044fe400078e0202 */
[----:B------:R-:W-:Y:S01]  /*23d00*/  VIADD R3, R3, 0x1 ;  /* 0x0000000103037836 */ /* 0x000fe20000000000 */
[----:B---3--:R-:W-:-:S04]  /*23d10*/  SHF.L.U32 R5, R7, 0x1f, RZ ;  /* 0x0000001f07057819 */ /* 0x008fc800000006ff */
[C---:B------:R-:W-:Y:S01]  /*23d20*/  ISETP.NE.AND P2, PT, R3.reuse, 0x2, PT ;  /* 0x000000020300780c */ /* 0x040fe20003f45270 */
[----:B------:R-:W0:Y:S03]  /*23d30*/  SYNCS.PHASECHK.TRANS64.TRYWAIT P1, [R6+URZ], R5 ;  /* 0x00000005060075a7 */ /* 0x000e26000802017f */
[----:B------:R-:W-:Y:S02]  /*23d40*/  SEL R4, RZ, 0x1, P2 ;  /* 0x00000001ff047807 */ /* 0x000fe40001000000 */
[----:B------:R-:W-:Y:S02]  /*23d50*/  SEL R3, R3, RZ, P2 ;  /* 0x000000ff03037207 */ /* 0x000fe40001000000 */
[----:B------:R-:W-:-:S03]  /*23d60*/  LOP3.LUT R4, R7, R4, RZ, 0x3c, !PT ;  /* 0x0000000407047212 */ /* 0x000fc600078e3cff */
[----:B------:R-:W-:Y:S01]  /*23d70*/  IMAD R7, R3, 0x8, R2 ;  /* 0x0000000803077824 */ /* 0x000fe200078e0202 */
[----:B------:R-:W-:Y:S01]  /*23d80*/  SHF.L.U32 R2, R4, 0x1f, RZ ;  /* 0x0000001f04027819 */ /* 0x000fe200000006ff */
[----:B0-----:R-:W-:Y:S06]  /*23d90*/  @!P1 BRA `(.L_x_567) ;  /* 0x0000002c00349947 */ /* 0x001fec0003800000 */
.L_x_698:
[----:B------:R-:W1:Y:S02]  /*23da0*/  SYNCS.PHASECHK.TRANS64.TRYWAIT P1, [R7+URZ], R2 ;  /* 0x00000002070075a7 */ /* 0x000e64000802017f */
[----:B-1----:R-:W-:Y:S05]  /*23db0*/  @!P1 BRA `(.L_x_568) ;  /* 0x0000002c00409947 */ /* 0x002fea0003800000 */
.L_x_699:
[----:B------:R-:W-:Y:S05]  /*23dc0*/  @!P0 BRA `(.L_x_569) ;  /* 0x0000000000048947 */ /* 0x000fea0003800000 */
[----:B------:R-:W-:Y:S01]  /*23dd0*/  BPT.TRAP 0x1 ;  /* 0x000000040000795c */ /* 0x000fe20000300000 */
.L_x_569:
[----:B------:R-:W2:Y:S02]  /*23de0*/  LDL.LU R4, [R1+0x10] ;  /* 0x0000100001047983 */ /* 0x000ea40000300800 */
[----:B--2---:R-:W-:-:S04]  /*23df0*/  LEA R4, R4, R0, 0x3 ;  /* 0x0000000004047211 */ /* 0x004fc800078e18ff */
[----:B------:R-:W2:Y:S02]  /*23e00*/  SYNCS.PHASECHK.TRANS64.TRYWAIT P1, [R4+URZ+0x2e860], R5 ;  /* 0x02e86005040075a7 */ /* 0x000ea4000802017f */
[----:B--2---:R-:W-:Y:S05]  /*23e10*/  @!P1 BRA `(.L_x_570) ;  /* 0x0000002c003c9947 */ /* 0x004fea0003800000 */
.L_x_700:
[----:B------:R-:W-:Y:S05]  /*23e20*/  @!P0 BRA `(.L_x_571) ;  /* 0x0000000000048947 */ /* 0x000fea0003800000 */
[----:B------:R-:W-:Y:S01]  /*23e30*/  BPT.TRAP 0x1 ;  /* 0x000000040000795c */ /* 0x000fe20000300000 */
.L_x_571:
[----:B------:R-:W-:-:S04]  /*23e40*/  IMAD R3, R3, 0x8, R0 ;  /* 0x0000000803037824 */ /* 0x000fc800078e0200 */
[----:B------:R-:W3:Y:S02]  /*23e50*/  SYNCS.PHASECHK.TRANS64.TRYWAIT P1, [R3+URZ+0x2e860], R2 ;  /* 0x02e86002030075a7 */ /* 0x000ee4000802017f */
[----:B---3--:R-:W-:Y:S05]  /*23e60*/  @!P1 BRA `(.L_x_572) ;  /* 0x0000002c003c9947 */ /* 0x008fea0003800000 */
.L_x_701:
[----:B------:R-:W-:Y:S05]  /*23e70*/  @!P0 BRA `(.L_x_573) ;  /* 0x0000000000048947 */ /* 0x000fea0003800000 */
[----:B------:R-:W-:Y:S01]  /*23e80*/  BPT.TRAP 0x1 ;  /* 0x000000040000795c */ /* 0x000fe20000300000 */
.L_x_573:
[----:B------:R-:W4:Y:S02]  /*23e90*/  SYNCS.PHASECHK.TRANS64.TRYWAIT P0, [R4+URZ+0x2e880], R5 ;  /* 0x02e88005040075a7 */ /* 0x000f24000800017f */
[----:B----4-:R-:W-:Y:S05]  /*23ea0*/  @!P0 BRA `(.L_x_574) ;  /* 0x0000002c00408947 */ /* 0x010fea0003800000 */
.L_x_575:
[----:B------:R0:W0:Y:S02]  /*23eb0*/  SYNCS.PHASECHK.TRANS64.TRYWAIT P0, [R3+URZ+0x2e880], R2 ;  /* 0x02e88002030075a7 */ /* 0x000024000800017f */
[----:B0-----:R-:W-:Y:S05]  /*23ec0*/  @!P0 NANOSLEEP.SYNCS 0x989680 ;  /* 0x009896800000895d */ /* 0x001fea0003900000 */
[----:B------:R-:W0:Y:S02]  /*23ed0*/  @!P0 SYNCS.PHASECHK.TRANS64 P0, [R3+URZ+0x2e880], R2 ;  /* 0x02e88002030085a7 */ /* 0x000e24000800007f */
[----:B0-----:R-:W-:Y:S05]  /*23ee0*/  @!P0 BRA `(.L_x_575) ;  /* 0xfffffffc00f08947 */ /* 0x001fea000383ffff */
.L_x_285:
[----:B------:R-:W-:Y:S05]  /*23ef0*/  BSYNC B8 ;  /* 0x0000000000087941 */ /* 0x000fea0003800000 */
.L_x_282:
[----:B------:R-:W-:Y:S05]  /*23f00*/  EXIT ;  /* 0x000000000000794d */ /* 0x000fea0003800000 */
.L_x_307:
[----:B0-----:R0:W1:Y:S02]  /*23f10*/  SYNCS.PHASECHK.TRANS64.TRYWAIT P6, [R111+URZ+0x2e890], R127 ;  /* 0x02e8907f6f0075a7 */ /* 0x00106400080c017f */
[----:B-1----:R-:W-:Y:S05]  /*23f20*/  @!P6 NANOSLEEP.SYNCS 0x989680 ;  /* 0x009896800000e95d */ /* 0x002fea0003900000 */
[----:B------:R-:W1:Y:S02]  /*23f30*/  @!P6 SYNCS.PHASECHK.TRANS64 P6, [R111+URZ+0x2e890], R127 ;  /* 0x02e8907f6f00e5a7 */ /* 0x000e6400080c007f */
[----:B-1----:R-:W-:Y:S05]  /*23f40*/  @!P6 BRA `(.L_x_307) ;  /* 0xfffffffc00f0e947 */ /* 0x002fea000383ffff */
[----:B------:R-:W-:Y:S05]  /*23f50*/  BRA `(.L_x_576) ;  /* 0xfffffdf000907947 */ /* 0x000fea000383ffff */
.L_x_341:
[----:B0-----:R0:W1:Y:S02]  /*23f60*/  SYNCS.PHASECHK.TRANS64.TRYWAIT P3, [R111+URZ+0x2e890], R127 ;  /* 0x02e8907f6f0075a7 */ /* 0x001064000806017f */
[----:B-1----:R-:W-:Y:S05]  /*23f70*/  @!P3 NANOSLEEP.SYNCS 0x989680 ;  /* 0x009896800000b95d */ /* 0x002fea0003900000 */
[----:B------:R-:W1:Y:S02]  /*23f80*/  @!P3 SYNCS.PHASECHK.TRANS64 P3, [R111+URZ+0x2e890], R127 ;  /* 0x02e8907f6f00b5a7 */ /* 0x000e64000806007f */
[----:B-1----:R-:W-:Y:S05]  /*23f90*/  @!P3 BRA `(.L_x_341) ;  /* 0xfffffffc00f0b947 */ /* 0x002fea000383ffff */
[----:B------:R-:W-:Y:S05]  /*23fa0*/  BRA `(.L_x_577) ;  /* 0xfffffe3400247947 */ /* 0x000fea000383ffff */
.L_x_358:
[----:B0-----:R0:W1:Y:S02]  /*23fb0*/  SYNCS.PHASECHK.TRANS64.TRYWAIT P2, [R111+URZ+0x2e890], R127 ;  /* 0x02e8907f6f0075a7 */ /* 0x001064000804017f */
[----:B-1----:R-:W-:Y:S05]  /*23fc0*/  @!P2 NANOSLEEP.SYNCS 0x989680 ;  /* 0x009896800000a95d */ /* 0x002fea0003900000 */
[----:B------:R-:W1:Y:S02]  /*23fd0*/  @!P2 SYNCS.PHASECHK.TRANS64 P2, [R111+URZ+0x2e890], R127 ;  /* 0x02e8907f6f00a5a7 */ /* 0x000e64000804007f */
[----:B-1----:R-:W-:Y:S05]  /*23fe0*/  @!P2 BRA `(.L_x_358) ;  /* 0xfffffffc00f0a947 */ /* 0x002fea000383ffff */
[----:B------:R-:W-:Y:S05]  /*23ff0*/  BRA `(.L_x_578) ;  /* 0xfffffe7400447947 */ /* 0x000fea000383ffff */
.L_x_368:
[----:B--2---:R2:W3:Y:S02]  /*24000*/  SYNCS.PHASECHK.TRANS64.TRYWAIT P3, [R111+URZ+0x2e8b0], R127 ;  /* 0x02e8b07f6f0075a7 */ /* 0x0044e4000806017f */
[----:B---3--:R-:W-:Y:S05]  /*24010*/  @!P3 NANOSLEEP.SYNCS 0x989680 ;  /* 0x009896800000b95d */ /* 0x008fea0003900000 */
[----:B------:R-:W3:Y:S02]  /*24020*/  @!P3 SYNCS.PHASECHK.TRANS64 P3, [R111+URZ+0x2e8b0], R127 ;  /* 0x02e8b07f6f00b5a7 */ /* 0x000ee4000806007f */
[----:B---3--:R-:W-:Y:S05]  /*24030*/  @!P3 BRA `(.L_x_368) ;  /* 0xfffffffc00f0b947 */ /* 0x008fea000383ffff */
[----:B------:R-:W-:Y:S05]  /*24040*/  BRA `(.L_x_579) ;  /* 0xfffffe7c000c7947 */ /* 0x000fea000383ffff */
.L_x_380:
[----:B------:R-:W1:Y:S01]  /*24050*/  S2R R2, SR_TID.X ;  /* 0x0000000000027919 */ /* 0x000e620000002100 */
[----:B------:R-:W-:Y:S01]  /*24060*/  BSSY B0, `(.L_x_580) ;  /* 0x000000c000007945 */ /* 0x000fe20003800000 */
[----:B------:R-:W-:Y:S01]  /*24070*/  MOV R12, RZ ;  /* 0x000000ff000c7202 */ /* 0x000fe20000000f00 */
[----:B------:R-:W-:Y:S02]  /*24080*/  IMAD.MOV.U32 R11, RZ, RZ, 0x1f ;  /* 0x0000001fff0b7424 */ /* 0x000fe400078e00ff */
[----:B------:R-:W-:Y:S02]  /*24090*/  IMAD.MOV.U32 R15, RZ, RZ, -0x1 ;  /* 0xffffffffff0f7424 */ /* 0x000fe400078e00ff */
[----:B-1----:R-:W-:-:S05]  /*240a0*/  VIADD R3, R2, 0xffffff80 ;  /* 0xffffff8002037836 */ /* 0x002fca0000000000 */
[----:B------:R-:W-:-:S04]  /*240b0*/  SHF.R.S32.HI R2, RZ, 0x1f, R3 ;  /* 0x0000001fff027819 */ /* 0x000fc80000011403 */
[----:B------:R-:W-:-:S04]  /*240c0*/  LEA.HI R2, R2, R3, RZ, 0x7 ;  /* 0x0000000302027211 */ /* 0x000fc800078f38ff */
[----:B------:R-:W-:-:S05]  /*240d0*/  SHF.R.S32.HI R2, RZ, 0x7, R2 ;  /* 0x00000007ff027819 */ /* 0x000fca0000011402 */
[----:B------:R-:W-:-:S07]  /*240e0*/  IMAD.MOV.U32 R13, RZ, RZ, R2 ;  /* 0x000000ffff0d7224 */ /* 0x000fce00078e0002 */
[----:B0----5:R-:W-:Y:S05]  /*240f0*/  WARPSYNC.COLLECTIVE R15, `(.L_x_581) ;  /* 0x000000000f087348 */ /* 0x021fea0003c00000 */
[----:B------:R1:W2:Y:S02]  /*24100*/  SHFL.IDX P6, R14, R13, R12, R11 ;  /* 0x0000000c0d0e7389 */ /* 0x0002a400000c000b */
[----:B012--5:R-:W-:Y:S01]  /*24110*/  ENDCOLLECTIVE ;  /* 0x000000000000791b */ /* 0x027fe20003800000 */
.L_x_581:
[----:B------:R-:W-:Y:S05]  /*24120*/  BSYNC B0 ;  /* 0x0000000000007941 */ /* 0x000fea0003800000 */
.L_x_580:
[----:B------:R2:W-:Y:S01]  /*24130*/  STL [R1+0x44], R14 ;  /* 0x0000440e01007387 */ /* 0x0005e20000100800 */
[----:B------:R-:W-:Y:S05]  /*24140*/  BRA `(.L_x_582) ;  /* 0xfffffe8400c07947 */ /* 0x000fea000383ffff */
.L_x_394:
[----:B------:R-:W-:Y:S01]  /*24150*/  BSSY B1, `(.L_x_583) ;  /* 0x0000008000017945 */ /* 0x000fe20003800000 */
[----:B------:R-:W-:Y:S01]  /*24160*/  IMAD.MOV.U32 R13, RZ, RZ, R26 ;  /* 0x000000ffff0d7224 */ /* 0x000fe200078e001a */
[----:B------:R-:W-:Y:S01]  /*24170*/  MOV R12, RZ ;  /* 0x000000ff000c7202 */ /* 0x000fe20000000f00 */
[----:B------:R-:W-:Y:S02]  /*24180*/  IMAD.MOV.U32 R11, RZ, RZ, 0x1c1f ;  /* 0x00001c1fff0b7424 */ /* 0x000fe400078e00ff */
[----:B------:R-:W-:-:S07]  /*24190*/  IMAD.MOV.U32 R15, RZ, RZ, -0x1 ;  /* 0xffffffffff0f7424 */ /* 0x000fce00078e00ff */
[----:B0----5:R-:W-:Y:S05]  /*241a0*/  WARPSYNC.COLLECTIVE R15, `(.L_x_584) ;  /* 0x000000000f087348 */ /* 0x021fea0003c00000 */
[----:B------:R1:W2:Y:S02]  /*241b0*/  SHFL.IDX P6, R14, R13, R12, R11 ;  /* 0x0000000c0d0e7389 */ /* 0x0002a400000c000b */
[----:B012--5:R-:W-:Y:S01]  /*241c0*/  ENDCOLLECTIVE ;  /* 0x000000000000791b */ /* 0x027fe20003800000 */
.L_x_584:
[----:B------:R-:W-:Y:S05]  /*241d0*/  BSYNC B1 ;  /* 0x0000000000017941 */ /* 0x000fea0003800000 */
.L_x_583:
[----:B------:R-:W-:Y:S05]  /*241e0*/  BRA `(.L_x_585) ;  /* 0xfffffe90006c7947 */ /* 0x000fea000383ffff */
.L_x_395:
        /* <DEDUP_REMOVED lines=8> */
.L_x_587:
[----:B------:R-:W-:Y:S05]  /*24270*/  BSYNC B1 ;  /* 0x0000000000017941 */ /* 0x000fea0003800000 */
.L_x_586:
[----:B------:R-:W-:Y:S05]  /*24280*/  BRA `(.L_x_588) ;  /* 0xfffffe90004c7947 */ /* 0x000fea000383ffff */
.L_x_396:
        /* <DEDUP_REMOVED lines=8> */
.L_x_590:
[----:B------:R-:W-:Y:S05]  /*24310*/  BSYNC B1 ;  /* 0x0000000000017941 */ /* 0x000fea0003800000 */
.L_x_589:
[----:B------:R-:W-:Y:S05]  /*24320*/  BRA `(.L_x_591) ;  /* 0xfffffe90002c7947 */ /* 0x000fea000383ffff */
.L_x_397:
[----:B------:R-:W-:Y:S01]  /*24330*/  BSSY B1, `(.L_x_592) ;  /* 0x0000008000017945 */ /* 0x000fe20003800000 */
[----:B------:R-:W-:Y:S01]  /*24340*/  IMAD.MOV.U32 R13, RZ, RZ, R28 ;  /* 0x000000ffff0d7224 */ /* 0x000fe200078e001c */
[----:B------:R-:W-:Y:S01]  /*24350*/  MOV R12, RZ ;  /* 0x000000ff000c7202 */ /* 0x000fe20000000f00 */
[----:B------:R-:W-:Y:S02]  /*24360*/  IMAD.MOV.U32 R11, RZ, RZ, 0x1c1f ;  /* 0x00001c1fff0b7424 */ /* 0x000fe400078e00ff */
[----:B------:R-:W-:-:S07]  /*24370*/  IMAD.MOV.U32 R15, RZ, RZ, -0x1 ;  /* 0xffffffffff0f7424 */ /* 0x000fce00078e00ff */
[----:B0-----:R-:W-:Y:S05]  /*24380*/  WARPSYNC.COLLECTIVE R15, `(.L_x_593) ;  /* 0x000000000f087348 */ /* 0x001fea0003c00000 */
[----:B------:R1:W2:Y:S02]  /*24390*/  SHFL.IDX P6, R14, R13, R12, R11 ;  /* 0x0000000c0d0e7389 */ /* 0x0002a400000c000b */
[----:B012---:R-:W-:Y:S01]  /*243a0*/  ENDCOLLECTIVE ;  /* 0x000000000000791b */ /* 0x007fe20003800000 */
.L_x_593:
[----:B------:R-:W-:Y:S05]  /*243b0*/  BSYNC B1 ;  /* 0x0000000000017941 */ /* 0x000fea0003800000 */
.L_x_592:
[----:B------:R-:W-:Y:S05]  /*243c0*/  BRA `(.L_x_594) ;  /* 0xfffffe9000107947 */ /* 0x000fea000383ffff */
.L_x_399:
[----:B0-----:R0:W1:Y:S02]  /*243d0*/  SYNCS.PHASECHK.TRANS64.TRYWAIT P1, [R16+URZ+0x2e800], R35 ;  /* 0x02e80023100075a7 */ /* 0x001064000802017f */
[----:B-1----:R-:W-:Y:S05]  /*243e0*/  @!P1 NANOSLEEP.SYNCS 0x989680 ;  /* 0x009896800000995d */ /* 0x002fea0003900000 */
[----:B------:R-:W1:Y:S02]  /*243f0*/  @!P1 SYNCS.PHASECHK.TRANS64 P1, [R16+URZ+0x2e800], R35 ;  /* 0x02e80023100095a7 */ /* 0x000e64000802007f */
[----:B-1----:R-:W-:Y:S05]  /*24400*/  @!P1 BRA `(.L_x_399) ;  /* 0xfffffffc00f09947 */ /* 0x002fea000383ffff */
[----:B------:R-:W-:Y:S05]  /*24410*/  BRA `(.L_x_595) ;  /* 0xfffffe9400047947 */ /* 0x000fea000383ffff */
.L_x_407:
        /* <DEDUP_REMOVED lines=8> */
.L_x_597:
[----:B------:R-:W-:Y:S05]  /*244a0*/  BSYNC B1 ;  /* 0x0000000000017941 */ /* 0x000fea0003800000 */
.L_x_596:
[----:B------:R-:W-:Y:S05]  /*244b0*/  BRA `(.L_x_598) ;  /* 0xfffffeac000c7947 */ /* 0x000fea000383ffff */
.L_x_408:
        /* <DEDUP_REMOVED lines=8> */
.L_x_600:
[----:B------:R-:W-:Y:S05]  /*24540*/  BSYNC B1 ;  /* 0x0000000000017941 */ /* 0x000fea0003800000 */
.L_x_599:
[----:B------:R-:W-:Y:S05]  /*24550*/  BRA `(.L_x_601) ;  /* 0xfffffea800ec7947 */ /* 0x000fea000383ffff */
.L_x_409:
        /* <DEDUP_REMOVED lines=8> */
.L_x_603:
[----:B------:R-:W-:Y:S05]  /*245e0*/  BSYNC B1 ;  /* 0x0000000000017941 */ /* 0x000fea0003800000 */
.L_x_602:
[----:B------:R-:W-:Y:S05]  /*245f0*/  BRA `(.L_x_604) ;  /* 0xfffffea800d07947 */ /* 0x000fea000383ffff */
.L_x_410:
        /* <DEDUP_REMOVED lines=8> */
.L_x_606:
[----:B------:R-:W-:Y:S05]  /*24680*/  BSYNC B1 ;  /* 0x0000000000017941 */ /* 0x000fea0003800000 */
.L_x_605:
[----:B------:R-:W-:Y:S05]  /*24690*/  BRA `(.L_x_607) ;  /* 0xfffffea800b87947 */ /* 0x000fea000383ffff */
.L_x_412:
[----:B-1----:R1:W2:Y:S02]  /*246a0*/  SYNCS.PHASECHK.TRANS64.TRYWAIT P1, [R16+URZ+0x2e800], R25 ;  /* 0x02e80019100075a7 */ /* 0x0022a4000802017f */
[----:B--2---:R-:W-:Y:S05]  /*246b0*/  @!P1 NANOSLEEP.SYNCS 0x989680 ;  /* 0x009896800000995d */ /* 0x004fea0003900000 */
[----:B------:R-:W2:Y:S02]  /*246c0*/  @!P1 SYNCS.PHASECHK.TRANS64 P1, [R16+URZ+0x2e800], R25 ;  /* 0x02e80019100095a7 */ /* 0x000ea4000802007f */
[----:B--2---:R-:W-:Y:S05]  /*246d0*/  @!P1 BRA `(.L_x_412) ;  /* 0xfffffffc00f09947 */ /* 0x004fea000383ffff */
[----:B------:R-:W-:Y:S05]  /*246e0*/  BRA `(.L_x_608) ;  /* 0xfffffeac00ac7947 */ /* 0x000fea000383ffff */
.L_x_418:
[----:B--2---:R2:W3:Y:S02]  /*246f0*/  SYNCS.PHASECHK.TRANS64.TRYWAIT P1, [R0+URZ+0x2e830], R7 ;  /* 0x02e83007000075a7 */ /* 0x0044e4000802017f */
[----:B---3--:R-:W-:Y:S05]  /*24700*/  @!P1 NANOSLEEP.SYNCS 0x989680 ;  /* 0x009896800000995d */ /* 0x008fea0003900000 */
[----:B------:R-:W3:Y:S02]  /*24710*/  @!P1 SYNCS.PHASECHK.TRANS64 P1, [R0+URZ+0x2e830], R7 ;  /* 0x02e83007000095a7 */ /* 0x000ee4000802007f */
[----:B---3--:R-:W-:Y:S05]  /*24720*/  @!P1 BRA `(.L_x_418) ;  /* 0xfffffffc00f09947 */ /* 0x008fea000383ffff */
[----:B------:R-:W-:Y:S05]  /*24730*/  BRA `(.L_x_417) ;  /* 0xfffffec800387947 */ /* 0x000fea000383ffff */
.L_x_424:
[----:B-1----:R1:W2:Y:S02]  /*24740*/  SYNCS.PHASECHK.TRANS64.TRYWAIT P2, [R13+URZ+0x2e830], R20 ;  /* 0x02e830140d0075a7 */ /* 0x0022a4000804017f */
[----:B--2---:R-:W-:Y:S05]  /*24750*/  @!P2 NANOSLEEP.SYNCS 0x989680 ;  /* 0x009896800000a95d */ /* 0x004fea0003900000 */
[----:B------:R-:W2:Y:S02]  /*24760*/  @!P2 SYNCS.PHASECHK.TRANS64 P2, [R13+URZ+0x2e830], R20 ;  /* 0x02e830140d00a5a7 */ /* 0x000ea4000804007f */
[----:B--2---:R-:W-:Y:S05]  /*24770*/  @!P2 BRA `(.L_x_424) ;  /* 0xfffffffc00f0a947 */ /* 0x004fea000383ffff */
[----:B------:R-:W-:Y:S05]  /*24780*/  BRA `(.L_x_423) ;  /* 0xffffff1800747947 */ /* 0x000fea000383ffff */
.L_x_428:
[----:B-1----:R1:W2:Y:S02]  /*24790*/  SYNCS.PHASECHK.TRANS64.TRYWAIT P1, [R13+URZ+0x2e850], R12 ;  /* 0x02e8500c0d0075a7 */ /* 0x0022a4000802017f */
[----:B--2---:R-:W-:Y:S05]  /*247a0*/  @!P1 NANOSLEEP.SYNCS 0x989680 ;  /* 0x009896800000995d */ /* 0x004fea0003900000 */
[----:B------:R-:W2:Y:S02]  /*247b0*/  @!P1 SYNCS.PHASECHK.TRANS64 P1, [R13+URZ+0x2e850], R12 ;  /* 0x02e8500c0d0095a7 */ /* 0x000ea4000802007f */
[----:B--2---:R-:W-:Y:S05]  /*247c0*/  @!P1 BRA `(.L_x_428) ;  /* 0xfffffffc00f09947 */ /* 0x004fea000383ffff */
[----:B------:R-:W-:Y:S05]  /*247d0*/  BRA `(.L_x_425) ;  /* 0xffffff2c00c47947 */ /* 0x000fea000383ffff */
.L_x_434:
[----:B-1----:R1:W2:Y:S02]  /*247e0*/  SYNCS.PHASECHK.TRANS64.TRYWAIT P1, [R11+URZ+0x2e850], R0 ;  /* 0x02e850000b0075a7 */ /* 0x0022a4000802017f */
[----:B--2---:R-:W-:Y:S05]  /*247f0*/  @!P1 NANOSLEEP.SYNCS 0x989680 ;  /* 0x009896800000995d */ /* 0x004fea0003900000 */
[----:B------:R-:W2:Y:S02]  /*24800*/  @!P1 SYNCS.PHASECHK.TRANS64 P1, [R11+URZ+0x2e850], R0 ;  /* 0x02e850000b0095a7 */ /* 0x000ea4000802007f */
[----:B--2---:R-:W-:Y:S05]  /*24810*/  @!P1 BRA `(.L_x_434) ;  /* 0xfffffffc00f09947 */ /* 0x004fea000383ffff */
[----:B------:R-:W-:Y:S05]  /*24820*/  BRA `(.L_x_433) ;  /* 0xffffff6400e47947 */ /* 0x000fea000383ffff */
.L_x_438:
[----:B------:R-:W-:Y:S01]  /*24830*/  IMAD.MOV.U32 R12, RZ, RZ, R0 ;  /* 0x000000ffff0c7224 */ /* 0x000fe200078e0000 */
[----:B------:R-:W-:Y:S01]  /*24840*/  MOV R11, 0x1c1f ;  /* 0x00001c1f000b7802 */ /* 0x000fe20000000f00 */
[----:B------:R-:W-:Y:S01]  /*24850*/  IMAD.MOV.U32 R15, RZ, RZ, -0x1 ;  /* 0xffffffffff0f7424 */ /* 0x000fe200078e00ff */
[----:B------:R-:W-:Y:S02]  /*24860*/  SEL R5, R96, R97, P0 ;  /* 0x0000006160057207 */ /* 0x000fe40000000000 */
[----:B------:R-:W-:-:S07]  /*24870*/  SEL R7, R97, R96, P0 ;  /* 0x0000006061077207 */ /* 0x000fce0000000000 */
[----:B---3-5:R-:W-:Y:S05]  /*24880*/  WARPSYNC.COLLECTIVE R15, `(.L_x_609) ;  /* 0x000000000f087348 */ /* 0x028fea0003c00000 */
[----:B------:R0:W1:Y:S02]  /*24890*/  SHFL.IDX P6, R14, R13, R12, R11 ;  /* 0x0000000c0d0e7389 */ /* 0x00006400000c000b */
[----:B01-3-5:R-:W-:Y:S01]  /*248a0*/  ENDCOLLECTIVE ;  /* 0x000000000000791b */ /* 0x02bfe20003800000 */
.L_x_609:
[----:B------:R-:W-:Y:S02]  /*248b0*/  SEL R9, R90, R93, P0 ;  /* 0x0000005d5a097207 */ /* 0x000fe40000000000 */
[----:B------:R-:W-:Y:S02]  /*248c0*/  SEL R21, R93, R90, P0 ;  /* 0x0000005a5d157207 */ /* 0x000fe40000000000 */
[----:B------:R-:W-:Y:S02]  /*248d0*/  SEL R25, R48, R45, P0 ;  /* 0x0000002d30197207 */ /* 0x000fe40000000000 */
[----:B------:R-:W-:Y:S02]  /*248e0*/  SEL R27, R45, R48, P0 ;  /* 0x000000302d1b7207 */ /* 0x000fe40000000000 */
[----:B------:R-:W-:Y:S02]  /*248f0*/  SEL R45, R65, R68, P0 ;  /* 0x00000044412d7207 */ /* 0x000fe40000000000 */
[----:B------:R-:W-:-:S02]  /*24900*/  SEL R47, R68, R65, P0 ;  /* 0x00000041442f7207 */ /* 0x000fc40000000000 */
[----:B------:R-:W-:Y:S01]  /*24910*/  SEL R63, R38, R67, P0 ;  /* 0x00000043263f7207 */ /* 0x000fe20000000000 */
[----:B------:R-:W-:Y:S01]  /*24920*/  IMAD.MOV.U32 R13, RZ, RZ, R3 ;  /* 0x000000ffff0d7224 */ /* 0x000fe200078e0003 */
[----:B------:R-:W-:Y:S02]  /*24930*/  MOV R12, R2 ;  /* 0x00000002000c7202 */ /* 0x000fe40000000f00 */
[----:B------:R-:W-:Y:S02]  /*24940*/  SEL R65, R67, R38, P0 ;  /* 0x0000002643417207 */ /* 0x000fe40000000000 */
[----:B------:R-:W-:Y:S02]  /*24950*/  SEL R67, R30, R69, P0 ;  /* 0x000000451e437207 */ /* 0x000fe40000000000 */
[----:B------:R-:W-:Y:S02]  /*24960*/  SEL R69, R69, R30, P0 ;  /* 0x0000001e45457207 */ /* 0x000fe40000000000 */
[----:B------:R-:W-:Y:S01]  /*24970*/  SEL R29, R40, R37, P0 ;  /* 0x00000025281d7207 */ /* 0x000fe20000000000 */
[----:B------:R-:W-:Y:S01]  /*24980*/  IMAD.MOV.U32 R6, RZ, RZ, R14 ;  /* 0x000000ffff067224 */ /* 0x000fe200078e000e */
[----:B------:R-:W-:-:S07]  /*24990*/  SEL R31, R37, R40, P0 ;  /* 0x00000028251f7207 */ /* 0x000fce0000000000 */
[----:B------:R-:W-:Y:S05]  /*249a0*/  WARPSYNC.COLLECTIVE R15, `(.L_x_610) ;  /* 0x000000000f087348 */ /* 0x000fea0003c00000 */
[----:B------:R0:W1:Y:S02]  /*249b0*/  SHFL.IDX P6, R14, R13, R12, R11 ;  /* 0x0000000c0d0e7389 */ /* 0x00006400000c000b */
[----:B01----:R-:W-:Y:S01]  /*249c0*/  ENDCOLLECTIVE ;  /* 0x000000000000791b */ /* 0x003fe20003800000 */
.L_x_610:
        /* <DEDUP_REMOVED lines=8> */
[----:B------:R-:W-:Y:S01]  /*24a50*/  SEL R43, R36, R43, P0 ;  /* 0x0000002b242b7207 */ /* 0x000fe20000000000 */
[----:B------:R-:W-:Y:S01]  /*24a60*/  IMAD.MOV.U32 R12, RZ, RZ, R0 ;  /* 0x000000ffff0c7224 */ /* 0x000fe200078e0000 */
        /* <DEDUP_REMOVED lines=9> */
.L_x_611:
[----:B------:R-:W-:Y:S02]  /*24b00*/  SEL R55, R52, R55, P0 ;  /* 0x0000003734377207 */ /* 0x000fe40000000000 */
[----:B------:R-:W-:Y:S02]  /*24b10*/  SEL R57, R46, R59, P0 ;  /* 0x0000003b2e397207 */ /* 0x000fe40000000000 */
[----:B------:R-:W-:Y:S02]  /*24b20*/  SEL R59, R59, R46, P0 ;  /* 0x0000002e3b3b7207 */ /* 0x000fe40000000000 */
[----:B------:R-:W-:Y:S02]  /*24b30*/  SEL R4, R6, R3, P0 ;  /* 0x0000000306047207 */ /* 0x000fe40000000000 */
[----:B------:R-:W-:Y:S01]  /*24b40*/  SEL R6, R3, R6, P0 ;  /* 0x0000000603067207 */ /* 0x000fe20000000000 */
[----:B------:R-:W-:Y:S02]  /*24b50*/  IMAD.MOV.U32 R13, RZ, RZ, R7 ;  /* 0x000000ffff0d7224 */ /* 0x000fe400078e0007 */
[----:B------:R-:W-:Y:S01]  /*24b60*/  IMAD.MOV.U32 R12, RZ, RZ, R2 ;  /* 0x000000ffff0c7224 */ /* 0x000fe200078e0002 */
[----:B------:R-:W-:-:S07]  /*24b70*/  MOV R10, R14 ;  /* 0x0000000e000a7202 */ /* 0x000fce0000000f00 */
[----:B------:R-:W-:Y:S05]  /*24b80*/  WARPSYNC.COLLECTIVE R15, `(.L_x_612) ;  /* 0x000000000f087348 */ /* 0x000fea0003c00000 */
[----:B------:R0:W1:Y:S02]  /*24b90*/  SHFL.IDX P6, R14, R13, R12, R11 ;  /* 0x0000000c0d0e7389 */ /* 0x00006400000c000b */
[----:B01----:R-:W-:Y:S01]  /*24ba0*/  ENDCOLLECTIVE ;  /* 0x000000000000791b */ /* 0x003fe20003800000 */
.L_x_612:
[----:B------:R-:W-:Y:S01]  /*24bb0*/  MOV R13, R9 ;  /* 0x00000009000d7202 */ /* 0x000fe20000000f00 */
[----:B------:R-:W-:Y:S02]  /*24bc0*/  IMAD.MOV.U32 R12, RZ, RZ, R0 ;  /* 0x000000ffff0c7224 */ /* 0x000fe400078e0000 */
[----:B------:R-:W-:-:S07]  /*24bd0*/  IMAD.MOV.U32 R7, RZ, RZ, R14 ;  /* 0x000000ffff077224 */ /* 0x000fce00078e000e */
[----:B------:R-:W-:Y:S05]  /*24be0*/  WARPSYNC.COLLECTIVE R15, `(.L_x_613) ;  /* 0x000000000f087348 */ /* 0x000fea0003c00000 */
[----:B------:R0:W1:Y:S02]  /*24bf0*/  SHFL.IDX P6, R14, R13, R12, R11 ;  /* 0x0000000c0d0e7389 */ /* 0x00006400000c000b */
[----:B01----:R-:W-:Y:S01]  /*24c00*/  ENDCOLLECTIVE ;  /* 0x000000000000791b */ /* 0x003fe20003800000 */
.L_x_613:
[----:B------:R-:W-:Y:S02]  /*24c10*/  SEL R8, R10, R7, P0 ;  /* 0x000000070a087207 */ /* 0x000fe40000000000 */
[----:B------:R-:W-:Y:S01]  /*24c20*/  SEL R10, R7, R10, P0 ;  /* 0x0000000a070a7207 */ /* 0x000fe20000000000 */
[----:B------:R-:W-:Y:S01]  /*24c30*/  IMAD.MOV.U32 R13, RZ, RZ, R21 ;  /* 0x000000ffff0d7224 */ /* 0x000fe200078e0015 */
[----:B------:R-:W-:Y:S01]  /*24c40*/  MOV R12, R2 ;  /* 0x00000002000c7202 */ /* 0x000fe20000000f00 */
[----:B------:R-:W-:-:S07]  /*24c50*/  IMAD.MOV.U32 R26, RZ, RZ, R14 ;  /* 0x000000ffff1a7224 */ /* 0x000fce00078e000e */
[----:B------:R-:W-:Y:S05]  /*24c60*/  WARPSYNC.COLLECTIVE R15, `(.L_x_614) ;  /* 0x000000000f087348 */ /* 0x000fea0003c00000 */
[----:B------:R0:W1:Y:S02]  /*24c70*/  SHFL.IDX P6, R14, R13, R12, R11 ;  /* 0x0000000c0d0e7389 */ /* 0x00006400000c000b */
[----:B01----:R-:W-:Y:S01]  /*24c80*/  ENDCOLLECTIVE ;  /* 0x000000000000791b */ /* 0x003fe20003800000 */
.L_x_614:
[----:B------:R-:W-:Y:S02]  /*24c90*/  IMAD.MOV.U32 R13, RZ, RZ, R25 ;  /* 0x000000ffff0d7224 */ /* 0x000fe400078e0019 */
[----:B------:R-:W-:Y:S02]  /*24ca0*/  IMAD.MOV.U32 R12, RZ, RZ, R0 ;  /* 0x000000ffff0c7224 */ /* 0x000fe400078e0000 */
[----:B------:R-:W-:-:S07]  /*24cb0*/  IMAD.MOV.U32 R21, RZ, RZ, R14 ;  /* 0x000000ffff157224 */ /* 0x000fce00078e000e */
[----:B------:R-:W-:Y:S05]  /*24cc0*/  WARPSYNC.COLLECTIVE R15, `(.L_x_615) ;  /* 0x000000000f087348 */ /* 0x000fea0003c00000 */
[----:B------:R0:W1:Y:S02]  /*24cd0*/  SHFL.IDX P6, R14, R13, R12, R11 ;  /* 0x0000000c0d0e7389 */ /* 0x00006400000c000b */
[----:B01----:R-:W-:Y:S01]  /*24ce0*/  ENDCOLLECTIVE ;  /* 0x000000000000791b */ /* 0x003fe20003800000 */
.L_x_615:
        /* <DEDUP_REMOVED lines=8> */
.L_x_616:
[----:B------:R-:W-:Y:S01]  /*24d70*/  MOV R13, R29 ;  /* 0x0000001d000d7202 */ /* 0x000fe20000000f00 */
[----:B------:R-:W-:Y:S02]  /*24d80*/  IMAD.MOV.U32 R12, RZ, RZ, R0 ;  /* 0x000000ffff0c7224 */ /* 0x000fe400078e0000 */
[----:B------:R-:W-:-:S07]  /*24d90*/  IMAD.MOV.U32 R27, RZ, RZ, R14 ;  /* 0x000000ffff1b7224 */ /* 0x000fce00078e000e */
[----:B------:R-:W-:Y:S05]  /*24da0*/  WARPSYNC.COLLECTIVE R15, `(.L_x_617) ;  /* 0x000000000f087348 */ /* 0x000fea0003c00000 */
[----:B------:R0:W1:Y:S02]  /*24db0*/  SHFL.IDX P6, R14, R13, R12, R11 ;  /* 0x0000000c0d0e7389 */ /* 0x00006400000c000b */
[----:B01----:R-:W-:Y:S01]  /*24dc0*/  ENDCOLLECTIVE ;  /* 0x000000000000791b */ /* 0x003fe20003800000 */
.L_x_617:
        /* <DEDUP_REMOVED lines=8> */
.L_x_618:
[----:B------:R-:W-:Y:S02]  /*24e50*/  IMAD.MOV.U32 R13, RZ, RZ, R33 ;  /* 0x000000ffff0d7224 */ /* 0x000fe400078e0021 */
[----:B------:R-:W-:Y:S02]  /*24e60*/  IMAD.MOV.U32 R12, RZ, RZ, R0 ;  /* 0x000000ffff0c7224 */ /* 0x000fe400078e0000 */
[----:B------:R-:W-:-:S07]  /*24e70*/  IMAD.MOV.U32 R31, RZ, RZ, R14 ;  /* 0x000000ffff1f7224 */ /* 0x000fce00078e000e */
[----:B------:R-:W-:Y:S05]  /*24e80*/  WARPSYNC.COLLECTIVE R15, `(.L_x_619) ;  /* 0x000000000f087348 */ /* 0x000fea0003c00000 */
[----:B------:R0:W1:Y:S02]  /*24e90*/  SHFL.IDX P6, R14, R13, R12, R11 ;  /* 0x0000000c0d0e7389 */ /* 0x00006400000c000b */
[----:B01----:R-:W-:Y:S01]  /*24ea0*/  ENDCOLLECTIVE ;  /* 0x000000000000791b */ /* 0x003fe20003800000 */
.L_x_619:
        /* <DEDUP_REMOVED lines=8> */
.L_x_620:
[----:B------:R-:W-:Y:S01]  /*24f30*/  MOV R13, R37 ;  /* 0x00000025000d7202 */ /* 0x000fe20000000f00 */
[----:B------:R-:W-:Y:S02]  /*24f40*/  IMAD.MOV.U32 R12, RZ, RZ, R0 ;  /* 0x000000ffff0c7224 */ /* 0x000fe400078e0000 */
[----:B------:R-:W-:-:S07]  /*24f50*/  IMAD.MOV.U32 R35, RZ, RZ, R14 ;  /* 0x000000ffff237224 */ /* 0x000fce00078e000e */
[----:B------:R-:W-:Y:S05]  /*24f60*/  WARPSYNC.COLLECTIVE R15, `(.L_x_621) ;  /* 0x000000000f087348 */ /* 0x000fea0003c00000 */
[----:B------:R0:W1:Y:S02]  /*24f70*/  SHFL.IDX P6, R14, R13, R12, R11 ;  /* 0x0000000c0d0e7389 */ /* 0x00006400000c000b */
[----:B01----:R-:W-:Y:S01]  /*24f80*/  ENDCOLLECTIVE ;  /* 0x000000000000791b */ /* 0x003fe20003800000 */
.L_x_621:
        /* <DEDUP_REMOVED lines=8> */
.L_x_622:
[----:B------:R-:W-:Y:S02]  /*25010*/  IMAD.MOV.U32 R13, RZ, RZ, R41 ;  /* 0x000000ffff0d7224 */ /* 0x000fe400078e0029 */
[----:B------:R-:W-:Y:S02]  /*25020*/  IMAD.MOV.U32 R12, RZ, RZ, R0 ;  /* 0x000000ffff0c7224 */ /* 0x000fe400078e0000 */
[----:B------:R-:W-:-:S07]  /*25030*/  IMAD.MOV.U32 R20, RZ, RZ, R14 ;  /* 0x000000ffff147224 */ /* 0x000fce00078e000e */
[----:B------:R-:W-:Y:S05]  /*25040*/  WARPSYNC.COLLECTIVE R15, `(.L_x_623) ;  /* 0x000000000f087348 */ /* 0x000fea0003c00000 */
[----:B------:R0:W1:Y:S02]  /*25050*/  SHFL.IDX P6, R14, R13, R12, R11 ;  /* 0x0000000c0d0e7389 */ /* 0x00006400000c000b */
[----:B01----:R-:W-:Y:S01]  /*25060*/  ENDCOLLECTIVE ;  /* 0x000000000000791b */ /* 0x003fe20003800000 */
.L_x_623:
[----:B------:R-:W-:Y:S02]  /*25070*/  IMAD.MOV.U32 R13, RZ, RZ, R43 ;  /* 0x000000ffff0d7224 */ /* 0x000fe400078e002b */
[----:B------:R-:W-:Y:S01]  /*25080*/  IMAD.MOV.U32 R12, RZ, RZ, R2 ;  /* 0x000000ffff0c7224 */ /* 0x000fe200078e0002 */
[----:B------:R-:W-:-:S07]  /*25090*/  MOV R41, R14 ;  /* 0x0000000e00297202 */ /* 0x000fce0000000f00 */
[----:B------:R-:W-:Y:S05]  /*250a0*/  WARPSYNC.COLLECTIVE R15, `(.L_x_624) ;  /* 0x000000000f087348 */ /* 0x000fea0003c00000 */
[----:B------:R0:W1:Y:S02]  /*250b0*/  SHFL.IDX P6, R14, R13, R12, R11 ;  /* 0x0000000c0d0e7389 */ /* 0x00006400000c000b */
[----:B01----:R-:W-:Y:S01]  /*250c0*/  ENDCOLLECTIVE ;  /* 0x000000000000791b */ /* 0x003fe20003800000 */
.L_x_624:
[----:B------:R-:W-:Y:S01]  /*250d0*/  MOV R13, R45 ;  /* 0x0000002d000d7202 */ /* 0x000fe20000000f00 */
[----:B------:R-:W-:Y:S02]  /*250e0*/  IMAD.MOV.U32 R12, RZ, RZ, R0 ;  /* 0x000000ffff0c7224 */ /* 0x000fe400078e0000 */
[----:B------:R-:W-:-:S07]  /*250f0*/  IMAD.MOV.U32 R40, RZ, RZ, R14 ;  /* 0x000000ffff287224 */ /* 0x000fce00078e000e */
[----:B------:R-:W-:Y:S05]  /*25100*/  WARPSYNC.COLLECTIVE R15, `(.L_x_625) ;  /* 0x000000000f087348 */ /* 0x000fea0003c00000 */
[----:B------:R0:W1:Y:S02]  /*25110*/  SHFL.IDX P6, R14, R13, R12, R11 ;  /* 0x0000000c0d0e7389 */ /* 0x00006400000c000b */
[----:B01----:R-:W-:Y:S01]  /*25120*/  ENDCOLLECTIVE ;  /* 0x000000000000791b */ /* 0x003fe20003800000 */
.L_x_625:
        /* <DEDUP_REMOVED lines=8> */
.L_x_626:
[----:B------:R-:W-:Y:S02]  /*251b0*/  IMAD.MOV.U32 R13, RZ, RZ, R49 ;  /* 0x000000ffff0d7224 */ /* 0x000fe400078e0031 */
[----:B------:R-:W-:Y:S02]  /*251c0*/  IMAD.MOV.U32 R12, RZ, RZ, R0 ;  /* 0x000000ffff0c7224 */ /* 0x000fe400078e0000 */
[----:B------:R-:W-:-:S07]  /*251d0*/  IMAD.MOV.U32 R42, RZ, RZ, R14 ;  /* 0x000000ffff2a7224 */ /* 0x000fce00078e000e */
[----:B------:R-:W-:Y:S05]  /*251e0*/  WARPSYNC.COLLECTIVE R15, `(.L_x_627) ;  /* 0x000000000f087348 */ /* 0x000fea0003c00000 */
[----:B------:R0:W1:Y:S02]  /*251f0*/  SHFL.IDX P6, R14, R13, R12, R11 ;  /* 0x0000000c0d0e7389 */ /* 0x00006400000c000b */
[----:B01----:R-:W-:Y:S01]  /*25200*/  ENDCOLLECTIVE ;  /* 0x000000000000791b */ /* 0x003fe20003800000 */
.L_x_627:
        /* <DEDUP_REMOVED lines=8> */
.L_x_628:
[----:B------:R-:W-:Y:S01]  /*25290*/  MOV R13, R53 ;  /* 0x00000035000d7202 */ /* 0x000fe20000000f00 */
[----:B------:R-:W-:Y:S02]  /*252a0*/  IMAD.MOV.U32 R12, RZ, RZ, R0 ;  /* 0x000000ffff0c7224 */ /* 0x000fe400078e0000 */
[----:B------:R-:W-:-:S07]  /*252b0*/  IMAD.MOV.U32 R48, RZ, RZ, R14 ;  /* 0x000000ffff307224 */ /* 0x000fce00078e000e */
[----:B------:R-:W-:Y:S05]  /*252c0*/  WARPSYNC.COLLECTIVE R15, `(.L_x_629) ;  /* 0x000000000f087348 */ /* 0x000fea0003c00000 */
[----:B------:R0:W1:Y:S02]  /*252d0*/  SHFL.IDX P6, R14, R13, R12, R11 ;  /* 0x0000000c0d0e7389 */ /* 0x00006400000c000b */
[----:B01----:R-:W-:Y:S01]  /*252e0*/  ENDCOLLECTIVE ;  /* 0x000000000000791b */ /* 0x003fe20003800000 */
.L_x_629:
[----:B------:R-:W-:Y:S01]  /*252f0*/  SEL R9, R49, R48, P0 ;  /* 0x0000003031097207 */ /* 0x000fe20000000000 */
[----:B------:R-:W-:Y:S01]  /*25300*/  IMAD.MOV.U32 R13, RZ, RZ, R55 ;  /* 0x000000ffff0d7224 */ /* 0x000fe200078e0037 */
[----:B------:R-:W-:Y:S01]  /*25310*/  MOV R12, R2 ;  /* 0x00000002000c7202 */ /* 0x000fe20000000f00 */
[----:B------:R-:W-:-:S07]  /*25320*/  IMAD.MOV.U32 R53, RZ, RZ, R14 ;  /* 0x000000ffff357224 */ /* 0x000fce00078e000e */
[----:B------:R-:W-:Y:S05]  /*25330*/  WARPSYNC.COLLECTIVE R15, `(.L_x_630) ;  /* 0x000000000f087348 */ /* 0x000fea0003c00000 */
[----:B------:R0:W1:Y:S02]  /*25340*/  SHFL.IDX P6, R14, R13, R12, R11 ;  /* 0x0000000c0d0e7389 */ /* 0x00006400000c000b */
[----:B01----:R-:W-:Y:S01]  /*25350*/  ENDCOLLECTIVE ;  /* 0x000000000000791b */ /* 0x003fe20003800000 */
.L_x_630:
[----:B------:R-:W-:Y:S02]  /*25360*/  IMAD.MOV.U32 R13, RZ, RZ, R57 ;  /* 0x000000ffff0d7224 */ /* 0x000fe400078e0039 */
[----:B------:R-:W-:Y:S02]  /*25370*/  IMAD.MOV.U32 R12, RZ, RZ, R0 ;  /* 0x000000ffff0c7224 */ /* 0x000fe400078e0000 */
[----:B------:R-:W-:-:S07]  /*25380*/  IMAD.MOV.U32 R50, RZ, RZ, R14 ;  /* 0x000000ffff327224 */ /* 0x000fce00078e000e */
[----:B------:R-:W-:Y:S05]  /*25390*/  WARPSYNC.COLLECTIVE R15, `(.L_x_631) ;  /* 0x000000000f087348 */ /* 0x000fea0003c00000 */
[----:B------:R0:W1:Y:S02]  /*253a0*/  SHFL.IDX P6, R14, R13, R12, R11 ;  /* 0x0000000c0d0e7389 */ /* 0x00006400000c000b */
[----:B01----:R-:W-:Y:S01]  /*253b0*/  ENDCOLLECTIVE ;  /* 0x000000000000791b */ /* 0x003fe20003800000 */
.L_x_631:
        /* <DEDUP_REMOVED lines=8> */
.L_x_632:
[----:B------:R-:W-:Y:S01]  /*25440*/  MOV R13, R63 ;  /* 0x0000003f000d7202 */ /* 0x000fe20000000f00 */
[----:B------:R-:W-:Y:S02]  /*25450*/  IMAD.MOV.U32 R12, RZ, RZ, R0 ;  /* 0x000000ffff0c7224 */ /* 0x000fe400078e0000 */
[----:B------:R-:W-:-:S07]  /*25460*/  IMAD.MOV.U32 R52, RZ, RZ, R14 ;  /* 0x000000ffff347224 */ /* 0x000fce00078e000e */
[----:B------:R-:W-:Y:S05]  /*25470*/  WARPSYNC.COLLECTIVE R15, `(.L_x_633) ;  /* 0x000000000f087348 */ /* 0x000fea0003c00000 */
[----:B------:R0:W1:Y:S02]  /*25480*/  SHFL.IDX P6, R14, R13, R12, R11 ;  /* 0x0000000c0d0e7389 */ /* 0x00006400000c000b */
[----:B01----:R-:W-:Y:S01]  /*25490*/  ENDCOLLECTIVE ;  /* 0x000000000000791b */ /* 0x003fe20003800000 */
.L_x_633:
        /* <DEDUP_REMOVED lines=8> */
.L_x_634:
[----:B------:R-:W-:Y:S02]  /*25520*/  IMAD.MOV.U32 R13, RZ, RZ, R67 ;  /* 0x000000ffff0d7224 */ /* 0x000fe400078e0043 */
[----:B------:R-:W-:Y:S02]  /*25530*/  IMAD.MOV.U32 R12, RZ, RZ, R0 ;  /* 0x000000ffff0c7224 */ /* 0x000fe400078e0000 */
[----:B------:R-:W-:-:S07]  /*25540*/  IMAD.MOV.U32 R54, RZ, RZ, R14 ;  /* 0x000000ffff367224 */ /* 0x000fce00078e000e */
[----:B------:R-:W-:Y:S05]  /*25550*/  WARPSYNC.COLLECTIVE R15, `(.L_x_635) ;  /* 0x000000000f087348 */ /* 0x000fea0003c00000 */
[----:B------:R0:W1:Y:S02]  /*25560*/  SHFL.IDX P6, R14, R13, R12, R11 ;  /* 0x0000000c0d0e7389 */ /* 0x00006400000c000b */
[----:B01----:R-:W-:Y:S01]  /*25570*/  ENDCOLLECTIVE ;  /* 0x000000000000791b */ /* 0x003fe20003800000 */
.L_x_635:
        /* <DEDUP_REMOVED lines=8> */
.L_x_636:
[----:B------:R-:W-:Y:S01]  /*25600*/  MOV R13, R71 ;  /* 0x00000047000d7202 */ /* 0x000fe20000000f00 */
[----:B------:R-:W-:Y:S02]  /*25610*/  IMAD.MOV.U32 R12, RZ, RZ, R0 ;  /* 0x000000ffff0c7224 */ /* 0x000fe400078e0000 */
[----:B------:R-:W-:-:S07]  /*25620*/  IMAD.MOV.U32 R56, RZ, RZ, R14 ;  /* 0x000000ffff387224 */ /* 0x000fce00078e000e */
[----:B------:R-:W-:Y:S05]  /*25630*/  WARPSYNC.COLLECTIVE R15, `(.L_x_637) ;  /* 0x000000000f087348 */ /* 0x000fea0003c00000 */
[----:B------:R0:W1:Y:S02]  /*25640*/  SHFL.IDX P6, R14, R13, R12, R11 ;  /* 0x0000000c0d0e7389 */ /* 0x00006400000c000b */
[----:B01----:R-:W-:Y:S01]  /*25650*/  ENDCOLLECTIVE ;  /* 0x000000000000791b */ /* 0x003fe20003800000 */
.L_x_637:
[----:B------:R-:W-:Y:S01]  /*25660*/  SEL R39, R56, R67, P0 ;  /* 0x0000004338277207 */ /* 0x000fe20000000000 */
[----:B------:R-:W-:Y:S01]  /*25670*/  IMAD.MOV.U32 R13, RZ, RZ, R73 ;  /* 0x000000ffff0d7224 */ /* 0x000fe200078e0049 */
[----:B------:R-:W-:Y:S01]  /*25680*/  MOV R12, R2 ;  /* 0x00000002000c7202 */ /* 0x000fe20000000f00 */
[----:B------:R-:W-:-:S07]  /*25690*/  IMAD.MOV.U32 R71, RZ, RZ, R14 ;  /* 0x000000ffff477224 */ /* 0x000fce00078e000e */
[----:B------:R-:W-:Y:S05]  /*256a0*/  WARPSYNC.COLLECTIVE R15, `(.L_x_638) ;  /* 0x000000000f087348 */ /* 0x000fea0003c00000 */
[----:B------:R0:W1:Y:S02]  /*256b0*/  SHFL.IDX P6, R14, R13, R12, R11 ;  /* 0x0000000c0d0e7389 */ /* 0x00006400000c000b */
[----:B01----:R-:W-:Y:S01]  /*256c0*/  ENDCOLLECTIVE ;  /* 0x000000000000791b */ /* 0x003fe20003800000 */
.L_x_638:
[----:B------:R-:W-:Y:S02]  /*256d0*/  IMAD.MOV.U32 R13, RZ, RZ, R75 ;  /* 0x000000ffff0d7224 */ /* 0x000fe400078e004b */
[----:B------:R-:W-:Y:S02]  /*256e0*/  IMAD.MOV.U32 R12, RZ, RZ, R0 ;  /* 0x000000ffff0c7224 */ /* 0x000fe400078e0000 */
[----:B------:R-:W-:-:S07]  /*256f0*/  IMAD.MOV.U32 R58, RZ, RZ, R14 ;  /* 0x000000ffff3a7224 */ /* 0x000fce00078e000e */
[----:B------:R-:W-:Y:S05]  /*25700*/  WARPSYNC.COLLECTIVE R15, `(.L_x_639) ;  /* 0x000000000f087348 */ /* 0x000fea0003c00000 */
[----:B------:R0:W1:Y:S02]  /*25710*/  SHFL.IDX P6, R14, R13, R12, R11 ;  /* 0x0000000c0d0e7389 */ /* 0x00006400000c000b */
[----:B01----:R-:W-:Y:S01]  /*25720*/  ENDCOLLECTIVE ;  /* 0x000000000000791b */ /* 0x003fe20003800000 */
.L_x_639:
[----:B------:R-:W-:Y:S02]  /*25730*/  IMAD.MOV.U32 R13, RZ, RZ, R77 ;  /* 0x000000ffff0d7224 */ /* 0x000fe400078e004d */
[----:B------:R-:W-:Y:S01]  /*25740*/  IMAD.MOV.U32 R12, RZ, RZ, R2 ;  /* 0x000000ffff0c7224 */ /* 0x000fe200078e0002 */
[----:B------:R-:W-:-:S07]  /*25750*/  MOV R75, R14 ;  /* 0x0000000e004b7202 */ /* 0x000fce0000000f00 */
[----:B------:R-:W-:Y:S05]  /*25760*/  WARPSYNC.COLLECTIVE R15, `(.L_x_640) ;  /* 0x000000000f087348 */ /* 0x000fea0003c00000 */
[----:B------:R0:W1:Y:S02]  /*25770*/  SHFL.IDX P6, R14, R13, R12, R11 ;  /* 0x0000000c0d0e7389 */ /* 0x00006400000c000b */
[----:B01----:R-:W-:Y:S01]  /*25780*/  ENDCOLLECTIVE ;  /* 0x000000000000791b */ /* 0x003fe20003800000 */
.L_x_640:
[----:B------:R-:W-:Y:S02]  /*25790*/  SEL R12, R37, R20, P0 ;  /* 0x00000014250c7207 */ /* 0x000fe40000000000 */
[----:B------:R-:W-:Y:S02]  /*257a0*/  SEL R11, R48, R49, P0 ;  /* 0x00000031300b7207 */ /* 0x000fe40000000000 */
[----:B------:R-:W-:Y:S02]  /*257b0*/  SEL R13, R71, R58, P0 ;  /* 0x0000003a470d7207 */ /* 0x000fe40000000000 */
[----:B------:R-:W-:Y:S02]  /*257c0*/  SEL R15, R58, R71, P0 ;  /* 0x000000473a0f7207 */ /* 0x000fe40000000000 */
[----:B------:R-:W-:Y:S01]  /*257d0*/  MOV R49, RZ ;  /* 0x000000ff00317202 */ /* 0x000fe20000000f00 */
[----:B------:R-:W-:Y:S01]  /*257e0*/  IMAD.MOV.U32 R62, RZ, RZ, R14 ;  /* 0x000000ffff3e7224 */ /* 0x000fe200078e000e */
[----:B------:R-:W-:-:S02]  /*257f0*/  SEL R14, R20, R37, P0 ;  /* 0x00000025140e7207 */ /* 0x000fc40000000000 */
[----:B------:R-:W-:Y:S01]  /*25800*/  SEL R37, R67, R56, P0 ;  /* 0x0000003843257207 */ /* 0x000fe20000000000 */
[----:B------:R-:W-:Y:S06]  /*25810*/  BRA `(.L_x_641) ;  /* 0xffffff6c00f07947 */ /* 0x000fec000383ffff */
.L_x_470:
[----:B------:R-:W0:Y:S01]  /*25820*/  S2R R6, SR_TID.X ;  /* 0x0000000000067919 */ /* 0x000e220000002100 */
[----:B------:R-:W-:Y:S01]  /*25830*/  BSSY B1, `(.L_x_642) ;  /* 0x000000a000017945 */ /* 0x000fe20003800000 */
[----:B------:R-:W-:Y:S01]  /*25840*/  IMAD.MOV.U32 R12, RZ, RZ, RZ ;  /* 0x000000ffff0c7224 */ /* 0x000fe200078e00ff */
[----:B------:R-:W-:Y:S01]  /*25850*/  MOV R15, 0xffffffff ;  /* 0xffffffff000f7802 */ /* 0x000fe20000000f00 */
[----:B------:R-:W-:Y:S01]  /*25860*/  IMAD.MOV.U32 R11, RZ, RZ, 0x1f ;  /* 0x0000001fff0b7424 */ /* 0x000fe200078e00ff */
[----:B0-----:R-:W-:-:S04]  /*25870*/  SHF.R.U32.HI R6, RZ, 0x5, R6 ;  /* 0x00000005ff067819 */ /* 0x001fc80000011606 */
[----:B------:R-:W-:-:S05]  /*25880*/  LOP3.LUT R6, R6, 0x3, RZ, 0xc0, !PT ;  /* 0x0000000306067812 */ /* 0x000fca00078ec0ff */
[----:B------:R-:W-:-:S07]  /*25890*/  IMAD.MOV.U32 R13, RZ, RZ, R6 ;  /* 0x000000ffff0d7224 */ /* 0x000fce00078e0006 */
[----:B------:R-:W-:Y:S05]  /*258a0*/  WARPSYNC.COLLECTIVE R15, `(.L_x_643) ;  /* 0x000000000f087348 */ /* 0x000fea0003c00000 */
[----:B------:R0:W1:Y:S02]  /*258b0*/  SHFL.IDX P6, R14, R13, R12, R11 ;  /* 0x0000000c0d0e7389 */ /* 0x00006400000c000b */
[----:B01----:R-:W-:Y:S01]  /*258c0*/  ENDCOLLECTIVE ;  /* 0x000000000000791b */ /* 0x003fe20003800000 */
.L_x_643:
[----:B------:R-:W-:Y:S05]  /*258d0*/  BSYNC B1 ;  /* 0x0000000000017941 */ /* 0x000fea0003800000 */
.L_x_642:
[----:B------:R-:W-:Y:S05]  /*258e0*/  BRA `(.L_x_644) ;  /* 0xffffff9c00087947 */ /* 0x000fea000383ffff */
.L_x_472:
[----:B------:R-:W-:Y:S01]  /*258f0*/  BSSY B1, `(.L_x_645) ;  /* 0x0000006000017945 */ /* 0x000fe20003800000 */
[----:B------:R-:W-:-:S07]  /*25900*/  IMAD.MOV.U32 R15, RZ, RZ, -0x1 ;  /* 0xffffffffff0f7424 */ /* 0x000fce00078e00ff */
[----:B0-----:R-:W-:Y:S05]  /*25910*/  WARPSYNC.COLLECTIVE R15, `(.L_x_646) ;  /* 0x000000000f0c7348 */ /* 0x001fea0003c00000 */
[----:B------:R-:W-:Y:S02]  /*25920*/  ELECT P6, UR62, PT ;  /* 0x00000000003e782f */ /* 0x000fe400038c0000 */
[----:B------:R-:W-:Y:S01]  /*25930*/  MOV R14, UR62 ;  /* 0x0000003e000e7c02 */ /* 0x000fe20008000f00 */
[----:B0-----:R-:W-:Y:S10]  /*25940*/  ENDCOLLECTIVE ;  /* 0x000000000000791b */ /* 0x001ff40003800000 */
.L_x_646:
[----:B------:R-:W-:Y:S05]  /*25950*/  BSYNC B1 ;  /* 0x0000000000017941 */ /* 0x000fea0003800000 */
.L_x_645:
[----:B------:R-:W-:Y:S05]  /*25960*/  BRA `(.L_x_471) ;  /* 0xffffff9c00007947 */ /* 0x000fea000383ffff */
.L_x_474:
[----:B0-----:R0:W1:Y:S02]  /*25970*/  SYNCS.PHASECHK.TRANS64.TRYWAIT P0, [R11+URZ+0x2e820], R5 ;  /* 0x02e820050b0075a7 */ /* 0x001064000800017f */
[----:B-1----:R-:W-:Y:S05]  /*25980*/  @!P0 NANOSLEEP.SYNCS 0x989680 ;  /* 0x009896800000895d */ /* 0x002fea0003900000 */
[----:B------:R-:W1:Y:S02]  /*25990*/  @!P0 SYNCS.PHASECHK.TRANS64 P0, [R11+URZ+0x2e820], R5 ;  /* 0x02e820050b0085a7 */ /* 0x000e64000800007f */
[----:B-1----:R-:W-:Y:S05]  /*259a0*/  @!P0 BRA `(.L_x_474) ;  /* 0xfffffffc00f08947 */ /* 0x002fea000383ffff */
[----:B------:R-:W-:Y:S05]  /*259b0*/  BRA `(.L_x_647) ;  /* 0xffffff9c001c7947 */ /* 0x000fea000383ffff */
.L_x_478:
[----:B0-----:R0:W1:Y:S02]  /*259c0*/  SYNCS.PHASECHK.TRANS64.TRYWAIT P0, [R5+URZ+0x2e8a0], R10 ;  /* 0x02e8a00a050075a7 */ /* 0x001064000800017f */
[----:B-1----:R-:W-:Y:S05]  /*259d0*/  @!P0 NANOSLEEP.SYNCS 0x989680 ;  /* 0x009896800000895d */ /* 0x002fea0003900000 */
[----:B------:R-:W1:Y:S02]  /*259e0*/  @!P0 SYNCS.PHASECHK.TRANS64 P0, [R5+URZ+0x2e8a0], R10 ;  /* 0x02e8a00a050085a7 */ /* 0x000e64000800007f */
[----:B-1----:R-:W-:Y:S05]  /*259f0*/  @!P0 BRA `(.L_x_478) ;  /* 0xfffffffc00f08947 */ /* 0x002fea000383ffff */
[----:B------:R-:W-:Y:S05]  /*25a00*/  BRA `(.L_x_648) ;  /* 0xffffff9c003c7947 */ /* 0x000fea000383ffff */
.L_x_483:
[----:B-1----:R1:W2:Y:S02]  /*25a10*/  SYNCS.PHASECHK.TRANS64.TRYWAIT P0, [R5+URZ+0x2e8c0], R10 ;  /* 0x02e8c00a050075a7 */ /* 0x0022a4000800017f */
[----:B--2---:R-:W-:Y:S05]  /*25a20*/  @!P0 NANOSLEEP.SYNCS 0x989680 ;  /* 0x009896800000895d */ /* 0x004fea0003900000 */
[----:B------:R-:W2:Y:S02]  /*25a30*/  @!P0 SYNCS.PHASECHK.TRANS64 P0, [R5+URZ+0x2e8c0], R10 ;  /* 0x02e8c00a050085a7 */ /* 0x000ea4000800007f */
[----:B--2---:R-:W-:Y:S05]  /*25a40*/  @!P0 BRA `(.L_x_483) ;  /* 0xfffffffc00f08947 */ /* 0x004fea000383ffff */
[----:B------:R-:W-:Y:S05]  /*25a50*/  BRA `(.L_x_649) ;  /* 0xffffff9c00bc7947 */ /* 0x000fea000383ffff */
.L_x_490:
[----:B0-----:R0:W1:Y:S02]  /*25a60*/  SYNCS.PHASECHK.TRANS64.TRYWAIT P1, [R6+URZ+0x2e8a0], R7 ;  /* 0x02e8a007060075a7 */ /* 0x001064000802017f */
[----:B-1----:R-:W-:Y:S05]  /*25a70*/  @!P1 NANOSLEEP.SYNCS 0x989680 ;  /* 0x009896800000995d */ /* 0x002fea0003900000 */
[----:B------:R-:W1:Y:S02]  /*25a80*/  @!P1 SYNCS.PHASECHK.TRANS64 P1, [R6+URZ+0x2e8a0], R7 ;  /* 0x02e8a007060095a7 */ /* 0x000e64000802007f */
[----:B-1----:R-:W-:Y:S05]  /*25a90*/  @!P1 BRA `(.L_x_490) ;  /* 0xfffffffc00f09947 */ /* 0x002fea000383ffff */
[----:B------:R-:W-:Y:S05]  /*25aa0*/  BRA `(.L_x_650) ;  /* 0xffffffa0009c7947 */ /* 0x000fea000383ffff */
.L_x_495:
[----:B-1----:R1:W2:Y:S02]  /*25ab0*/  SYNCS.PHASECHK.TRANS64.TRYWAIT P1, [R6+URZ+0x2e8c0], R7 ;  /* 0x02e8c007060075a7 */ /* 0x0022a4000802017f */
[----:B--2---:R-:W-:Y:S05]  /*25ac0*/  @!P1 NANOSLEEP.SYNCS 0x989680 ;  /* 0x009896800000995d */ /* 0x004fea0003900000 */
[----:B------:R-:W2:Y:S02]  /*25ad0*/  @!P1 SYNCS.PHASECHK.TRANS64 P1, [R6+URZ+0x2e8c0], R7 ;  /* 0x02e8c007060095a7 */ /* 0x000ea4000802007f */
[----:B--2---:R-:W-:Y:S05]  /*25ae0*/  @!P1 BRA `(.L_x_495) ;  /* 0xfffffffc00f09947 */ /* 0x004fea000383ffff */
[----:B------:R-:W-:Y:S05]  /*25af0*/  BRA `(.L_x_651) ;  /* 0xffffffa400147947 */ /* 0x000fea000383ffff */
.L_x_508:
[----:B------:R-:W1:Y:S01]  /*25b00*/  S2R R7, SR_TID.X ;  /* 0x0000000000077919 */ /* 0x000e620000002100 */
[----:B------:R-:W-:Y:S01]  /*25b10*/  BSSY B0, `(.L_x_652) ;  /* 0x000000a000007945 */ /* 0x000fe20003800000 */
[----:B------:R-:W-:Y:S01]  /*25b20*/  IMAD.MOV.U32 R12, RZ, RZ, RZ ;  /* 0x000000ffff0c7224 */ /* 0x000fe200078e00ff */
[----:B------:R-:W-:Y:S01]  /*25b30*/  MOV R11, 0x1f ;  /* 0x0000001f000b7802 */ /* 0x000fe20000000f00 */
[----:B------:R-:W-:Y:S01]  /*25b40*/  IMAD.MOV.U32 R15, RZ, RZ, -0x1 ;  /* 0xffffffffff0f7424 */ /* 0x000fe200078e00ff */
[----:B-1----:R-:W-:-:S04]  /*25b50*/  SHF.R.U32.HI R7, RZ, 0x5, R7 ;  /* 0x00000005ff077819 */ /* 0x002fc80000011607 */
[----:B------:R-:W-:-:S05]  /*25b60*/  LOP3.LUT R7, R7, 0x3, RZ, 0xc0, !PT ;  /* 0x0000000307077812 */ /* 0x000fca00078ec0ff */
[----:B------:R-:W-:-:S07]  /*25b70*/  IMAD.MOV.U32 R13, RZ, RZ, R7 ;  /* 0x000000ffff0d7224 */ /* 0x000fce00078e0007 */
[----:B0-----:R-:W-:Y:S05]  /*25b80*/  WARPSYNC.COLLECTIVE R15, `(.L_x_653) ;  /* 0x000000000f087348 */ /* 0x001fea0003c00000 */
[----:B------:R1:W2:Y:S02]  /*25b90*/  SHFL.IDX P6, R14, R13, R12, R11 ;  /* 0x0000000c0d0e7389 */ /* 0x0002a400000c000b */
[----:B012---:R-:W-:Y:S01]  /*25ba0*/  ENDCOLLECTIVE ;  /* 0x000000000000791b */ /* 0x007fe20003800000 */
.L_x_653:
[----:B------:R-:W-:Y:S05]  /*25bb0*/  BSYNC B0 ;  /* 0x0000000000007941 */ /* 0x000fea0003800000 */
.L_x_652:
[----:B------:R-:W-:Y:S05]  /*25bc0*/  BRA `(.L_x_654) ;  /* 0xffffffb000387947 */ /* 0x000fea000383ffff */
.L_x_510:
[----:B------:R-:W-:Y:S01]  /*25bd0*/  BSSY B0, `(.L_x_655) ;  /* 0x0000006000007945 */ /* 0x000fe20003800000 */
[----:B------:R-:W-:-:S07]  /*25be0*/  IMAD.MOV.U32 R15, RZ, RZ, -0x1 ;  /* 0xffffffffff0f7424 */ /* 0x000fce00078e00ff */
[----:B01----:R-:W-:Y:S05]  /*25bf0*/  WARPSYNC.COLLECTIVE R15, `(.L_x_656) ;  /* 0x000000000f0c7348 */ /* 0x003fea0003c00000 */
[----:B------:R-:W-:Y:S02]  /*25c00*/  ELECT P6, UR62, PT ;  /* 0x00000000003e782f */ /* 0x000fe400038c0000 */
[----:B------:R-:W-:Y:S01]  /*25c10*/  MOV R14, UR62 ;  /* 0x0000003e000e7c02 */ /* 0x000fe20008000f00 */
[----:B01----:R-:W-:Y:S10]  /*25c20*/  ENDCOLLECTIVE ;  /* 0x000000000000791b */ /* 0x003ff40003800000 */
.L_x_656:
[----:B------:R-:W-:Y:S05]  /*25c30*/  BSYNC B0 ;  /* 0x0000000000007941 */ /* 0x000fea0003800000 */
.L_x_655:
[----:B------:R-:W-:Y:S05]  /*25c40*/  BRA `(.L_x_657) ;  /* 0xffffffb000307947 */ /* 0x000fea000383ffff */
.L_x_513:
[----:B-1----:R1:W2:Y:S02]  /*25c50*/  SYNCS.PHASECHK.TRANS64.TRYWAIT P2, [R4+URZ+0x2e880], R8 ;  /* 0x02e88008040075a7 */ /* 0x0022a4000804017f */
[----:B--2---:R-:W-:Y:S05]  /*25c60*/  @!P2 NANOSLEEP.SYNCS 0x989680 ;  /* 0x009896800000a95d */ /* 0x004fea0003900000 */
[----:B------:R-:W2:Y:S02]  /*25c70*/  @!P2 SYNCS.PHASECHK.TRANS64 P2, [R4+URZ+0x2e880], R8 ;  /* 0x02e880080400a5a7 */ /* 0x000ea4000804007f */
[----:B--2---:R-:W-:Y:S05]  /*25c80*/  @!P2 BRA `(.L_x_513) ;  /* 0xfffffffc00f0a947 */ /* 0x004fea000383ffff */
[----:B------:R-:W-:Y:S05]  /*25c90*/  BRA `(.L_x_658) ;  /* 0xffffffb000ac7947 */ /* 0x000fea000383ffff */
.L_x_515:
[----:B--2---:R2:W3:Y:S02]  /*25ca0*/  SYNCS.PHASECHK.TRANS64.TRYWAIT P2, [R4+URZ+0x2e840], R8 ;  /* 0x02e84008040075a7 */ /* 0x0044e4000804017f */
[----:B---3--:R-:W-:Y:S05]  /*25cb0*/  @!P2 NANOSLEEP.SYNCS 0x989680 ;  /* 0x009896800000a95d */ /* 0x008fea0003900000 */
[----:B------:R-:W3:Y:S02]  /*25cc0*/  @!P2 SYNCS.PHASECHK.TRANS64 P2, [R4+URZ+0x2e840], R8 ;  /* 0x02e840080400a5a7 */ /* 0x000ee4000804007f */
[----:B---3--:R-:W-:Y:S05]  /*25cd0*/  @!P2 BRA `(.L_x_515) ;  /* 0xfffffffc00f0a947 */ /* 0x008fea000383ffff */
[----:B------:R-:W-:Y:S05]  /*25ce0*/  BRA `(.L_x_659) ;  /* 0xffffffb400107947 */ /* 0x000fea000383ffff */
.L_x_518:
[----:B--2---:R-:W2:Y:S01]  /*25cf0*/  S2R R5, SR_CgaCtaId ;  /* 0x0000000000057919 */ /* 0x004ea20000008800 */
[----:B------:R-:W-:-:S04]  /*25d00*/  MOV R4, 0x400 ;  /* 0x0000040000047802 */ /* 0x000fc80000000f00 */
[----:B--2---:R-:W-:-:S04]  /*25d10*/  LEA R4, R5, R4, 0x18 ;  /* 0x0000000405047211 */ /* 0x004fc800078ec0ff */
[----:B------:R2:W3:Y:S03]  /*25d20*/  SYNCS.PHASECHK.TRANS64.TRYWAIT P0, [R4+URZ+0x2e820], R3 ;  /* 0x02e82003040075a7 */ /* 0x0004e6000800017f */
[----:B---3--:R-:W-:Y:S05]  /*25d30*/  @!P0 NANOSLEEP.SYNCS 0x989680 ;  /* 0x009896800000895d */ /* 0x008fea0003900000 */
[----:B------:R-:W3:Y:S02]  /*25d40*/  @!P0 SYNCS.PHASECHK.TRANS64 P0, [R4+URZ+0x2e820], R3 ;  /* 0x02e82003040085a7 */ /* 0x000ee4000800007f */
[----:B---3--:R-:W-:Y:S05]  /*25d50*/  @!P0 BRA `(.L_x_518) ;  /* 0xfffffffc00e48947 */ /* 0x008fea000383ffff */
[----:B------:R-:W-:Y:S05]  /*25d60*/  BRA `(.L_x_660) ;  /* 0xffffffb400d47947 */ /* 0x000fea000383ffff */
.L_x_524:
[----:B--2---:R2:W3:Y:S02]  /*25d70*/  SYNCS.PHASECHK.TRANS64.TRYWAIT P0, [R5+URZ+0x2e880], R4 ;  /* 0x02e88004050075a7 */ /* 0x0044e4000800017f */
[----:B---3--:R-:W-:Y:S05]  /*25d80*/  @!P0 NANOSLEEP.SYNCS 0x989680 ;  /* 0x009896800000895d */ /* 0x008fea0003900000 */
[----:B------:R-:W3:Y:S02]  /*25d90*/  @!P0 SYNCS.PHASECHK.TRANS64 P0, [R5+URZ+0x2e880], R4 ;  /* 0x02e88004050085a7 */ /* 0x000ee4000800007f */
[----:B---3--:R-:W-:Y:S05]  /*25da0*/  @!P0 BRA `(.L_x_524) ;  /* 0xfffffffc00f08947 */ /* 0x008fea000383ffff */
[----:B------:R-:W-:Y:S05]  /*25db0*/  BRA `(.L_x_661) ;  /* 0xffffffb800907947 */ /* 0x000fea000383ffff */
.L_x_529:
[----:B-1----:R1:W3:Y:S02]  /*25dc0*/  SYNCS.PHASECHK.TRANS64.TRYWAIT P0, [R5+URZ+0x2e840], R4 ;  /* 0x02e84004050075a7 */ /* 0x0022e4000800017f */
[----:B---3--:R-:W-:Y:S05]  /*25dd0*/  @!P0 NANOSLEEP.SYNCS 0x989680 ;  /* 0x009896800000895d */ /* 0x008fea0003900000 */
[----:B------:R-:W3:Y:S02]  /*25de0*/  @!P0 SYNCS.PHASECHK.TRANS64 P0, [R5+URZ+0x2e840], R4 ;  /* 0x02e84004050085a7 */ /* 0x000ee4000800007f */
[----:B---3--:R-:W-:Y:S05]  /*25df0*/  @!P0 BRA `(.L_x_529) ;  /* 0xfffffffc00f08947 */ /* 0x008fea000383ffff */
[----:B------:R-:W-:Y:S05]  /*25e00*/  BRA `(.L_x_662) ;  /* 0xffffffbc001c7947 */ /* 0x000fea000383ffff */
.L_x_535:
[----:B--2---:R-:W2:Y:S02]  /*25e10*/  LDL R4, [R1+0x8] ;  /* 0x0000080001047983 */ /* 0x004ea40000100800 */
[----:B--2---:R2:W3:Y:S02]  /*25e20*/  SYNCS.PHASECHK.TRANS64.TRYWAIT P2, [R4+URZ+0x2e870], R3 ;  /* 0x02e87003040075a7 */ /* 0x0044e4000804017f */
[----:B---3--:R-:W-:Y:S05]  /*25e30*/  @!P2 NANOSLEEP.SYNCS 0x989680 ;  /* 0x009896800000a95d */ /* 0x008fea0003900000 */
[----:B------:R-:W3:Y:S02]  /*25e40*/  @!P2 SYNCS.PHASECHK.TRANS64 P2, [R4+URZ+0x2e870], R3 ;  /* 0x02e870030400a5a7 */ /* 0x000ee4000804007f */
[----:B---3--:R-:W-:Y:S05]  /*25e50*/  @!P2 BRA `(.L_x_535) ;  /* 0xfffffffc00eca947 */ /* 0x008fea000383ffff */
[----:B------:R-:W-:Y:S05]  /*25e60*/  BRA `(.L_x_663) ;  /* 0xffffffbc00c47947 */ /* 0x000fea000383ffff */
.L_x_537:
[----:B--2---:R-:W2:Y:S02]  /*25e70*/  LDL R4, [R1+0x8] ;  /* 0x0000080001047983 */ /* 0x004ea40000100800 */
[----:B--2---:R2:W3:Y:S02]  /*25e80*/  SYNCS.PHASECHK.TRANS64.TRYWAIT P2, [R4+URZ+0x2e860], R3 ;  /* 0x02e86003040075a7 */ /* 0x0044e4000804017f */
[----:B---3--:R-:W-:Y:S05]  /*25e90*/  @!P2 NANOSLEEP.SYNCS 0x989680 ;  /* 0x009896800000a95d */ /* 0x008fea0003900000 */
[----:B------:R-:W3:Y:S02]  /*25ea0*/  @!P2 SYNCS.PHASECHK.TRANS64 P2, [R4+URZ+0x2e860], R3 ;  /* 0x02e860030400a5a7 */ /* 0x000ee4000804007f */
[----:B---3--:R-:W-:Y:S05]  /*25eb0*/  @!P2 BRA `(.L_x_537) ;  /* 0xfffffffc00eca947 */ /* 0x008fea000383ffff */
[----:B------:R-:W-:Y:S05]  /*25ec0*/  BRA `(.L_x_664) ;  /* 0xffffffbc00cc7947 */ /* 0x000fea000383ffff */
.L_x_544:
[----:B--2---:R2:W3:Y:S02]  /*25ed0*/  SYNCS.PHASECHK.TRANS64.TRYWAIT P0, [R20+URZ+0x2e870], R3 ;  /* 0x02e87003140075a7 */ /* 0x0044e4000800017f */
[----:B---3--:R-:W-:Y:S05]  /*25ee0*/  @!P0 NANOSLEEP.SYNCS 0x989680 ;  /* 0x009896800000895d */ /* 0x008fea0003900000 */
[----:B------:R-:W3:Y:S02]  /*25ef0*/  @!P0 SYNCS.PHASECHK.TRANS64 P0, [R20+URZ+0x2e870], R3 ;  /* 0x02e87003140085a7 */ /* 0x000ee4000800007f */
[----:B---3--:R-:W-:Y:S05]  /*25f00*/  @!P0 BRA `(.L_x_544) ;  /* 0xfffffffc00f08947 */ /* 0x008fea000383ffff */
[----:B------:R-:W-:Y:S05]  /*25f10*/  BRA `(.L_x_665) ;  /* 0xffffffc8001c7947 */ /* 0x000fea000383ffff */
.L_x_546:
[----:B--2---:R2:W3:Y:S02]  /*25f20*/  SYNCS.PHASECHK.TRANS64.TRYWAIT P0, [R20+URZ+0x2e860], R3 ;  /* 0x02e86003140075a7 */ /* 0x0044e4000800017f */
[----:B---3--:R-:W-:Y:S05]  /*25f30*/  @!P0 NANOSLEEP.SYNCS 0x989680 ;  /* 0x009896800000895d */ /* 0x008fea0003900000 */
[----:B------:R-:W3:Y:S02]  /*25f40*/  @!P0 SYNCS.PHASECHK.TRANS64 P0, [R20+URZ+0x2e860], R3 ;  /* 0x02e86003140085a7 */ /* 0x000ee4000800007f */
[----:B---3--:R-:W-:Y:S05]  /*25f50*/  @!P0 BRA `(.L_x_546) ;  /* 0xfffffffc00f08947 */ /* 0x008fea000383ffff */
[----:B------:R-:W-:Y:S05]  /*25f60*/  BRA `(.L_x_666) ;  /* 0xffffffc800247947 */ /* 0x000fea000383ffff */
.L_x_550:
[----:B------:R-:W2:Y:S01]  /*25f70*/  LDL R3, [R1] ;  /* 0x0000000001037983 */ /* 0x000ea20000100800 */
[----:B------:R-:W-:Y:S01]  /*25f80*/  BSSY B0, `(.L_x_667) ;  /* 0x0000008000007945 */ /* 0x000fe20003800000 */
[----:B------:R-:W-:Y:S01]  /*25f90*/  IMAD.MOV.U32 R12, RZ, RZ, RZ ;  /* 0x000000ffff0c7224 */ /* 0x000fe200078e00ff */
[----:B------:R-:W-:Y:S01]  /*25fa0*/  MOV R15, 0xffffffff ;  /* 0xffffffff000f7802 */ /* 0x000fe20000000f00 */
[----:B------:R-:W-:Y:S01]  /*25fb0*/  IMAD.MOV.U32 R11, RZ, RZ, 0x1f ;  /* 0x0000001fff0b7424 */ /* 0x000fe200078e00ff */
[----:B--2---:R-:W-:-:S07]  /*25fc0*/  MOV R13, R3 ;  /* 0x00000003000d7202 */ /* 0x004fce0000000f00 */
[----:B------:R-:W-:Y:S05]  /*25fd0*/  WARPSYNC.COLLECTIVE R15, `(.L_x_668) ;  /* 0x000000000f087348 */ /* 0x000fea0003c00000 */
[----:B------:R0:W1:Y:S02]  /*25fe0*/  SHFL.IDX P6, R14, R13, R12, R11 ;  /* 0x0000000c0d0e7389 */ /* 0x00006400000c000b */
[----:B01----:R-:W-:Y:S01]  /*25ff0*/  ENDCOLLECTIVE ;  /* 0x000000000000791b */ /* 0x003fe20003800000 */
.L_x_668:
[----:B------:R-:W-:Y:S05]  /*26000*/  BSYNC B0 ;  /* 0x0000000000007941 */ /* 0x000fea0003800000 */
.L_x_667:
[----:B------:R0:W5:Y:S01]  /*26010*/  LDL R2, [R1+0xc] ;  /* 0x00000c0001027983 */ /* 0x0001620000100800 */
[----:B------:R-:W-:Y:S01]  /*26020*/  IMAD.MOV.U32 R13, RZ, RZ, R3 ;  /* 0x000000ffff0d7224 */ /* 0x000fe200078e0003 */
[----:B------:R-:W-:Y:S01]  /*26030*/  MOV R12, 0x1 ;  /* 0x00000001000c7802 */ /* 0x000fe20000000f00 */
[----:B------:R-:W-:Y:S02]  /*26040*/  IMAD.MOV.U32 R11, RZ, RZ, 0x1f ;  /* 0x0000001fff0b7424 */ /* 0x000fe400078e00ff */
[----:B------:R-:W-:Y:S02]  /*26050*/  IMAD.MOV.U32 R15, RZ, RZ, -0x1 ;  /* 0xffffffffff0f7424 */ /* 0x000fe400078e00ff */
[----:B------:R-:W-:-:S07]  /*26060*/  IMAD.MOV.U32 R0, RZ, RZ, R14 ;  /* 0x000000ffff007224 */ /* 0x000fce00078e000e */
[----:B0----5:R-:W-:Y:S05]  /*26070*/  WARPSYNC.COLLECTIVE R15, `(.L_x_669) ;  /* 0x000000000f087348 */ /* 0x021fea0003c00000 */
[----:B------:R1:W2:Y:S02]  /*26080*/  SHFL.IDX P6, R14, R13, R12, R11 ;  /* 0x0000000c0d0e7389 */ /* 0x0002a400000c000b */
[----:B012--5:R-:W-:Y:S01]  /*26090*/  ENDCOLLECTIVE ;  /* 0x000000000000791b */ /* 0x027fe20003800000 */
.L_x_669:
[----:B------:R-:W-:Y:S01]  /*260a0*/  ULDC UR4, c[0x0][0xc14] ;  /* 0x0003050000047ab9 */ /* 0x000fe20000000800 */
[----:B------:R-:W-:Y:S01]  /*260b0*/  IMAD.IADD R5, R2, 0x1, R7 ;  /* 0x0000000102057824 */ /* 0x000fe200078e0207 */
[----:B------:R-:W-:-:S04]  /*260c0*/  MOV R4, R14 ;  /* 0x0000000e00047202 */ /* 0x000fc80000000f00 */
[----:B------:R-:W-:-:S13]  /*260d0*/  ISETP.GE.OR P1, PT, R5, UR4, !P0 ;  /* 0x0000000405007c0c */ /* 0x000fda000c726670 */
[----:B------:R-:W0:Y:S02]  /*260e0*/  @!P1 LDC.64 R2, c[0x0][0xc58] ;  /* 0x00031600ff029b82 */ /* 0x000e240000000a00 */
[----:B0-----:R-:W-:-:S06]  /*260f0*/  @!P1 IMAD.WIDE R2, R5, 0x4, R2 ;  /* 0x0000000405029825 */ /* 0x001fcc00078e0202 */
[----:B------:R0:W2:Y:S01]  /*26100*/  @!P1 LDG.E R3, desc[UR60][R2.64] ;  /* 0x0000003c02039981 */ /* 0x0000a2000c1e1900 */
[----:B------:R-:W-:Y:S01]  /*26110*/  IMAD.MOV.U32 R11, RZ, RZ, RZ ;  /* 0x000000ffff0b7224 */ /* 0x000fe200078e00ff */
[C---:B------:R-:W-:Y:S02]  /*26120*/  ISETP.GE.U32.AND P2, PT, R7.reuse, 0x2, PT ;  /* 0x000000020700780c */ /* 0x040fe40003f46070 */
[C---:B------:R-:W-:Y:S02]  /*26130*/  ISETP.GE.U32.AND P3, PT, R7.reuse, 0x4, PT ;  /* 0x000000040700780c */ /* 0x040fe40003f66070 */
[C---:B------:R-:W-:Y:S02]  /*26140*/  ISETP.GE.U32.AND P4, PT, R7.reuse, 0x8, PT ;  /* 0x000000080700780c */ /* 0x040fe40003f86070 */
[----:B------:R-:W-:Y:S01]  /*26150*/  ISETP.GE.U32.AND P5, PT, R7, 0x10, PT ;  /* 0x000000100700780c */ /* 0x000fe20003fa6070 */
[----:B0-----:R-:W-:Y:S01]  /*26160*/  IMAD.MOV.U32 R2, RZ, RZ, RZ ;  /* 0x000000ffff027224 */ /* 0x001fe200078e00ff */
[----:B--2---:R-:W-:-:S02]  /*26170*/  @!P1 MOV R2, R3 ;  /* 0x0000000300029202 */ /* 0x004fc40000000f00 */
[----:B------:R-:W-:-:S03]  /*26180*/  ISETP.NE.AND P1, PT, R7, RZ, PT ;  /* 0x000000ff0700720c */ /* 0x000fc60003f25270 */
[----:B------:R-:W-:-:S10]  /*26190*/  IMAD.MOV.U32 R13, RZ, RZ, R2 ;  /* 0x000000ffff0d7224 */ /* 0x000fd400078e0002 */
[----:B------:R-:W-:Y:S05]  /*261a0*/  WARPSYNC.COLLECTIVE R15, `(.L_x_670) ;  /* 0x000000000f087348 */ /* 0x000fea0003c00000 */
[----:B------:R0:W1:Y:S02]  /*261b0*/  SHFL.UP P6, R14, R13, R12, R11 ;  /* 0x0400000c0d0e7389 */ /* 0x00006400000c000b */
[----:B01----:R-:W-:Y:S01]  /*261c0*/  ENDCOLLECTIVE ;  /* 0x000000000000791b */ /* 0x003fe20003800000 */
.L_x_670:
[----:B------:R-:W-:Y:S01]  /*261d0*/  IMAD.MOV.U32 R12, RZ, RZ, 0x2 ;  /* 0x00000002ff0c7424 */ /* 0x000fe200078e00ff */
[----:B------:R-:W-:-:S04]  /*261e0*/  SEL R5, R14, RZ, P1 ;  /* 0x000000ff0e057207 */ /* 0x000fc80000800000 */
[----:B------:R-:W-:-:S05]  /*261f0*/  IADD3 R3, R2, R5, RZ ;  /* 0x0000000502037210 */ /* 0x000fca0007ffe0ff */
[----:B------:R-:W-:-:S07]  /*26200*/  IMAD.MOV.U32 R13, RZ, RZ, R3 ;  /* 0x000000ffff0d7224 */ /* 0x000fce00078e0003 */
[----:B------:R-:W-:Y:S05]  /*26210*/  WARPSYNC.COLLECTIVE R15, `(.L_x_671) ;  /* 0x000000000f087348 */ /* 0x000fea0003c00000 */
[----:B------:R0:W1:Y:S02]  /*26220*/  SHFL.UP P6, R14, R13, R12, R11 ;  /* 0x0400000c0d0e7389 */ /* 0x00006400000c000b */
[----:B01----:R-:W-:Y:S01]  /*26230*/  ENDCOLLECTIVE ;  /* 0x000000000000791b */ /* 0x003fe20003800000 */
.L_x_671:
[----:B------:R-:W-:Y:S01]  /*26240*/  IMAD.MOV.U32 R12, RZ, RZ, 0x4 ;  /* 0x00000004ff0c7424 */ /* 0x000fe200078e00ff */
[----:B------:R-:W-:-:S04]  /*26250*/  SEL R14, R14, RZ, P2 ;  /* 0x000000ff0e0e7207 */ /* 0x000fc80001000000 */
[----:B------:R-:W-:-:S05]  /*26260*/  IADD3 R3, R3, R14, RZ ;  /* 0x0000000e03037210 */ /* 0x000fca0007ffe0ff */
[----:B------:R-:W-:-:S07]  /*26270*/  IMAD.MOV.U32 R13, RZ, RZ, R3 ;  /* 0x000000ffff0d7224 */ /* 0x000fce00078e0003 */
[----:B------:R-:W-:Y:S05]  /*26280*/  WARPSYNC.COLLECTIVE R15, `(.L_x_672) ;  /* 0x000000000f087348 */ /* 0x000fea0003c00000 */
[----:B------:R0:W1:Y:S02]  /*26290*/  SHFL.UP P6, R14, R13, R12, R11 ;  /* 0x0400000c0d0e7389 */ /* 0x00006400000c000b */
[----:B01----:R-:W-:Y:S01]  /*262a0*/  ENDCOLLECTIVE ;  /* 0x000000000000791b */ /* 0x003fe20003800000 */
.L_x_672:
[----:B------:R-:W-:Y:S01]  /*262b0*/  IMAD.MOV.U32 R12, RZ, RZ, 0x8 ;  /* 0x00000008ff0c7424 */ /* 0x000fe200078e00ff */
[----:B------:R-:W-:-:S04]  /*262c0*/  SEL R14, R14, RZ, P3 ;  /* 0x000000ff0e0e7207 */ /* 0x000fc80001800000 */
[----:B------:R-:W-:-:S05]  /*262d0*/  IADD3 R3, R3, R14, RZ ;  /* 0x0000000e03037210 */ /* 0x000fca0007ffe0ff */
[----:B------:R-:W-:-:S07]  /*262e0*/  IMAD.MOV.U32 R13, RZ, RZ, R3 ;  /* 0x000000ffff0d7224 */ /* 0x000fce00078e0003 */
[----:B------:R-:W-:Y:S05]  /*262f0*/  WARPSYNC.COLLECTIVE R15, `(.L_x_673) ;  /* 0x000000000f087348 */ /* 0x000fea0003c00000 */
[----:B------:R0:W1:Y:S02]  /*26300*/  SHFL.UP P6, R14, R13, R12, R11 ;  /* 0x0400000c0d0e7389 */ /* 0x00006400000c000b */
[----:B01----:R-:W-:Y:S01]  /*26310*/  ENDCOLLECTIVE ;  /* 0x000000000000791b */ /* 0x003fe20003800000 */
.L_x_673:
[----:B------:R-:W-:Y:S01]  /*26320*/  IMAD.MOV.U32 R12, RZ, RZ, 0x10 ;  /* 0x00000010ff0c7424 */ /* 0x000fe200078e00ff */
[----:B------:R-:W-:-:S04]  /*26330*/  SEL R14, R14, RZ, P4 ;  /* 0x000000ff0e0e7207 */ /* 0x000fc80002000000 */
[----:B------:R-:W-:-:S05]  /*26340*/  IADD3 R3, R3, R14, RZ ;  /* 0x0000000e03037210 */ /* 0x000fca0007ffe0ff */
[----:B------:R-:W-:-:S07]  /*26350*/  IMAD.MOV.U32 R13, RZ, RZ, R3 ;  /* 0x000000ffff0d7224 */ /* 0x000fce00078e0003 */
[----:B------:R-:W-:Y:S05]  /*26360*/  WARPSYNC.COLLECTIVE R15, `(.L_x_674) ;  /* 0x000000000f087348 */ /* 0x000fea0003c00000 */
[----:B------:R0:W1:Y:S02]  /*26370*/  SHFL.UP P6, R14, R13, R12, R11 ;  /* 0x0400000c0d0e7389 */ /* 0x00006400000c000b */
[----:B01----:R-:W-:Y:S01]  /*26380*/  ENDCOLLECTIVE ;  /* 0x000000000000791b */ /* 0x003fe20003800000 */
.L_x_674:
[----:B------:R-:W-:Y:S01]  /*26390*/  IMAD.MOV.U32 R12, RZ, RZ, 0x1f ;  /* 0x0000001fff0c7424 */ /* 0x000fe200078e00ff */
[----:B------:R-:W-:Y:S02]  /*263a0*/  MOV R11, 0x1f ;  /* 0x0000001f000b7802 */ /* 0x000fe40000000f00 */
[----:B------:R-:W-:-:S04]  /*263b0*/  SEL R14, R14, RZ, P5 ;  /* 0x000000ff0e0e7207 */ /* 0x000fc80002800000 */
[----:B------:R-:W-:-:S05]  /*263c0*/  IADD3 R3, R3, R14, RZ ;  /* 0x0000000e03037210 */ /* 0x000fca0007ffe0ff */
[----:B------:R-:W-:-:S07]  /*263d0*/  IMAD.MOV.U32 R13, RZ, RZ, R3 ;  /* 0x000000ffff0d7224 */ /* 0x000fce00078e0003 */
[----:B------:R-:W-:Y:S05]  /*263e0*/  WARPSYNC.COLLECTIVE R15, `(.L_x_675) ;  /* 0x000000000f087348 */ /* 0x000fea0003c00000 */
[----:B------:R0:W1:Y:S02]  /*263f0*/  SHFL.IDX P6, R14, R13, R12, R11 ;  /* 0x0000000c0d0e7389 */ /* 0x00006400000c000b */
[----:B01----:R-:W-:Y:S01]  /*26400*/  ENDCOLLECTIVE ;  /* 0x000000000000791b */ /* 0x003fe20003800000 */
.L_x_675:
[----:B------:R-:W-:Y:S05]  /*26410*/  BRA `(.L_x_676) ;  /* 0xffffffcc00a87947 */ /* 0x000fea000383ffff */
.L_x_555:
[----:B------:R-:W-:Y:S01]  /*26420*/  BSSY B0, `(.L_x_677) ;  /* 0x0000008000007945 */ /* 0x000fe20003800000 */
[----:B-----5:R-:W-:Y:S01]  /*26430*/  IMAD.MOV.U32 R13, RZ, RZ, R2 ;  /* 0x000000ffff0d7224 */ /* 0x020fe200078e0002 */
[----:B------:R-:W-:Y:S01]  /*26440*/  MOV R11, RZ ;  /* 0x000000ff000b7202 */ /* 0x000fe20000000f00 */
[----:B------:R-:W-:Y:S02]  /*26450*/  IMAD.MOV.U32 R12, RZ, RZ, 0x1 ;  /* 0x00000001ff0c7424 */ /* 0x000fe400078e00ff */
[----:B------:R-:W-:-:S07]  /*26460*/  IMAD.MOV.U32 R15, RZ, RZ, -0x1 ;  /* 0xffffffffff0f7424 */ /* 0x000fce00078e00ff */
[----:B0-----:R-:W-:Y:S05]  /*26470*/  WARPSYNC.COLLECTIVE R15, `(.L_x_678) ;  /* 0x000000000f087348 */ /* 0x001fea0003c00000 */
[----:B------:R1:W2:Y:S02]  /*26480*/  SHFL.UP P6, R14, R13, R12, R11 ;  /* 0x0400000c0d0e7389 */ /* 0x0002a400000c000b */
[----:B012---:R-:W-:Y:S01]  /*26490*/  ENDCOLLECTIVE ;  /* 0x000000000000791b */ /* 0x007fe20003800000 */
.L_x_678:
[----:B------:R-:W-:Y:S05]  /*264a0*/  BSYNC B0 ;  /* 0x0000000000007941 */ /* 0x000fea0003800000 */
.L_x_677:
[----:B------:R-:W-:Y:S01]  /*264b0*/  SEL R3, R14, RZ, P1 ;  /* 0x000000ff0e037207 */ /* 0x000fe20000800000 */
[----:B------:R-:W-:Y:S01]  /*264c0*/  IMAD.MOV.U32 R12, RZ, RZ, 0x2 ;  /* 0x00000002ff0c7424 */ /* 0x000fe200078e00ff */
[----:B------:R-:W-:Y:S01]  /*264d0*/  MOV R15, 0xffffffff ;  /* 0xffffffff000f7802 */ /* 0x000fe20000000f00 */
[----:B------:R-:W-:Y:S02]  /*264e0*/  IMAD.MOV.U32 R11, RZ, RZ, RZ ;  /* 0x000000ffff0b7224 */ /* 0x000fe400078e00ff */
[----:B------:R-:W-:-:S05]  /*264f0*/  IMAD.IADD R3, R2, 0x1, R3 ;  /* 0x0000000102037824 */ /* 0x000fca00078e0203 */
[----:B------:R-:W-:-:S07]  /*26500*/  MOV R13, R3 ;  /* 0x00000003000d7202 */ /* 0x000fce0000000f00 */
[----:B------:R-:W-:Y:S05]  /*26510*/  WARPSYNC.COLLECTIVE R15, `(.L_x_679) ;  /* 0x000000000f087348 */ /* 0x000fea0003c00000 */
[----:B------:R0:W1:Y:S02]  /*26520*/  SHFL.UP P6, R14, R13, R12, R11 ;  /* 0x0400000c0d0e7389 */ /* 0x00006400000c000b */
[----:B01----:R-:W-:Y:S01]  /*26530*/  ENDCOLLECTIVE ;  /* 0x000000000000791b */ /* 0x003fe20003800000 */
.L_x_679:
[----:B------:R-:W-:Y:S02]  /*26540*/  MOV R12, 0x4 ;  /* 0x00000004000c7802 */ /* 0x000fe40000000f00 */
[----:B------:R-:W-:-:S05]  /*26550*/  SEL R14, R14, RZ, P2 ;  /* 0x000000ff0e0e7207 */ /* 0x000fca0001000000 */
[----:B------:R-:W-:-:S04]  /*26560*/  IMAD.IADD R3, R3, 0x1, R14 ;  /* 0x0000000103037824 */ /* 0x000fc800078e020e */
[----:B------:R-:W-:-:S07]  /*26570*/  IMAD.MOV.U32 R13, RZ, RZ, R3 ;  /* 0x000000ffff0d7224 */ /* 0x000fce00078e0003 */
[----:B------:R-:W-:Y:S05]  /*26580*/  WARPSYNC.COLLECTIVE R15, `(.L_x_680) ;  /* 0x000000000f087348 */ /* 0x000fea0003c00000 */
[----:B------:R0:W1:Y:S02]  /*26590*/  SHFL.UP P6, R14, R13, R12, R11 ;  /* 0x0400000c0d0e7389 */ /* 0x00006400000c000b */
[----:B01----:R-:W-:Y:S01]  /*265a0*/  ENDCOLLECTIVE ;  /* 0x000000000000791b */ /* 0x003fe20003800000 */
.L_x_680:
[----:B------:R-:W-:Y:S02]  /*265b0*/  MOV R12, 0x8 ;  /* 0x00000008000c7802 */ /* 0x000fe40000000f00 */
[----:B------:R-:W-:-:S05]  /*265c0*/  SEL R14, R14, RZ, P3 ;  /* 0x000000ff0e0e7207 */ /* 0x000fca0001800000 */
[----:B------:R-:W-:-:S04]  /*265d0*/  IMAD.IADD R3, R3, 0x1, R14 ;  /* 0x0000000103037824 */ /* 0x000fc800078e020e */
[----:B------:R-:W-:-:S07]  /*265e0*/  IMAD.MOV.U32 R13, RZ, RZ, R3 ;  /* 0x000000ffff0d7224 */ /* 0x000fce00078e0003 */
[----:B------:R-:W-:Y:S05]  /*265f0*/  WARPSYNC.COLLECTIVE R15, `(.L_x_681) ;  /* 0x000000000f087348 */ /* 0x000fea0003c00000 */
[----:B------:R0:W1:Y:S02]  /*26600*/  SHFL.UP P6, R14, R13, R12, R11 ;  /* 0x0400000c0d0e7389 */ /* 0x00006400000c000b */
[----:B01----:R-:W-:Y:S01]  /*26610*/  ENDCOLLECTIVE ;  /* 0x000000000000791b */ /* 0x003fe20003800000 */
.L_x_681:
[----:B------:R-:W-:Y:S02]  /*26620*/  MOV R12, 0x10 ;  /* 0x00000010000c7802 */ /* 0x000fe40000000f00 */
[----:B------:R-:W-:-:S05]  /*26630*/  SEL R14, R14, RZ, P4 ;  /* 0x000000ff0e0e7207 */ /* 0x000fca0002000000 */
[----:B------:R-:W-:-:S04]  /*26640*/  IMAD.IADD R3, R3, 0x1, R14 ;  /* 0x0000000103037824 */ /* 0x000fc800078e020e */
[----:B------:R-:W-:-:S07]  /*26650*/  IMAD.MOV.U32 R13, RZ, RZ, R3 ;  /* 0x000000ffff0d7224 */ /* 0x000fce00078e0003 */
[----:B------:R-:W-:Y:S05]  /*26660*/  WARPSYNC.COLLECTIVE R15, `(.L_x_682) ;  /* 0x000000000f087348 */ /* 0x000fea0003c00000 */
[----:B------:R0:W1:Y:S02]  /*26670*/  SHFL.UP P6, R14, R13, R12, R11 ;  /* 0x0400000c0d0e7389 */ /* 0x00006400000c000b */
[----:B01----:R-:W-:Y:S01]  /*26680*/  ENDCOLLECTIVE ;  /* 0x000000000000791b */ /* 0x003fe20003800000 */
.L_x_682:
[----:B------:R-:W-:Y:S01]  /*26690*/  MOV R12, 0x1f ;  /* 0x0000001f000c7802 */ /* 0x000fe20000000f00 */
[----:B------:R-:W-:Y:S01]  /*266a0*/  IMAD.MOV.U32 R11, RZ, RZ, 0x1f ;  /* 0x0000001fff0b7424 */ /* 0x000fe200078e00ff */
[----:B------:R-:W-:-:S05]  /*266b0*/  SEL R14, R14, RZ, P5 ;  /* 0x000000ff0e0e7207 */ /* 0x000fca0002800000 */
[----:B------:R-:W-:-:S04]  /*266c0*/  IMAD.IADD R3, R3, 0x1, R14 ;  /* 0x0000000103037824 */ /* 0x000fc800078e020e */
[----:B------:R-:W-:-:S07]  /*266d0*/  IMAD.MOV.U32 R13, RZ, RZ, R3 ;  /* 0x000000ffff0d7224 */ /* 0x000fce00078e0003 */
[----:B------:R-:W-:Y:S05]  /*266e0*/  WARPSYNC.COLLECTIVE R15, `(.L_x_683) ;  /* 0x000000000f087348 */ /* 0x000fea0003c00000 */
[----:B------:R0:W1:Y:S02]  /*266f0*/  SHFL.IDX P6, R14, R13, R12, R11 ;  /* 0x0000000c0d0e7389 */ /* 0x00006400000c000b */
[----:B01----:R-:W-:Y:S01]  /*26700*/  ENDCOLLECTIVE ;  /* 0x000000000000791b */ /* 0x003fe20003800000 */
.L_x_683:
[----:B------:R-:W-:Y:S05]  /*26710*/  BRA `(.L_x_684) ;  /* 0xffffffcc008c7947 */ /* 0x000fea000383ffff */
.L_x_557:
[----:B------:R-:W-:Y:S01]  /*26720*/  BSSY B0, `(.L_x_685) ;  /* 0x0000006000007945 */ /* 0x000fe20003800000 */
[----:B------:R-:W-:Y:S01]  /*26730*/  PLOP3.LUT P6, PT, P6, PT, PT, 0x8, 0x0 ;  /* 0x000000000000781c */ /* 0x000fe200037ce170 */
[----:B------:R-:W-:-:S12]  /*26740*/  IMAD.MOV.U32 R15, RZ, RZ, -0x1 ;  /* 0xffffffffff0f7424 */ /* 0x000fd800078e00ff */
[----:B0-----:R-:W-:Y:S05]  /*26750*/  WARPSYNC.COLLECTIVE R15, `(.L_x_686) ;  /* 0x000000000f087348 */ /* 0x001fea0003c00000 */
[----:B------:R-:W-:Y:S01]  /*26760*/  VOTE.ANY R14, PT, P6 ;  /* 0x00000000000e7806 */ /* 0x000fe200030e0100 */
[----:B0-----:R-:W-:Y:S06]  /*26770*/  ENDCOLLECTIVE ;  /* 0x000000000000791b */ /* 0x001fec0003800000 */
.L_x_686:
[----:B------:R-:W-:Y:S05]  /*26780*/  BSYNC B0 ;  /* 0x0000000000007941 */ /* 0x000fea0003800000 */
.L_x_685:
[----:B------:R-:W-:Y:S01]  /*26790*/  MOV R6, R14 ;  /* 0x0000000e00067202 */ /* 0x000fe20000000f00 */
[----:B------:R-:W-:Y:S01]  /*267a0*/  IMAD.MOV.U32 R13, RZ, RZ, R2 ;  /* 0x000000ffff0d7224 */ /* 0x000fe200078e0002 */
[----:B------:R-:W-:Y:S01]  /*267b0*/  MOV R11, 0x1f ;  /* 0x0000001f000b7802 */ /* 0x000fe20000000f00 */
[----:B------:R-:W-:Y:S01]  /*267c0*/  IMAD.MOV.U32 R15, RZ, RZ, -0x1 ;  /* 0xffffffffff0f7424 */ /* 0x000fe200078e00ff */
[----:B------:R-:W0:Y:S02]  /*267d0*/  POPC R4, R6 ;  /* 0x0000000600047309 */ /* 0x000e240000000000 */
[----:B0-----:R-:W-:-:S07]  /*267e0*/  IMAD.MOV.U32 R12, RZ, RZ, R4 ;  /* 0x000000ffff0c7224 */ /* 0x001fce00078e0004 */
[----:B------:R-:W-:Y:S05]  /*267f0*/  WARPSYNC.COLLECTIVE R15, `(.L_x_687) ;  /* 0x000000000f087348 */ /* 0x000fea0003c00000 */
[----:B------:R0:W1:Y:S02]  /*26800*/  SHFL.IDX P6, R14, R13, R12, R11 ;  /* 0x0000000c0d0e7389 */ /* 0x00006400000c000b */
[----:B01----:R-:W-:Y:S01]  /*26810*/  ENDCOLLECTIVE ;  /* 0x000000000000791b */ /* 0x003fe20003800000 */
.L_x_687:
[----:B------:R-:W-:Y:S01]  /*26820*/  IMAD.MOV.U32 R5, RZ, RZ, R14 ;  /* 0x000000ffff057224 */ /* 0x000fe200078e000e */
[----:B------:R-:W-:Y:S06]  /*26830*/  BRA `(.L_x_688) ;  /* 0xffffffcc007c7947 */ /* 0x000fec000383ffff */
.L_x_559:
[----:B------:R-:W-:Y:S01]  /*26840*/  BSSY B0, `(.L_x_689) ;  /* 0x0000007000007945 */ /* 0x000fe20003800000 */
[----:B------:R-:W-:Y:S01]  /*26850*/  MOV R13, R3 ;  /* 0x00000003000d7202 */ /* 0x000fe20000000f00 */
[----:B------:R-:W-:Y:S02]  /*26860*/  IMAD.MOV.U32 R11, RZ, RZ, 0x1f ;  /* 0x0000001fff0b7424 */ /* 0x000fe400078e00ff */
[----:B------:R-:W-:-:S07]  /*26870*/  IMAD.MOV.U32 R15, RZ, RZ, -0x1 ;  /* 0xffffffffff0f7424 */ /* 0x000fce00078e00ff */
[----:B012---:R-:W-:Y:S05]  /*26880*/  WARPSYNC.COLLECTIVE R15, `(.L_x_690) ;  /* 0x000000000f087348 */ /* 0x007fea0003c00000 */
[----:B------:R3:W4:Y:S02]  /*26890*/  SHFL.IDX P6, R14, R13, R12, R11 ;  /* 0x0000000c0d0e7389 */ /* 0x00072400000c000b */
[----:B01234-:R-:W-:Y:S01]  /*268a0*/  ENDCOLLECTIVE ;  /* 0x000000000000791b */ /* 0x01ffe20003800000 */
.L_x_690:
[----:B------:R-:W-:Y:S05]  /*268b0*/  BSYNC B0 ;  /* 0x0000000000007941 */ /* 0x000fea0003800000 */
.L_x_689:
[----:B------:R-:W-:Y:S05]  /*268c0*/  BRA `(.L_x_558) ;  /* 0xffffffcc00747947 */ /* 0x000fea000383ffff */
.L_x_563:
[----:B0-----:R0:W1:Y:S02]  /*268d0*/  SYNCS.PHASECHK.TRANS64.TRYWAIT P0, [R0+URZ+0x2e820], R3 ;  /* 0x02e82003000075a7 */ /* 0x001064000800017f */
[----:B-1----:R-:W-:Y:S05]  /*268e0*/  @!P0 NANOSLEEP.SYNCS 0x989680 ;  /* 0x009896800000895d */ /* 0x002fea0003900000 */
[----:B------:R-:W1:Y:S02]  /*268f0*/  @!P0 SYNCS.PHASECHK.TRANS64 P0, [R0+URZ+0x2e820], R3 ;  /* 0x02e82003000085a7 */ /* 0x000e64000800007f */
[----:B-1----:R-:W-:Y:S05]  /*26900*/  @!P0 BRA `(.L_x_563) ;  /* 0xfffffffc00f08947 */ /* 0x002fea000383ffff */
[----:B------:R-:W-:Y:S05]  /*26910*/  BRA `(.L_x_691) ;  /* 0xffffffd000987947 */ /* 0x000fea000383ffff */
.L_x_564:
[----:B------:R-:W1:Y:S01]  /*26920*/  S2R R2, SR_TID.X ;  /* 0x0000000000027919 */ /* 0x000e620000002100 */
[----:B------:R-:W-:Y:S01]  /*26930*/  BSSY B0, `(.L_x_692) ;  /* 0x000000a000007945 */ /* 0x000fe20003800000 */
[----:B------:R-:W-:Y:S01]  /*26940*/  IMAD.MOV.U32 R12, RZ, RZ, RZ ;  /* 0x000000ffff0c7224 */ /* 0x000fe200078e00ff */
[----:B------:R-:W-:Y:S01]  /*26950*/  MOV R15, 0xffffffff ;  /* 0xffffffff000f7802 */ /* 0x000fe20000000f00 */
[----:B------:R-:W-:Y:S01]  /*26960*/  IMAD.MOV.U32 R11, RZ, RZ, 0x1f ;  /* 0x0000001fff0b7424 */ /* 0x000fe200078e00ff */
[----:B-1----:R-:W-:-:S04]  /*26970*/  SHF.R.U32.HI R2, RZ, 0x5, R2 ;  /* 0x00000005ff027819 */ /* 0x002fc80000011602 */
[----:B------:R-:W-:-:S04]  /*26980*/  LOP3.LUT R2, R2, 0x3, RZ, 0xc0, !PT ;  /* 0x0000000302027812 */ /* 0x000fc800078ec0ff */
[----:B------:R-:W-:-:S07]  /*26990*/  MOV R13, R2 ;  /* 0x00000002000d7202 */ /* 0x000fce0000000f00 */
[----:B0-----:R-:W-:Y:S05]  /*269a0*/  WARPSYNC.COLLECTIVE R15, `(.L_x_693) ;  /* 0x000000000f087348 */ /* 0x001fea0003c00000 */
[----:B------:R1:W2:Y:S02]  /*269b0*/  SHFL.IDX P6, R14, R13, R12, R11 ;  /* 0x0000000c0d0e7389 */ /* 0x0002a400000c000b */
[----:B012---:R-:W-:Y:S01]  /*269c0*/  ENDCOLLECTIVE ;  /* 0x000000000000791b */ /* 0x007fe20003800000 */
.L_x_693:
[----:B------:R-:W-:Y:S05]  /*269d0*/  BSYNC B0 ;  /* 0x0000000000007941 */ /* 0x000fea0003800000 */
.L_x_692:
[----:B------:R-:W-:Y:S05]  /*269e0*/  BRA `(.L_x_694) ;  /* 0xffffffd000807947 */ /* 0x000fea000383ffff */
.L_x_565:
[----:B------:R-:W-:Y:S01]  /*269f0*/  BSSY B0, `(.L_x_695) ;  /* 0x0000006000007945 */ /* 0x000fe20003800000 */
[----:B------:R-:W-:-:S07]  /*26a00*/  IMAD.MOV.U32 R15, RZ, RZ, -0x1 ;  /* 0xffffffffff0f7424 */ /* 0x000fce00078e00ff */
[----:B01----:R-:W-:Y:S05]  /*26a10*/  WARPSYNC.COLLECTIVE R15, `(.L_x_696) ;  /* 0x000000000f0c7348 */ /* 0x003fea0003c00000 */
[----:B------:R-:W-:Y:S02]  /*26a20*/  ELECT P6, UR62, PT ;  /* 0x00000000003e782f */ /* 0x000fe400038c0000 */
[----:B------:R-:W-:Y:S01]  /*26a30*/  MOV R14, UR62 ;  /* 0x0000003e000e7c02 */ /* 0x000fe20008000f00 */
[----:B01----:R-:W-:Y:S10]  /*26a40*/  ENDCOLLECTIVE ;  /* 0x000000000000791b */ /* 0x003ff40003800000 */
.L_x_696:
[----:B------:R-:W-:Y:S05]  /*26a50*/  BSYNC B0 ;  /* 0x0000000000007941 */ /* 0x000fea0003800000 */
.L_x_695:
[----:B------:R-:W-:Y:S05]  /*26a60*/  BRA `(.L_x_697) ;  /* 0xffffffd000747947 */ /* 0x000fea000383ffff */
.L_x_567:
[----:B0-----:R0:W1:Y:S02]  /*26a70*/  SYNCS.PHASECHK.TRANS64.TRYWAIT P1, [R6+URZ], R5 ;  /* 0x00000005060075a7 */ /* 0x001064000802017f */
[----:B-1----:R-:W-:Y:S05]  /*26a80*/  @!P1 NANOSLEEP.SYNCS 0x989680 ;  /* 0x009896800000995d */ /* 0x002fea0003900000 */
[----:B------:R-:W1:Y:S02]  /*26a90*/  @!P1 SYNCS.PHASECHK.TRANS64 P1, [R6+URZ], R5 ;  /* 0x00000005060095a7 */ /* 0x000e64000802007f */
[----:B-1----:R-:W-:Y:S05]  /*26aa0*/  @!P1 BRA `(.L_x_567) ;  /* 0xfffffffc00f09947 */ /* 0x002fea000383ffff */
[----:B------:R-:W-:Y:S05]  /*26ab0*/  BRA `(.L_x_698) ;  /* 0xffffffd000b87947 */ /* 0x000fea000383ffff */
.L_x_568:
[----:B-1----:R1:W2:Y:S02]  /*26ac0*/  SYNCS.PHASECHK.TRANS64.TRYWAIT P1, [R7+URZ], R2 ;  /* 0x00000002070075a7 */ /* 0x0022a4000802017f */
[----:B--2---:R-:W-:Y:S05]  /*26ad0*/  @!P1 NANOSLEEP.SYNCS 0x989680 ;  /* 0x009896800000995d */ /* 0x004fea0003900000 */
[----:B------:R-:W2:Y:S02]  /*26ae0*/  @!P1 SYNCS.PHASECHK.TRANS64 P1, [R7+URZ], R2 ;  /* 0x00000002070095a7 */ /* 0x000ea4000802007f */
[----:B--2---:R-:W-:Y:S05]  /*26af0*/  @!P1 BRA `(.L_x_568) ;  /* 0xfffffffc00f09947 */ /* 0x004fea000383ffff */
[----:B------:R-:W-:Y:S05]  /*26b00*/  BRA `(.L_x_699) ;  /* 0xffffffd000ac7947 */ /* 0x000fea000383ffff */
.L_x_570:
[----:B--2---:R2:W3:Y:S02]  /*26b10*/  SYNCS.PHASECHK.TRANS64.TRYWAIT P1, [R4+URZ+0x2e860], R5 ;  /* 0x02e86005040075a7 */ /* 0x0044e4000802017f */
[----:B---3--:R-:W-:Y:S05]  /*26b20*/  @!P1 NANOSLEEP.SYNCS 0x989680 ;  /* 0x009896800000995d */ /* 0x008fea0003900000 */
[----:B------:R-:W3:Y:S02]  /*26b30*/  @!P1 SYNCS.PHASECHK.TRANS64 P1, [R4+URZ+0x2e860], R5 ;  /* 0x02e86005040095a7 */ /* 0x000ee4000802007f */
[----:B---3--:R-:W-:Y:S05]  /*26b40*/  @!P1 BRA `(.L_x_570) ;  /* 0xfffffffc00f09947 */ /* 0x008fea000383ffff */
[----:B------:R-:W-:Y:S05]  /*26b50*/  BRA `(.L_x_700) ;  /* 0xffffffd000b07947 */ /* 0x000fea000383ffff */
.L_x_572:
[----:B---3--:R3:W4:Y:S02]  /*26b60*/  SYNCS.PHASECHK.TRANS64.TRYWAIT P1, [R3+URZ+0x2e860], R2 ;  /* 0x02e86002030075a7 */ /* 0x008724000802017f */
[----:B----4-:R-:W-:Y:S05]  /*26b70*/  @!P1 NANOSLEEP.SYNCS 0x989680 ;  /* 0x009896800000995d */ /* 0x010fea0003900000 */
[----:B------:R-:W4:Y:S02]  /*26b80*/  @!P1 SYNCS.PHASECHK.TRANS64 P1, [R3+URZ+0x2e860], R2 ;  /* 0x02e86002030095a7 */ /* 0x000f24000802007f */
[----:B----4-:R-:W-:Y:S05]  /*26b90*/  @!P1 BRA `(.L_x_572) ;  /* 0xfffffffc00f09947 */ /* 0x010fea000383ffff */
[----:B------:R-:W-:Y:S05]  /*26ba0*/  BRA `(.L_x_701) ;  /* 0xffffffd000b07947 */ /* 0x000fea000383ffff */
.L_x_574:
[----:B----4-:R4:W0:Y:S02]  /*26bb0*/  SYNCS.PHASECHK.TRANS64.TRYWAIT P0, [R4+URZ+0x2e880], R5 ;  /* 0x02e88005040075a7 */ /* 0x010824000800017f */
[----:B0-----:R-:W-:Y:S05]  /*26bc0*/  @!P0 NANOSLEEP.SYNCS 0x989680 ;  /* 0x009896800000895d */ /* 0x001fea0003900000 */
[----:B------:R-:W0:Y:S02]  /*26bd0*/  @!P0 SYNCS.PHASECHK.TRANS64 P0, [R4+URZ+0x2e880], R5 ;  /* 0x02e88005040085a7 */ /* 0x000e24000800007f */
[----:B0-----:R-:W-:Y:S05]  /*26be0*/  @!P0 BRA `(.L_x_574) ;  /* 0xfffffffc00f08947 */ /* 0x001fea000383ffff */
[----:B------:R-:W-:Y:S05]  /*26bf0*/  BRA `(.L_x_575) ;  /* 0xffffffd000ac7947 */ /* 0x000fea000383ffff */
.L_x_702:
        /* <DEDUP_REMOVED lines=16> */
.L_x_2489:


//--------------------- .text._ZN7cutlass13device_kernelIN5flash11enable_sm90INS1_16FlashAttnFwdSm90INS1_25CollectiveMainloopFwdSm90ILi2EN4cute5tupleIJNS5_1CILi1EEES8_S8_EEENS6_IJNS7_ILi128EEENS7_ILi192EEESA_EEELi128ENS_12float_e4m3_tEfNS_4arch4Sm90ELb0ELb1ELb1ELb0ELb0ELb0ELb0ELb1ELb1ELb0ELb0ELb0EEENS1_21CollectiveEpilogueFwdINS6_IJSA_SA_SB_EEES9_NS_10bfloat16_tESF_Li256ELb0ELb0ELb0ELb1EEENS1_30DynamicPersistentTileSchedulerILi256ELi128ELb0ELb0ELb1EEEEEEEEEvNT_6ParamsE --------------------------
	.section	.text._ZN7cutlass13device_kernelIN5flash11enable_sm90INS1_16FlashAttnFwdSm90INS1_25CollectiveMainloopFwdSm90ILi2EN4cute5tupleIJNS5_1CILi1EEES8_S8_EEENS6_IJNS7_ILi128EEENS7_ILi192EEESA_EEELi128ENS_12float_e4m3_tEfNS_4arch4Sm90ELb0ELb1ELb1ELb0ELb0ELb0ELb0ELb1ELb1ELb0ELb0ELb0EEENS1_21CollectiveEpilogueFwdINS6_IJSA_SA_SB_EEES9_NS_10bfloat16_tESF_Li256ELb0ELb0ELb0ELb1EEENS1_30DynamicPersistentTileSchedulerILi256ELi128ELb0ELb0ELb1EEEEEEEEEvNT_6ParamsE,"ax",@progbits
	.align	128
.text._ZN7cutlass13device_kernelIN5flash11enable_sm90INS1_16FlashAttnFwdSm90INS1_25CollectiveMainloopFwdSm90ILi2EN4cute5tupleIJNS5_1CILi1EEES8_S8_EEENS6_IJNS7_ILi128EEENS7_ILi192EEESA_EEELi128ENS_12float_e4m3_tEfNS_4arch4Sm90ELb0ELb1ELb1ELb0ELb0ELb0ELb0ELb1ELb1ELb0ELb0ELb0EEENS1_21CollectiveEpilogueFwdINS6_IJSA_SA_SB_EEES9_NS_10bfloat16_tESF_Li256ELb0ELb0ELb0ELb1EEENS1_30DynamicPersistentTileSchedulerILi256ELi128ELb0ELb0ELb1EEEEEEEEEvNT_6ParamsE:
        .type           _ZN7cutlass13device_kernelIN5flash11enable_sm90INS1_16FlashAttnFwdSm90INS1_25CollectiveMainloopFwdSm90ILi2EN4cute5tupleIJNS5_1CILi1EEES8_S8_EEENS6_IJNS7_ILi128EEENS7_ILi192EEESA_EEELi128ENS_12float_e4m3_tEfNS_4arch4Sm90ELb0ELb1ELb1ELb0ELb0ELb0ELb0ELb1ELb1ELb0ELb0ELb0EEENS1_21CollectiveEpilogueFwdINS6_IJSA_SA_SB_EEES9_NS_10bfloat16_tESF_Li256ELb0ELb0ELb0ELb1EEENS1_30DynamicPersistentTileSchedulerILi256ELi128ELb0ELb0ELb1EEEEEEEEEvNT_6ParamsE,@function
        .size           _ZN7cutlass13device_kernelIN5flash11enable_sm90INS1_16FlashAttnFwdSm90INS1_25CollectiveMainloopFwdSm90ILi2EN4cute5tupleIJNS5_1CILi1EEES8_S8_EEENS6_IJNS7_ILi128EEENS7_ILi192EEESA_EEELi128ENS_12float_e4m3_tEfNS_4arch4Sm90ELb0ELb1ELb1ELb0ELb0ELb0ELb0ELb1ELb1ELb0ELb0ELb0EEENS1_21CollectiveEpilogueFwdINS6_IJSA_SA_SB_EEES9_NS_10bfloat16_tESF_Li256ELb0ELb0ELb0ELb1EEENS1_30DynamicPersistentTileSchedulerILi256ELi128ELb0ELb0ELb1EEEEEEEEEvNT_6ParamsE,(.L_x_2490 - _ZN7cutlass13device_kernelIN5flash11enable_sm90INS1_16FlashAttnFwdSm90INS1_25CollectiveMainloopFwdSm90ILi2EN4cute5tupleIJNS5_1CILi1EEES8_S8_EEENS6_IJNS7_ILi128EEENS7_ILi192EEESA_EEELi128ENS_12float_e4m3_tEfNS_4arch4Sm90ELb0ELb1ELb1ELb0ELb0ELb0ELb0ELb1ELb1ELb0ELb0ELb0EEENS1_21CollectiveEpilogueFwdINS6_IJSA_SA_SB_EEES9_NS_10bfloat16_tESF_Li256ELb0ELb0ELb0ELb1EEENS1_30DynamicPersistentTileSchedulerILi256ELi128ELb0ELb0ELb1EEEEEEEEEvNT_6ParamsE)
        .other          _ZN7cutlass13device_kernelIN5flash11enable_sm90INS1_16FlashAttnFwdSm90INS1_25CollectiveMainloopFwdSm90ILi2EN4cute5tupleIJNS5_1CILi1EEES8_S8_EEENS6_IJNS7_ILi128EEENS7_ILi192EEESA_EEELi128ENS_12float_e4m3_tEfNS_4arch4Sm90ELb0ELb1ELb1ELb0ELb0ELb0ELb0ELb1ELb1ELb0ELb0ELb0EEENS1_21CollectiveEpilogueFwdINS6_IJSA_SA_SB_EEES9_NS_10bfloat16_tESF_Li256ELb0ELb0ELb0ELb1EEENS1_30DynamicPersistentTileSchedulerILi256ELi128ELb0ELb0ELb1EEEEEEEEEvNT_6ParamsE,@"STO_CUDA_ENTRY STV_DEFAULT"
_ZN7cutlass13device_kernelIN5flash11enable_sm90INS1_16FlashAttnFwdSm90INS1_25CollectiveMainloopFwdSm90ILi2EN4cute5tupleIJNS5_1CILi1EEES8_S8_EEENS6_IJNS7_ILi128EEENS7_ILi192EEESA_EEELi128ENS_12float_e4m3_tEfNS_4arch4Sm90ELb0ELb1ELb1ELb0ELb0ELb0ELb0ELb1ELb1ELb0ELb0ELb0EEENS1_21CollectiveEpilogueFwdINS6_IJSA_SA_SB_EEES9_NS_10bfloat16_tESF_Li256ELb0ELb0ELb0ELb1EEENS1_30DynamicPersistentTileSchedulerILi256ELi128ELb0ELb0ELb1EEEEEEEEEvNT_6ParamsE:
[----:B------:R-:W1:Y:S02]  /*0000*/  LDC R1, c[0x0][0x28] ;  /* 0x00000a00ff017b82 */ /* 0x000e640000000800 */
[----:B-1----:R-:W-:Y:S01]  /*0010*/  VIADD R1, R1, 0xffffffd0 ;  /* 0xffffffd001017836 */ /* 0x002fe20000000000 */
[----:B------:R-:W1:Y:S01]  /*0020*/  S2R R3, SR_TID.X ;  /* 0x0000000000037919 */ /* 0x000e620000002100 */
[----:B------:R-:W-:Y:S01]  /*0030*/  ELECT P0, URZ, PT ;  /* 0x00000000003f782f */ /* 0x000fe20003800000 */
[----:B------:R-:W-:Y:S01]  /*0040*/  BSSY B0, `(.L_x_703) ;  /* 0x0000013000007945 */ /* 0x000fe20003800000 */
[----:B-1----:R-:W-:-:S05]  /*0050*/  SHF.R.U32.HI R0, RZ, 0x5, R3 ;  /* 0x00000005ff007819 */ /* 0x002fca0000011603 */
        /* <DEDUP_REMOVED lines=17> */
.L_x_704:
[----:B------:R-:W-:Y:S05]  /*0170*/  BSYNC B0 ;  /* 0x0000000000007941 */ /* 0x000fea0003800000 */
.L_x_703:
[----:B------:R-:W-:Y:S01]  /*0180*/  VOTEU.ANY UP0, P0 ;  /* 0x00000000003f7886 */ /* 0x000fe20000000100 */
[----:B------:R-:W1:Y:S01]  /*0190*/  SHFL.IDX PT, R2, R0, RZ, 0x1f ;  /* 0x00001fff00027589 */ /* 0x000e6200000e0000 */
[----:B------:R-:W-:Y:S01]  /*01a0*/  UMOV UR4, 0x1 ;  /* 0x0000000100047882 */ /* 0x000fe20000000000 */
[----:B------:R-:W-:Y:S01]  /*01b0*/  SHF.R.U32.HI R3, RZ, 0x7, R3 ;  /* 0x00000007ff037819 */ /* 0x000fe20000011603 */
[----:B------:R-:W-:Y:S01]  /*01c0*/  VOTEU.ANY UP1, P0 ;  /* 0x00000000003f7886 */ /* 0x000fe20000020100 */
[----:B------:R-:W2:Y:S01]  /*01d0*/  @UP0 S2UR UR7, SR_CgaCtaId ;  /* 0x00000000000709c3 */ /* 0x000ea20000008800 */
[----:B------:R-:W-:Y:S01]  /*01e0*/  @UP0 UMOV UR6, 0x400 ;  /* 0x0000040000060882 */ /* 0x000fe20000000000 */
[----:B------:R-:W-:-:S04]  /*01f0*/  @UP0 UIADD3 UR4, -UR4, 0x100000, URZ ;  /* 0x0010000004040890 */ /* 0x000fc8000fffe13f */
[----:B------:R-:W-:Y:S02]  /*0200*/  @UP0 USHF.L.U32 UR5, UR4, 0xb, URZ ;  /* 0x0000000b04050899 */ /* 0x000fe4000800063f */
[----:B------:R-:W-:Y:S01]  /*0210*/  @UP0 USHF.L.U32 UR4, UR4, 0x1, URZ ;  /* 0x0000000104040899 */ /* 0x000fe2000800063f */
[----:B-1----:R-:W-:Y:S02]  /*0220*/  ISETP.NE.AND P1, PT, R2, RZ, PT ;  /* 0x000000ff0200720c */ /* 0x002fe40003f25270 */
[----:B------:R1:W3:Y:S01]  /*0230*/  SHFL.IDX PT, R2, R3, RZ, 0x1f ;  /* 0x00001fff03027589 */ /* 0x0002e200000e0000 */
[----:B--2---:R-:W-:Y:S01]  /*0240*/  @UP0 ULEA UR6, UR7, UR6, 0x18 ;  /* 0x0000000607060291 */ /* 0x004fe2000f8ec03f */
[----:B------:R-:W-:Y:S02]  /*0250*/  VOTEU.ANY UP0, P0 ;  /* 0x00000000003f7886 */ /* 0x000fe40000000100 */
[----:B------:R-:W2:Y:S09]  /*0260*/  FENCE.VIEW.ASYNC.S ;  /* 0x00000000000073c6 */ /* 0x000eb20000000000 */
[----:B--2---:R1:W2:Y:S01]  /*0270*/  @UP0 SYNCS.EXCH.64 URZ, [UR6+0x28800], UR4 ;  /* 0x02880004063f05b2 */ /* 0x0042a20008000100 */
[----:B------:R1:W4:Y:S02]  /*0280*/  @UP1 SYNCS.EXCH.64 URZ, [UR6+0x28820], UR4 ;  /* 0x02882004063f15b2 */ /* 0x0003240008000100 */
[----:B-1----:R-:W-:Y:S05]  /*0290*/  @P1 BRA `(.L_x_705) ;  /* 0x0000000000481947 */ /* 0x002fea0003800000 */
[----:B------:R-:W1:Y:S01]  /*02a0*/  S2UR UR5, SR_CgaCtaId ;  /* 0x00000000000579c3 */ /* 0x000e620000008800 */
        /* <DEDUP_REMOVED lines=15> */
[----:B------:R1:W1:Y:S01]  /*03a0*/  SYNCS.EXCH.64 URZ, [UR8+0x28848], UR4 ;  /* 0x02884804083f75b2 */ /* 0x0002620008000100 */
[----:B------:R-:W-:Y:S01]  /*03b0*/  NOP ;  /* 0x0000000000007918 */ /* 0x000fe20000000000 */
.L_x_705:
[----:B------:R-:W5:Y:S01]  /*03c0*/  SHFL.IDX PT, R3, R0, RZ, 0x1f ;  /* 0x00001fff00037589 */ /* 0x000f6200000e0000 */
[----:B------:R-:W-:Y:S01]  /*03d0*/  NOP ;  /* 0x0000000000007918 */ /* 0x000fe20000000000 */
[----:B-----5:R-:W-:-:S13]  /*03e0*/  ISETP.NE.AND P0, PT, R3, RZ, PT ;  /* 0x000000ff0300720c */ /* 0x020fda0003f05270 */
        /* <DEDUP_REMOVED lines=19> */
.L_x_706:
[----:B------:R-:W5:Y:S01]  /*0520*/  SHFL.IDX PT, R3, R0, RZ, 0x1f ;  /* 0x00001fff00037589 */ /* 0x000f6200000e0000 */
[----:B------:R-:W-:Y:S01]  /*0530*/  NOP ;  /* 0x0000000000007918 */ /* 0x000fe20000000000 */
[----:B-----5:R-:W-:-:S13]  /*0540*/  ISETP.NE.AND P0, PT, R3, RZ, PT ;  /* 0x000000ff0300720c */ /* 0x020fda0003f05270 */
        /* <DEDUP_REMOVED lines=13> */
[----:B------:R1:W1:Y:S01]  /*0620*/  SYNCS.EXCH.64 URZ, [UR6+0x28888], UR4 ;  /* 0x02888804063f75b2 */ /* 0x0002620008000100 */
[----:B------:R-:W-:Y:S01]  /*0630*/  NOP ;  /* 0x0000000000007918 */ /* 0x000fe20000000000 */
.L_x_707:
        /* <DEDUP_REMOVED lines=22> */
.L_x_708:
        /* <DEDUP_REMOVED lines=22> */
.L_x_709:
[----:B---3--:R-:W-:Y:S01]  /*0900*/  ISETP.NE.AND P0, PT, R2, RZ, PT ;  /* 0x000000ff0200720c */ /* 0x008fe20003f05270 */
[----:B------:R-:W-:Y:S01]  /*0910*/  IMAD.MOV.U32 R2, RZ, RZ, 0x1 ;  /* 0x00000001ff027424 */ /* 0x000fe200078e00ff */
[----:B------:R-:W-:Y:S01]  /*0920*/  NOP ;  /* 0x0000000000007918 */ /* 0x000fe20000000000 */
[----:B------:R-:W-:-:S03]  /*0930*/  ULDC.64 UR46, c[0x0][0x208] ;  /* 0x00008200002e7ab9 */ /* 0x000fc60000000a00 */
[----:B------:R-:W-:-:S05]  /*0940*/  SEL R2, R2, 0x2, !P0 ;  /* 0x0000000202027807 */ /* 0x000fca0004000000 */
[----:B------:R3:W-:Y:S01]  /*0950*/  STL [R1+0x24], R2 ;  /* 0x0000240201007387 */ /* 0x0007e20000100800 */
[----:B-12-4-:R-:W-:Y:S06]  /*0960*/  BAR.SYNC.DEFER_BLOCKING 0x0 ;  /* 0x0000000000007b1d */ /* 0x016fec0000010000 */
[----:B------:R-:W-:Y:S05]  /*0970*/  @!P0 BRA `(.L_x_710) ;  /* 0x0000016000dc8947 */ /* 0x000fea0003800000 */
.L_x_711:
[----:B------:R-:W-:-:S08]  /*0980*/  NOP ;  /* 0x0000000000007918 */ /* 0x000fd00000000000 */
[----:B------:R-:W1:Y:S02]  /*0990*/  USETMAXREG.TRY_ALLOC.CTAPOOL UP0, 0xf0 ;  /* 0x000000f0000079c8 */ /* 0x000e640008000600 */
[----:B-1----:R-:W-:-:S13]  /*09a0*/  PLOP3.LUT P0, PT, PT, PT, UP0, 0x80, 0x0 ;  /* 0x000000000000781c */ /* 0x002fda0003f0f008 */
[----:B------:R-:W-:Y:S05]  /*09b0*/  @!P0 BRA `(.L_x_711) ;  /* 0xfffffffc00f08947 */ /* 0x000fea000383ffff */
[----:B---3--:R-:W1:Y:S01]  /*09c0*/  S2R R2, SR_TID.X ;  /* 0x0000000000027919 */ /* 0x008e620000002100 */
[----:B------:R-:W2:Y:S08]  /*09d0*/  S2UR UR7, SR_CTAID.X ;  /* 0x00000000000779c3 */ /* 0x000eb00000002500 */
[----:B------:R-:W-:Y:S08]  /*09e0*/  BAR.ARV 0x4, 0x180 ;  /* 0x0106000000007b1d */ /* 0x000ff00000002000 */
[----:B------:R-:W-:Y:S06]  /*09f0*/  BAR.ARV 0x8, 0x120 ;  /* 0x0204800000007b1d */ /* 0x000fec0000002000 */
[----:B-1----:R-:W-:-:S04]  /*0a00*/  LOP3.LUT R0, R2, 0xffffff80, RZ, 0xc0, !PT ;  /* 0xffffff8002007812 */ /* 0x002fc800078ec0ff */
[----:B------:R-:W-:Y:S02]  /*0a10*/  ISETP.NE.AND P0, PT, R0, 0x80, PT ;  /* 0x000000800000780c */ /* 0x000fe40003f05270 */
[----:B------:R-:W2:Y:S11]  /*0a20*/  LDC R0, c[0x0][0xda8] ;  /* 0x00036a00ff007b82 */ /* 0x000eb60000000800 */
[----:B------:R-:W-:Y:S06]  /*0a30*/  @!P0 BAR.ARV 0x9, 0x100 ;  /* 0x0244000000008b1d */ /* 0x000fec0000002000 */
[----:B--2---:R-:W-:-:S13]  /*0a40*/  ISETP.LE.AND P0, PT, R0, UR7, PT ;  /* 0x0000000700007c0c */ /* 0x004fda000bf03270 */
[----:B------:R-:W-:Y:S05]  /*0a50*/  @P0 EXIT ;  /* 0x000000000000094d */ /* 0x000fea0003800000 */
[----:B------:R-:W2:Y:S01]  /*0a60*/  LDL.LU R10, [R1+0x24] ;  /* 0x00002400010a7983 */ /* 0x000ea20000300800 */
[----:B------:R-:W-:-:S05]  /*0a70*/  VIADD R0, R2, 0xffffff80 ;  /* 0xffffff8002007836 */ /* 0x000fca0000000000 */
[----:B------:R-:W-:-:S04]  /*0a80*/  SHF.R.S32.HI R3, RZ, 0x1f, R0 ;  /* 0x0000001fff037819 */ /* 0x000fc80000011400 */
[CC--:B------:R-:W-:Y:S01]  /*0a90*/  LEA.HI R2, R3.reuse, R0.reuse, RZ, 0x7 ;  /* 0x0000000003027211 */ /* 0x0c0fe200078f38ff */
[----:B------:R-:W1:Y:S03]  /*0aa0*/  S2UR UR37, SR_CgaCtaId ;  /* 0x00000000002579c3 */ /* 0x000e660000008800 */
[----:B------:R-:W-:Y:S02]  /*0ab0*/  LOP3.LUT R5, R2, 0xffffff80, RZ, 0xc0, !PT ;  /* 0xffffff8002057812 */ /* 0x000fe400078ec0ff */
[----:B------:R-:W-:-:S03]  /*0ac0*/  LEA.HI R4, R3, R0, RZ, 0x4 ;  /* 0x0000000003047211 */ /* 0x000fc600078f20ff */
[----:B------:R-:W-:Y:S01]  /*0ad0*/  IMAD.IADD R18, R0, 0x1, -R5 ;  /* 0x0000000100127824 */ /* 0x000fe200078e0a05 */
[----:B------:R-:W-:Y:S01]  /*0ae0*/  SHF.R.S32.HI R7, RZ, 0x4, R4 ;  /* 0x00000004ff077819 */ /* 0x000fe20000011404 */
[----:B------:R-:W3:Y:S01]  /*0af0*/  S2UR UR6, SR_SWINHI ;  /* 0x00000000000679c3 */ /* 0x000ee20000002f00 */
[C---:B------:R-:W-:Y:S02]  /*0b00*/  LOP3.LUT R5, R4.reuse, 0x3fffff0, RZ, 0xc0, !PT ;  /* 0x03fffff004057812 */ /* 0x040fe400078ec0ff */
[----:B------:R-:W-:Y:S02]  /*0b10*/  SHF.R.S32.HI R9, RZ, 0x1f, R18 ;  /* 0x0000001fff097819 */ /* 0x000fe40000011412 */
[----:B------:R-:W-:Y:S02]  /*0b20*/  LEA.HI R3, R3, R0, RZ, 0x5 ;  /* 0x0000000003037211 */ /* 0x000fe400078f28ff */
[----:B------:R-:W-:Y:S01]  /*0b30*/  LEA.HI R4, R4, R7, RZ, 0x1 ;  /* 0x0000000704047211 */ /* 0x000fe200078f08ff */
[----:B------:R-:W-:Y:S01]  /*0b40*/  IMAD.IADD R5, R0, 0x1, -R5 ;  /* 0x0000000100057824 */ /* 0x000fe200078e0a05 */
[----:B------:R-:W-:-:S02]  /*0b50*/  LEA.HI R6, R9, R18, RZ, 0x2 ;  /* 0x0000001209067211 */ /* 0x000fc400078f10ff */
[----:B------:R-:W-:Y:S02]  /*0b60*/  SHF.R.S32.HI R0, RZ, 0x5, R3 ;  /* 0x00000005ff007819 */ /* 0x000fe40000011403 */
[----:B------:R-:W-:Y:S02]  /*0b70*/  LOP3.LUT R4, R4, 0x1ffffffe, RZ, 0xc0, !PT ;  /* 0x1ffffffe04047812 */ /* 0x000fe400078ec0ff */
[--C-:B------:R-:W-:Y:S02]  /*0b80*/  SHF.R.S32.HI R8, RZ, 0x2, R6.reuse ;  /* 0x00000002ff087819 */ /* 0x100fe40000011406 */
[----:B------:R-:W-:Y:S01]  /*0b90*/  SHF.R.S32.HI R3, RZ, 0x1f, R6 ;  /* 0x0000001fff037819 */ /* 0x000fe20000011406 */
[----:B------:R-:W-:Y:S02]  /*0ba0*/  IMAD R5, R0, 0x10, R5 ;  /* 0x0000001000057824 */ /* 0x000fe400078e0205 */
[----:B------:R-:W-:Y:S01]  /*0bb0*/  IMAD.IADD R4, R7, 0x1, -R4 ;  /* 0x0000000107047824 */ /* 0x000fe200078e0a04 */
[----:B------:R-:W-:-:S02]  /*0bc0*/  LEA.HI R0, R3, R8, RZ, 0x3 ;  /* 0x0000000803007211 */ /* 0x000fc400078f18ff */
[----:B------:R-:W-:Y:S01]  /*0bd0*/  SHF.R.S32.HI R3, RZ, 0x7, R2 ;  /* 0x00000007ff037819 */ /* 0x000fe20000011402 */
[----:B------:R-:W-:Y:S01]  /*0be0*/  UMOV UR38, 0x400 ;  /* 0x0000040000267882 */ /* 0x000fe20000000000 */
[----:B------:R-:W-:Y:S01]  /*0bf0*/  IMAD R4, R5, 0x8, R4 ;  /* 0x0000000805047824 */ /* 0x000fe200078e0204 */
[----:B-1----:R-:W-:Y:S01]  /*0c00*/  ULEA UR38, UR37, UR38, 0x18 ;  /* 0x0000002625267291 */ /* 0x002fe2000f8ec03f */
[----:B------:R-:W-:Y:S02]  /*0c10*/  LOP3.LUT R5, R0, 0xfffffff8, RZ, 0xc0, !PT ;  /* 0xfffffff800057812 */ /* 0x000fe400078ec0ff */
[----:B------:R-:W-:Y:S02]  /*0c20*/  LEA.HI R2, R2, R3, RZ, 0x1 ;  /* 0x0000000302027211 */ /* 0x000fe400078f08ff */
[----:B------:R-:W-:Y:S01]  /*0c30*/  LEA.HI R9, R9, R18, RZ, 0x5 ;  /* 0x0000001209097211 */ /* 0x000fe200078f28ff */
[----:B------:R-:W-:Y:S01]  /*0c40*/  IMAD.IADD R8, R8, 0x1, -R5 ;  /* 0x0000000108087824 */ /* 0x000fe200078e0a05 */
[----:B------:R-:W-:-:S02]  /*0c50*/  LOP3.LUT R2, R2, 0x3fffffe, RZ, 0xc0, !PT ;  /* 0x03fffffe02027812 */ /* 0x000fc400078ec0ff */
[----:B------:R-:W-:Y:S01]  /*0c60*/  SHF.R.S32.HI R9, RZ, 0x5, R9 ;  /* 0x00000005ff097819 */ /* 0x000fe20000011409 */
[----:B------:R-:W-:Y:S01]  /*0c70*/  UMOV UR4, UR38 ;  /* 0x0000002600047c82 */ /* 0x000fe20008000000 */
[----:B---3--:R-:W-:Y:S01]  /*0c80*/  UMOV UR5, UR6 ;  /* 0x0000000600057c82 */ /* 0x008fe20008000000 */
[----:B------:R-:W-:Y:S01]  /*0c90*/  LOP3.LUT R7, R6, 0x7ffffffc, RZ, 0xc0, !PT ;  /* 0x7ffffffc06077812 */ /* 0x000fe200078ec0ff */
[----:B------:R-:W-:Y:S02]  /*0ca0*/  IMAD.U32 R208, RZ, RZ, UR4 ;  /* 0x00000004ffd07e24 */ /* 0x000fe4000f8e00ff */
[----:B------:R-:W-:Y:S02]  /*0cb0*/  IMAD.U32 R209, RZ, RZ, UR5 ;  /* 0x00000005ffd17e24 */ /* 0x000fe4000f8e00ff */
[----:B------:R-:W-:Y:S02]  /*0cc0*/  IMAD.SHL.U32 R5, R4, 0x8, RZ ;  /* 0x0000000804057824 */ /* 0x000fe400078e00ff */
[----:B------:R-:W-:-:S02]  /*0cd0*/  IMAD.IADD R2, R3, 0x1, -R2 ;  /* 0x0000000103027824 */ /* 0x000fc400078e0a02 */
[----:B------:R-:W-:Y:S02]  /*0ce0*/  IMAD R9, R9, 0x10, R8 ;  /* 0x0000001009097824 */ /* 0x000fe400078e0208 */
[----:B------:R-:W-:Y:S02]  /*0cf0*/  IMAD.IADD R18, R18, 0x1, -R7 ;  /* 0x0000000112127824 */ /* 0x000fe400078e0a07 */
[----:B------:R-:W-:Y:S01]  /*0d00*/  IMAD.WIDE R208, R5, 0x2, R208 ;  /* 0x0000000205d07825 */ /* 0x000fe200078e02d0 */
[----:B------:R-:W-:-:S03]  /*0d10*/  UMOV UR4, UR7 ;  /* 0x0000000700047c82 */ /* 0x000fc60008000000 */
[----:B------:R-:W-:Y:S02]  /*0d20*/  IMAD R214, R2, 0x40, R9 ;  /* 0x0000004002d67824 */ /* 0x000fe400078e0209 */
[----:B------:R-:W-:Y:S02]  /*0d30*/  IMAD.MOV.U32 R213, RZ, RZ, RZ ;  /* 0x000000ffffd57224 */ /* 0x000fe400078e00ff */
[----:B------:R-:W-:Y:S01]  /*0d40*/  IMAD.MOV.U32 R17, RZ, RZ, RZ ;  /* 0x000000ffff117224 */ /* 0x000fe200078e00ff */
[----:B------:R-:W-:Y:S01]  /*0d50*/  UMOV UR36, URZ ;  /* 0x0000003f00247c82 */ /* 0x000fe20008000000 */
[----:B--2---:R-:W-:-:S07]  /*0d60*/  LOP3.LUT R22, R10, 0x1, RZ, 0xfc, !PT ;  /* 0x000000010a167812 */ /* 0x004fce00078efcff */
.L_x_808:
[----:B------:R-:W-:Y:S01]  /*0d70*/  ULDC UR5, c[0x0][0xdd0] ;  /* 0x0003740000057ab9 */ /* 0x000fe20000000800 */
[----:B------:R-:W1:Y:S01]  /*0d80*/  LDC R0, c[0x0][0xde8] ;  /* 0x00037a00ff007b82 */ /* 0x000e620000000800 */
[----:B------:R-:W-:Y:S01]  /*0d90*/  UISETP.NE.AND UP0, UPT, UR5, 0x1, UPT ;  /* 0x000000010500788c */ /* 0x000fe2000bf05270 */
[----:B------:R-:W-:-:S10]  /*0da0*/  UMOV UR8, UR4 ;  /* 0x0000000400087c82 */ /* 0x000fd40008000000 */
[----:B------:R-:W-:Y:S01]  /*0db0*/  @UP0 ULDC UR6, c[0x0][0xdd4] ;  /* 0x0003750000060ab9 */ /* 0x000fe20000000800 */
[----:B------:R-:W-:Y:S01]  /*0dc0*/  @UP0 ULDC UR9, c[0x0][0xdd8] ;  /* 0x0003760000090ab9 */ /* 0x000fe20000000800 */
[----:B------:R-:W-:-:S04]  /*0dd0*/  UIMAD.WIDE.U32 UR6, UR4, UR6, URZ ;  /* 0x00000006040672a5 */ /* 0x000fc8000f8e003f */
[----:B------:R-:W-:-:S04]  /*0de0*/  @UP0 USHF.R.U32.HI UR8, URZ, UR9, UR7 ;  /* 0x000000093f080299 */ /* 0x000fc80008011607 */
[----:B------:R-:W-:Y:S02]  /*0df0*/  UIADD3 UR6, -UR8, URZ, URZ ;  /* 0x0000003f08067290 */ /* 0x000fe4000fffe13f */
[----:B-1----:R-:W-:Y:S02]  /*0e00*/  ISETP.LE.AND P0, PT, R0, UR8, PT ;  /* 0x0000000800007c0c */ /* 0x002fe4000bf03270 */
[----:B------:R-:W-:-:S11]  /*0e10*/  UIMAD UR7, UR5, UR6, UR4 ;  /* 0x00000006050772a4 */ /* 0x000fd6000f8e0204 */
[----:B--234-:R-:W-:Y:S05]  /*0e20*/  @!P0 BRA `(.L_x_712) ;  /* 0x0000000000208947 */ /* 0x01cfea0003800000 */
[----:B------:R-:W-:Y:S01]  /*0e30*/  ULDC UR6, c[0x0][0xddc] ;  /* 0x0003770000067ab9 */ /* 0x000fe20000000800 */
[----:B------:R-:W-:Y:S01]  /*0e40*/  UMOV UR39, UR7 ;  /* 0x0000000700277c82 */ /* 0x000fe20008000000 */
[----:B------:R-:W-:-:S11]  /*0e50*/  UISETP.NE.AND UP0, UPT, UR6, 0x1, UPT ;  /* 0x000000010600788c */ /* 0x000fd6000bf05270 */
[----:B------:R-:W-:Y:S02]  /*0e60*/  @UP0 ULDC.64 UR10, c[0x0][0xde0] ;  /* 0x00037800000a0ab9 */ /* 0x000fe40000000a00 */
[----:B------:R-:W-:-:S04]  /*0e70*/  UIMAD.WIDE.U32 UR4, UR7, UR10, URZ ;  /* 0x0000000a070472a5 */ /* 0x000fc8000f8e003f */
[----:B------:R-:W-:-:S04]  /*0e80*/  @UP0 USHF.R.U32.HI UR39, URZ, UR11, UR5 ;  /* 0x0000000b3f270299 */ /* 0x000fc80008011605 */
[----:B------:R-:W-:Y:S01]  /*0e90*/  UIMAD UR4, UR39, UR6, URZ ;  /* 0x00000006270472a4 */ /* 0x000fe2000f8e023f */
[----:B------:R-:W-:Y:S11]  /*0ea0*/  BRA `(.L_x_713) ;  /* 0x00000000001c7947 */ /* 0x000ff60003800000 */
.L_x_712:
[----:B------:R-:W-:Y:S01]  /*0eb0*/  ULDC UR6, c[0x0][0xdc4] ;  /* 0x0003710000067ab9 */ /* 0x000fe20000000800 */
[----:B------:R-:W-:Y:S01]  /*0ec0*/  UMOV UR39, UR7 ;  /* 0x0000000700277c82 */ /* 0x000fe20008000000 */
[----:B------:R-:W-:-:S11]  /*0ed0*/  UISETP.NE.AND UP0, UPT, UR6, 0x1, UPT ;  /* 0x000000010600788c */ /* 0x000fd6000bf05270 */
[----:B------:R-:W-:Y:S02]  /*0ee0*/  @UP0 ULDC.64 UR10, c[0x0][0xdc8] ;  /* 0x00037200000a0ab9 */ /* 0x000fe40000000a00 */
[----:B------:R-:W-:-:S04]  /*0ef0*/  UIMAD.WIDE.U32 UR4, UR7, UR10, URZ ;  /* 0x0000000a070472a5 */ /* 0x000fc8000f8e003f */
[----:B------:R-:W-:-:S04]  /*0f00*/  @UP0 USHF.R.U32.HI UR39, URZ, UR11, UR5 ;  /* 0x0000000b3f270299 */ /* 0x000fc80008011605 */
[----:B------:R-:W-:-:S12]  /*0f10*/  UIMAD UR4, UR39, UR6, URZ ;  /* 0x00000006270472a4 */ /* 0x000fd8000f8e023f */
.L_x_713:
[----:B------:R-:W1:Y:S01]  /*0f20*/  LDC R0, c[0x0][0x428] ;  /* 0x00010a00ff007b82 */ /* 0x000e620000000800 */
[----:B------:R-:W-:Y:S01]  /*0f30*/  ULDC UR43, c[0x0][0xdb8] ;  /* 0x00036e00002b7ab9 */ /* 0x000fe20000000800 */
[----:B------:R-:W-:Y:S02]  /*0f40*/  UIADD3 UR4, UR7, -UR4, URZ ;  /* 0x8000000407047290 */ /* 0x000fe4000fffe03f */
[----:B------:R-:W-:Y:S01]  /*0f50*/  UISETP.NE.AND UP0, UPT, UR43, 0x1, UPT ;  /* 0x000000012b00788c */ /* 0x000fe2000bf05270 */
[----:B------:R-:W-:Y:S01]  /*0f60*/  ULDC UR5, c[0x0][0xdc4] ;  /* 0x0003710000057ab9 */ /* 0x000fe20000000800 */
[----:B------:R-:W-:Y:S02]  /*0f70*/  ULDC.64 UR6, c[0x0][0x3f8] ;  /* 0x0000fe0000067ab9 */ /* 0x000fe40000000a00 */
[----:B------:R-:W2:Y:S01]  /*0f80*/  LDC.64 R8, c[0x0][0x9e0] ;  /* 0x00027800ff087b82 */ /* 0x000ea20000000a00 */
[----:B------:R-:W-:Y:S01]  /*0f90*/  UIMAD UR8, UR8, UR5, UR4 ;  /* 0x00000005080872a4 */ /* 0x000fe2000f8e0204 */
[----:B------:R-:W-:-:S04]  /*0fa0*/  ISETP.NE.U32.AND P0, PT, RZ, UR6, PT ;  /* 0x00000006ff007c0c */ /* 0x000fc8000bf05070 */
[----:B------:R-:W-:Y:S01]  /*0fb0*/  ISETP.NE.AND.EX P0, PT, RZ, UR7, PT, P0 ;  /* 0x00000007ff007c0c */ /* 0x000fe2000bf05300 */
[----:B------:R-:W-:Y:S01]  /*0fc0*/  @UP0 ULDC UR4, c[0x0][0xdbc] ;  /* 0x00036f0000040ab9 */ /* 0x000fe20000000800 */
[----:B------:R-:W3:Y:S01]  /*0fd0*/  LDC R6, c[0x0][0x288] ;  /* 0x0000a200ff067b82 */ /* 0x000ee20000000800 */
[----:B------:R-:W-:Y:S01]  /*0fe0*/  UIMAD.WIDE.U32 UR4, UR8, UR4, URZ ;  /* 0x00000004080472a5 */ /* 0x000fe2000f8e003f */
[----:B------:R-:W-:Y:S01]  /*0ff0*/  @UP0 ULDC UR6, c[0x0][0xdc0] ;  /* 0x0003700000060ab9 */ /* 0x000fe20000000800 */
[----:B------:R-:W-:Y:S02]  /*1000*/  UMOV UR44, UR8 ;  /* 0x00000008002c7c82 */ /* 0x000fe40008000000 */
[----:B------:R-:W-:Y:S02]  /*1010*/  @UP0 USHF.R.U32.HI UR44, URZ, UR6, UR5 ;  /* 0x000000063f2c0299 */ /* 0x000fe40008011605 */
[----:B------:R-:W-:Y:S01]  /*1020*/  ULOP3.LUT UR4, URZ, UR39, URZ, 0x33, !UPT ;  /* 0x000000273f047292 */ /* 0x000fe2000f8e333f */
[----:B-1----:R-:W-:Y:S01]  /*1030*/  ISETP.NE.AND P1, PT, R0, 0x1, PT ;  /* 0x000000010000780c */ /* 0x002fe20003f25270 */
[----:B------:R-:W1:Y:S01]  /*1040*/  LDC R19, c[0x0][0x404] ;  /* 0x00010100ff137b82 */ /* 0x000e620000000800 */
[----:B------:R-:W-:Y:S01]  /*1050*/  ULDC UR6, c[0x0][0xdac] ;  /* 0x00036b0000067ab9 */ /* 0x000fe20000000800 */
[----:B------:R-:W-:-:S02]  /*1060*/  UIADD3 UR5, -UR44, URZ, URZ ;  /* 0x0000003f2c057290 */ /* 0x000fc4000fffe13f */
[----:B------:R-:W-:Y:S02]  /*1070*/  UIADD3 UR4, UR4, UR6, URZ ;  /* 0x0000000604047290 */ /* 0x000fe4000fffe03f */
[----:B------:R-:W-:Y:S01]  /*1080*/  UIMAD UR43, UR43, UR5, UR8 ;  /* 0x000000052b2b72a4 */ /* 0x000fe2000f8e0208 */
[----:B--2---:R-:W-:Y:S01]  /*1090*/  ISETP.GE.AND P2, PT, R9, 0x1, PT ;  /* 0x000000010900780c */ /* 0x004fe20003f46270 */
[----:B------:R-:W2:Y:S01]  /*10a0*/  LDC R212, c[0x0][0x2e0] ;  /* 0x0000b800ffd47b82 */ /* 0x000ea20000000800 */
[----:B------:R-:W-:-:S03]  /*10b0*/  USHF.L.U32 UR42, UR4, 0x7, URZ ;  /* 0x00000007042a7899 */ /* 0x000fc6000800063f */
[----:B------:R-:W-:Y:S01]  /*10c0*/  IMAD.U32 R211, RZ, RZ, UR43 ;  /* 0x0000002bffd37e24 */ /* 0x000fe2000f8e00ff */
[----:B---3--:R-:W-:-:S03]  /*10d0*/  IADD3 R0, -R6, 0x80, RZ ;  /* 0x0000008006007810 */ /* 0x008fc60007ffe1ff */
[----:B------:R-:W3:Y:S08]  /*10e0*/  @P1 LDC R3, c[0x0][0x42c] ;  /* 0x00010b00ff031b82 */ /* 0x000ef00000000800 */
[----:B------:R-:W4:Y:S01]  /*10f0*/  @P1 LDC R5, c[0x0][0x430] ;  /* 0x00010c00ff051b82 */ /* 0x000f220000000800 */
[----:B-1----:R-:W-:-:S05]  /*1100*/  SEL R19, R19, 0x1, P0 ;  /* 0x0000000113137807 */ /* 0x002fca0000000000 */
[CC--:B--2---:R-:W-:Y:S02]  /*1110*/  IMAD R210, R19.reuse, R212.reuse, R0 ;  /* 0x000000d413d27224 */ /* 0x0c4fe400078e0200 */
[----:B------:R-:W-:Y:S02]  /*1120*/  IMAD R123, R19, R212, RZ ;  /* 0x000000d4137b7224 */ /* 0x000fe400078e02ff */
[----:B------:R-:W-:Y:S02]  /*1130*/  VIADD R210, R210, UR42 ;  /* 0x0000002ad2d27c36 */ /* 0x000fe40008000000 */
[----:B---3--:R-:W-:-:S05]  /*1140*/  @P1 IMAD.HI.U32 R0, R3, UR43, RZ ;  /* 0x0000002b03001c27 */ /* 0x008fca000f8e00ff */
[----:B----4-:R-:W-:Y:S01]  /*1150*/  @P1 SHF.R.U32.HI R211, RZ, R5, R0 ;  /* 0x00000005ffd31219 */ /* 0x010fe20000011600 */
[----:B------:R-:W-:Y:S01]  /*1160*/  IMAD.IADD R0, R210, 0x1, R8 ;  /* 0x00000001d2007824 */ /* 0x000fe200078e0208 */
[----:B------:R-:W-:Y:S06]  /*1170*/  @!P2 BRA `(.L_x_714) ;  /* 0x000000000040a947 */ /* 0x000fec0003800000 */
[C---:B------:R-:W-:Y:S01]  /*1180*/  ISETP.GT.AND P0, PT, R210.reuse, RZ, PT ;  /* 0x000000ffd200720c */ /* 0x040fe20003f04270 */
[----:B------:R-:W-:-:S12]  /*1190*/  VIADD R3, R210, 0xffffffff ;  /* 0xffffffffd2037836 */ /* 0x000fd80000000000 */
[----:B------:R-:W-:Y:S05]  /*11a0*/  @P0 BRA `(.L_x_715) ;  /* 0x00000000001c0947 */ /* 0x000fea0003800000 */
[----:B------:R-:W-:Y:S01]  /*11b0*/  ISETP.NE.AND P0, PT, R9, 0x1, PT ;  /* 0x000000010900780c */ /* 0x000fe20003f05270 */
[----:B------:R-:W-:-:S12]  /*11c0*/  IMAD.MOV R3, RZ, RZ, -R210 ;  /* 0x000000ffff037224 */ /* 0x000fd800078e0ad2 */
[----:B------:R-:W1:Y:S02]  /*11d0*/  @P0 LDC.64 R4, c[0x0][0x9e8] ;  /* 0x00027a00ff040b82 */ /* 0x000e640000000a00 */
[----:B-1----:R-:W-:-:S05]  /*11e0*/  @P0 IMAD.HI.U32 R4, R3, R4, RZ ;  /* 0x0000000403040227 */ /* 0x002fca00078e00ff */
[----:B------:R-:W-:-:S04]  /*11f0*/  @P0 SHF.R.U32.HI R3, RZ, R5, R4 ;  /* 0x00000005ff030219 */ /* 0x000fc80000011604 */
[----:B------:R-:W-:Y:S01]  /*1200*/  LOP3.LUT R3, RZ, R3, RZ, 0x33, !PT ;  /* 0x00000003ff037212 */ /* 0x000fe200078e33ff */
[----:B------:R-:W-:Y:S06]  /*1210*/  BRA `(.L_x_716) ;  /* 0x0000000000107947 */ /* 0x000fec0003800000 */
.L_x_715:
[----:B------:R-:W-:-:S13]  /*1220*/  ISETP.NE.AND P0, PT, R9, 0x1, PT ;  /* 0x000000010900780c */ /* 0x000fda0003f05270 */
[----:B------:R-:W1:Y:S02]  /*1230*/  @P0 LDC.64 R4, c[0x0][0x9e8] ;  /* 0x00027a00ff040b82 */ /* 0x000e640000000a00 */
[----:B-1----:R-:W-:-:S05]  /*1240*/  @P0 IMAD.HI.U32 R4, R3, R4, RZ ;  /* 0x0000000403040227 */ /* 0x002fca00078e00ff */
[----:B------:R-:W-:-:S07]  /*1250*/  @P0 SHF.R.U32.HI R3, RZ, R5, R4 ;  /* 0x00000005ff030219 */ /* 0x000fce0000011604 */
.L_x_716:
[----:B------:R-:W-:-:S05]  /*1260*/  IMAD R3, R3, R9, R9 ;  /* 0x0000000903037224 */ /* 0x000fca00078e0209 */
[----:B------:R-:W-:-:S07]  /*1270*/  VIMNMX R0, R0, R3, PT ;  /* 0x0000000300007248 */ /* 0x000fce0003fe0100 */
.L_x_714:
[----:B------:R-:W-:Y:S01]  /*1280*/  VIADD R3, R0, 0xbf ;  /* 0x000000bf00037836 */ /* 0x000fe20000000000 */
[----:B------:R-:W-:Y:S01]  /*1290*/  ULDC UR4, c[0x0][0x9dc] ;  /* 0x0002770000047ab9 */ /* 0x000fe20000000800 */
[----:B------:R-:W-:Y:S02]  /*12a0*/  IMAD R0, R19, R212, 0xbf ;  /* 0x000000bf13007424 */ /* 0x000fe400078e02d4 */
[----:B------:R-:W-:-:S04]  /*12b0*/  IMAD.HI R4, R3, 0x2aaaaaab, RZ ;  /* 0x2aaaaaab03047827 */ /* 0x000fc800078e02ff */
[----:B------:R-:W-:Y:S01]  /*12c0*/  IMAD.HI R0, R0, 0x2aaaaaab, RZ ;  /* 0x2aaaaaab00007827 */ /* 0x000fe200078e02ff */
[----:B------:R-:W-:-:S03]  /*12d0*/  SHF.R.U32.HI R5, RZ, 0x1f, R4 ;  /* 0x0000001fff057819 */ /* 0x000fc60000011604 */
[----:B------:R-:W-:Y:S01]  /*12e0*/  IMAD R212, R19, R212, -R6 ;  /* 0x000000d413d47224 */ /* 0x000fe200078e0a06 */
[----:B------:R-:W-:Y:S02]  /*12f0*/  SHF.R.U32.HI R3, RZ, 0x1f, R0 ;  /* 0x0000001fff037819 */ /* 0x000fe40000011600 */
[----:B------:R-:W-:Y:S01]  /*1300*/  LEA.HI.SX32 R120, R4, R5, 0x1b ;  /* 0x0000000504787211 */ /* 0x000fe200078fdaff */
[----:B------:R-:W-:Y:S01]  /*1310*/  VIADD R121, R212, UR42 ;  /* 0x0000002ad4797c36 */ /* 0x000fe20008000000 */
[----:B------:R-:W-:-:S03]  /*1320*/  LEA.HI.SX32 R3, R0, R3, 0x1b ;  /* 0x0000000300037211 */ /* 0x000fc600078fdaff */
[----:B------:R-:W-:Y:S01]  /*1330*/  VIADD R0, R121, -UR4 ;  /* 0x8000000479007c36 */ /* 0x000fe20008000000 */
[----:B------:R-:W-:Y:S01]  /*1340*/  VIMNMX R120, R3, R120, PT ;  /* 0x0000007803787248 */ /* 0x000fe20003fe0100 */
[----:B------:R-:W-:Y:S06]  /*1350*/  @!P2 BRA `(.L_x_717) ;  /* 0x000000000040a947 */ /* 0x000fec0003800000 */
[----:B------:R-:W-:-:S13]  /*1360*/  ISETP.GT.AND P0, PT, R121, -0x1, PT ;  /* 0xffffffff7900780c */ /* 0x000fda0003f04270 */
[----:B------:R-:W-:Y:S05]  /*1370*/  @P0 BRA `(.L_x_718) ;  /* 0x00000000001c0947 */ /* 0x000fea0003800000 */
[----:B------:R-:W-:Y:S02]  /*1380*/  ISETP.NE.AND P0, PT, R9, 0x1, PT ;  /* 0x000000010900780c */ /* 0x000fe40003f05270 */
[----:B------:R-:W-:-:S11]  /*1390*/  LOP3.LUT R3, RZ, R121, RZ, 0x33, !PT ;  /* 0x00000079ff037212 */ /* 0x000fd600078e33ff */
[----:B------:R-:W1:Y:S02]  /*13a0*/  @P0 LDC.64 R4, c[0x0][0x9e8] ;  /* 0x00027a00ff040b82 */ /* 0x000e640000000a00 */
[----:B-1----:R-:W-:-:S05]  /*13b0*/  @P0 IMAD.HI.U32 R4, R3, R4, RZ ;  /* 0x0000000403040227 */ /* 0x002fca00078e00ff */
[----:B------:R-:W-:-:S04]  /*13c0*/  @P0 SHF.R.U32.HI R3, RZ, R5, R4 ;  /* 0x00000005ff030219 */ /* 0x000fc80000011604 */
[----:B------:R-:W-:Y:S01]  /*13d0*/  LOP3.LUT R4, RZ, R3, RZ, 0x33, !PT ;  /* 0x00000003ff047212 */ /* 0x000fe200078e33ff */
[----:B------:R-:W-:Y:S06]  /*13e0*/  BRA `(.L_x_719) ;  /* 0x0000000000147947 */ /* 0x000fec0003800000 */
.L_x_718:
[----:B------:R-:W-:Y:S01]  /*13f0*/  ISETP.NE.AND P0, PT, R9, 0x1, PT ;  /* 0x000000010900780c */ /* 0x000fe20003f05270 */
[----:B------:R-:W-:-:S12]  /*1400*/  IMAD.MOV.U32 R4, RZ, RZ, R121 ;  /* 0x000000ffff047224 */ /* 0x000fd800078e0079 */
[----:B------:R-:W1:Y:S02]  /*1410*/  @P0 LDC.64 R6, c[0x0][0x9e8] ;  /* 0x00027a00ff060b82 */ /* 0x000e640000000a00 */
[----:B-1----:R-:W-:-:S05]  /*1420*/  @P0 IMAD.HI.U32 R6, R121, R6, RZ ;  /* 0x0000000679060227 */ /* 0x002fca00078e00ff */
[----:B------:R-:W-:-:S07]  /*1430*/  @P0 SHF.R.U32.HI R4, RZ, R7, R6 ;  /* 0x00000007ff040219 */ /* 0x000fce0000011606 */
.L_x_719:
[----:B------:R-:W-:-:S05]  /*1440*/  IMAD R3, R4, R9, RZ ;  /* 0x0000000904037224 */ /* 0x000fca00078e02ff */
[----:B------:R-:W-:-:S07]  /*1450*/  VIMNMX R0, R0, R3, !PT ;  /* 0x0000000300007248 */ /* 0x000fce0007fe0100 */
.L_x_717:
[----:B------:R-:W-:Y:S01]  /*1460*/  IMAD.HI R3, R0, 0x2aaaaaab, RZ ;  /* 0x2aaaaaab00037827 */ /* 0x000fe200078e02ff */
[----:B------:R-:W-:Y:S02]  /*1470*/  PLOP3.LUT P0, PT, PT, PT, PT, 0x80, 0x0 ;  /* 0x000000000000781c */ /* 0x000fe40003f0f070 */
[----:B------:R-:W-:Y:S02]  /*1480*/  CS2R R182, SRZ ;  /* 0x0000000000b67805 */ /* 0x000fe4000001ff00 */
[----:B------:R-:W-:Y:S01]  /*1490*/  CS2R R6, SRZ ;  /* 0x0000000000067805 */ /* 0x000fe2000001ff00 */
[----:B------:R-:W-:Y:S01]  /*14a0*/  IMAD.MOV.U32 R0, RZ, RZ, RZ ;  /* 0x000000ffff007224 */ /* 0x000fe200078e00ff */
[----:B------:R-:W-:Y:S02]  /*14b0*/  SHF.R.U32.HI R4, RZ, 0x1f, R3 ;  /* 0x0000001fff047819 */ /* 0x000fe40000011603 */
[----:B------:R-:W-:Y:S02]  /*14c0*/  CS2R R180, SRZ ;  /* 0x0000000000b47805 */ /* 0x000fe4000001ff00 */
[----:B------:R-:W-:-:S02]  /*14d0*/  CS2R R8, SRZ ;  /* 0x0000000000087805 */ /* 0x000fc4000001ff00 */
[----:B------:R-:W-:Y:S02]  /*14e0*/  CS2R R174, SRZ ;  /* 0x0000000000ae7805 */ /* 0x000fe4000001ff00 */
[----:B------:R-:W-:Y:S01]  /*14f0*/  LEA.HI.SX32 R4, R3, R4, 0x1b ;  /* 0x0000000403047211 */ /* 0x000fe200078fdaff */
[----:B------:R-:W-:Y:S01]  /*1500*/  IMAD.MOV.U32 R3, RZ, RZ, RZ ;  /* 0x000000ffff037224 */ /* 0x000fe200078e00ff */
[----:B------:R-:W-:Y:S02]  /*1510*/  CS2R R10, SRZ ;  /* 0x00000000000a7805 */ /* 0x000fe4000001ff00 */
[----:B------:R-:W-:Y:S02]  /*1520*/  CS2R R172, SRZ ;  /* 0x0000000000ac7805 */ /* 0x000fe4000001ff00 */
[----:B------:R-:W-:Y:S02]  /*1530*/  VIMNMX R23, RZ, R4, !PT ;  /* 0x00000004ff177248 */ /* 0x000fe40007fe0100 */
[----:B------:R-:W-:-:S02]  /*1540*/  CS2R R12, SRZ ;  /* 0x00000000000c7805 */ /* 0x000fc4000001ff00 */
[----:B------:R-:W-:Y:S02]  /*1550*/  CS2R R166, SRZ ;  /* 0x0000000000a67805 */ /* 0x000fe4000001ff00 */
[----:B------:R-:W-:Y:S02]  /*1560*/  CS2R R14, SRZ ;  /* 0x00000000000e7805 */ /* 0x000fe4000001ff00 */
[----:B------:R-:W-:Y:S02]  /*1570*/  ISETP.GT.AND P1, PT, R120, R23, PT ;  /* 0x000000177800720c */ /* 0x000fe40003f24270 */
        /* <DEDUP_REMOVED lines=21> */
[----:B------:R-:W-:Y:S01]  /*16d0*/  CS2R R42, SRZ ;  /* 0x00000000002a7805 */ /* 0x000fe2000001ff00 */
[----:B------:R-:W-:Y:S06]  /*16e0*/  @!P1 BRA `(.L_x_720) ;  /* 0x0000013c00189947 */ /* 0x000fec0003800000 */
[----:B------:R-:W1:Y:S01]  /*16f0*/  S2R R5, SR_TID.X ;  /* 0x0000000000057919 */ /* 0x000e620000002100 */
[----:B------:R-:W-:-:S04]  /*1700*/  UIADD3 UR5, UR38, 0x18400, URZ ;  /* 0x0001840026057890 */ /* 0x000fc8000fffe03f */
[----:B------:R-:W-:-:S06]  /*1710*/  ULOP3.LUT UP0, URZ, UR5, 0x1bf, URZ, 0xc0, !UPT ;  /* 0x000001bf053f7892 */ /* 0x000fcc000f80c03f */
[----:B------:R-:W-:Y:S01]  /*1720*/  PLOP3.LUT P0, PT, PT, PT, UP0, 0x80, 0x0 ;  /* 0x000000000000781c */ /* 0x000fe20003f0f008 */
[----:B-1----:R-:W-:-:S05]  /*1730*/  VIADD R0, R5, 0xffffff80 ;  /* 0xffffff8005007836 */ /* 0x002fca0000000000 */
[----:B------:R-:W-:-:S04]  /*1740*/  SHF.R.S32.HI R3, RZ, 0x1f, R0 ;  /* 0x0000001fff037819 */ /* 0x000fc80000011400 */
[----:B------:R-:W-:-:S04]  /*1750*/  LEA.HI R3, R3, R0, RZ, 0x7 ;  /* 0x0000000003037211 */ /* 0x000fc800078f38ff */
[----:B------:R-:W-:-:S06]  /*1760*/  SHF.R.S32.HI R3, RZ, 0x7, R3 ;  /* 0x00000007ff037819 */ /* 0x000fcc0000011403 */
[----:B------:R-:W1:Y:S02]  /*1770*/  SHFL.IDX PT, R3, R3, RZ, 0x1f ;  /* 0x00001fff03037589 */ /* 0x000e6400000e0000 */
[----:B-1----:R-:W-:-:S13]  /*1780*/  R2UR UR40, R3 ;  /* 0x00000000032872ca */ /* 0x002fda00000e0000 */
[----:B------:R-:W-:-:S04]  /*1790*/  ULEA.HI UR4, UR40, UR40, URZ, 0x1 ;  /* 0x0000002828047291 */ /* 0x000fc8000f8f083f */
        /* <DEDUP_REMOVED lines=19> */
[----:B-1----:R-:W-:-:S07]  /*18d0*/  IMAD.MOV.U32 R13, RZ, RZ, RZ ;  /* 0x000000ffff0d7224 */ /* 0x002fce00078e00ff */
[----:B------:R-:W-:-:S07]  /*18e0*/  LEPC R20, `(.L_x_721) ;  /* 0x000000001014794e */ /* 0x000fce0000000000 */
[----:B--2---:R-:W-:Y:S05]  /*18f0*/  CALL.ABS.NOINC R14 ;  /* 0x000000000e007343 */ /* 0x004fea0003c00000 */
.L_x_721:
[----:B------:R-:W1:Y:S01]  /*1900*/  LDC.64 R12, c[0x0][0x990] ;  /* 0x00026400ff0c7b82 */ /* 0x000e620000000a00 */
[----:B------:R-:W-:Y:S01]  /*1910*/  IMAD.U32 R5, RZ, RZ, UR44 ;  /* 0x0000002cff057e24 */ /* 0x000fe2000f8e00ff */
[----:B------:R-:W-:-:S06]  /*1920*/  ULDC UR4, c[0x0][0x9d8] ;  /* 0x0002760000047ab9 */ /* 0x000fcc0000000800 */
[----:B------:R-:W2:Y:S01]  /*1930*/  LDC.64 R20, c[0x0][0x998] ;  /* 0x00026600ff147b82 */ /* 0x000ea20000000a00 */
[----:B-1----:R-:W-:-:S04]  /*1940*/  ISETP.NE.U32.AND P0, PT, R12, RZ, PT ;  /* 0x000000ff0c00720c */ /* 0x002fc80003f05070 */
[----:B------:R-:W-:Y:S02]  /*1950*/  ISETP.NE.AND.EX P0, PT, R13, RZ, PT, P0 ;  /* 0x000000ff0d00720c */ /* 0x000fe40003f05300 */
[----:B--2---:R-:W-:-:S04]  /*1960*/  ISETP.NE.U32.AND P1, PT, R20, RZ, PT ;  /* 0x000000ff1400720c */ /* 0x004fc80003f25070 */
[----:B------:R-:W-:-:S07]  /*1970*/  ISETP.NE.AND.EX P1, PT, R21, RZ, PT, P1 ;  /* 0x000000ff1500720c */ /* 0x000fce0003f25310 */
[----:B------:R-:W1:Y:S01]  /*1980*/  @P0 LDC.64 R8, c[0x0][0x9a8] ;  /* 0x00026a00ff080b82 */ /* 0x000e620000000a00 */
[----:B------:R-:W-:-:S07]  /*1990*/  @P0 SHF.R.S32.HI R3, RZ, 0x1f, R5 ;  /* 0x0000001fff030819 */ /* 0x000fce0000011405 */
[----:B------:R-:W2:Y:S01]  /*19a0*/  @P1 LDC.64 R10, c[0x0][0x9b8] ;  /* 0x00026e00ff0a1b82 */ /* 0x000ea20000000a00 */
[----:B------:R-:W-:-:S07]  /*19b0*/  @P1 SHF.R.S32.HI R5, RZ, 0x1f, R5 ;  /* 0x0000001fff051819 */ /* 0x000fce0000011405 */
[----:B------:R-:W3:Y:S08]  /*19c0*/  @P1 LDC.64 R24, c[0x0][0x9c0] ;  /* 0x00027000ff181b82 */ /* 0x000ef00000000a00 */
[----:B------:R-:W4:Y:S01]  /*19d0*/  @P0 LDC.64 R14, c[0x0][0x9b0] ;  /* 0x00026c00ff0e0b82 */ /* 0x000f220000000a00 */
[----:B-1----:R-:W-:Y:S01]  /*19e0*/  @P0 IMAD R0, R3, R8, RZ ;  /* 0x0000000803000224 */ /* 0x002fe200078e02ff */
[----:B------:R-:W-:-:S03]  /*19f0*/  @P0 SHF.R.S32.HI R3, RZ, 0x1f, R211 ;  /* 0x0000001fff030819 */ /* 0x000fc600000114d3 */
[----:B------:R-:W-:Y:S02]  /*1a00*/  @P0 IMAD R9, R9, UR44, R0 ;  /* 0x0000002c09090c24 */ /* 0x000fe4000f8e0200 */
[----:B--2---:R-:W-:Y:S02]  /*1a10*/  @P1 IMAD R6, R5, R10, RZ ;  /* 0x0000000a05061224 */ /* 0x004fe400078e02ff */
[----:B------:R-:W-:-:S04]  /*1a20*/  @P0 IMAD.WIDE.U32 R4, R8, UR44, RZ ;  /* 0x0000002c08040c25 */ /* 0x000fc8000f8e00ff */
[----:B------:R-:W-:Y:S01]  /*1a30*/  @P0 IMAD.IADD R5, R5, 0x1, R9 ;  /* 0x0000000105050824 */ /* 0x000fe200078e0209 */
[----:B------:R-:W-:Y:S01]  /*1a40*/  @P1 SHF.R.S32.HI R9, RZ, 0x1f, R211 ;  /* 0x0000001fff091819 */ /* 0x000fe200000114d3 */
[----:B------:R-:W-:Y:S02]  /*1a50*/  @P1 IMAD R11, R11, UR44, R6 ;  /* 0x0000002c0b0b1c24 */ /* 0x000fe4000f8e0206 */
[----:B------:R-:W-:-:S04]  /*1a60*/  @P1 IMAD.WIDE.U32 R6, R10, UR44, RZ ;  /* 0x0000002c0a061c25 */ /* 0x000fc8000f8e00ff */
[----:B---3--:R-:W-:Y:S02]  /*1a70*/  @P1 IMAD R8, R9, R24, RZ ;  /* 0x0000001809081224 */ /* 0x008fe400078e02ff */
[-C--:B----4-:R-:W-:Y:S02]  /*1a80*/  @P0 IMAD R0, R3, R14.reuse, RZ ;  /* 0x0000000e03000224 */ /* 0x090fe400078e02ff */
[----:B------:R-:W-:Y:S02]  /*1a90*/  @P1 IMAD.IADD R7, R7, 0x1, R11 ;  /* 0x0000000107071824 */ /* 0x000fe400078e020b */
[C---:B------:R-:W-:Y:S02]  /*1aa0*/  @P1 IMAD R11, R211.reuse, R25, R8 ;  /* 0x00000019d30b1224 */ /* 0x040fe400078e0208 */
[C---:B------:R-:W-:Y:S02]  /*1ab0*/  @P0 IMAD R3, R211.reuse, R15, R0 ;  /* 0x0000000fd3030224 */ /* 0x040fe400078e0200 */
[----:B------:R-:W-:-:S04]  /*1ac0*/  @P0 IMAD.WIDE.U32 R4, R211, R14, R4 ;  /* 0x0000000ed3040225 */ /* 0x000fc800078e0004 */
[----:B------:R-:W-:Y:S01]  /*1ad0*/  @P1 IMAD.WIDE.U32 R8, R211, R24, R6 ;  /* 0x00000018d3081225 */ /* 0x000fe200078e0006 */
[----:B------:R-:W-:-:S03]  /*1ae0*/  @P0 LEA R6, P2, R4, R12, 0x2 ;  /* 0x0000000c04060211 */ /* 0x000fc600078410ff */
[----:B------:R-:W-:Y:S01]  /*1af0*/  @P0 IMAD.IADD R3, R5, 0x1, R3 ;  /* 0x0000000105030824 */ /* 0x000fe200078e0203 */
[----:B------:R-:W-:Y:S01]  /*1b00*/  @P1 LEA R10, P3, R8, R20, 0x2 ;  /* 0x00000014080a1211 */ /* 0x000fe200078610ff */
[----:B------:R-:W-:-:S03]  /*1b10*/  @P1 IMAD.IADD R0, R9, 0x1, R11 ;  /* 0x0000000109001824 */ /* 0x000fc600078e020b */
[----:B------:R-:W-:Y:S01]  /*1b20*/  @P0 LEA.HI.X R7, R4, R13, R3, 0x2, P2 ;  /* 0x0000000d04070211 */ /* 0x000fe200010f1403 */
[----:B------:R-:W-:Y:S01]  /*1b30*/  IMAD.MOV.U32 R3, RZ, RZ, 0x3f800000 ;  /* 0x3f800000ff037424 */ /* 0x000fe200078e00ff */
[----:B------:R-:W-:Y:S01]  /*1b40*/  @P1 LEA.HI.X R11, R8, R21, R0, 0x2, P3 ;  /* 0x00000015080b1211 */ /* 0x000fe200018f1400 */
[----:B------:R-:W-:-:S04]  /*1b50*/  IMAD.MOV.U32 R0, RZ, RZ, 0x3f800000 ;  /* 0x3f800000ff007424 */ /* 0x000fc800078e00ff */
[----:B------:R-:W2:Y:S04]  /*1b60*/  @P0 LDG.E R3, desc[UR46][R6.64] ;  /* 0x0000002e06030981 */ /* 0x000ea8000c1e1900 */
[----:B------:R-:W2:Y:S01]  /*1b70*/  @P1 LDG.E R0, desc[UR46][R10.64] ;  /* 0x0000002e0a001981 */ /* 0x000ea2000c1e1900 */
[----:B------:R-:W-:Y:S02]  /*1b80*/  LEA.HI R4, R213, R213, RZ, 0x1 ;  /* 0x000000d5d5047211 */ /* 0x000fe400078f08ff */
[----:B------:R-:W-:Y:S02]  /*1b90*/  ISETP.NE.AND P0, PT, R22, 0x3, PT ;  /* 0x000000031600780c */ /* 0x000fe40003f05270 */
[----:B------:R-:W-:-:S05]  /*1ba0*/  LOP3.LUT R4, R4, 0xfffffffe, RZ, 0xc0, !PT ;  /* 0xfffffffe04047812 */ /* 0x000fca00078ec0ff */
[----:B------:R-:W-:-:S05]  /*1bb0*/  IMAD.IADD R4, R213, 0x1, -R4 ;  /* 0x00000001d5047824 */ /* 0x000fca00078e0a04 */
[----:B------:R-:W-:-:S04]  /*1bc0*/  SHF.L.U32 R4, R4, 0x1f, RZ ;  /* 0x0000001f04047819 */ /* 0x000fc800000006ff */
[----:B------:R-:W1:Y:S01]  /*1bd0*/  SYNCS.PHASECHK.TRANS64.TRYWAIT P1, [UR38+0x28800], R4 ;  /* 0x02880004ff0075a7 */ /* 0x000e620008020166 */
[----:B--2---:R-:W-:-:S04]  /*1be0*/  FMUL.FTZ R0, R3, R0 ;  /* 0x0000000003007220 */ /* 0x004fc80000410000 */
[----:B------:R-:W-:Y:S01]  /*1bf0*/  FMUL.FTZ R0, R0, UR4 ;  /* 0x0000000400007c20 */ /* 0x000fe20008410000 */
[----:B-1----:R-:W-:Y:S06]  /*1c00*/  @!P1 BRA `(.L_x_722) ;  /* 0x0000018800589947 */ /* 0x002fec0003800000 */
.L_x_884:
[----:B------:R-:W-:Y:S05]  /*1c10*/  @!P0 BRA `(.L_x_723) ;  /* 0x0000000000048947 */ /* 0x000fea0003800000 */
[----:B------:R-:W-:Y:S01]  /*1c20*/  BPT.TRAP 0x1 ;  /* 0x000000040000795c */ /* 0x000fe20000300000 */
.L_x_723:
[----:B-1----:R-:W-:Y:S01]  /*1c30*/  IMAD.U32 R4, RZ, RZ, UR36 ;  /* 0x00000024ff047e24 */ /* 0x002fe2000f8e00ff */
[----:B------:R-:W-:-:S04]  /*1c40*/  SHF.L.U32 R3, R17, 0x1f, RZ ;  /* 0x0000001f11037819 */ /* 0x000fc800000006ff */
[----:B------:R-:W-:-:S04]  /*1c50*/  LEA R4, R4, UR38, 0x3 ;  /* 0x0000002604047c11 */ /* 0x000fc8000f8e18ff */
[----:B------:R1:W2:Y:S01]  /*1c60*/  SYNCS.PHASECHK.TRANS64.TRYWAIT P1, [R4+URZ+0x28830], R3 ;  /* 0x02883003040075a7 */ /* 0x0002a2000802017f */
[----:B------:R-:W-:Y:S05]  /*1c70*/  @!P0 BRA `(.L_x_724) ;  /* 0x0000000000048947 */ /* 0x000fea0003800000 */
[----:B------:R-:W-:Y:S01]  /*1c80*/  BPT.TRAP 0x1 ;  /* 0x000000040000795c */ /* 0x000fe20000300000 */
.L_x_724:
[----:B------:R-:W3:Y:S01]  /*1c90*/  S2R R5, SR_TID.X ;  /* 0x0000000000057919 */ /* 0x000ee20000002100 */
[----:B------:R-:W-:Y:S02]  /*1ca0*/  LOP3.LUT R2, R2, 0xffffefff, RZ, 0xc0, !PT ;  /* 0xffffefff02027812 */ /* 0x000fe400078ec0ff */
[----:B---3--:R-:W-:-:S13]  /*1cb0*/  LOP3.LUT P2, RZ, R5, 0x7f, RZ, 0xc0, !PT ;  /* 0x0000007f05ff7812 */ /* 0x008fda000784c0ff */
[----:B------:R-:W-:Y:S01]  /*1cc0*/  @P2 LOP3.LUT R2, R2, 0x1000, RZ, 0xfc, !PT ;  /* 0x0000100002022812 */ /* 0x000fe200078efcff */
[----:B--2---:R-:W-:Y:S06]  /*1cd0*/  @P1 BRA `(.L_x_725) ;  /* 0x0000000000081947 */ /* 0x004fec0003800000 */
[----:B------:R-:W2:Y:S02]  /*1ce0*/  SYNCS.PHASECHK.TRANS64.TRYWAIT P1, [R4+URZ+0x28830], R3 ;  /* 0x02883003040075a7 */ /* 0x000ea4000802017f */
[----:B--2---:R-:W-:Y:S05]  /*1cf0*/  @!P1 BRA `(.L_x_726) ;  /* 0x0000018800349947 */ /* 0x004fea0003800000 */
.L_x_725:
[----:B------:R-:W-:Y:S05]  /*1d00*/  WARPSYNC.ALL ;  /* 0x0000000000007948 */ /* 0x000fea0003800000 */
[----:B------:R-:W-:Y:S01]  /*1d10*/  UIADD3 UR4, UR38, 0x1c400, URZ ;  /* 0x0001c40026047890 */ /* 0x000fe2000fffe03f */
[----:B------:R-:W-:Y:S01]  /*1d20*/  WARPGROUP.ARRIVE ;  /* 0x00000000000079c5 */ /* 0x000fe20000000000 */
[----:B------:R-:W-:-:S05]  /*1d30*/  ULOP3.LUT UR16, UR41, 0x10000, URZ, 0xfc, !UPT ;  /* 0x0001000029107892 */ /* 0x000fca000f8efc3f */
[----:B------:R-:W3:Y:S01]  /*1d40*/  S2R R12, SR_TID.X ;  /* 0x00000000000c7919 */ /* 0x000ee20000002100 */
[----:B------:R-:W-:Y:S01]  /*1d50*/  USHF.R.U32.HI UR4, URZ, 0x4, UR4 ;  /* 0x000000043f047899 */ /* 0x000fe20008011604 */
[C---:B------:R-:W-:Y:S01]  /*1d60*/  IMAD R123, R120.reuse, -0xc0, R123 ;  /* 0xffffff40787b7824 */ /* 0x040fe200078e027b */
[----:B------:R-:W-:Y:S01]  /*1d70*/  UMOV UR17, 0x40000040 ;  /* 0x4000004000117882 */ /* 0x000fe20000000000 */
[----:B------:R-:W-:Y:S01]  /*1d80*/  UMOV UR19, 0x40000040 ;  /* 0x4000004000137882 */ /* 0x000fe20000000000 */
[----:B------:R-:W-:Y:S01]  /*1d90*/  ULOP3.LUT UR4, UR4, 0x3fff, URZ, 0xc0, !UPT ;  /* 0x00003fff04047892 */ /* 0x000fe2000f8ec03f */
[----:B------:R-:W-:Y:S01]  /*1da0*/  IMAD.MOV.U32 R159, RZ, RZ, -0xc0 ;  /* 0xffffff40ff9f7424 */ /* 0x000fe200078e00ff */
[----:B------:R-:W-:Y:S01]  /*1db0*/  UMOV UR5, 0x40000040 ;  /* 0x4000004000057882 */ /* 0x000fe20000000000 */
[----:B------:R-:W-:Y:S01]  /*1dc0*/  UMOV UR7, 0x40000040 ;  /* 0x4000004000077882 */ /* 0x000fe20000000000 */
[----:B------:R-:W-:Y:S01]  /*1dd0*/  ULOP3.LUT UR20, UR4, 0x10000, URZ, 0xfc, !UPT ;  /* 0x0001000004147892 */ /* 0x000fe2000f8efc3f */
[----:B------:R-:W-:Y:S01]  /*1de0*/  IMAD R159, R120, R159, 0xc0 ;  /* 0x000000c0789f7424 */ /* 0x000fe200078e029f */
[----:B------:R-:W-:Y:S01]  /*1df0*/  UIADD3 UR4, UR16, 0x2, URZ ;  /* 0x0000000210047890 */ /* 0x000fe2000fffe03f */
[----:B------:R-:W-:Y:S01]  /*1e00*/  LOP3.LUT R2, R2, 0xfffff7ff, RZ, 0xc0, !PT ;  /* 0xfffff7ff02027812 */ /* 0x000fe200078ec0ff */
[----:B------:R-:W-:-:S02]  /*1e10*/  UIMAD UR18, UR36, 0x600, UR20 ;  /* 0x00000600241278a4 */ /* 0x000fc4000f8e0214 */
[----:B------:R-:W-:Y:S02]  /*1e20*/  UIADD3 UR8, UR16, 0x4, URZ ;  /* 0x0000000410087890 */ /* 0x000fe4000fffe03f */
[----:B------:R-:W-:Y:S02]  /*1e30*/  UIADD3 UR6, UR18, 0x2, URZ ;  /* 0x0000000212067890 */ /* 0x000fe4000fffe03f */
[----:B------:R-:W-:Y:S01]  /*1e40*/  UIADD3 UR10, UR18, 0x4, URZ ;  /* 0x00000004120a7890 */ /* 0x000fe2000fffe03f */
[----:B------:R-:W-:Y:S02]  /*1e50*/  UMOV UR9, 0x40000040 ;  /* 0x4000004000097882 */ /* 0x000fe40000000000 */
[----:B------:R-:W-:Y:S01]  /*1e60*/  QGMMA.64x192x32.F32.E4M3.E4M3 R24, gdesc[UR16], RZ, !UPT, gsb0 ;  /* 0x02e00000101879f3 */ /* 0x000fe2000c0008ff */
[----:B------:R-:W-:Y:S01]  /*1e70*/  UMOV UR11, 0x40000040 ;  /* 0x40000040000b7882 */ /* 0x000fe20000000000 */
[----:B------:R-:W-:Y:S02]  /*1e80*/  UIADD3 UR12, UR16, 0x6, URZ ;  /* 0x00000006100c7890 */ /* 0x000fe4000fffe03f */
[----:B------:R-:W-:Y:S01]  /*1e90*/  UIADD3 UR14, UR18, 0x6, URZ ;  /* 0x00000006120e7890 */ /* 0x000fe2000fffe03f */
[----:B------:R-:W-:Y:S01]  /*1ea0*/  UMOV UR13, 0x40000040 ;  /* 0x40000040000d7882 */ /* 0x000fe20000000000 */
[----:B------:R-:W-:Y:S01]  /*1eb0*/  UMOV UR15, 0x40000040 ;  /* 0x40000040000f7882 */ /* 0x000fe20000000000 */
[----:B---3--:R-:W-:-:S02]  /*1ec0*/  LOP3.LUT P1, RZ, R12, 0x7f, RZ, 0xc0, !PT ;  /* 0x0000007f0cff7812 */ /* 0x008fc4000782c0ff */
[----:B------:R-:W3:Y:S11]  /*1ed0*/  LDC.64 R12, c[0x0][0x9e0] ;  /* 0x00027800ff0c7b82 */ /* 0x000ef60000000a00 */
[----:B-12---:R-:W-:-:S05]  /*1ee0*/  @!P1 VIADD R4, R4, 0x28840 ;  /* 0x0002884004049836 */ /* 0x006fca0000000000 */
[----:B------:R-:W-:Y:S01]  /*1ef0*/  @!P1 PRMT R4, RZ, 0x654, R4 ;  /* 0x00000654ff049816 */ /* 0x000fe20000000004 */
[----:B------:R-:W-:Y:S02]  /*1f00*/  WARPGROUP.DEPBAR.LE gsb0, 0x0 ;  /* 0x00008000000079c5 */ /* 0x000fe40000010000 */
[----:B------:R-:W-:-:S06]  /*1f10*/  WARPGROUP.ARRIVE ;  /* 0x00000000000079c5 */ /* 0x000fcc0000000000 */
[----:B------:R-:W-:Y:S01]  /*1f20*/  QGMMA.64x192x32.F32.E4M3.E4M3 R24, gdesc[UR4], R24, gsb0 ;  /* 0x02e00000041879f3 */ /* 0x000fe20008000818 */
[----:B------:R-:W-:Y:S02]  /*1f30*/  ULDC UR6, c[0x0][0x9dc] ;  /* 0x0002770000067ab9 */ /* 0x000fe40000000800 */
[----:B------:R-:W-:Y:S01]  /*1f40*/  ULOP3.LUT UR6, URZ, UR6, URZ, 0x33, !UPT ;  /* 0x000000063f067292 */ /* 0x000fe2000f8e333f */
[----:B------:R-:W-:Y:S02]  /*1f50*/  WARPGROUP.DEPBAR.LE gsb0, 0x0 ;  /* 0x00008000000079c5 */ /* 0x000fe40000010000 */
[----:B------:R-:W-:-:S14]  /*1f60*/  WARPGROUP.ARRIVE ;  /* 0x00000000000079c5 */ /* 0x000fdc0000000000 */
[----:B------:R-:W-:Y:S03]  /*1f70*/  QGMMA.64x192x32.F32.E4M3.E4M3 R24, gdesc[UR8], R24, gsb0 ;  /* 0x02e00000081879f3 */ /* 0x000fe60008000818 */
[----:B------:R-:W-:Y:S02]  /*1f80*/  WARPGROUP.DEPBAR.LE gsb0, 0x0 ;  /* 0x00008000000079c5 */ /* 0x000fe40000010000 */
[----:B------:R-:W-:-:S15]  /*1f90*/  WARPGROUP.ARRIVE ;  /* 0x00000000000079c5 */ /* 0x000fde0000000000 */
[----:B------:R-:W-:Y:S03]  /*1fa0*/  QGMMA.64x192x32.F32.E4M3.E4M3 R24, gdesc[UR12], R24, gsb0 ;  /* 0x02e000000c1879f3 */ /* 0x000fe60008000818 */
[----:B------:R-:W-:Y:S02]  /*1fb0*/  WARPGROUP.DEPBAR.LE gsb0, 0x0 ;  /* 0x00008000000079c5 */ /* 0x000fe40000010000 */
[C---:B------:R-:W-:Y:S01]  /*1fc0*/  FMUL.FTZ R122, R0.reuse, R25 ;  /* 0x00000019007a7220 */ /* 0x040fe20000410000 */
[C---:B------:R-:W-:Y:S01]  /*1fd0*/  FMUL.FTZ R25, R0.reuse, R50 ;  /* 0x0000003200197220 */ /* 0x040fe20000410000 */
[C---:B------:R-:W-:Y:S01]  /*1fe0*/  FMUL.FTZ R50, R0.reuse, R86 ;  /* 0x0000005600327220 */ /* 0x040fe20000410000 */
[C---:B------:R-:W-:Y:S01]  /*1ff0*/  FMUL.FTZ R136, R0.reuse, R52 ;  /* 0x0000003400887220 */ /* 0x040fe20000410000 */
[----:B------:R-:W1:Y:S01]  /*2000*/  LDC R86, c[0x0][0x288] ;  /* 0x0000a200ff567b82 */ /* 0x000e620000000800 */
[C---:B------:R-:W-:Y:S01]  /*2010*/  FMUL.FTZ R52, R0.reuse, R90 ;  /* 0x0000005a00347220 */ /* 0x040fe20000410000 */
[C---:B------:R-:W-:Y:S01]  /*2020*/  FMUL.FTZ R125, R0.reuse, R29 ;  /* 0x0000001d007d7220 */ /* 0x040fe20000410000 */
[C---:B------:R-:W-:Y:S01]  /*2030*/  FMUL.FTZ R129, R0.reuse, R37 ;  /* 0x0000002500817220 */ /* 0x040fe20000410000 */
[C---:B------:R-:W-:Y:S01]  /*2040*/  FMUL.FTZ R14, R0.reuse, R39 ;  /* 0x00000027000e7220 */ /* 0x040fe20000410000 */
[C---:B------:R-:W-:Y:S01]  /*2050*/  FMUL.FTZ R29, R0.reuse, R59 ;  /* 0x0000003b001d7220 */ /* 0x040fe20000410000 */
[C---:B------:R-:W-:Y:S01]  /*2060*/  FMUL.FTZ R5, R0.reuse, R24 ;  /* 0x0000001800057220 */ /* 0x040fe20000410000 */
[C---:B------:R-:W-:Y:S01]  /*2070*/  FMUL.FTZ R131, R0.reuse, R41 ;  /* 0x0000002900837220 */ /* 0x040fe20000410000 */
[----:B------:R-:W2:Y:S01]  /*2080*/  LDC R90, c[0x0][0x2e0] ;  /* 0x0000b800ff5a7b82 */ /* 0x000ea20000000800 */
        /* <DEDUP_REMOVED lines=84> */
[----:B------:R-:W-:Y:S01]  /*25d0*/  FMUL.FTZ R36, R0, R119 ;  /* 0x0000007700247220 */ /* 0x000fe20000410000 */
[----:B------:R4:W-:Y:S01]  /*25e0*/  @!P1 SYNCS.ARRIVE.TRANS64.RED.A1T0 RZ, [R4+URZ], RZ ;  /* 0x000000ff04ff99a7 */ /* 0x0009e2000810043f */
[----:B---3--:R-:W-:Y:S01]  /*25f0*/  ISETP.GE.AND P1, PT, R13, 0x1, PT ;  /* 0x000000010d00780c */ /* 0x008fe20003f26270 */
[----:B------:R-:W3:Y:S01]  /*2600*/  MUFU.TANH R5, R5 ;  /* 0x0000000500057308 */ /* 0x000ee20000002400 */
[----:B-1----:R-:W-:Y:S01]  /*2610*/  IADD3 R123, -R86, 0xc1, R123 ;  /* 0x000000c1567b7810 */ /* 0x002fe20007ffe17b */
[----:B--2---:R-:W-:-:S02]  /*2620*/  IMAD R33, R19, R90, R159 ;  /* 0x0000005a13217224 */ /* 0x004fc400078e029f */
[C---:B------:R-:W-:Y:S02]  /*2630*/  IMAD R96, R18.reuse, -0x2, R159 ;  /* 0xfffffffe12607824 */ /* 0x040fe400078e029f */
[----:B------:R-:W-:Y:S02]  /*2640*/  IMAD R123, R18, -0x2, R123 ;  /* 0xfffffffe127b7824 */ /* 0x000fe400078e027b */
[----:B------:R-:W1:Y:S01]  /*2650*/  MUFU.TANH R122, R122 ;  /* 0x0000007a007a7308 */ /* 0x000e620000002400 */
[----:B----4-:R-:W-:Y:S02]  /*2660*/  VIADD R4, R214, UR42 ;  /* 0x0000002ad6047c36 */ /* 0x010fe40008000000 */
[----:B------:R-:W-:Y:S01]  /*2670*/  IMAD R106, R18, -0x2, R33 ;  /* 0xfffffffe126a7824 */ /* 0x000fe200078e0221 */
[----:B------:R-:W-:Y:S01]  /*2680*/  @P1 LOP3.LUT R2, R2, 0x800, RZ, 0xfc, !PT ;  /* 0x0000080002021812 */ /* 0x000fe200078efcff */
[C---:B------:R-:W-:Y:S02]  /*2690*/  IMAD.IADD R161, R123.reuse, 0x1, R12 ;  /* 0x000000017ba17824 */ /* 0x040fe400078e020c */
[----:B------:R-:W-:Y:S01]  /*26a0*/  VIADD R108, R123, UR6 ;  /* 0x000000067b6c7c36 */ /* 0x000fe20008000000 */
[----:B------:R-:W2:Y:S02]  /*26b0*/  MUFU.TANH R3, R3 ;  /* 0x0000000300037308 */ /* 0x000ea40000002400 */
[----:B------:R-:W-:Y:S01]  /*26c0*/  VIADDMNMX R102, R4, R161, R106, PT ;  /* 0x000000a104667246 */ /* 0x000fe2000380016a */
[----:B------:R-:W-:-:S05]  /*26d0*/  IMAD.IADD R104, R108, 0x1, R4 ;  /* 0x000000016c687824 */ /* 0x000fca00078e0204 */
[----:B------:R-:W4:Y:S08]  /*26e0*/  MUFU.TANH R6, R6 ;  /* 0x0000000600067308 */ /* 0x000f300000002400 */
[----:B------:R-:W1:Y:S08]  /*26f0*/  MUFU.TANH R124, R124 ;  /* 0x0000007c007c7308 */ /* 0x000e700000002400 */
        /* <DEDUP_REMOVED lines=90> */
[----:B------:R-:W1:Y:S01]  /*2ca0*/  MUFU.TANH R36, R36 ;  /* 0x0000002400247308 */ /* 0x000e620000002400 */
[----:B--234-:R-:W-:Y:S05]  /*2cb0*/  @!P1 BRA `(.L_x_727) ;  /* 0x0000000000509947 */ /* 0x01cfea0003800000 */
[----:B------:R-:W-:Y:S01]  /*2cc0*/  IMAD R33, R19, R90, R4 ;  /* 0x0000005a13217224 */ /* 0x000fe200078e0204 */
[----:B------:R-:W-:Y:S03]  /*2cd0*/  BSSY B0, `(.L_x_728) ;  /* 0x000000f000007945 */ /* 0x000fe60003800000 */
[----:B------:R-:W-:-:S05]  /*2ce0*/  IMAD.IADD R91, R33, 0x1, -R86 ;  /* 0x00000001215b7824 */ /* 0x000fca00078e0a56 */
[----:B------:R-:W-:-:S13]  /*2cf0*/  ISETP.GT.AND P1, PT, R91, -0x1, PT ;  /* 0xffffffff5b00780c */ /* 0x000fda0003f24270 */
[----:B------:R-:W-:Y:S05]  /*2d00*/  @P1 BRA `(.L_x_729) ;  /* 0x00000000001c1947 */ /* 0x000fea0003800000 */
[----:B------:R-:W-:Y:S02]  /*2d10*/  ISETP.NE.AND P1, PT, R13, 0x1, PT ;  /* 0x000000010d00780c */ /* 0x000fe40003f25270 */
[----:B------:R-:W-:-:S11]  /*2d20*/  LOP3.LUT R91, RZ, R91, RZ, 0x33, !PT ;  /* 0x0000005bff5b7212 */ /* 0x000fd600078e33ff */
[----:B------:R-:W2:Y:S02]  /*2d30*/  @P1 LDC.64 R32, c[0x0][0x9e8] ;  /* 0x00027a00ff201b82 */ /* 0x000ea40000000a00 */
[----:B--2---:R-:W-:-:S05]  /*2d40*/  @P1 IMAD.HI.U32 R32, R91, R32, RZ ;  /* 0x000000205b201227 */ /* 0x004fca00078e00ff */
[----:B------:R-:W-:-:S04]  /*2d50*/  @P1 SHF.R.U32.HI R91, RZ, R33, R32 ;  /* 0x00000021ff5b1219 */ /* 0x000fc80000011620 */
[----:B------:R-:W-:Y:S01]  /*2d60*/  LOP3.LUT R91, RZ, R91, RZ, 0x33, !PT ;  /* 0x0000005bff5b7212 */ /* 0x000fe200078e33ff */
[----:B------:R-:W-:Y:S06]  /*2d70*/  BRA `(.L_x_730) ;  /* 0x0000000000107947 */ /* 0x000fec0003800000 */
.L_x_729:
[----:B------:R-:W-:-:S13]  /*2d80*/  ISETP.NE.AND P1, PT, R13, 0x1, PT ;  /* 0x000000010d00780c */ /* 0x000fda0003f25270 */
[----:B------:R-:W2:Y:S02]  /*2d90*/  @P1 LDC.64 R32, c[0x0][0x9e8] ;  /* 0x00027a00ff201b82 */ /* 0x000ea40000000a00 */
[----:B--2---:R-:W-:-:S05]  /*2da0*/  @P1 IMAD.HI.U32 R32, R91, R32, RZ ;  /* 0x000000205b201227 */ /* 0x004fca00078e00ff */
[----:B------:R-:W-:-:S07]  /*2db0*/  @P1 SHF.R.U32.HI R91, RZ, R33, R32 ;  /* 0x00000021ff5b1219 */ /* 0x000fce0000011620 */
.L_x_730:
[----:B------:R-:W-:Y:S05]  /*2dc0*/  BSYNC B0 ;  /* 0x0000000000007941 */ /* 0x000fea0003800000 */
.L_x_728:
[----:B------:R-:W-:-:S05]  /*2dd0*/  IMAD R91, R91, R13, R96 ;  /* 0x0000000d5b5b7224 */ /* 0x000fca00078e0260 */
[----:B------:R-:W-:Y:S02]  /*2de0*/  VIMNMX R104, R104, R91, !PT ;  /* 0x0000005b68687248 */ /* 0x000fe40007fe0100 */
[----:B------:R-:W-:-:S07]  /*2df0*/  VIADDMNMX R102, R91, R13, R102, PT ;  /* 0x0000000d5b667246 */ /* 0x000fce0003800166 */
.L_x_727:
[C---:B------:R-:W-:Y:S02]  /*2e00*/  ISETP.GE.AND P1, PT, R159.reuse, 0x2, PT ;  /* 0x000000029f00780c */ /* 0x040fe40003f26270 */
[----:B------:R-:W-:Y:S02]  /*2e10*/  ISETP.GE.AND P2, PT, R159, 0x9, PT ;  /* 0x000000099f00780c */ /* 0x000fe40003f46270 */
[C---:B------:R-:W-:Y:S02]  /*2e20*/  ISETP.GT.AND P3, PT, R104.reuse, 0x1, !P1 ;  /* 0x000000016800780c */ /* 0x040fe40004f64270 */
[----:B------:R-:W-:Y:S02]  /*2e30*/  ISETP.GT.AND P4, PT, R104, 0x8, !P2 ;  /* 0x000000086800780c */ /* 0x000fe40005784270 */
[C---:B------:R-:W-:Y:S02]  /*2e40*/  ISETP.LT.OR P3, PT, R102.reuse, 0x2, P3 ;  /* 0x000000026600780c */ /* 0x040fe40001f61670 */
[----:B------:R-:W-:-:S02]  /*2e50*/  ISETP.LT.OR P4, PT, R102, 0x9, P4 ;  /* 0x000000096600780c */ /* 0x000fc40002781670 */
[----:B-1----:R-:W-:Y:S02]  /*2e60*/  FSEL R157, R122, -INF , !P3 ;  /* 0xff8000007a9d7808 */ /* 0x002fe40005800000 */
[C---:B------:R-:W-:Y:S02]  /*2e70*/  ISETP.GE.AND P3, PT, R159.reuse, 0xa, PT ;  /* 0x0000000a9f00780c */ /* 0x040fe40003f66270 */
[----:B------:R-:W-:Y:S02]  /*2e80*/  FSEL R155, R124, -INF , !P4 ;  /* 0xff8000007c9b7808 */ /* 0x000fe40006000000 */
[----:B------:R-:W-:Y:S02]  /*2e90*/  ISETP.GT.AND P4, PT, R104, 0x9, !P3 ;  /* 0x000000096800780c */ /* 0x000fe40005f84270 */
[----:B------:R-:W-:Y:S02]  /*2ea0*/  ISETP.GE.AND P5, PT, R159, 0x11, PT ;  /* 0x000000119f00780c */ /* 0x000fe40003fa6270 */
[----:B------:R-:W-:-:S02]  /*2eb0*/  ISETP.LT.OR P4, PT, R102, 0xa, P4 ;  /* 0x0000000a6600780c */ /* 0x000fc40002781670 */
[----:B------:R-:W-:Y:S02]  /*2ec0*/  P2R R110, PR, RZ, 0x20 ;  /* 0x00000020ff6e7803 */ /* 0x000fe40000000000 */
[----:B------:R-:W-:Y:S02]  /*2ed0*/  FSEL R145, R125, -INF , !P4 ;  /* 0xff8000007d917808 */ /* 0x000fe40006000000 */
[----:B------:R-:W-:Y:S02]  /*2ee0*/  ISETP.GT.AND P4, PT, R104, 0x10, !P5 ;  /* 0x000000106800780c */ /* 0x000fe40006f84270 */
[----:B------:R-:W-:Y:S02]  /*2ef0*/  ISETP.GE.AND P5, PT, R159, 0x12, PT ;  /* 0x000000129f00780c */ /* 0x000fe40003fa6270 */
[----:B------:R-:W-:Y:S02]  /*2f00*/  ISETP.LT.OR P4, PT, R102, 0x11, P4 ;  /* 0x000000116600780c */ /* 0x000fe40002781670 */
[----:B------:R-:W-:-:S02]  /*2f10*/  P2R R112, PR, RZ, 0x20 ;  /* 0x00000020ff707803 */ /* 0x000fc40000000000 */
[----:B------:R-:W-:Y:S02]  /*2f20*/  FSEL R147, R126, -INF , !P4 ;  /* 0xff8000007e937808 */ /* 0x000fe40006000000 */
[----:B------:R-:W-:Y:S02]  /*2f30*/  ISETP.GT.AND P4, PT, R104, 0x11, !P5 ;  /* 0x000000116800780c */ /* 0x000fe40006f84270 */
[----:B------:R-:W-:Y:S02]  /*2f40*/  ISETP.GE.AND P5, PT, R159, 0x19, PT ;  /* 0x000000199f00780c */ /* 0x000fe40003fa6270 */
[----:B------:R-:W-:Y:S02]  /*2f50*/  ISETP.LT.OR P4, PT, R102, 0x12, P4 ;  /* 0x000000126600780c */ /* 0x000fe40002781670 */
[----:B------:R-:W-:Y:S02]  /*2f60*/  P2R R114, PR, RZ, 0x20 ;  /* 0x00000020ff727803 */ /* 0x000fe40000000000 */
[----:B------:R-:W-:-:S02]  /*2f70*/  FSEL R153, R127, -INF , !P4 ;  /* 0xff8000007f997808 */ /* 0x000fc40006000000 */
[----:B------:R-:W-:Y:S02]  /*2f80*/  ISETP.GT.AND P4, PT, R104, 0x18, !P5 ;  /* 0x000000186800780c */ /* 0x000fe40006f84270 */
[----:B------:R-:W-:Y:S02]  /*2f90*/  ISETP.GE.AND P5, PT, R159, 0x1a, PT ;  /* 0x0000001a9f00780c */ /* 0x000fe40003fa6270 */
[----:B------:R-:W-:Y:S02]  /*2fa0*/  ISETP.LT.OR P4, PT, R102, 0x19, P4 ;  /* 0x000000196600780c */ /* 0x000fe40002781670 */
[----:B------:R-:W-:Y:S02]  /*2fb0*/  P2R R116, PR, RZ, 0x20 ;  /* 0x00000020ff747803 */ /* 0x000fe40000000000 */
[----:B------:R-:W-:Y:S02]  /*2fc0*/  FSEL R151, R128, -INF , !P4 ;  /* 0xff80000080977808 */ /* 0x000fe40006000000 */
[----:B------:R-:W-:-:S02]  /*2fd0*/  ISETP.GT.AND P4, PT, R104, 0x19, !P5 ;  /* 0x000000196800780c */ /* 0x000fc40006f84270 */
[----:B------:R-:W-:Y:S02]  /*2fe0*/  ISETP.GE.AND P5, PT, R159, 0x21, PT ;  /* 0x000000219f00780c */ /* 0x000fe40003fa6270 */
[----:B------:R-:W-:Y:S02]  /*2ff0*/  ISETP.LT.OR P4, PT, R102, 0x1a, P4 ;  /* 0x0000001a6600780c */ /* 0x000fe40002781670 */
[----:B------:R-:W-:Y:S02]  /*3000*/  P2R R118, PR, RZ, 0x20 ;  /* 0x00000020ff767803 */ /* 0x000fe40000000000 */
[----:B------:R-:W-:Y:S02]  /*3010*/  FSEL R143, R129, -INF , !P4 ;  /* 0xff800000818f7808 */ /* 0x000fe40006000000 */
[----:B------:R-:W-:Y:S02]  /*3020*/  ISETP.GT.AND P4, PT, R104, 0x20, !P5 ;  /* 0x000000206800780c */ /* 0x000fe40006f84270 */
[----:B------:R-:W-:-:S02]  /*3030*/  ISETP.GE.AND P5, PT, R159, 0x22, PT ;  /* 0x000000229f00780c */ /* 0x000fc40003fa6270 */
[----:B------:R-:W-:Y:S02]  /*3040*/  ISETP.LT.OR P4, PT, R102, 0x21, P4 ;  /* 0x000000216600780c */ /* 0x000fe40002781670 */
[----:B------:R-:W-:Y:S02]  /*3050*/  P2R R122, PR, RZ, 0x20 ;  /* 0x00000020ff7a7803 */ /* 0x000fe40000000000 */
        /* <DEDUP_REMOVED lines=38> */
[----:B------:R-:W-:-:S04]  /*32c0*/  ISETP.LT.OR P4, PT, R102, 0x41, P4 ;  /* 0x000000416600780c */ /* 0x000fc80002781670 */
[----:B------:R-:W-:Y:S02]  /*32d0*/  FSEL R119, R138, -INF , !P4 ;  /* 0xff8000008a777808 */ /* 0x000fe40006000000 */
[----:B------:R-:W-:Y:S02]  /*32e0*/  ISETP.GT.AND P4, PT, R104, 0x41, !P5 ;  /* 0x000000416800780c */ /* 0x000fe40006f84270 */
[----:B------:R-:W-:Y:S02]  /*32f0*/  P2R R138, PR, RZ, 0x20 ;  /* 0x00000020ff8a7803 */ /* 0x000fe40000000000 */
[----:B------:R-:W-:Y:S02]  /*3300*/  ISETP.LT.OR P4, PT, R102, 0x42, P4 ;  /* 0x000000426600780c */ /* 0x000fe40002781670 */
[----:B------:R-:W-:Y:S02]  /*3310*/  ISETP.GE.AND P5, PT, R159, 0x49, PT ;  /* 0x000000499f00780c */ /* 0x000fe40003fa6270 */
[----:B------:R-:W-:-:S02]  /*3320*/  FSEL R139, R139, -INF , !P4 ;  /* 0xff8000008b8b7808 */ /* 0x000fc40006000000 */
[----:B------:R-:W-:Y:S02]  /*3330*/  ISETP.GT.AND P4, PT, R104, 0x48, !P5 ;  /* 0x000000486800780c */ /* 0x000fe40006f84270 */
[----:B------:R-:W-:Y:S02]  /*3340*/  P2R R140, PR, RZ, 0x20 ;  /* 0x00000020ff8c7803 */ /* 0x000fe40000000000 */
[----:B------:R-:W-:Y:S02]  /*3350*/  ISETP.LT.OR P4, PT, R102, 0x49, P4 ;  /* 0x000000496600780c */ /* 0x000fe40002781670 */
[----:B------:R-:W-:Y:S02]  /*3360*/  ISETP.GE.AND P5, PT, R159, 0x4a, PT ;  /* 0x0000004a9f00780c */ /* 0x000fe40003fa6270 */
[----:B------:R-:W-:Y:S02]  /*3370*/  FSEL R93, R59, -INF , !P4 ;  /* 0xff8000003b5d7808 */ /* 0x000fe40006000000 */
[----:B------:R-:W-:-:S02]  /*3380*/  ISETP.GT.AND P4, PT, R104, 0x49, !P5 ;  /* 0x000000496800780c */ /* 0x000fc40006f84270 */
[----:B------:R-:W-:Y:S02]  /*3390*/  P2R R142, PR, RZ, 0x20 ;  /* 0x00000020ff8e7803 */ /* 0x000fe40000000000 */
[----:B------:R-:W-:Y:S02]  /*33a0*/  ISETP.LT.OR P4, PT, R102, 0x4a, P4 ;  /* 0x0000004a6600780c */ /* 0x000fe40002781670 */
[----:B------:R-:W-:Y:S02]  /*33b0*/  ISETP.GE.AND P5, PT, R159, 0x51, PT ;  /* 0x000000519f00780c */ /* 0x000fe40003fa6270 */
[----:B------:R-:W-:Y:S02]  /*33c0*/  FSEL R125, R60, -INF , !P4 ;  /* 0xff8000003c7d7808 */ /* 0x000fe40006000000 */
[----:B------:R-:W-:Y:S02]  /*33d0*/  ISETP.GT.AND P4, PT, R104, 0x50, !P5 ;  /* 0x000000506800780c */ /* 0x000fe40006f84270 */
[----:B------:R-:W-:-:S02]  /*33e0*/  P2R R144, PR, RZ, 0x20 ;  /* 0x00000020ff907803 */ /* 0x000fc40000000000 */
[----:B------:R-:W-:Y:S02]  /*33f0*/  ISETP.LT.OR P4, PT, R102, 0x51, P4 ;  /* 0x000000516600780c */ /* 0x000fe40002781670 */
[----:B------:R-:W-:Y:S02]  /*3400*/  ISETP.GE.AND P5, PT, R159, 0x52, PT ;  /* 0x000000529f00780c */ /* 0x000fe40003fa6270 */
[----:B------:R-:W-:Y:S02]  /*3410*/  FSEL R117, R61, -INF , !P4 ;  /* 0xff8000003d757808 */ /* 0x000fe40006000000 */
[----:B------:R-:W-:Y:S02]  /*3420*/  ISETP.GT.AND P4, PT, R104, 0x51, !P5 ;  /* 0x000000516800780c */ /* 0x000fe40006f84270 */
[----:B------:R-:W-:Y:S02]  /*3430*/  P2R R146, PR, RZ, 0x20 ;  /* 0x00000020ff927803 */ /* 0x000fe40000000000 */
[----:B------:R-:W-:-:S02]  /*3440*/  ISETP.LT.OR P4, PT, R102, 0x52, P4 ;  /* 0x000000526600780c */ /* 0x000fc40002781670 */
[C---:B------:R-:W-:Y:S02]  /*3450*/  ISETP.GE.AND P5, PT, R159.reuse, 0x59, PT ;  /* 0x000000599f00780c */ /* 0x040fe40003fa6270 */
[----:B------:R-:W-:Y:S02]  /*3460*/  FSEL R115, R62, -INF , !P4 ;  /* 0xff8000003e737808 */ /* 0x000fe40006000000 */
[----:B------:R-:W-:Y:S02]  /*3470*/  ISETP.GT.AND P4, PT, R104, 0x58, !P5 ;  /* 0x000000586800780c */ /* 0x000fe40006f84270 */
[----:B------:R-:W-:Y:S02]  /*3480*/  P2R R148, PR, RZ, 0x20 ;  /* 0x00000020ff947803 */ /* 0x000fe40000000000 */
[----:B------:R-:W-:Y:S02]  /*3490*/  ISETP.LT.OR P4, PT, R102, 0x59, P4 ;  /* 0x000000596600780c */ /* 0x000fe40002781670 */
[----:B------:R-:W-:-:S02]  /*34a0*/  ISETP.GE.AND P5, PT, R159, 0x5a, PT ;  /* 0x0000005a9f00780c */ /* 0x000fc40003fa6270 */
        /* <DEDUP_REMOVED lines=84> */
[----:B------:R-:W-:Y:S02]  /*39f0*/  ISETP.GE.AND P5, PT, R159, 0xa1, PT ;  /* 0x000000a19f00780c */ /* 0x000fe40003fa6270 */
        /* <DEDUP_REMOVED lines=23> */
[----:B------:R-:W-:-:S04]  /*3b70*/  ISETP.LT.OR P4, PT, R102, 0xb1, P4 ;  /* 0x000000b16600780c */ /* 0x000fc80002781670 */
[----:B------:R-:W-:Y:S02]  /*3b80*/  FSEL R73, R92, -INF , !P4 ;  /* 0xff8000005c497808 */ /* 0x000fe40006000000 */
[----:B------:R-:W-:-:S04]  /*3b90*/  ISETP.GE.AND P4, PT, R159, 0xb2, PT ;  /* 0x000000b29f00780c */ /* 0x000fc80003f86270 */
[----:B------:R-:W-:-:S04]  /*3ba0*/  ISETP.GT.AND P5, PT, R104, 0xb1, !P4 ;  /* 0x000000b16800780c */ /* 0x000fc800067a4270 */
[----:B------:R-:W-:-:S04]  /*3bb0*/  ISETP.LT.OR P5, PT, R102, 0xb2, P5 ;  /* 0x000000b26600780c */ /* 0x000fc80002fa1670 */
[----:B------:R-:W-:Y:S02]  /*3bc0*/  FSEL R71, R94, -INF , !P5 ;  /* 0xff8000005e477808 */ /* 0x000fe40006800000 */
[----:B------:R-:W-:-:S04]  /*3bd0*/  ISETP.GE.AND P5, PT, R159, 0xb9, PT ;  /* 0x000000b99f00780c */ /* 0x000fc80003fa6270 */
[----:B------:R-:W-:-:S04]  /*3be0*/  ISETP.GT.AND P6, PT, R104, 0xb8, !P5 ;  /* 0x000000b86800780c */ /* 0x000fc80006fc4270 */
[----:B------:R-:W-:-:S04]  /*3bf0*/  ISETP.LT.OR P6, PT, R102, 0xb9, P6 ;  /* 0x000000b96600780c */ /* 0x000fc800037c1670 */
[----:B------:R-:W-:Y:S02]  /*3c00*/  FSEL R59, R100, -INF , !P6 ;  /* 0xff800000643b7808 */ /* 0x000fe40007000000 */
[----:B------:R-:W-:-:S04]  /*3c10*/  ISETP.GE.AND P6, PT, R159, 0x1, PT ;  /* 0x000000019f00780c */ /* 0x000fc80003fc6270 */
[----:B------:R-:W-:Y:S02]  /*3c20*/  P2R R64, PR, RZ, 0x40 ;  /* 0x00000040ff407803 */ /* 0x000fe40000000000 */
[----:B------:R-:W-:-:S04]  /*3c30*/  ISETP.GT.AND P6, PT, R104, RZ, !P6 ;  /* 0x000000ff6800720c */ /* 0x000fc800077c4270 */
[----:B------:R-:W-:-:S04]  /*3c40*/  ISETP.LT.OR P6, PT, R102, 0x1, P6 ;  /* 0x000000016600780c */ /* 0x000fc800037c1670 */
[----:B------:R-:W-:Y:S01]  /*3c50*/  FSEL R203, R5, -INF , !P6 ;  /* 0xff80000005cb7808 */ /* 0x000fe20007000000 */
[----:B------:R-:W-:Y:S01]  /*3c60*/  VIADD R5, R4, 0x8 ;  /* 0x0000000804057836 */ /* 0x000fe20000000000 */
[----:B------:R-:W-:-:S03]  /*3c70*/  ISETP.GE.AND P6, PT, R159, 0xba, PT ;  /* 0x000000ba9f00780c */ /* 0x000fc60003fc6270 */
[----:B------:R-:W-:Y:S01]  /*3c80*/  IMAD.IADD R62, R108, 0x1, R5 ;  /* 0x000000016c3e7824 */ /* 0x000fe200078e0205 */
[----:B------:R-:W-:Y:S02]  /*3c90*/  P2R R72, PR, RZ, 0x40 ;  /* 0x00000040ff487803 */ /* 0x000fe40000000000 */
[----:B------:R-:W-:Y:S02]  /*3ca0*/  ISETP.GT.AND P6, PT, R104, 0xb9, !P6 ;  /* 0x000000b96800780c */ /* 0x000fe400077c4270 */
[----:B------:R-:W-:Y:S02]  /*3cb0*/  VIADDMNMX R60, R5, R161, R106, PT ;  /* 0x000000a1053c7246 */ /* 0x000fe4000380016a */
[----:B------:R-:W-:-:S04]  /*3cc0*/  ISETP.LT.OR P6, PT, R102, 0xba, P6 ;  /* 0x000000ba6600780c */ /* 0x000fc800037c1670 */
[----:B------:R-:W-:Y:S02]  /*3cd0*/  FSEL R89, R98, -INF , !P6 ;  /* 0xff80000062597808 */ /* 0x000fe40007000000 */
[----:B------:R-:W-:-:S13]  /*3ce0*/  ISETP.GE.AND P6, PT, R13, 0x1, PT ;  /* 0x000000010d00780c */ /* 0x000fda0003fc6270 */
[----:B------:R-:W-:Y:S05]  /*3cf0*/  @!P6 BRA `(.L_x_731) ;  /* 0x000000000050e947 */ /* 0x000fea0003800000 */
[----:B------:R-:W-:Y:S01]  /*3d00*/  IMAD R33, R19, R90, R5 ;  /* 0x0000005a13217224 */ /* 0x000fe200078e0205 */
[----:B------:R-:W-:Y:S03]  /*3d10*/  BSSY B0, `(.L_x_732) ;  /* 0x000000f000007945 */ /* 0x000fe60003800000 */
[----:B------:R-:W-:-:S05]  /*3d20*/  IMAD.IADD R159, R33, 0x1, -R86 ;  /* 0x00000001219f7824 */ /* 0x000fca00078e0a56 */
        /* <DEDUP_REMOVED lines=9> */
.L_x_733:
[----:B------:R-:W-:-:S13]  /*3dc0*/  ISETP.NE.AND P6, PT, R13, 0x1, PT ;  /* 0x000000010d00780c */ /* 0x000fda0003fc5270 */
[----:B------:R-:W1:Y:S02]  /*3dd0*/  @P6 LDC.64 R32, c[0x0][0x9e8] ;  /* 0x00027a00ff206b82 */ /* 0x000e640000000a00 */
[----:B-1----:R-:W-:-:S05]  /*3de0*/  @P6 IMAD.HI.U32 R32, R159, R32, RZ ;  /* 0x000000209f206227 */ /* 0x002fca00078e00ff */
[----:B------:R-:W-:-:S07]  /*3df0*/  @P6 SHF.R.U32.HI R159, RZ, R33, R32 ;  /* 0x00000021ff9f6219 */ /* 0x000fce0000011620 */
.L_x_734:
[----:B------:R-:W-:Y:S05]  /*3e00*/  BSYNC B0 ;  /* 0x0000000000007941 */ /* 0x000fea0003800000 */
.L_x_732:
[----:B------:R-:W-:-:S05]  /*3e10*/  IMAD R159, R159, R13, R96 ;  /* 0x0000000d9f9f7224 */ /* 0x000fca00078e0260 */
[----:B------:R-:W-:Y:S02]  /*3e20*/  VIMNMX R62, R62, R159, !PT ;  /* 0x0000009f3e3e7248 */ /* 0x000fe40007fe0100 */
[----:B------:R-:W-:-:S07]  /*3e30*/  VIADDMNMX R60, R159, R13, R60, PT ;  /* 0x0000000d9f3c7246 */ /* 0x000fce000380013c */
.L_x_731:
[C---:B------:R-:W-:Y:S01]  /*3e40*/  ISETP.GT.AND P1, PT, R62.reuse, 0x1, !P1 ;  /* 0x000000013e00780c */ /* 0x040fe20004f24270 */
[----:B------:R-:W-:Y:S01]  /*3e50*/  ULDC UR7, c[0x0][0x988] ;  /* 0x0002620000077ab9 */ /* 0x000fe20000000800 */
[----:B------:R-:W-:Y:S01]  /*3e60*/  ISETP.GT.AND P2, PT, R62, 0x8, !P2 ;  /* 0x000000083e00780c */ /* 0x000fe20005744270 */
[----:B------:R-:W-:Y:S01]  /*3e70*/  IMAD.IADD R12, R121, 0x1, R12 ;  /* 0x00000001790c7824 */ /* 0x000fe200078e020c */
[----:B------:R-:W-:Y:S02]  /*3e80*/  ISETP.LT.OR P1, PT, R60, 0x2, P1 ;  /* 0x000000023c00780c */ /* 0x000fe40000f21670 */
[----:B------:R-:W-:Y:S02]  /*3e90*/  ISETP.GT.AND P3, PT, R62, 0x9, !P3 ;  /* 0x000000093e00780c */ /* 0x000fe40005f64270 */
[----:B------:R-:W-:Y:S02]  /*3ea0*/  FSEL R179, R6, -INF , !P1 ;  /* 0xff80000006b37808 */ /* 0x000fe40004800000 */
[----:B------:R-:W-:-:S02]  /*3eb0*/  ISETP.NE.AND P1, PT, R110, RZ, PT ;  /* 0x000000ff6e00720c */ /* 0x000fc40003f25270 */
[----:B------:R-:W-:Y:S02]  /*3ec0*/  ISETP.LT.OR P2, PT, R60, 0x9, P2 ;  /* 0x000000093c00780c */ /* 0x000fe40001741670 */
[----:B------:R-:W-:Y:S02]  /*3ed0*/  ISETP.GT.AND P1, PT, R62, 0x10, !P1 ;  /* 0x000000103e00780c */ /* 0x000fe40004f24270 */
[C---:B------:R-:W-:Y:S02]  /*3ee0*/  ISETP.LT.OR P3, PT, R60.reuse, 0xa, P3 ;  /* 0x0000000a3c00780c */ /* 0x040fe40001f61670 */
[----:B------:R-:W-:Y:S02]  /*3ef0*/  ISETP.LT.OR P1, PT, R60, 0x11, P1 ;  /* 0x000000113c00780c */ /* 0x000fe40000f21670 */
[----:B------:R-:W-:Y:S02]  /*3f00*/  FSEL R177, R7, -INF , !P2 ;  /* 0xff80000007b17808 */ /* 0x000fe40005000000 */
[----:B------:R-:W-:-:S02]  /*3f10*/  FSEL R191, R9, -INF , !P1 ;  /* 0xff80000009bf7808 */ /* 0x000fc40004800000 */
[----:B------:R-:W-:Y:S02]  /*3f20*/  ISETP.NE.AND P1, PT, R112, RZ, PT ;  /* 0x000000ff7000720c */ /* 0x000fe40003f25270 */
[----:B------:R-:W-:Y:S02]  /*3f30*/  FSEL R7, R8, -INF , !P3 ;  /* 0xff80000008077808 */ /* 0x000fe40005800000 */
[----:B------:R-:W-:Y:S02]  /*3f40*/  ISETP.GT.AND P1, PT, R62, 0x11, !P1 ;  /* 0x000000113e00780c */ /* 0x000fe40004f24270 */
[----:B------:R-:W-:Y:S02]  /*3f50*/  ISETP.NE.AND P3, PT, R124, RZ, PT ;  /* 0x000000ff7c00720c */ /* 0x000fe40003f65270 */
[----:B------:R-:W-:Y:S02]  /*3f60*/  ISETP.LT.OR P1, PT, R60, 0x12, P1 ;  /* 0x000000123c00780c */ /* 0x000fe40000f21670 */
[----:B------:R-:W-:-:S02]  /*3f70*/  ISETP.NE.AND P2, PT, R126, RZ, PT ;  /* 0x000000ff7e00720c */ /* 0x000fc40003f45270 */
[----:B------:R-:W-:Y:S02]  /*3f80*/  FSEL R175, R10, -INF , !P1 ;  /* 0xff8000000aaf7808 */ /* 0x000fe40004800000 */
[----:B------:R-:W-:Y:S02]  /*3f90*/  ISETP.NE.AND P1, PT, R114, RZ, PT ;  /* 0x000000ff7200720c */ /* 0x000fe40003f25270 */
[----:B------:R-:W-:Y:S02]  /*3fa0*/  ISETP.NE.AND P6, PT, R128, RZ, PT ;  /* 0x000000ff8000720c */ /* 0x000fe40003fc5270 */
[----:B------:R-:W-:Y:S02]  /*3fb0*/  ISETP.GT.AND P1, PT, R62, 0x18, !P1 ;  /* 0x000000183e00780c */ /* 0x000fe40004f24270 */
[----:B------:R-:W-:Y:S02]  /*3fc0*/  FMNMX.FTZ R6, R203, R157, !PT ;  /* 0x0000009dcb067209 */ /* 0x000fe40007810000 */
[----:B------:R-:W-:-:S02]  /*3fd0*/  ISETP.LT.OR P1, PT, R60, 0x19, P1 ;  /* 0x000000193c00780c */ /* 0x000fc40000f21670 */
[----:B------:R-:W-:Y:S02]  /*3fe0*/  FMNMX.FTZ R6, R155, R6, !PT ;  /* 0x000000069b067209 */ /* 0x000fe40007810000 */
[----:B------:R-:W-:Y:S02]  /*3ff0*/  FSEL R173, R11, -INF , !P1 ;  /* 0xff8000000bad7808 */ /* 0x000fe40004800000 */
[----:B------:R-:W-:Y:S02]  /*4000*/  ISETP.NE.AND P1, PT, R116, RZ, PT ;  /* 0x000000ff7400720c */ /* 0x000fe40003f25270 */
[----:B------:R-:W-:Y:S02]  /*4010*/  FMNMX.FTZ R6, R145, R6, !PT ;  /* 0x0000000691067209 */ /* 0x000fe40007810000 */
[----:B------:R-:W-:Y:S02]  /*4020*/  ISETP.GT.AND P1, PT, R62, 0x19, !P1 ;  /* 0x000000193e00780c */ /* 0x000fe40004f24270 */
[----:B------:R-:W-:-:S02]  /*4030*/  FMNMX.FTZ R6, R147, R6, !PT ;  /* 0x0000000693067209 */ /* 0x000fc40007810000 */
[----:B------:R-:W-:Y:S02]  /*4040*/  ISETP.LT.OR P1, PT, R60, 0x1a, P1 ;  /* 0x0000001a3c00780c */ /* 0x000fe40000f21670 */
[----:B------:R-:W-:Y:S02]  /*4050*/  FMNMX.FTZ R6, R153, R6, !PT ;  /* 0x0000000699067209 */ /* 0x000fe40007810000 */
[----:B------:R-:W-:Y:S02]  /*4060*/  FSEL R33, R14, -INF , !P1 ;  /* 0xff8000000e217808 */ /* 0x000fe40004800000 */
[----:B------:R-:W-:Y:S02]  /*4070*/  ISETP.NE.AND P1, PT, R118, RZ, PT ;  /* 0x000000ff7600720c */ /* 0x000fe40003f25270 */
[----:B------:R-:W-:Y:S02]  /*4080*/  FMNMX.FTZ R6, R151, R6, !PT ;  /* 0x0000000697067209 */ /* 0x000fe40007810000 */
[----:B------:R-:W-:-:S02]  /*4090*/  ISETP.GT.AND P1, PT, R62, 0x20, !P1 ;  /* 0x000000203e00780c */ /* 0x000fc40004f24270 */
[----:B------:R-:W-:Y:S02]  /*40a0*/  FMNMX.FTZ R6, R143, R6, !PT ;  /* 0x000000068f067209 */ /* 0x000fe40007810000 */
[----:B------:R-:W-:Y:S02]  /*40b0*/  ISETP.LT.OR P1, PT, R60, 0x21, P1 ;  /* 0x000000213c00780c */ /* 0x000fe40000f21670 */
[----:B------:R-:W-:Y:S02]  /*40c0*/  FMNMX.FTZ R6, R141, R6, !PT ;  /* 0x000000068d067209 */ /* 0x000fe40007810000 */
[----:B------:R-:W-:Y:S02]  /*40d0*/  FSEL R189, R15, -INF , !P1 ;  /* 0xff8000000fbd7808 */ /* 0x000fe40004800000 */
[----:B------:R-:W-:Y:S02]  /*40e0*/  ISETP.NE.AND P1, PT, R122, RZ, PT ;  /* 0x000000ff7a00720c */ /* 0x000fe40003f25270 */
[----:B------:R-:W-:-:S02]  /*40f0*/  FMNMX.FTZ R6, R149, R6, !PT ;  /* 0x0000000695067209 */ /* 0x000fc40007810000 */
[----:B------:R-:W-:Y:S02]  /*4100*/  ISETP.GT.AND P1, PT, R62, 0x21, !P1 ;  /* 0x000000213e00780c */ /* 0x000fe40004f24270 */
[----:B------:R-:W-:Y:S02]  /*4110*/  FMNMX.FTZ R6, R131, R6, !PT ;  /* 0x0000000683067209 */ /* 0x000fe40007810000 */
[----:B------:R-:W-:Y:S02]  /*4120*/  ISETP.LT.OR P1, PT, R60, 0x22, P1 ;  /* 0x000000223c00780c */ /* 0x000fe40000f21670 */
[----:B------:R-:W-:Y:S02]  /*4130*/  FMNMX.FTZ R6, R133, R6, !PT ;  /* 0x0000000685067209 */ /* 0x000fe40007810000 */
[----:B------:R-:W-:Y:S02]  /*4140*/  FSEL R171, R20, -INF , !P1 ;  /* 0xff80000014ab7808 */ /* 0x000fe40004800000 */
[----:B------:R-:W-:-:S02]  /*4150*/  ISETP.GT.AND P1, PT, R62, 0x28, !P3 ;  /* 0x000000283e00780c */ /* 0x000fc40005f24270 */
[----:B------:R-:W-:Y:S02]  /*4160*/  ISETP.NE.AND P3, PT, R144, RZ, PT ;  /* 0x000000ff9000720c */ /* 0x000fe40003f65270 */
[----:B------:R-:W-:Y:S02]  /*4170*/  ISETP.LT.OR P1, PT, R60, 0x29, P1 ;  /* 0x000000293c00780c */ /* 0x000fe40000f21670 */
[----:B------:R-:W-:Y:S02]  /*4180*/  FMNMX.FTZ R6, R129, R6, !PT ;  /* 0x0000000681067209 */ /* 0x000fe40007810000 */
[----:B------:R-:W-:Y:S02]  /*4190*/  FSEL R169, R24, -INF , !P1 ;  /* 0xff80000018a97808 */ /* 0x000fe40004800000 */
[----:B------:R-:W-:Y:S02]  /*41a0*/  ISETP.GT.AND P1, PT, R62, 0x29, !P2 ;  /* 0x000000293e00780c */ /* 0x000fe40005724270 */
[----:B------:R-:W-:-:S02]  /*41b0*/  ISETP.NE.AND P2, PT, R146, RZ, PT ;  /* 0x000000ff9200720c */ /* 0x000fc40003f45270 */
[----:B------:R-:W-:Y:S02]  /*41c0*/  ISETP.LT.OR P1, PT, R60, 0x2a, P1 ;  /* 0x0000002a3c00780c */ /* 0x000fe40000f21670 */
[----:B------:R-:W-:Y:S02]  /*41d0*/  FMNMX.FTZ R6, R135, R6, !PT ;  /* 0x0000000687067209 */ /* 0x000fe40007810000 */
[----:B------:R-:W-:Y:S02]  /*41e0*/  FSEL R21, R21, -INF , !P1 ;  /* 0xff80000015157808 */ /* 0x000fe40004800000 */
[----:B------:R-:W-:Y:S02]  /*41f0*/  ISETP.GT.AND P1, PT, R62, 0x30, !P6 ;  /* 0x000000303e00780c */ /* 0x000fe40007724270 */
[----:B------:R-:W-:Y:S02]  /*4200*/  ISETP.NE.AND P6, PT, R148, RZ, PT ;  /* 0x000000ff9400720c */ /* 0x000fe40003fc5270 */
        /* <DEDUP_REMOVED lines=24> */
[----:B------:R-:W-:-:S02]  /*4390*/  ISETP.NE.AND P1, PT, R136, RZ, PT ;  /* 0x000000ff8800720c */ /* 0x000fc40003f25270 */
[----:B------:R-:W-:Y:S02]  /*43a0*/  FMNMX.FTZ R6, R113, R6, !PT ;  /* 0x0000000671067209 */ /* 0x000fe40007810000 */
[----:B------:R-:W-:Y:S02]  /*43b0*/  ISETP.GT.AND P1, PT, R62, 0x40, !P1 ;  /* 0x000000403e00780c */ /* 0x000fe40004f24270 */
[----:B------:R-:W-:Y:S02]  /*43c0*/  FMNMX.FTZ R6, R111, R6, !PT ;  /* 0x000000066f067209 */ /* 0x000fe40007810000 */
[----:B------:R-:W-:Y:S02]  /*43d0*/  ISETP.LT.OR P1, PT, R60, 0x41, P1 ;  /* 0x000000413c00780c */ /* 0x000fe40000f21670 */
[----:B------:R-:W-:Y:S02]  /*43e0*/  FMNMX.FTZ R6, R101, R6, !PT ;  /* 0x0000000665067209 */ /* 0x000fe40007810000 */
[----:B------:R-:W-:-:S02]  /*43f0*/  FSEL R185, R30, -INF , !P1 ;  /* 0xff8000001eb97808 */ /* 0x000fc40004800000 */
[----:B------:R-:W-:Y:S02]  /*4400*/  ISETP.NE.AND P1, PT, R138, RZ, PT ;  /* 0x000000ff8a00720c */ /* 0x000fe40003f25270 */
[----:B------:R-:W-:Y:S02]  /*4410*/  FMNMX.FTZ R6, R109, R6, !PT ;  /* 0x000000066d067209 */ /* 0x000fe40007810000 */
[----:B------:R-:W-:Y:S02]  /*4420*/  ISETP.GT.AND P1, PT, R62, 0x41, !P1 ;  /* 0x000000413e00780c */ /* 0x000fe40004f24270 */
[----:B------:R-:W-:Y:S02]  /*4430*/  FMNMX.FTZ R6, R97, R6, !PT ;  /* 0x0000000661067209 */ /* 0x000fe40007810000 */
[----:B------:R-:W-:Y:S02]  /*4440*/  ISETP.LT.OR P1, PT, R60, 0x42, P1 ;  /* 0x000000423c00780c */ /* 0x000fe40000f21670 */
[----:B------:R-:W-:-:S02]  /*4450*/  FMNMX.FTZ R6, R107, R6, !PT ;  /* 0x000000066b067209 */ /* 0x000fc40007810000 */
[----:B------:R-:W-:Y:S02]  /*4460*/  FSEL R163, R29, -INF , !P1 ;  /* 0xff8000001da37808 */ /* 0x000fe40004800000 */
[----:B------:R-:W-:Y:S02]  /*4470*/  ISETP.NE.AND P1, PT, R140, RZ, PT ;  /* 0x000000ff8c00720c */ /* 0x000fe40003f25270 */
[----:B------:R-:W-:Y:S02]  /*4480*/  FMNMX.FTZ R6, R105, R6, !PT ;  /* 0x0000000669067209 */ /* 0x000fe40007810000 */
        /* <DEDUP_REMOVED lines=17> */
[----:B------:R-:W-:Y:S02]  /*45a0*/  ISETP.GT.AND P1, PT, R62, 0x51, !P2 ;  /* 0x000000513e00780c */ /* 0x000fe40005724270 */
[----:B------:R-:W-:Y:S02]  /*45b0*/  ISETP.NE.AND P2, PT, R164, RZ, PT ;  /* 0x000000ffa400720c */ /* 0x000fe40003f45270 */
[----:B------:R-:W-:Y:S02]  /*45c0*/  ISETP.LT.OR P1, PT, R60, 0x52, P1 ;  /* 0x000000523c00780c */ /* 0x000fe40000f21670 */
[----:B------:R-:W-:-:S02]  /*45d0*/  FMNMX.FTZ R6, R85, R6, !PT ;  /* 0x0000000655067209 */ /* 0x000fc40007810000 */
[----:B------:R-:W-:Y:S02]  /*45e0*/  FSEL R159, R39, -INF , !P1 ;  /* 0xff800000279f7808 */ /* 0x000fe40004800000 */
[----:B------:R-:W-:Y:S02]  /*45f0*/  ISETP.GT.AND P1, PT, R62, 0x58, !P6 ;  /* 0x000000583e00780c */ /* 0x000fe40007724270 */
[----:B------:R-:W-:Y:S02]  /*4600*/  ISETP.NE.AND P6, PT, R76, RZ, PT ;  /* 0x000000ff4c00720c */ /* 0x000fe40003fc5270 */
        /* <DEDUP_REMOVED lines=24> */
[----:B------:R-:W-:Y:S01]  /*4790*/  ISETP.NE.AND P1, PT, R156, RZ, PT ;  /* 0x000000ff9c00720c */ /* 0x000fe20003f25270 */
[----:B------:R-:W1:Y:S01]  /*47a0*/  SHFL.BFLY PT, R9, R6, 0x2, 0x1f ;  /* 0x0c401f0006097f89 */ /* 0x000e6200000e0000 */
[C---:B------:R-:W-:Y:S02]  /*47b0*/  ISETP.GT.AND P4, PT, R62.reuse, 0xb1, !P4 ;  /* 0x000000b13e00780c */ /* 0x040fe40006784270 */
[----:B------:R-:W-:-:S02]  /*47c0*/  ISETP.GT.AND P1, PT, R62, 0x68, !P1 ;  /* 0x000000683e00780c */ /* 0x000fc40004f24270 */
[----:B------:R-:W-:Y:S02]  /*47d0*/  ISETP.GT.AND P5, PT, R62, 0xb8, !P5 ;  /* 0x000000b83e00780c */ /* 0x000fe40006fa4270 */
[C---:B------:R-:W-:Y:S02]  /*47e0*/  ISETP.LT.OR P1, PT, R60.reuse, 0x69, P1 ;  /* 0x000000693c00780c */ /* 0x040fe40000f21670 */
[----:B------:R-:W-:Y:S02]  /*47f0*/  ISETP.LT.OR P4, PT, R60, 0xb2, P4 ;  /* 0x000000b23c00780c */ /* 0x000fe40002781670 */
[----:B------:R-:W-:Y:S02]  /*4800*/  FSEL R25, R46, -INF , !P1 ;  /* 0xff8000002e197808 */ /* 0x000fe40004800000 */
[----:B------:R-:W-:Y:S02]  /*4810*/  ISETP.NE.AND P1, PT, R158, RZ, PT ;  /* 0x000000ff9e00720c */ /* 0x000fe40003f25270 */
[----:B------:R-:W-:-:S02]  /*4820*/  ISETP.LT.OR P5, PT, R60, 0xb9, P5 ;  /* 0x000000b93c00780c */ /* 0x000fc40002fa1670 */
[----:B------:R-:W-:Y:S02]  /*4830*/  ISETP.GT.AND P1, PT, R62, 0x69, !P1 ;  /* 0x000000693e00780c */ /* 0x000fe40004f24270 */
[----:B------:R-:W-:Y:S02]  /*4840*/  FSEL R35, R35, -INF , !P5 ;  /* 0xff80000023237808 */ /* 0x000fe40006800000 */
[----:B------:R-:W-:Y:S02]  /*4850*/  ISETP.LT.OR P1, PT, R60, 0x6a, P1 ;  /* 0x0000006a3c00780c */ /* 0x000fe40000f21670 */
[----:B-1----:R-:W-:Y:S02]  /*4860*/  FMNMX.FTZ R8, R6, R9, !PT ;  /* 0x0000000906087209 */ /* 0x002fe40007810000 */
[----:B------:R-:W-:Y:S02]  /*4870*/  FSEL R45, R45, -INF , !P1 ;  /* 0xff8000002d2d7808 */ /* 0x000fe40004800000 */
[----:B------:R-:W-:Y:S01]  /*4880*/  ISETP.NE.AND P1, PT, R160, RZ, PT ;  /* 0x000000ffa000720c */ /* 0x000fe20003f25270 */
[----:B------:R-:W1:Y:S03]  /*4890*/  SHFL.BFLY PT, R9, R8, 0x1, 0x1f ;  /* 0x0c201f0008097f89 */ /* 0x000e6600000e0000 */
[----:B------:R-:W-:-:S04]  /*48a0*/  ISETP.GT.AND P1, PT, R62, 0x70, !P1 ;  /* 0x000000703e00780c */ /* 0x000fc80004f24270 */
[----:B------:R-:W-:-:S04]  /*48b0*/  ISETP.LT.OR P1, PT, R60, 0x71, P1 ;  /* 0x000000713c00780c */ /* 0x000fc80000f21670 */
[----:B------:R-:W-:Y:S02]  /*48c0*/  FSEL R29, R48, -INF , !P1 ;  /* 0xff800000301d7808 */ /* 0x000fe40004800000 */
[----:B------:R-:W-:-:S04]  /*48d0*/  ISETP.NE.AND P1, PT, R162, RZ, PT ;  /* 0x000000ffa200720c */ /* 0x000fc80003f25270 */
[----:B------:R-:W-:-:S04]  /*48e0*/  ISETP.GT.AND P1, PT, R62, 0x71, !P1 ;  /* 0x000000713e00780c */ /* 0x000fc80004f24270 */
[----:B------:R-:W-:Y:S02]  /*48f0*/  ISETP.LT.OR P1, PT, R60, 0x72, P1 ;  /* 0x000000723c00780c */ /* 0x000fe40000f21670 */
[----:B-1----:R-:W-:Y:S02]  /*4900*/  FMNMX.FTZ R9, R8, R9, !PT ;  /* 0x0000000908097209 */ /* 0x002fe40007810000 */
[----:B------:R-:W-:Y:S02]  /*4910*/  FSEL R47, R47, -INF , !P1 ;  /* 0xff8000002f2f7808 */ /* 0x000fe40004800000 */
[----:B------:R-:W-:Y:S02]  /*4920*/  ISETP.GT.AND P1, PT, R62, 0x78, !P3 ;  /* 0x000000783e00780c */ /* 0x000fe40005f24270 */
[----:B------:R-:W-:Y:S02]  /*4930*/  ISETP.NE.AND P3, PT, R82, RZ, PT ;  /* 0x000000ff5200720c */ /* 0x000fe40003f65270 */
[----:B------:R-:W-:-:S04]  /*4940*/  ISETP.LT.OR P1, PT, R60, 0x79, P1 ;  /* 0x000000793c00780c */ /* 0x000fc80000f21670 */
        /* <DEDUP_REMOVED lines=9> */
[----:B------:R-:W-:-:S04]  /*49e0*/  ISETP.NE.AND P1, PT, R166, RZ, PT ;  /* 0x000000ffa600720c */ /* 0x000fc80003f25270 */
[----:B------:R-:W-:-:S04]  /*49f0*/  ISETP.GT.AND P1, PT, R62, 0x81, !P1 ;  /* 0x000000813e00780c */ /* 0x000fc80004f24270 */
        /* <DEDUP_REMOVED lines=30> */
[----:B------:R-:W-:-:S04]  /*4be0*/  ISETP.GT.AND P1, PT, R62, 0xa1, !P3 ;  /* 0x000000a13e00780c */ /* 0x000fc80005f24270 */
[----:B------:R-:W-:-:S04]  /*4bf0*/  ISETP.LT.OR P1, PT, R60, 0xa2, P1 ;  /* 0x000000a23c00780c */ /* 0x000fc80000f21670 */
[----:B------:R-:W-:Y:S02]  /*4c00*/  FSEL R199, R66, -INF , !P1 ;  /* 0xff80000042c77808 */ /* 0x000fe40004800000 */
[----:B------:R-:W-:Y:S02]  /*4c10*/  ISETP.GT.AND P1, PT, R62, 0xa8, !P2 ;  /* 0x000000a83e00780c */ /* 0x000fe40005724270 */
[----:B------:R-:W-:Y:S02]  /*4c20*/  ISETP.NE.AND P2, PT, R68, RZ, PT ;  /* 0x000000ff4400720c */ /* 0x000fe40003f45270 */
[----:B------:R-:W-:-:S04]  /*4c30*/  ISETP.LT.OR P1, PT, R60, 0xa9, P1 ;  /* 0x000000a93c00780c */ /* 0x000fc80000f21670 */
[----:B------:R-:W-:Y:S02]  /*4c40*/  FSEL R69, R69, -INF , !P1 ;  /* 0xff80000045457808 */ /* 0x000fe40004800000 */
[----:B------:R-:W-:Y:S02]  /*4c50*/  ISETP.GT.AND P1, PT, R62, 0xa9, !P6 ;  /* 0x000000a93e00780c */ /* 0x000fe40007724270 */
[----:B------:R-:W-:Y:S01]  /*4c60*/  ISETP.NE.AND P6, PT, R64, RZ, PT ;  /* 0x000000ff4000720c */ /* 0x000fe20003fc5270 */
[----:B------:R-:W-:Y:S01]  /*4c70*/  IMAD.U32 R64, RZ, RZ, UR7 ;  /* 0x00000007ff407e24 */ /* 0x000fe2000f8e00ff */
[----:B------:R-:W-:-:S03]  /*4c80*/  ISETP.LT.OR P1, PT, R60, 0xaa, P1 ;  /* 0x000000aa3c00780c */ /* 0x000fc60000f21670 */
[C---:B------:R-:W-:Y:S01]  /*4c90*/  FFMA.FTZ R38, R9.reuse, R64, -8 ;  /* 0xc100000009267423 */ /* 0x040fe20000010040 */
[----:B------:R-:W-:Y:S02]  /*4ca0*/  FSEL R201, R70, -INF , !P1 ;  /* 0xff80000046c97808 */ /* 0x000fe40004800000 */
[----:B------:R-:W-:-:S04]  /*4cb0*/  FSETP.NEU.FTZ.AND P1, PT, R9, -INF , PT ;  /* 0xff8000000900780b */ /* 0x000fc80003f3d000 */
[----:B------:R-:W-:Y:S02]  /*4cc0*/  FSEL R38, R38, RZ, P1 ;  /* 0x000000ff26267208 */ /* 0x000fe40000800000 */
[----:B------:R-:W-:Y:S02]  /*4cd0*/  ISETP.GT.AND P1, PT, R62, RZ, !P6 ;  /* 0x000000ff3e00720c */ /* 0x000fe40007724270 */
[----:B------:R-:W-:Y:S01]  /*4ce0*/  ISETP.NE.AND P6, PT, R72, RZ, PT ;  /* 0x000000ff4800720c */ /* 0x000fe20003fc5270 */
[----:B------:R-:W-:-:S01]  /*4cf0*/  FFMA.FTZ R54, R105, R64, -R38 ;  /* 0x0000004069367223 */ /* 0x000fc20000010826 */
[----:B------:R-:W-:Y:S01]  /*4d00*/  ISETP.LT.OR P1, PT, R60, 0x1, P1 ;  /* 0x000000013c00780c */ /* 0x000fe20000f21670 */
[----:B------:R-:W-:-:S01]  /*4d10*/  FFMA.FTZ R52, R97, R64, -R38 ;  /* 0x0000004061347223 */ /* 0x000fc20000010826 */
[----:B------:R-:W-:Y:S01]  /*4d20*/  FSEL R105, R34, -INF , !P4 ;  /* 0xff80000022697808 */ /* 0x000fe20006000000 */
[----:B------:R-:W-:-:S01]  /*4d30*/  FFMA.FTZ R97, R107, R64, -R38 ;  /* 0x000000406b617223 */ /* 0x000fc20000010826 */
[----:B------:R-:W-:Y:S01]  /*4d40*/  FSEL R40, R3, -INF , !P1 ;  /* 0xff80000003287808 */ /* 0x000fe20004800000 */
[----:B------:R-:W-:-:S01]  /*4d50*/  FFMA.FTZ R34, R87, R64, -R38 ;  /* 0x0000004057227223 */ /* 0x000fc20000010826 */
[----:B------:R-:W-:Y:S01]  /*4d60*/  ISETP.GT.AND P1, PT, R62, 0xb0, !P2 ;  /* 0x000000b03e00780c */ /* 0x000fe20005724270 */
[----:B------:R-:W-:-:S01]  /*4d70*/  FFMA.FTZ R3, R203, R64, -R38 ;  /* 0x00000040cb037223 */ /* 0x000fc20000010826 */
[----:B------:R-:W-:Y:S01]  /*4d80*/  FMNMX.FTZ R10, R40, R179, !PT ;  /* 0x000000b3280a7209 */ /* 0x000fe20007810000 */
[----:B------:R-:W-:-:S01]  /*4d90*/  FFMA.FTZ R6, R157, R64, -R38 ;  /* 0x000000409d067223 */ /* 0x000fc20000010826 */
[----:B------:R-:W-:Y:S01]  /*4da0*/  ISETP.LT.OR P1, PT, R60, 0xb1, P1 ;  /* 0x000000b13c00780c */ /* 0x000fe20000f21670 */
[----:B------:R-:W-:-:S01]  /*4db0*/  FFMA.FTZ R14, R155, R64, -R38 ;  /* 0x000000409b0e7223 */ /* 0x000fc20000010826 */
[----:B------:R-:W-:Y:S01]  /*4dc0*/  FMNMX.FTZ R10, R177, R10, !PT ;  /* 0x0000000ab10a7209 */ /* 0x000fe20007810000 */
[----:B------:R-:W-:Y:S01]  /*4dd0*/  MUFU.EX2 R3, R3 ;  /* 0x0000000300037308 */ /* 0x000fe20000000800 */
[----:B------:R-:W-:Y:S01]  /*4de0*/  FSEL R31, R31, -INF , !P1 ;  /* 0xff8000001f1f7808 */ /* 0x000fe20004800000 */
[--C-:B------:R-:W-:Y:S01]  /*4df0*/  FFMA.FTZ R155, R145, R64, -R38.reuse ;  /* 0x00000040919b7223 */ /* 0x100fe20000010826 */
[----:B------:R-:W-:Y:S01]  /*4e00*/  FMNMX.FTZ R10, R7, R10, !PT ;  /* 0x0000000a070a7209 */ /* 0x000fe20007810000 */
[-CC-:B------:R-:W-:Y:S01]  /*4e10*/  FFMA.FTZ R8, R147, R64.reuse, -R38.reuse ;  /* 0x0000004093087223 */ /* 0x180fe20000010826 */
[----:B------:R-:W-:Y:S01]  /*4e20*/  ISETP.GT.AND P2, PT, R62, 0xb9, !P6 ;  /* 0x000000b93e00780c */ /* 0x000fe20007744270 */
[--C-:B------:R-:W-:Y:S01]  /*4e30*/  FFMA.FTZ R145, R153, R64, -R38.reuse ;  /* 0x0000004099917223 */ /* 0x100fe20000010826 */
[----:B------:R-:W-:Y:S01]  /*4e40*/  FMNMX.FTZ R10, R191, R10, !PT ;  /* 0x0000000abf0a7209 */ /* 0x000fe20007810000 */
[----:B------:R-:W-:Y:S01]  /*4e50*/  MUFU.EX2 R6, R6 ;  /* 0x0000000600067308 */ /* 0x000fe20000000800 */
[----:B------:R-:W-:Y:S01]  /*4e60*/  ISETP.LT.OR P2, PT, R60, 0xba, P2 ;  /* 0x000000ba3c00780c */ /* 0x000fe20001741670 */
[--C-:B------:R-:W-:Y:S01]  /*4e70*/  FFMA.FTZ R66, R73, R64, -R38.reuse ;  /* 0x0000004049427223 */ /* 0x100fe20000010826 */
[----:B------:R-:W-:Y:S01]  /*4e80*/  FMNMX.FTZ R10, R175, R10, !PT ;  /* 0x0000000aaf0a7209 */ /* 0x000fe20007810000 */
[-CC-:B------:R-:W-:Y:S01]  /*4e90*/  FFMA.FTZ R24, R151, R64.reuse, -R38.reuse ;  /* 0x0000004097187223 */ /* 0x180fe20000010826 */
[----:B------:R-:W-:Y:S01]  /*4ea0*/  FSEL R107, R36, -INF , !P2 ;  /* 0xff800000246b7808 */ /* 0x000fe20005000000 */
[--C-:B------:R-:W-:Y:S01]  /*4eb0*/  FFMA.FTZ R143, R143, R64, -R38.reuse ;  /* 0x000000408f8f7223 */ /* 0x100fe20000010826 */
[----:B------:R-:W-:Y:S01]  /*4ec0*/  FMNMX.FTZ R10, R173, R10, !PT ;  /* 0x0000000aad0a7209 */ /* 0x000fe20007810000 */
[----:B------:R-:W-:Y:S01]  /*4ed0*/  MUFU.EX2 R14, R14 ;  /* 0x0000000e000e7308 */ /* 0x000fe20000000800 */
[----:B------:R-:W-:-:S01]  /*4ee0*/  FFMA.FTZ R62, R77, R64, -R38 ;  /* 0x000000404d3e7223 */ /* 0x000fc20000010826 */
[--C-:B------:R-:W-:Y:S01]  /*4ef0*/  FFMA.FTZ R20, R141, R64, -R38.reuse ;  /* 0x000000408d147223 */ /* 0x100fe20000010826 */
[----:B------:R-:W-:Y:S01]  /*4f00*/  FMNMX.FTZ R10, R33, R10, !PT ;  /* 0x0000000a210a7209 */ /* 0x000fe20007810000 */
[-CC-:B------:R-:W-:Y:S01]  /*4f10*/  FFMA.FTZ R141, R149, R64.reuse, -R38.reuse ;  /* 0x00000040958d7223 */ /* 0x180fe20000010826 */
[----:B------:R-:W-:-:S01]  /*4f20*/  FFMA.FTZ R28, R131, R64, -R38 ;  /* 0x00000040831c7223 */ /* 0x000fc20000010826 */
[--C-:B------:R-:W-:Y:S01]  /*4f30*/  FFMA.FTZ R60, R63, R64, -R38.reuse ;  /* 0x000000403f3c7223 */ /* 0x100fe20000010826 */
[----:B------:R-:W-:Y:S01]  /*4f40*/  FMNMX.FTZ R10, R189, R10, !PT ;  /* 0x0000000abd0a7209 */ /* 0x000fe20007810000 */
[----:B------:R-:W1:Y:S01]  /*4f50*/  MUFU.EX2 R155, R155 ;  /* 0x0000009b009b7308 */ /* 0x000e620000000800 */
[----:B------:R-:W-:-:S01]  /*4f60*/  FFMA.FTZ R131, R133, R64, -R38 ;  /* 0x0000004085837223 */ /* 0x000fc20000010826 */
[--C-:B------:R-:W-:Y:S01]  /*4f70*/  FFMA.FTZ R63, R79, R64, -R38.reuse ;  /* 0x000000404f3f7223 */ /* 0x100fe20000010826 */
[----:B------:R-:W-:Y:S01]  /*4f80*/  FMNMX.FTZ R10, R171, R10, !PT ;  /* 0x0000000aab0a7209 */ /* 0x000fe20007810000 */
[-CC-:B------:R-:W-:Y:S01]  /*4f90*/  FFMA.FTZ R26, R129, R64.reuse, -R38.reuse ;  /* 0x00000040811a7223 */ /* 0x180fe20000010826 */
[----:B------:R-:W-:-:S01]  /*4fa0*/  FFMA.FTZ R129, R135, R64, -R38 ;  /* 0x0000004087817223 */ /* 0x000fc20000010826 */
        /* <DEDUP_REMOVED lines=22> */
[--C-:B------:R-:W-:Y:S01]  /*5110*/  FFMA.FTZ R48, R113, R64, -R38.reuse ;  /* 0x0000004071307223 */ /* 0x100fe20000010826 */
[----:B-1----:R-:W-:Y:S01]  /*5120*/  F2FP.SATFINITE.E4M3.F32.PACK_AB_MERGE_C R204, R155, R14, RZ ;  /* 0x0000000e9bcc723e */ /* 0x002fe200048070ff */
[----:B------:R-:W-:Y:S01]  /*5130*/  FFMA.FTZ R111, R111, R64, -R38 ;  /* 0x000000406f6f7223 */ /* 0x000fe20000010826 */
[----:B------:R-:W-:Y:S01]  /*5140*/  FMNMX.FTZ R10, R185, R10, !PT ;  /* 0x0000000ab90a7209 */ /* 0x000fe20007810000 */
[----:B------:R-:W1:Y:S01]  /*5150*/  MUFU.EX2 R143, R143 ;  /* 0x0000008f008f7308 */ /* 0x000e620000000800 */
[----:B------:R-:W-:Y:S01]  /*5160*/  F2FP.SATFINITE.E4M3.F32.PACK_AB_MERGE_C R204, R6, R3, R204 ;  /* 0x0000000306cc723e */ /* 0x000fe200048070cc */
        /* <DEDUP_REMOVED lines=15> */
[----:B-1----:R-:W-:Y:S01]  /*5260*/  F2FP.SATFINITE.E4M3.F32.PACK_AB_MERGE_C R206, R143, R24, RZ ;  /* 0x000000188fce723e */ /* 0x002fe200048070ff */
[--C-:B------:R-:W-:Y:S01]  /*5270*/  FFMA.FTZ R59, R59, R64, -R38.reuse ;  /* 0x000000403b3b7223 */ /* 0x100fe20000010826 */
[----:B------:R-:W-:Y:S01]  /*5280*/  FMNMX.FTZ R10, R159, R10, !PT ;  /* 0x0000000a9f0a7209 */ /* 0x000fe20007810000 */
[----:B------:R-:W-:Y:S01]  /*5290*/  FFMA.FTZ R38, R89, R64, -R38 ;  /* 0x0000004059267223 */ /* 0x000fe20000010826 */
[----:B------:R-:W-:-:S02]  /*52a0*/  F2FP.SATFINITE.E4M3.F32.PACK_AB_MERGE_C R206, R145, R8, R206 ;  /* 0x0000000891ce723e */ /* 0x000fc400048070ce */
[----:B------:R-:W-:Y:S01]  /*52b0*/  FMNMX.FTZ R10, R39, R10, !PT ;  /* 0x0000000a270a7209 */ /* 0x000fe20007810000 */
[----:B------:R-:W-:Y:S01]  /*52c0*/  MUFU.EX2 R28, R28 ;  /* 0x0000001c001c7308 */ /* 0x000fe20000000800 */
[----:B------:R-:W-:Y:S02]  /*52d0*/  ISETP.GE.AND P6, PT, R13, 0x1, PT ;  /* 0x000000010d00780c */ /* 0x000fe40003fc6270 */
[----:B------:R-:W-:-:S04]  /*52e0*/  FMNMX.FTZ R10, R41, R10, !PT ;  /* 0x0000000a290a7209 */ /* 0x000fc80007810000 */
[----:B------:R-:W-:Y:S01]  /*52f0*/  FMNMX.FTZ R10, R181, R10, !PT ;  /* 0x0000000ab50a7209 */ /* 0x000fe20007810000 */
[----:B------:R-:W1:Y:S03]  /*5300*/  MUFU.EX2 R131, R131 ;  /* 0x0000008300837308 */ /* 0x000e660000000800 */
[----:B------:R-:W-:-:S04]  /*5310*/  FMNMX.FTZ R10, R43, R10, !PT ;  /* 0x0000000a2b0a7209 */ /* 0x000fc80007810000 */
[----:B------:R-:W-:Y:S01]  /*5320*/  FMNMX.FTZ R10, R25, R10, !PT ;  /* 0x0000000a190a7209 */ /* 0x000fe20007810000 */
[----:B------:R-:W-:Y:S03]  /*5330*/  MUFU.EX2 R26, R26 ;  /* 0x0000001a001a7308 */ /* 0x000fe60000000800 */
[----:B------:R-:W-:-:S04]  /*5340*/  FMNMX.FTZ R10, R45, R10, !PT ;  /* 0x0000000a2d0a7209 */ /* 0x000fc80007810000 */
[----:B------:R-:W-:Y:S01]  /*5350*/  FMNMX.FTZ R10, R29, R10, !PT ;  /* 0x0000000a1d0a7209 */ /* 0x000fe20007810000 */
[----:B------:R-:W-:Y:S01]  /*5360*/  MUFU.EX2 R129, R129 ;  /* 0x0000008100817308 */ /* 0x000fe20000000800 */
[----:B-1----:R-:W-:Y:S02]  /*5370*/  F2FP.SATFINITE.E4M3.F32.PACK_AB_MERGE_C R200, R131, R28, RZ ;  /* 0x0000001c83c8723e */ /* 0x002fe400048070ff */
[----:B------:R-:W-:Y:S02]  /*5380*/  FMNMX.FTZ R10, R47, R10, !PT ;  /* 0x0000000a2f0a7209 */ /* 0x000fe40007810000 */
[----:B------:R-:W-:Y:S02]  /*5390*/  F2FP.SATFINITE.E4M3.F32.PACK_AB_MERGE_C R200, R141, R20, R200 ;  /* 0x000000148dc8723e */ /* 0x000fe400048070c8 */
[----:B------:R-:W-:Y:S01]  /*53a0*/  FMNMX.FTZ R10, R15, R10, !PT ;  /* 0x0000000a0f0a7209 */ /* 0x000fe20007810000 */
[----:B------:R-:W-:Y:S03]  /*53b0*/  MUFU.EX2 R30, R30 ;  /* 0x0000001e001e7308 */ /* 0x000fe60000000800 */
        /* <DEDUP_REMOVED lines=26> */
[----:B------:R-:W-:-:S05]  /*5560*/  FMNMX.FTZ R10, R107, R10, !PT ;  /* 0x0000000a6b0a7209 */ /* 0x000fca0007810000 */
[----:B------:R-:W1:Y:S01]  /*5570*/  SHFL.BFLY PT, R87, R10, 0x2, 0x1f ;  /* 0x0c401f000a577f89 */ /* 0x000e6200000e0000 */
[----:B------:R-:W-:Y:S08]  /*5580*/  MUFU.EX2 R95, R95 ;  /* 0x0000005f005f7308 */ /* 0x000ff00000000800 */
[----:B------:R-:W-:Y:S08]  /*5590*/  MUFU.EX2 R48, R48 ;  /* 0x0000003000307308 */ /* 0x000ff00000000800 */
[----:B------:R-:W-:Y:S01]  /*55a0*/  MUFU.EX2 R111, R111 ;  /* 0x0000006f006f7308 */ /* 0x000fe20000000800 */
[----:B-1----:R-:W-:-:S07]  /*55b0*/  FMNMX.FTZ R87, R10, R87, !PT ;  /* 0x000000570a577209 */ /* 0x002fce0007810000 */
[----:B------:R-:W-:Y:S01]  /*55c0*/  MUFU.EX2 R50, R50 ;  /* 0x0000003200327308 */ /* 0x000fe20000000800 */
[----:B------:R-:W1:Y:S07]  /*55d0*/  SHFL.BFLY PT, R10, R87, 0x1, 0x1f ;  /* 0x0c201f00570a7f89 */ /* 0x000e6e00000e0000 */
[----:B------:R-:W-:Y:S08]  /*55e0*/  MUFU.EX2 R101, R101 ;  /* 0x0000006500657308 */ /* 0x000ff00000000800 */
[----:B------:R-:W-:Y:S08]  /*55f0*/  MUFU.EX2 R54, R54 ;  /* 0x0000003600367308 */ /* 0x000ff00000000800 */
[----:B------:R-:W-:Y:S01]  /*5600*/  MUFU.EX2 R99, R99 ;  /* 0x0000006300637308 */ /* 0x000fe20000000800 */
[----:B-1----:R-:W-:-:S04]  /*5610*/  FMNMX.FTZ R10, R87, R10, !PT ;  /* 0x0000000a570a7209 */ /* 0x002fc80007810000 */
[C---:B------:R-:W-:Y:S01]  /*5620*/  FSETP.NEU.FTZ.AND P1, PT, R10.reuse, -INF , PT ;  /* 0xff8000000a00780b */ /* 0x040fe20003f3d000 */
[----:B------:R-:W-:-:S02]  /*5630*/  FFMA.FTZ R68, R10, R64, -8 ;  /* 0xc10000000a447423 */ /* 0x000fc40000010040 */
[----:B------:R-:W-:Y:S03]  /*5640*/  MUFU.EX2 R52, R52 ;  /* 0x0000003400347308 */ /* 0x000fe60000000800 */
[----:B------:R-:W-:-:S05]  /*5650*/  FSEL R68, R68, RZ, P1 ;  /* 0x000000ff44447208 */ /* 0x000fca0000800000 */
[----:B------:R-:W-:Y:S01]  /*5660*/  MUFU.EX2 R97, R97 ;  /* 0x0000006100617308 */ /* 0x000fe20000000800 */
[----:B------:R-:W-:-:S01]  /*5670*/  FFMA.FTZ R40, R40, R64, -R68 ;  /* 0x0000004028287223 */ /* 0x000fc20000010844 */
[-CC-:B------:R-:W-:Y:S01]  /*5680*/  FFMA.FTZ R73, R179, R64.reuse, -R68.reuse ;  /* 0x00000040b3497223 */ /* 0x180fe20000010844 */
[----:B------:R-:W-:-:S01]  /*5690*/  FFMA.FTZ R70, R177, R64, -R68 ;  /* 0x00000040b1467223 */ /* 0x000fc20000010844 */
[----:B------:R-:W-:Y:S01]  /*56a0*/  FFMA.FTZ R90, R43, R64, -R68 ;  /* 0x000000402b5a7223 */ /* 0x000fe20000010844 */
[----:B------:R-:W-:-:S01]  /*56b0*/  FADD.FTZ R43, R3, R6 ;  /* 0x00000006032b7221 */ /* 0x000fc20000010000 */
[-CC-:B------:R-:W-:Y:S01]  /*56c0*/  FFMA.FTZ R77, R7, R64.reuse, -R68.reuse ;  /* 0x00000040074d7223 */ /* 0x180fe20000010844 */
[----:B------:R-:W-:-:S01]  /*56d0*/  FFMA.FTZ R7, R191, R64, -R68 ;  /* 0x00000040bf077223 */ /* 0x000fc20000010844 */
[----:B------:R-:W-:Y:S01]  /*56e0*/  MUFU.EX2 R40, R40 ;  /* 0x0000002800287308 */ /* 0x000fe20000000800 */
[----:B------:R-:W-:-:S01]  /*56f0*/  FADD.FTZ R94, R14, R43 ;  /* 0x0000002b0e5e7221 */ /* 0x000fc20000010000 */
[-CC-:B------:R-:W-:Y:S01]  /*5700*/  FFMA.FTZ R43, R25, R64.reuse, -R68.reuse ;  /* 0x00000040192b7223 */ /* 0x180fe20000010844 */
[----:B------:R-:W-:-:S01]  /*5710*/  FFMA.FTZ R72, R175, R64, -R68 ;  /* 0x00000040af487223 */ /* 0x000fc20000010844 */
[----:B------:R-:W-:Y:S01]  /*5720*/  FFMA.FTZ R74, R173, R64, -R68 ;  /* 0x00000040ad4a7223 */ /* 0x000fe20000010844 */
[----:B------:R-:W-:-:S01]  /*5730*/  FADD.FTZ R25, R155, R94 ;  /* 0x0000005e9b197221 */ /* 0x000fc20000010000 */
[-CC-:B------:R-:W-:Y:S01]  /*5740*/  FFMA.FTZ R96, R45, R64.reuse, -R68.reuse ;  /* 0x000000402d607223 */ /* 0x180fe20000010844 */
[----:B------:R-:W-:-:S01]  /*5750*/  FFMA.FTZ R79, R33, R64, -R68 ;  /* 0x00000040214f7223 */ /* 0x000fc20000010844 */
[----:B------:R-:W1:Y:S01]  /*5760*/  MUFU.EX2 R73, R73 ;  /* 0x0000004900497308 */ /* 0x000e620000000800 */
[----:B------:R-:W-:-:S01]  /*5770*/  FADD.FTZ R94, R8, R25 ;  /* 0x00000019085e7221 */ /* 0x000fc20000010000 */
[-CC-:B------:R-:W-:Y:S01]  /*5780*/  FFMA.FTZ R33, R189, R64.reuse, -R68.reuse ;  /* 0x00000040bd217223 */ /* 0x180fe20000010844 */
[----:B------:R-:W-:-:S01]  /*5790*/  FFMA.FTZ R76, R171, R64, -R68 ;  /* 0x00000040ab4c7223 */ /* 0x000fc20000010844 */
[----:B------:R-:W-:Y:S01]  /*57a0*/  FFMA.FTZ R78, R169, R64, -R68 ;  /* 0x00000040a94e7223 */ /* 0x000fe20000010844 */
[----:B------:R-:W-:-:S01]  /*57b0*/  FADD.FTZ R45, R145, R94 ;  /* 0x0000005e912d7221 */ /* 0x000fc20000010000 */
[-CC-:B------:R-:W-:Y:S01]  /*57c0*/  FFMA.FTZ R83, R21, R64.reuse, -R68.reuse ;  /* 0x0000004015537223 */ /* 0x180fe20000010844 */
[----:B------:R-:W-:-:S01]  /*57d0*/  FFMA.FTZ R21, R187, R64, -R68 ;  /* 0x00000040bb157223 */ /* 0x000fc20000010844 */
[----:B------:R-:W2:Y:S01]  /*57e0*/  MUFU.EX2 R70, R70 ;  /* 0x0000004600467308 */ /* 0x000ea20000000800 */
[----:B------:R-:W-:-:S01]  /*57f0*/  FADD.FTZ R98, R24, R45 ;  /* 0x0000002d18627221 */ /* 0x000fc20000010000 */
[-CC-:B------:R-:W-:Y:S01]  /*5800*/  FFMA.FTZ R80, R167, R64.reuse, -R68.reuse ;  /* 0x00000040a7507223 */ /* 0x180fe20000010844 */
[----:B------:R-:W-:-:S01]  /*5810*/  FFMA.FTZ R82, R165, R64, -R68 ;  /* 0x00000040a5527223 */ /* 0x000fc20000010844 */
[-CC-:B------:R-:W-:Y:S01]  /*5820*/  FFMA.FTZ R85, R27, R64.reuse, -R68.reuse ;  /* 0x000000401b557223 */ /* 0x180fe20000010844 */
[----:B------:R-:W-:-:S01]  /*5830*/  FFMA.FTZ R27, R185, R64, -R68 ;  /* 0x00000040b91b7223 */ /* 0x000fc20000010844 */
[-CC-:B------:R-:W-:Y:S01]  /*5840*/  FFMA.FTZ R84, R163, R64.reuse, -R68.reuse ;  /* 0x00000040a3547223 */ /* 0x180fe20000010844 */
[----:B------:R-:W-:-:S01]  /*5850*/  FFMA.FTZ R86, R161, R64, -R68 ;  /* 0x00000040a1567223 */ /* 0x000fc20000010844 */
[----:B------:R-:W3:Y:S01]  /*5860*/  MUFU.EX2 R77, R77 ;  /* 0x0000004d004d7308 */ /* 0x000ee20000000800 */
[----:B-1----:R-:W-:-:S01]  /*5870*/  FADD.FTZ R25, R40, R73 ;  /* 0x0000004928197221 */ /* 0x002fc20000010000 */
[-CC-:B------:R-:W-:Y:S01]  /*5880*/  FFMA.FTZ R87, R37, R64.reuse, -R68.reuse ;  /* 0x0000004025577223 */ /* 0x180fe20000010844 */
[----:B------:R-:W-:-:S01]  /*5890*/  FFMA.FTZ R37, R183, R64, -R68 ;  /* 0x00000040b7257223 */ /* 0x000fc20000010844 */
[-CC-:B------:R-:W-:Y:S01]  /*58a0*/  FFMA.FTZ R88, R159, R64.reuse, -R68.reuse ;  /* 0x000000409f587223 */ /* 0x180fe20000010844 */
[----:B------:R-:W-:-:S01]  /*58b0*/  FFMA.FTZ R39, R39, R64, -R68 ;  /* 0x0000004027277223 */ /* 0x000fc20000010844 */
[-CC-:B------:R-:W-:Y:S01]  /*58c0*/  FFMA.FTZ R92, R41, R64.reuse, -R68.reuse ;  /* 0x00000040295c7223 */ /* 0x180fe20000010844 */
[----:B------:R-:W-:-:S01]  /*58d0*/  FFMA.FTZ R41, R181, R64, -R68 ;  /* 0x00000040b5297223 */ /* 0x000fc20000010844 */
[----:B------:R-:W1:Y:S01]  /*58e0*/  MUFU.EX2 R7, R7 ;  /* 0x0000000700077308 */ /* 0x000e620000000800 */
[----:B--2---:R-:W-:-:S01]  /*58f0*/  FADD.FTZ R94, R70, R25 ;  /* 0x00000019465e7221 */ /* 0x004fc20000010000 */
[----:B------:R-:W-:Y:S01]  /*5900*/  FFMA.FTZ R25, R29, R64, -R68 ;  /* 0x000000401d197223 */ /* 0x000fe20000010844 */
[----:B------:R-:W-:-:S01]  /*5910*/  FADD.FTZ R29, R143, R98 ;  /* 0x000000628f1d7221 */ /* 0x000fc20000010000 */
[-CC-:B------:R-:W-:Y:S01]  /*5920*/  FFMA.FTZ R15, R15, R64.reuse, -R68.reuse ;  /* 0x000000400f0f7223 */ /* 0x180fe20000010844 */
[----:B------:R-:W-:-:S01]  /*5930*/  FFMA.FTZ R193, R193, R64, -R68 ;  /* 0x00000040c1c17223 */ /* 0x000fc20000010844 */
[----:B------:R-:W-:Y:S01]  /*5940*/  FFMA.FTZ R14, R195, R64, -R68 ;  /* 0x00000040c30e7223 */ /* 0x000fe20000010844 */
[----:B------:R-:W-:-:S01]  /*5950*/  FADD.FTZ R98, R20, R29 ;  /* 0x0000001d14627221 */ /* 0x000fc20000010000 */
[----:B------:R-:W2:Y:S01]  /*5960*/  MUFU.EX2 R72, R72 ;  /* 0x0000004800487308 */ /* 0x000ea20000000800 */
[----:B---3--:R-:W-:-:S01]  /*5970*/  FADD.FTZ R94, R77, R94 ;  /* 0x0000005e4d5e7221 */ /* 0x008fc20000010000 */
[----:B------:R-:W-:Y:S01]  /*5980*/  FFMA.FTZ R51, R51, R64, -R68 ;  /* 0x0000004033337223 */ /* 0x000fe20000010844 */
[----:B------:R-:W-:-:S01]  /*5990*/  FADD.FTZ R45, R141, R98 ;  /* 0x000000628d2d7221 */ /* 0x000fc20000010000 */
[-CC-:B------:R-:W-:Y:S01]  /*59a0*/  FFMA.FTZ R49, R49, R64.reuse, -R68.reuse ;  /* 0x0000004031317223 */ /* 0x180fe20000010844 */
[----:B------:R-:W-:-:S01]  /*59b0*/  FFMA.FTZ R53, R53, R64, -R68 ;  /* 0x0000004035357223 */ /* 0x000fc20000010844 */
[----:B------:R-:W-:Y:S01]  /*59c0*/  FFMA.FTZ R11, R11, R64, -R68 ;  /* 0x000000400b0b7223 */ /* 0x000fe20000010844 */
[----:B------:R-:W-:-:S01]  /*59d0*/  FADD.FTZ R100, R28, R45 ;  /* 0x0000002d1c647221 */ /* 0x000fc20000010000 */
        /* <DEDUP_REMOVED lines=17> */
[----:B---3--:R-:W-:-:S01]  /*5af0*/  FADD.FTZ R98, R74, R29 ;  /* 0x0000001d4a627221 */ /* 0x008fc20000010000 */
[----:B------:R-:W-:Y:S01]  /*5b00*/  FADD.FTZ R29, R131, R100 ;  /* 0x00000064831d7221 */ /* 0x000fe20000010000 */
[----:B------:R-:W-:-:S03]  /*5b10*/  F2FP.SATFINITE.E4M3.F32.PACK_AB_MERGE_C R70, R77, R70, RZ ;  /* 0x000000464d46723e */ /* 0x000fc600048070ff */
[----:B------:R-:W-:Y:S01]  /*5b20*/  FADD.FTZ R100, R26, R29 ;  /* 0x0000001d1a647221 */ /* 0x000fe20000010000 */
[----:B------:R-:W-:Y:S01]  /*5b30*/  F2FP.SATFINITE.E4M3.F32.PACK_AB_MERGE_C R26, R99, R54, RZ ;  /* 0x00000036631a723e */ /* 0x000fe200048070ff */
[----:B------:R-:W3:Y:S01]  /*5b40*/  MUFU.EX2 R76, R76 ;  /* 0x0000004c004c7308 */ /* 0x000ee20000000800 */
[----:B-1----:R-:W-:-:S01]  /*5b50*/  FADD.FTZ R98, R79, R98 ;  /* 0x000000624f627221 */ /* 0x002fc20000010000 */
[----:B------:R-:W-:Y:S01]  /*5b60*/  FADD.FTZ R45, R129, R100 ;  /* 0x00000064812d7221 */ /* 0x000fe20000010000 */
[----:B------:R-:W-:Y:S02]  /*5b70*/  F2FP.SATFINITE.E4M3.F32.PACK_AB_MERGE_C R194, R97, R52, R26 ;  /* 0x0000003461c2723e */ /* 0x000fe4000480701a */
[----:B------:R-:W-:Y:S01]  /*5b80*/  F2FP.SATFINITE.E4M3.F32.PACK_AB_MERGE_C R74, R79, R74, RZ ;  /* 0x0000004a4f4a723e */ /* 0x000fe200048070ff */
[----:B------:R-:W-:-:S01]  /*5b90*/  FADD.FTZ R100, R30, R45 ;  /* 0x0000002d1e647221 */ /* 0x000fc20000010000 */
[----:B------:R-:W-:Y:S01]  /*5ba0*/  F2FP.SATFINITE.E4M3.F32.PACK_AB_MERGE_C R205, R73, R40, R70 ;  /* 0x0000002849cd723e */ /* 0x000fe20004807046 */
[----:B------:R-:W1:Y:S01]  /*5bb0*/  MUFU.EX2 R78, R78 ;  /* 0x0000004e004e7308 */ /* 0x000e620000000800 */
[----:B--2---:R-:W-:-:S01]  /*5bc0*/  FADD.FTZ R29, R33, R98 ;  /* 0x00000062211d7221 */ /* 0x004fc20000010000 */
[----:B------:R-:W-:-:S06]  /*5bd0*/  F2FP.SATFINITE.E4M3.F32.PACK_AB_MERGE_C R207, R72, R7, R74 ;  /* 0x0000000748cf723e */ /* 0x000fcc000480704a */
[----:B------:R-:W2:Y:S01]  /*5be0*/  MUFU.EX2 R83, R83 ;  /* 0x0000005300537308 */ /* 0x000ea20000000800 */
[----:B---3--:R-:W-:-:S07]  /*5bf0*/  FADD.FTZ R29, R76, R29 ;  /* 0x0000001d4c1d7221 */ /* 0x008fce0000010000 */
[----:B------:R-:W3:Y:S01]  /*5c00*/  MUFU.EX2 R21, R21 ;  /* 0x0000001500157308 */ /* 0x000ee20000000800 */
[----:B-1----:R-:W-:-:S01]  /*5c10*/  FADD.FTZ R24, R78, R29 ;  /* 0x0000001d4e187221 */ /* 0x002fc20000010000 */
[----:B------:R-:W-:-:S04]  /*5c20*/  FADD.FTZ R29, R103, R100 ;  /* 0x00000064671d7221 */ /* 0x000fc80000010000 */
[----:B------:R-:W-:Y:S02]  /*5c30*/  FADD.FTZ R28, R32, R29 ;  /* 0x0000001d201c7221 */ /* 0x000fe40000010000 */
[----:B------:R-:W1:Y:S01]  /*5c40*/  MUFU.EX2 R80, R80 ;  /* 0x0000005000507308 */ /* 0x000e620000000800 */
[----:B--2---:R-:W-:-:S01]  /*5c50*/  FADD.FTZ R24, R83, R24 ;  /* 0x0000001853187221 */ /* 0x004fc20000010000 */
[----:B------:R-:W-:Y:S01]  /*5c60*/  FADD.FTZ R45, R119, R28 ;  /* 0x0000001c772d7221 */ /* 0x000fe20000010000 */
[----:B------:R-:W-:-:S05]  /*5c70*/  F2FP.SATFINITE.E4M3.F32.PACK_AB_MERGE_C R78, R83, R78, RZ ;  /* 0x0000004e534e723e */ /* 0x000fca00048070ff */
        /* <DEDUP_REMOVED lines=10> */
[----:B------:R-:W-:Y:S01]  /*5d20*/  F2FP.SATFINITE.E4M3.F32.PACK_AB_MERGE_C R196, R119, R32, R42 ;  /* 0x0000002077c4723e */ /* 0x000fe2000480702a */
[----:B------:R-:W-:-:S02]  /*5d30*/  FADD.FTZ R45, R115, R8 ;  /* 0x00000008732d7221 */ /* 0x000fc40000010000 */
[----:B------:R-:W1:Y:S01]  /*5d40*/  MUFU.EX2 R27, R27 ;  /* 0x0000001b001b7308 */ /* 0x000e620000000800 */
[----:B--2---:R-:W-:-:S01]  /*5d50*/  FADD.FTZ R6, R82, R29 ;  /* 0x0000001d52067221 */ /* 0x004fc20000010000 */
[----:B------:R-:W-:Y:S01]  /*5d60*/  FADD.FTZ R20, R46, R45 ;  /* 0x0000002d2e147221 */ /* 0x000fe20000010000 */
[----:B------:R-:W-:-:S03]  /*5d70*/  F2FP.SATFINITE.E4M3.F32.PACK_AB_MERGE_C R46, R95, R46, RZ ;  /* 0x0000002e5f2e723e */ /* 0x000fc600048070ff */
[----:B------:R-:W-:Y:S01]  /*5d80*/  FADD.FTZ R95, R95, R20 ;  /* 0x000000145f5f7221 */ /* 0x000fe20000010000 */
[----:B------:R-:W-:Y:S01]  /*5d90*/  F2FP.SATFINITE.E4M3.F32.PACK_AB_MERGE_C R198, R115, R44, R46 ;  /* 0x0000002c73c6723e */ /* 0x000fe2000480702e */
[----:B------:R-:W2:Y:S01]  /*5da0*/  MUFU.EX2 R84, R84 ;  /* 0x0000005400547308 */ /* 0x000ea20000000800 */
[----:B---3--:R-:W-:-:S01]  /*5db0*/  FADD.FTZ R6, R85, R6 ;  /* 0x0000000655067221 */ /* 0x008fc20000010000 */
[----:B------:R-:W-:Y:S01]  /*5dc0*/  FADD.FTZ R20, R48, R95 ;  /* 0x0000005f30147221 */ /* 0x000fe20000010000 */
[----:B------:R-:W-:-:S03]  /*5dd0*/  F2FP.SATFINITE.E4M3.F32.PACK_AB_MERGE_C R82, R85, R82, RZ ;  /* 0x000000525552723e */ /* 0x000fc600048070ff */
[----:B------:R-:W-:Y:S01]  /*5de0*/  FADD.FTZ R45, R111, R20 ;  /* 0x000000146f2d7221 */ /* 0x000fe20000010000 */
[----:B------:R-:W-:Y:S01]  /*5df0*/  F2FP.SATFINITE.E4M3.F32.PACK_AB_MERGE_C R203, R80, R21, R82 ;  /* 0x0000001550cb723e */ /* 0x000fe20004807052 */
[----:B------:R-:W3:Y:S01]  /*5e00*/  MUFU.EX2 R86, R86 ;  /* 0x0000005600567308 */ /* 0x000ee20000000800 */
[----:B-1----:R-:W-:-:S01]  /*5e10*/  FADD.FTZ R29, R27, R6 ;  /* 0x000000061b1d7221 */ /* 0x002fc20000010000 */
[----:B------:R-:W-:-:S04]  /*5e20*/  FADD.FTZ R50, R50, R45 ;  /* 0x0000002d32327221 */ /* 0x000fc80000010000 */
[----:B------:R-:W-:Y:S02]  /*5e30*/  FADD.FTZ R101, R101, R50 ;  /* 0x0000003265657221 */ /* 0x000fe40000010000 */
[----:B------:R-:W1:Y:S01]  /*5e40*/  MUFU.EX2 R87, R87 ;  /* 0x0000005700577308 */ /* 0x000e620000000800 */
[----:B--2---:R-:W-:-:S01]  /*5e50*/  FADD.FTZ R29, R84, R29 ;  /* 0x0000001d541d7221 */ /* 0x004fc20000010000 */
[----:B------:R-:W-:-:S04]  /*5e60*/  FADD.FTZ R24, R52, R101 ;  /* 0x0000006534187221 */ /* 0x000fc80000010000 */
[----:B------:R-:W-:Y:S02]  /*5e70*/  FADD.FTZ R97, R97, R24 ;  /* 0x0000001861617221 */ /* 0x000fe40000010000 */
[----:B------:R-:W2:Y:S01]  /*5e80*/  MUFU.EX2 R37, R37 ;  /* 0x0000002500257308 */ /* 0x000ea20000000800 */
[----:B---3--:R-:W-:-:S01]  /*5e90*/  FADD.FTZ R8, R86, R29 ;  /* 0x0000001d56087221 */ /* 0x008fc20000010000 */
[----:B------:R-:W-:-:S04]  /*5ea0*/  FADD.FTZ R54, R54, R97 ;  /* 0x0000006136367221 */ /* 0x000fc80000010000 */
[----:B------:R-:W-:Y:S02]  /*5eb0*/  FADD.FTZ R99, R99, R54 ;  /* 0x0000003663637221 */ /* 0x000fe40000010000 */
[----:B------:R-:W3:Y:S01]  /*5ec0*/  MUFU.EX2 R88, R88 ;  /* 0x0000005800587308 */ /* 0x000ee20000000800 */
[----:B-1----:R-:W-:-:S01]  /*5ed0*/  FADD.FTZ R8, R87, R8 ;  /* 0x0000000857087221 */ /* 0x002fc20000010000 */
[----:B------:R-:W-:-:S06]  /*5ee0*/  F2FP.SATFINITE.E4M3.F32.PACK_AB_MERGE_C R86, R87, R86, RZ ;  /* 0x000000565756723e */ /* 0x000fcc00048070ff */
        /* <DEDUP_REMOVED lines=8> */
[----:B------:R-:W-:-:S06]  /*5f70*/  F2FP.SATFINITE.E4M3.F32.PACK_AB_MERGE_C R39, R92, R39, RZ ;  /* 0x000000275c27723e */ /* 0x000fcc00048070ff */
        /* <DEDUP_REMOVED lines=8> */
[----:B------:R-:W-:-:S06]  /*6000*/  F2FP.SATFINITE.E4M3.F32.PACK_AB_MERGE_C R43, R96, R43, RZ ;  /* 0x0000002b602b723e */ /* 0x000fcc00048070ff */
[----:B------:R-:W3:Y:S01]  /*6010*/  MUFU.EX2 R15, R15 ;  /* 0x0000000f000f7308 */ /* 0x000ee20000000800 */
[----:B-1----:R-:W-:-:S07]  /*6020*/  FADD.FTZ R29, R25, R24 ;  /* 0x00000018191d7221 */ /* 0x002fce0000010000 */
[----:B------:R-:W-:Y:S01]  /*6030*/  MUFU.EX2 R34, R34 ;  /* 0x0000002200227308 */ /* 0x000fe20000000800 */
[----:B--2---:R-:W-:-:S07]  /*6040*/  FADD.FTZ R26, R94, R29 ;  /* 0x0000001d5e1a7221 */ /* 0x004fce0000010000 */
[----:B------:R-:W1:Y:S01]  /*6050*/  MUFU.EX2 R61, R61 ;  /* 0x0000003d003d7308 */ /* 0x000e620000000800 */
[----:B---3--:R-:W-:-:S07]  /*6060*/  FADD.FTZ R29, R15, R26 ;  /* 0x0000001a0f1d7221 */ /* 0x008fce0000010000 */
[----:B------:R2:W3:Y:S08]  /*6070*/  MUFU.EX2 R98, R193 ;  /* 0x000000c100627308 */ /* 0x0004f00000000800 */
[----:B------:R-:W-:Y:S01]  /*6080*/  MUFU.EX2 R56, R56 ;  /* 0x0000003800387308 */ /* 0x000fe20000000800 */
[----:B-1----:R-:W-:Y:S02]  /*6090*/  F2FP.SATFINITE.E4M3.F32.PACK_AB_MERGE_C R28, R61, R34, RZ ;  /* 0x000000223d1c723e */ /* 0x002fe400048070ff */
[----:B--2---:R-:W-:-:S05]  /*60a0*/  F2FP.SATFINITE.E4M3.F32.PACK_AB_MERGE_C R193, R90, R41, R43 ;  /* 0x000000295ac1723e */ /* 0x004fca000480702b */
[----:B------:R-:W1:Y:S01]  /*60b0*/  MUFU.EX2 R91, R91 ;  /* 0x0000005b005b7308 */ /* 0x000e620000000800 */
[----:B---3--:R-:W-:-:S01]  /*60c0*/  FADD.FTZ R29, R98, R29 ;  /* 0x0000001d621d7221 */ /* 0x008fc20000010000 */
[----:B------:R-:W-:-:S04]  /*60d0*/  F2FP.SATFINITE.E4M3.F32.PACK_AB_MERGE_C R98, R98, R15, RZ ;  /* 0x0000000f6262723e */ /* 0x000fc800048070ff */
[----:B------:R-:W-:Y:S02]  /*60e0*/  F2FP.SATFINITE.E4M3.F32.PACK_AB_MERGE_C R195, R94, R25, R98 ;  /* 0x000000195ec3723e */ /* 0x000fe40004807062 */
[----:B------:R-:W2:Y:S08]  /*60f0*/  MUFU.EX2 R14, R14 ;  /* 0x0000000e000e7308 */ /* 0x000eb00000000800 */
[----:B------:R-:W3:Y:S01]  /*6100*/  MUFU.EX2 R3, R51 ;  /* 0x0000003300037308 */ /* 0x000ee20000000800 */
[----:B-1----:R-:W-:Y:S01]  /*6110*/  F2FP.SATFINITE.E4M3.F32.PACK_AB_MERGE_C R188, R91, R56, R28 ;  /* 0x000000385bbc723e */ /* 0x002fe2000480701c */
[----:B------:R-:W-:-:S04]  /*6120*/  FADD.FTZ R56, R56, R99 ;  /* 0x0000006338387221 */ /* 0x000fc80000010000 */
[----:B------:R-:W-:Y:S02]  /*6130*/  FADD.FTZ R91, R91, R56 ;  /* 0x000000385b5b7221 */ /* 0x000fe40000010000 */
[----:B------:R-:W1:Y:S01]  /*6140*/  MUFU.EX2 R49, R49 ;  /* 0x0000003100317308 */ /* 0x000e620000000800 */
[----:B--2---:R-:W-:-:S01]  /*6150*/  FADD.FTZ R26, R14, R29 ;  /* 0x0000001d0e1a7221 */ /* 0x004fc20000010000 */
[----:B------:R-:W-:-:S04]  /*6160*/  FADD.FTZ R34, R34, R91 ;  /* 0x0000005b22227221 */ /* 0x000fc80000010000 */
[----:B------:R-:W-:Y:S02]  /*6170*/  FADD.FTZ R61, R61, R34 ;  /* 0x000000223d3d7221 */ /* 0x000fe40000010000 */
[----:B------:R-:W-:Y:S01]  /*6180*/  MUFU.EX2 R58, R58 ;  /* 0x0000003a003a7308 */ /* 0x000fe20000000800 */
[----:B---3--:R-:W-:-:S07]  /*6190*/  FADD.FTZ R28, R3, R26 ;  /* 0x0000001a031c7221 */ /* 0x008fce0000010000 */
[----:B------:R-:W2:Y:S01]  /*61a0*/  MUFU.EX2 R81, R81 ;  /* 0x0000005100517308 */ /* 0x000ea20000000800 */
[----:B-1----:R-:W-:-:S07]  /*61b0*/  FADD.FTZ R29, R49, R28 ;  /* 0x0000001c311d7221 */ /* 0x002fce0000010000 */
[----:B------:R-:W1:Y:S08]  /*61c0*/  MUFU.EX2 R6, R53 ;  /* 0x0000003500067308 */ /* 0x000e700000000800 */
[----:B------:R-:W-:Y:S01]  /*61d0*/  MUFU.EX2 R36, R36 ;  /* 0x0000002400247308 */ /* 0x000fe20000000800 */
[----:B--2---:R-:W-:-:S07]  /*61e0*/  F2FP.SATFINITE.E4M3.F32.PACK_AB_MERGE_C R30, R81, R58, RZ ;  /* 0x0000003a511e723e */ /* 0x004fce00048070ff */
[----:B------:R-:W2:Y:S01]  /*61f0*/  MUFU.EX2 R67, R67 ;  /* 0x0000004300437308 */ /* 0x000ea20000000800 */
[----:B-1----:R-:W-:-:S01]  /*6200*/  FADD.FTZ R28, R6, R29 ;  /* 0x0000001d061c7221 */ /* 0x002fc20000010000 */
[----:B------:R-:W-:-:S04]  /*6210*/  F2FP.SATFINITE.E4M3.F32.PACK_AB_MERGE_C R49, R6, R49, RZ ;  /* 0x000000310631723e */ /* 0x000fc800048070ff */
[----:B------:R-:W-:Y:S02]  /*6220*/  F2FP.SATFINITE.E4M3.F32.PACK_AB_MERGE_C R189, R3, R14, R49 ;  /* 0x0000000e03bd723e */ /* 0x000fe40004807031 */
[----:B------:R-:W1:Y:S08]  /*6230*/  MUFU.EX2 R11, R11 ;  /* 0x0000000b000b7308 */ /* 0x000e700000000800 */
[----:B------:R-:W3:Y:S01]  /*6240*/  MUFU.EX2 R8, R55 ;  /* 0x0000003700087308 */ /* 0x000ee20000000800 */
[----:B--2---:R-:W-:Y:S01]  /*6250*/  F2FP.SATFINITE.E4M3.F32.PACK_AB_MERGE_C R190, R67, R36, R30 ;  /* 0x0000002443be723e */ /* 0x004fe2000480701e */
[----:B------:R-:W-:-:S04]  /*6260*/  FADD.FTZ R36, R36, R61 ;  /* 0x0000003d24247221 */ /* 0x000fc80000010000 */
[----:B------:R-:W-:Y:S02]  /*6270*/  FADD.FTZ R67, R67, R36 ;  /* 0x0000002443437221 */ /* 0x000fe40000010000 */
[----:B------:R-:W2:Y:S01]  /*6280*/  MUFU.EX2 R57, R57 ;  /* 0x0000003900397308 */ /* 0x000ea20000000800 */
[----:B-1----:R-:W-:-:S01]  /*6290*/  FADD.FTZ R15, R11, R28 ;  /* 0x0000001c0b0f7221 */ /* 0x002fc20000010000 */
[----:B------:R-:W-:-:S04]  /*62a0*/  FADD.FTZ R58, R58, R67 ;  /* 0x000000433a3a7221 */ /* 0x000fc80000010000 */
[----:B------:R-:W-:Y:S02]  /*62b0*/  FADD.FTZ R81, R81, R58 ;  /* 0x0000003a51517221 */ /* 0x000fe40000010000 */
[----:B------:R-:W-:Y:S01]  /*62c0*/  MUFU.EX2 R62, R62 ;  /* 0x0000003e003e7308 */ /* 0x000fe20000000800 */
[----:B---3--:R-:W-:-:S07]  /*62d0*/  FADD.FTZ R28, R8, R15 ;  /* 0x0000000f081c7221 */ /* 0x008fce0000010000 */
[----:B------:R-:W1:Y:S01]  /*62e0*/  MUFU.EX2 R75, R75 ;  /* 0x0000004b004b7308 */ /* 0x000e620000000800 */
[----:B--2---:R-:W-:-:S07]  /*62f0*/  FADD.FTZ R15, R57, R28 ;  /* 0x0000001c390f7221 */ /* 0x004fce0000010000 */
[----:B------:R2:W3:Y:S08]  /*6300*/  MUFU.EX2 R20, R197 ;  /* 0x000000c500147308 */ /* 0x0004f00000000800 */
[----:B------:R-:W-:Y:S01]  /*6310*/  MUFU.EX2 R60, R60 ;  /* 0x0000003c003c7308 */ /* 0x000fe20000000800 */
[----:B-1----:R-:W-:Y:S02]  /*6320*/  F2FP.SATFINITE.E4M3.F32.PACK_AB_MERGE_C R29, R75, R62, RZ ;  /* 0x0000003e4b1d723e */ /* 0x002fe400048070ff */
[----:B--2---:R-:W-:-:S05]  /*6330*/  F2FP.SATFINITE.E4M3.F32.PACK_AB_MERGE_C R197, R84, R27, R86 ;  /* 0x0000001b54c5723e */ /* 0x004fca0004807056 */
[----:B------:R-:W1:Y:S01]  /*6340*/  MUFU.EX2 R63, R63 ;  /* 0x0000003f003f7308 */ /* 0x000e620000000800 */
[C---:B---3--:R-:W-:Y:S01]  /*6350*/  F2FP.SATFINITE.E4M3.F32.PACK_AB_MERGE_C R57, R20.reuse, R57, RZ ;  /* 0x000000391439723e */ /* 0x048fe200048070ff */
[----:B------:R-:W-:-:S03]  /*6360*/  FADD.FTZ R20, R20, R15 ;  /* 0x0000000f14147221 */ /* 0x000fc60000010000 */
[----:B------:R-:W-:-:S03]  /*6370*/  F2FP.SATFINITE.E4M3.F32.PACK_AB_MERGE_C R191, R8, R11, R57 ;  /* 0x0000000b08bf723e */ /* 0x000fc60004807039 */
[----:B------:R-:W2:Y:S08]  /*6380*/  MUFU.EX2 R65, R65 ;  /* 0x0000004100417308 */ /* 0x000eb00000000800 */
[----:B------:R3:W4:Y:S01]  /*6390*/  MUFU.EX2 R24, R199 ;  /* 0x000000c700187308 */ /* 0x0007220000000800 */
[----:B-1----:R-:W-:Y:S01]  /*63a0*/  F2FP.SATFINITE.E4M3.F32.PACK_AB_MERGE_C R184, R63, R60, R29 ;  /* 0x0000003c3fb8723e */ /* 0x002fe2000480701d */
[----:B------:R-:W-:-:S04]  /*63b0*/  FADD.FTZ R60, R60, R81 ;  /* 0x000000513c3c7221 */ /* 0x000fc80000010000 */
[----:B------:R-:W-:Y:S02]  /*63c0*/  FADD.FTZ R63, R63, R60 ;  /* 0x0000003c3f3f7221 */ /* 0x000fe40000010000 */
[----:B------:R-:W1:Y:S01]  /*63d0*/  MUFU.EX2 R69, R69 ;  /* 0x0000004500457308 */ /* 0x000e620000000800 */
[----:B--2---:R-:W-:-:S01]  /*63e0*/  FADD.FTZ R7, R65, R20 ;  /* 0x0000001441077221 */ /* 0x004fc20000010000 */
[----:B------:R-:W-:Y:S01]  /*63f0*/  FADD.FTZ R62, R62, R63 ;  /* 0x0000003f3e3e7221 */ /* 0x000fe20000010000 */
[----:B---3--:R-:W-:-:S03]  /*6400*/  F2FP.SATFINITE.E4M3.F32.PACK_AB_MERGE_C R199, R88, R37, R39 ;  /* 0x0000002558c7723e */ /* 0x008fc60004807027 */
[----:B------:R-:W-:Y:S02]  /*6410*/  FADD.FTZ R75, R75, R62 ;  /* 0x0000003e4b4b7221 */ /* 0x000fe40000010000 */
[----:B------:R-:W-:Y:S01]  /*6420*/  MUFU.EX2 R59, R59 ;  /* 0x0000003b003b7308 */ /* 0x000fe20000000800 */
[----:B----4-:R-:W-:-:S07]  /*6430*/  FADD.FTZ R20, R24, R7 ;  /* 0x0000000718147221 */ /* 0x010fce0000010000 */
[----:B------:R-:W2:Y:S01]  /*6440*/  MUFU.EX2 R38, R38 ;  /* 0x0000002600267308 */ /* 0x000ea20000000800 */
[----:B-1----:R-:W-:-:S07]  /*6450*/  FADD.FTZ R7, R69, R20 ;  /* 0x0000001445077221 */ /* 0x002fce0000010000 */
[----:B------:R1:W3:Y:S08]  /*6460*/  MUFU.EX2 R26, R201 ;  /* 0x000000c9001a7308 */ /* 0x0002f00000000800 */
[----:B------:R-:W-:Y:S01]  /*6470*/  MUFU.EX2 R66, R66 ;  /* 0x0000004200427308 */ /* 0x000fe20000000800 */
[----:B--2---:R-:W-:Y:S02]  /*6480*/  F2FP.SATFINITE.E4M3.F32.PACK_AB_MERGE_C R15, R38, R59, RZ ;  /* 0x0000003b260f723e */ /* 0x004fe400048070ff */
[----:B-1----:R-:W-:-:S05]  /*6490*/  F2FP.SATFINITE.E4M3.F32.PACK_AB_MERGE_C R201, R76, R33, R78 ;  /* 0x000000214cc9723e */ /* 0x002fca000480704e */
[----:B------:R-:W1:Y:S01]  /*64a0*/  MUFU.EX2 R71, R71 ;  /* 0x0000004700477308 */ /* 0x000e620000000800 */
[C---:B---3--:R-:W-:Y:S01]  /*64b0*/  F2FP.SATFINITE.E4M3.F32.PACK_AB_MERGE_C R69, R26.reuse, R69, RZ ;  /* 0x000000451a45723e */ /* 0x048fe200048070ff */
[----:B------:R-:W-:-:S03]  /*64c0*/  FADD.FTZ R26, R26, R7 ;  /* 0x000000071a1a7221 */ /* 0x000fc60000010000 */
[----:B------:R-:W-:-:S03]  /*64d0*/  F2FP.SATFINITE.E4M3.F32.PACK_AB_MERGE_C R185, R24, R65, R69 ;  /* 0x0000004118b9723e */ /* 0x000fc60004807045 */
[----:B------:R-:W2:Y:S08]  /*64e0*/  MUFU.EX2 R31, R31 ;  /* 0x0000001f001f7308 */ /* 0x000eb00000000800 */
[----:B------:R-:W3:Y:S01]  /*64f0*/  MUFU.EX2 R6, R105 ;  /* 0x0000006900067308 */ /* 0x000ee20000000800 */
[----:B-1----:R-:W-:Y:S01]  /*6500*/  F2FP.SATFINITE.E4M3.F32.PACK_AB_MERGE_C R186, R71, R66, R15 ;  /* 0x0000004247ba723e */ /* 0x002fe2000480700f */
[----:B------:R-:W-:-:S04]  /*6510*/  FADD.FTZ R66, R66, R75 ;  /* 0x0000004b42427221 */ /* 0x000fc80000010000 */
[----:B------:R-:W-:Y:S02]  /*6520*/  FADD.FTZ R66, R71, R66 ;  /* 0x0000004247427221 */ /* 0x000fe40000010000 */
[----:B------:R-:W-:Y:S01]  /*6530*/  MUFU.EX2 R35, R35 ;  /* 0x0000002300237308 */ /* 0x000fe20000000800 */
[----:B--2---:R-:W-:-:S07]  /*6540*/  FADD.FTZ R7, R31, R26 ;  /* 0x0000001a1f077221 */ /* 0x004fce0000010000 */
[----:B------:R-:W1:Y:S01]  /*6550*/  MUFU.EX2 R68, R68 ;  /* 0x0000004400447308 */ /* 0x000e620000000800 */
[----:B---3--:R-:W-:-:S01]  /*6560*/  FADD.FTZ R14, R6, R7 ;  /* 0x00000007060e7221 */ /* 0x008fc20000010000 */
[----:B------:R-:W-:-:S04]  /*6570*/  FADD.FTZ R7, R59, R66 ;  /* 0x000000423b077221 */ /* 0x000fc80000010000 */
[----:B------:R-:W-:Y:S01]  /*6580*/  FADD.FTZ R7, R38, R7 ;  /* 0x0000000726077221 */ /* 0x000fe20000010000 */
[----:B-1----:R-:W-:Y:S01]  /*6590*/  F2FP.SATFINITE.E4M3.F32.PACK_AB_MERGE_C R3, R68, R35, RZ ;  /* 0x000000234403723e */ /* 0x002fe200048070ff */
[----:B------:R-:W-:-:S03]  /*65a0*/  FADD.FTZ R35, R35, R14 ;  /* 0x0000000e23237221 */ /* 0x000fc60000010000 */
[----:B------:R-:W-:Y:S01]  /*65b0*/  F2FP.SATFINITE.E4M3.F32.PACK_AB_MERGE_C R187, R6, R31, R3 ;  /* 0x0000001f06bb723e */ /* 0x000fe20004807003 */
[----:B------:R-:W-:-:S01]  /*65c0*/  FADD.FTZ R6, R68, R35 ;  /* 0x0000002344067221 */ /* 0x000fc20000010000 */
[----:B------:R-:W-:Y:S01]  /*65d0*/  VIADD R3, R120, 0xfffffffe ;  /* 0xfffffffe78037836 */ /* 0x000fe20000000000 */
        /* <DEDUP_REMOVED lines=11> */
.L_x_736:
[----:B------:R-:W-:-:S13]  /*6690*/  ISETP.NE.AND P1, PT, R13, 0x1, PT ;  /* 0x000000010d00780c */ /* 0x000fda0003f25270 */
[----:B------:R-:W1:Y:S02]  /*66a0*/  @P1 LDC.64 R14, c[0x0][0x9e8] ;  /* 0x00027a00ff0e1b82 */ /* 0x000e640000000a00 */
[----:B-1----:R-:W-:-:S05]  /*66b0*/  @P1 IMAD.HI.U32 R14, R8, R14, RZ ;  /* 0x0000000e080e1227 */ /* 0x002fca00078e00ff */
[----:B------:R-:W-:-:S07]  /*66c0*/  @P1 SHF.R.U32.HI R8, RZ, R15, R14 ;  /* 0x0000000fff081219 */ /* 0x000fce000001160e */
.L_x_737:
[----:B------:R-:W-:-:S05]  /*66d0*/  IMAD R13, R8, R13, R13 ;  /* 0x0000000d080d7224 */ /* 0x000fca00078e020d */
[----:B------:R-:W-:-:S07]  /*66e0*/  VIMNMX R12, R12, R13, PT ;  /* 0x0000000d0c0c7248 */ /* 0x000fce0003fe0100 */
.L_x_735:
[----:B------:R-:W-:Y:S01]  /*66f0*/  IMAD.HI R12, R12, 0x2aaaaaab, RZ ;  /* 0x2aaaaaab0c0c7827 */ /* 0x000fe200078e02ff */
[----:B------:R-:W-:Y:S02]  /*6700*/  CS2R R182, SRZ ;  /* 0x0000000000b67805 */ /* 0x000fe4000001ff00 */
[----:B------:R-:W-:Y:S02]  /*6710*/  CS2R R180, SRZ ;  /* 0x0000000000b47805 */ /* 0x000fe4000001ff00 */
[----:B------:R-:W-:Y:S02]  /*6720*/  CS2R R178, SRZ ;  /* 0x0000000000b27805 */ /* 0x000fe4000001ff00 */
[----:B------:R-:W-:Y:S02]  /*6730*/  CS2R R176, SRZ ;  /* 0x0000000000b07805 */ /* 0x000fe4000001ff00 */
[----:B------:R-:W-:Y:S02]  /*6740*/  SHF.R.U32.HI R11, RZ, 0x1f, R12 ;  /* 0x0000001fff0b7819 */ /* 0x000fe4000001160c */
[----:B------:R-:W-:-:S02]  /*6750*/  CS2R R174, SRZ ;  /* 0x0000000000ae7805 */ /* 0x000fc4000001ff00 */
[----:B------:R-:W-:Y:S02]  /*6760*/  CS2R R172, SRZ ;  /* 0x0000000000ac7805 */ /* 0x000fe4000001ff00 */
[----:B------:R-:W-:Y:S02]  /*6770*/  CS2R R170, SRZ ;  /* 0x0000000000aa7805 */ /* 0x000fe4000001ff00 */
[----:B------:R-:W-:Y:S02]  /*6780*/  LEA.HI.SX32 R8, R12, R11, 0x1b ;  /* 0x0000000b0c087211 */ /* 0x000fe400078fdaff */
[----:B------:R-:W-:Y:S02]  /*6790*/  CS2R R168, SRZ ;  /* 0x0000000000a87805 */ /* 0x000fe4000001ff00 */
[----:B------:R-:W-:Y:S02]  /*67a0*/  CS2R R166, SRZ ;  /* 0x0000000000a67805 */ /* 0x000fe4000001ff00 */
[----:B------:R-:W-:-:S02]  /*67b0*/  CS2R R164, SRZ ;  /* 0x0000000000a47805 */ /* 0x000fc4000001ff00 */
[----:B------:R-:W-:Y:S02]  /*67c0*/  VIMNMX R8, R23, R8, !PT ;  /* 0x0000000817087248 */ /* 0x000fe40007fe0100 */
[----:B------:R-:W-:Y:S02]  /*67d0*/  CS2R R162, SRZ ;  /* 0x0000000000a27805 */ /* 0x000fe4000001ff00 */
[----:B------:R-:W-:Y:S02]  /*67e0*/  CS2R R160, SRZ ;  /* 0x0000000000a07805 */ /* 0x000fe4000001ff00 */
[----:B------:R-:W-:Y:S02]  /*67f0*/  CS2R R158, SRZ ;  /* 0x00000000009e7805 */ /* 0x000fe4000001ff00 */
[----:B------:R-:W-:Y:S02]  /*6800*/  ISETP.GE.AND P1, PT, R3, R8, PT ;  /* 0x000000080300720c */ /* 0x000fe40003f26270 */
        /* <DEDUP_REMOVED lines=19> */
[----:B------:R-:W-:Y:S06]  /*6940*/  @!P1 BRA `(.L_x_738) ;  /* 0x0000005400349947 */ /* 0x000fec0003800000 */
[----:B------:R-:W-:Y:S01]  /*6950*/  IMAD.IADD R11, R212, 0x1, R4 ;  /* 0x00000001d40b7824 */ /* 0x000fe200078e0204 */
[----:B------:R-:W-:Y:S01]  /*6960*/  ULDC UR21, c[0x0][0x9e4] ;  /* 0x0002790000157ab9 */ /* 0x000fe20000000800 */
[----:B------:R-:W-:Y:S01]  /*6970*/  IMAD.MOV.U32 R183, RZ, RZ, RZ ;  /* 0x000000ffffb77224 */ /* 0x000fe200078e00ff */
[----:B------:R-:W-:Y:S01]  /*6980*/  ULDC UR22, c[0x0][0x2e0] ;  /* 0x0000b80000167ab9 */ /* 0x000fe20000000800 */
[----:B------:R-:W-:-:S05]  /*6990*/  ULDC UR23, c[0x0][0x9e0] ;  /* 0x0002780000177ab9 */ /* 0x000fca0000000800 */
.L_x_756:
[----:B------:R-:W-:Y:S01]  /*69a0*/  UIADD3 UR7, UR36, 0x1, URZ ;  /* 0x0000000124077890 */ /* 0x000fe2000fffe03f */
[----:B------:R-:W-:-:S03]  /*69b0*/  ISETP.NE.AND P2, PT, RZ, UR40, PT ;  /* 0x00000028ff007c0c */ /* 0x000fc6000bf45270 */
[----:B------:R-:W-:-:S04]  /*69c0*/  UISETP.NE.AND UP0, UPT, UR7, 0x2, UPT ;  /* 0x000000020700788c */ /* 0x000fc8000bf05270 */
[----:B------:R-:W-:Y:S02]  /*69d0*/  USEL UR10, URZ, 0x1, UP0 ;  /* 0x000000013f0a7887 */ /* 0x000fe40008000000 */
[----:B------:R-:W-:-:S04]  /*69e0*/  USEL UR7, UR7, URZ, UP0 ;  /* 0x0000003f07077287 */ /* 0x000fc80008000000 */
[----:B------:R-:W-:Y:S01]  /*69f0*/  LOP3.LUT R12, R17, UR10, RZ, 0x3c, !PT ;  /* 0x0000000a110c7c12 */ /* 0x000fe2000f8e3cff */
[----:B------:R-:W-:Y:S07]  /*6a00*/  @P2 BRA `(.L_x_739) ;  /* 0x0000000000282947 */ /* 0x000fee0003800000 */
[----:B------:R-:W-:Y:S05]  /*6a10*/  @!P0 BRA `(.L_x_740) ;  /* 0x0000000000048947 */ /* 0x000fea0003800000 */
[----:B------:R-:W-:Y:S01]  /*6a20*/  BPT.TRAP 0x1 ;  /* 0x000000040000795c */ /* 0x000fe20000300000 */
.L_x_740:
[----:B------:R-:W-:Y:S01]  /*6a30*/  ULEA UR10, UR7, UR38, 0x3 ;  /* 0x00000026070a7291 */ /* 0x000fe2000f8e183f */
[----:B------:R-:W-:-:S08]  /*6a40*/  SHF.L.U32 R13, R12, 0x1f, RZ ;  /* 0x0000001f0c0d7819 */ /* 0x000fd000000006ff */
[----:B------:R1:W2:Y:S01]  /*6a50*/  SYNCS.PHASECHK.TRANS64.TRYWAIT P1, [UR10+0x28830], R13 ;  /* 0x0288300dff0075a7 */ /* 0x0002a2000802014a */
[----:B------:R-:W-:Y:S05]  /*6a60*/  @!P0 BRA `(.L_x_741) ;  /* 0x0000000000048947 */ /* 0x000fea0003800000 */
[----:B------:R-:W-:Y:S01]  /*6a70*/  BPT.TRAP 0x1 ;  /* 0x000000040000795c */ /* 0x000fe20000300000 */
.L_x_741:
[----:B--2---:R-:W-:Y:S05]  /*6a80*/  @P1 BRA `(.L_x_739) ;  /* 0x0000000000081947 */ /* 0x004fea0003800000 */
[----:B------:R-:W2:Y:S02]  /*6a90*/  SYNCS.PHASECHK.TRANS64.TRYWAIT P1, [UR10+0x28830], R13 ;  /* 0x0288300dff0075a7 */ /* 0x000ea4000802014a */
[----:B--2---:R-:W-:Y:S05]  /*6aa0*/  @!P1 BRA `(.L_x_742) ;  /* 0x0000013800dc9947 */ /* 0x004fea0003800000 */
.L_x_739:
[----:B--2---:R-:W2:Y:S01]  /*6ab0*/  S2R R14, SR_TID.X ;  /* 0x00000000000e7919 */ /* 0x004ea20000002100 */
[----:B------:R-:W-:Y:S01]  /*6ac0*/  UIMAD UR18, UR7, 0x600, UR20 ;  /* 0x00000600071278a4 */ /* 0x000fe2000f8e0214 */
[----:B------:R-:W-:Y:S01]  /*6ad0*/  UMOV UR19, 0x40000040 ;  /* 0x4000004000137882 */ /* 0x000fe20000000000 */
[----:B------:R-:W-:Y:S02]  /*6ae0*/  UMOV UR24, UR4 ;  /* 0x0000000400187c82 */ /* 0x000fe40008000000 */
[----:B------:R-:W-:Y:S01]  /*6af0*/  UIADD3 UR26, UR18, 0x2, URZ ;  /* 0x00000002121a7890 */ /* 0x000fe2000fffe03f */
[----:B------:R-:W-:Y:S01]  /*6b00*/  UMOV UR25, UR5 ;  /* 0x0000000500197c82 */ /* 0x000fe20008000000 */
[----:B------:R-:W-:Y:S01]  /*6b10*/  UMOV UR27, 0x40000040 ;  /* 0x40000040001b7882 */ /* 0x000fe20000000000 */
[----:B------:R-:W-:Y:S01]  /*6b20*/  UIADD3 UR10, UR18, 0x4, URZ ;  /* 0x00000004120a7890 */ /* 0x000fe2000fffe03f */
[----:B------:R-:W-:Y:S01]  /*6b30*/  UMOV UR11, 0x40000040 ;  /* 0x40000040000b7882 */ /* 0x000fe20000000000 */
[----:B------:R-:W-:Y:S01]  /*6b40*/  UIADD3 UR14, UR18, 0x6, URZ ;  /* 0x00000006120e7890 */ /* 0x000fe2000fffe03f */
[----:B------:R-:W-:Y:S01]  /*6b50*/  UMOV UR15, 0x40000040 ;  /* 0x40000040000f7882 */ /* 0x000fe20000000000 */
[----:B--2---:R-:W-:-:S05]  /*6b60*/  SHF.R.U32.HI R14, RZ, 0x7, R14 ;  /* 0x00000007ff0e7819 */ /* 0x004fca000001160e */
[----:B-1----:R-:W-:-:S05]  /*6b70*/  VIADD R13, R14, 0x8 ;  /* 0x000000080e0d7836 */ /* 0x002fca0000000000 */
[----:B------:R1:W-:Y:S06]  /*6b80*/  BAR.SYNC.DEFER_BLOCKING R13, 0x100 ;  /* 0x0004000d0000751d */ /* 0x0003ec0000010000 */
[----:B------:R-:W-:-:S06]  /*6b90*/  WARPGROUP.ARRIVE ;  /* 0x00000000000079c5 */ /* 0x000fcc0000000000 */
[----:B------:R-:W-:Y:S03]  /*6ba0*/  QGMMA.64x192x32.F32.E4M3.E4M3 R24, gdesc[UR16], RZ, !UPT, gsb0 ;  /* 0x02e00000101879f3 */ /* 0x000fe6000c0008ff */
[----:B------:R-:W-:Y:S02]  /*6bb0*/  WARPGROUP.DEPBAR.LE gsb0, 0x0 ;  /* 0x00008000000079c5 */ /* 0x000fe40000010000 */
[----:B------:R-:W-:-:S15]  /*6bc0*/  WARPGROUP.ARRIVE ;  /* 0x00000000000079c5 */ /* 0x000fde0000000000 */
[----:B------:R-:W-:Y:S03]  /*6bd0*/  QGMMA.64x192x32.F32.E4M3.E4M3 R24, gdesc[UR24], R24, gsb0 ;  /* 0x02e00000181879f3 */ /* 0x000fe60008000818 */
[----:B------:R-:W-:Y:S02]  /*6be0*/  WARPGROUP.DEPBAR.LE gsb0, 0x0 ;  /* 0x00008000000079c5 */ /* 0x000fe40000010000 */
[----:B------:R-:W-:-:S15]  /*6bf0*/  WARPGROUP.ARRIVE ;  /* 0x00000000000079c5 */ /* 0x000fde0000000000 */
[----:B------:R-:W-:Y:S03]  /*6c00*/  QGMMA.64x192x32.F32.E4M3.E4M3 R24, gdesc[UR8], R24, gsb0 ;  /* 0x02e00000081879f3 */ /* 0x000fe60008000818 */
[----:B------:R-:W-:Y:S02]  /*6c10*/  WARPGROUP.DEPBAR.LE gsb0, 0x0 ;  /* 0x00008000000079c5 */ /* 0x000fe40000010000 */
[----:B------:R-:W-:-:S15]  /*6c20*/  WARPGROUP.ARRIVE ;  /* 0x00000000000079c5 */ /* 0x000fde0000000000 */
[----:B------:R-:W-:Y:S03]  /*6c30*/  QGMMA.64x192x32.F32.E4M3.E4M3 R24, gdesc[UR12], R24, gsb0 ;  /* 0x02e000000c1879f3 */ /* 0x000fe60008000818 */
[----:B------:R-:W-:Y:S02]  /*6c40*/  WARPGROUP.DEPBAR.LE gsb0, 0x0 ;  /* 0x00008000000079c5 */ /* 0x000fe40000010000 */
[----:B-1----:R-:W-:Y:S05]  /*6c50*/  @P2 BRA `(.L_x_743) ;  /* 0x0000000000282947 */ /* 0x002fea0003800000 */
[----:B------:R-:W-:Y:S05]  /*6c60*/  @!P0 BRA `(.L_x_744) ;  /* 0x0000000000048947 */ /* 0x000fea0003800000 */
[----:B------:R-:W-:Y:S01]  /*6c70*/  BPT.TRAP 0x1 ;  /* 0x000000040000795c */ /* 0x000fe20000300000 */
.L_x_744:
[----:B------:R-:W-:Y:S01]  /*6c80*/  ULEA UR10, UR36, UR38, 0x3 ;  /* 0x00000026240a7291 */ /* 0x000fe2000f8e183f */
[----:B------:R-:W-:-:S08]  /*6c90*/  SHF.L.U32 R13, R17, 0x1f, RZ ;  /* 0x0000001f110d7819 */ /* 0x000fd000000006ff */
[----:B------:R1:W2:Y:S01]  /*6ca0*/  SYNCS.PHASECHK.TRANS64.TRYWAIT P1, [UR10+0x28850], R13 ;  /* 0x0288500dff0075a7 */ /* 0x0002a2000802014a */
[----:B------:R-:W-:Y:S05]  /*6cb0*/  @!P0 BRA `(.L_x_745) ;  /* 0x0000000000048947 */ /* 0x000fea0003800000 */
[----:B------:R-:W-:Y:S01]  /*6cc0*/  BPT.TRAP 0x1 ;  /* 0x000000040000795c */ /* 0x000fe20000300000 */
.L_x_745:
[----:B--2---:R-:W-:Y:S05]  /*6cd0*/  @P1 BRA `(.L_x_743) ;  /* 0x0000000000081947 */ /* 0x004fea0003800000 */
[----:B------:R-:W2:Y:S02]  /*6ce0*/  SYNCS.PHASECHK.TRANS64.TRYWAIT P1, [UR10+0x28850], R13 ;  /* 0x0288500dff0075a7 */ /* 0x000ea4000802014a */
[----:B--2---:R-:W-:Y:S05]  /*6cf0*/  @!P1 BRA `(.L_x_746) ;  /* 0x0000013800609947 */ /* 0x004fea0003800000 */
.L_x_743:
[----:B------:R-:W-:Y:S01]  /*6d00*/  UIADD3 UR10, UR38, 0x400, URZ ;  /* 0x00000400260a7890 */ /* 0x000fe2000fffe03f */
[----:B------:R-:W-:Y:S01]  /*6d10*/  WARPGROUP.ARRIVE ;  /* 0x00000000000079c5 */ /* 0x000fe20000000000 */
[----:B------:R-:W-:Y:S01]  /*6d20*/  UMOV UR11, 0x80000020 ;  /* 0x80000020000b7882 */ /* 0x000fe20000000000 */
[----:B------:R-:W-:Y:S01]  /*6d30*/  UMOV UR15, 0x80000020 ;  /* 0x80000020000f7882 */ /* 0x000fe20000000000 */
[----:B------:R-:W-:-:S03]  /*6d40*/  USHF.R.U32.HI UR10, URZ, 0x4, UR10 ;  /* 0x000000043f0a7899 */ /* 0x000fc6000801160a */
[----:B------:R-:W3:Y:S01]  /*6d50*/  S2R R215, SR_TID.X ;  /* 0x0000000000d77919 */ /* 0x000ee20000002100 */
[C---:B-12---:R-:W-:Y:S01]  /*6d60*/  FMUL.FTZ R13, R0.reuse, R24 ;  /* 0x00000018000d7220 */ /* 0x046fe20000410000 */
[C---:B------:R-:W-:Y:S01]  /*6d70*/  FMUL.FTZ R24, R0.reuse, R30 ;  /* 0x0000001e00187220 */ /* 0x040fe20000410000 */
[----:B------:R-:W-:Y:S01]  /*6d80*/  ULOP3.LUT UR10, UR10, 0x3fff, URZ, 0xc0, !UPT ;  /* 0x00003fff0a0a7892 */ /* 0x000fe2000f8ec03f */
[C---:B------:R-:W-:Y:S01]  /*6d90*/  FMUL.FTZ R30, R0.reuse, R36 ;  /* 0x00000024001e7220 */ /* 0x040fe20000410000 */
[C---:B------:R-:W-:Y:S01]  /*6da0*/  FMUL.FTZ R36, R0.reuse, R42 ;  /* 0x0000002a00247220 */ /* 0x040fe20000410000 */
[C---:B------:R-:W-:Y:S01]  /*6db0*/  FMUL.FTZ R42, R0.reuse, R48 ;  /* 0x00000030002a7220 */ /* 0x040fe20000410000 */
[----:B------:R-:W-:Y:S01]  /*6dc0*/  ULOP3.LUT UR10, UR10, 0x10000, URZ, 0xfc, !UPT ;  /* 0x000100000a0a7892 */ /* 0x000fe2000f8efc3f */
[C---:B------:R-:W-:Y:S01]  /*6dd0*/  FMUL.FTZ R21, R0.reuse, R29 ;  /* 0x0000001d00157220 */ /* 0x040fe20000410000 */
[C---:B------:R-:W-:Y:S01]  /*6de0*/  FMUL.FTZ R48, R0.reuse, R52 ;  /* 0x0000003400307220 */ /* 0x040fe20000410000 */
[C---:B------:R-:W-:Y:S01]  /*6df0*/  FMUL.FTZ R20, R0.reuse, R28 ;  /* 0x0000001c00147220 */ /* 0x040fe20000410000 */
[----:B------:R-:W-:Y:S01]  /*6e00*/  UIMAD UR14, UR36, 0x600, UR10 ;  /* 0x00000600240e78a4 */ /* 0x000fe2000f8e020a */
[C---:B------:R-:W-:Y:S01]  /*6e10*/  FMUL.FTZ R29, R0.reuse, R35 ;  /* 0x00000023001d7220 */ /* 0x040fe20000410000 */
[C---:B------:R-:W-:Y:S01]  /*6e20*/  FMUL.FTZ R52, R0.reuse, R56 ;  /* 0x0000003800347220 */ /* 0x040fe20000410000 */
[C---:B------:R-:W-:Y:S01]  /*6e30*/  FMUL.FTZ R14, R0.reuse, R25 ;  /* 0x00000019000e7220 */ /* 0x040fe20000410000 */
[C---:B------:R-:W-:Y:S01]  /*6e40*/  FMUL.FTZ R28, R0.reuse, R34 ;  /* 0x00000022001c7220 */ /* 0x040fe20000410000 */
[C---:B------:R-:W-:Y:S01]  /*6e50*/  FMUL.FTZ R35, R0.reuse, R41 ;  /* 0x0000002900237220 */ /* 0x040fe20000410000 */
[C---:B------:R-:W-:Y:S01]  /*6e60*/  FMUL.FTZ R56, R0.reuse, R62 ;  /* 0x0000003e00387220 */ /* 0x040fe20000410000 */
[----:B------:R-:W-:Y:S01]  /*6e70*/  UMOV UR10, UR14 ;  /* 0x0000000e000a7c82 */ /* 0x000fe20008000000 */
[C---:B------:R-:W-:Y:S01]  /*6e80*/  FMUL.FTZ R17, R0.reuse, R27 ;  /* 0x0000001b00117220 */ /* 0x040fe20000410000 */
[----:B------:R-:W-:Y:S01]  /*6e90*/  QGMMA.64x128x32.F32.E4M3.E4M3 R120, R204, gdesc[UR8], R120, gsb0 ;  /* 0x01e00008cc787df3 */ /* 0x000fe20008000878 */
        /* <DEDUP_REMOVED lines=11> */
[----:B---3--:R-:W-:Y:S01]  /*6f50*/  LOP3.LUT P2, RZ, R215, 0x7f, RZ, 0xc0, !PT ;  /* 0x0000007fd7ff7812 */ /* 0x008fe2000784c0ff */
        /* <DEDUP_REMOVED lines=14> */
[----:B------:R-:W-:-:S02]  /*7040*/  IMAD.U32 R45, RZ, RZ, UR7 ;  /* 0x00000007ff2d7e24 */ /* 0x000fc4000f8e00ff */
        /* <DEDUP_REMOVED lines=20> */
[----:B------:R-:W-:Y:S01]  /*7190*/  @!P2 LEA R45, R45, UR38, 0x3 ;  /* 0x000000262d2dac11 */ /* 0x000fe2000f8e18ff */
        /* <DEDUP_REMOVED lines=17> */
[----:B------:R-:W-:Y:S01]  /*72b0*/  SHF.R.U32.HI R215, RZ, 0x7, R215 ;  /* 0x00000007ffd77819 */ /* 0x000fe200000116d7 */
[C---:B------:R-:W-:Y:S01]  /*72c0*/  FMUL.FTZ R26, R0.reuse, R32 ;  /* 0x00000020001a7220 */ /* 0x040fe20000410000 */
[C---:B------:R-:W-:Y:S01]  /*72d0*/  FMUL.FTZ R88, R0.reuse, R94 ;  /* 0x0000005e00587220 */ /* 0x040fe20000410000 */
[C---:B------:R-:W-:Y:S01]  /*72e0*/  FMUL.FTZ R95, R0.reuse, R97 ;  /* 0x00000061005f7220 */ /* 0x040fe20000410000 */
[C---:B------:R-:W-:Y:S01]  /*72f0*/  FMUL.FTZ R99, R0.reuse, R101 ;  /* 0x0000006500637220 */ /* 0x040fe20000410000 */
[----:B------:R-:W-:Y:S01]  /*7300*/  FMUL.FTZ R116, R0, R117 ;  /* 0x0000007500747220 */ /* 0x000fe20000410000 */
[----:B------:R-:W-:-:S02]  /*7310*/  @!P2 VIADD R45, R45, 0x28840 ;  /* 0x000288402d2da836 */ /* 0x000fc40000000000 */
[C---:B------:R-:W-:Y:S01]  /*7320*/  FMUL.FTZ R32, R0.reuse, R38 ;  /* 0x0000002600207220 */ /* 0x040fe20000410000 */
[C---:B------:R-:W-:Y:S01]  /*7330*/  FMUL.FTZ R94, R0.reuse, R96 ;  /* 0x00000060005e7220 */ /* 0x040fe20000410000 */
[C---:B------:R-:W-:Y:S01]  /*7340*/  FMUL.FTZ R97, R0.reuse, R103 ;  /* 0x0000006700617220 */ /* 0x040fe20000410000 */
[C---:B------:R-:W-:Y:S01]  /*7350*/  FMUL.FTZ R101, R0.reuse, R104 ;  /* 0x0000006800657220 */ /* 0x040fe20000410000 */
[----:B------:R-:W-:Y:S02]  /*7360*/  IMAD R117, R3, -0xc0, RZ ;  /* 0xffffff4003757824 */ /* 0x000fe400078e02ff */
[C---:B------:R-:W-:Y:S01]  /*7370*/  FMUL.FTZ R38, R0.reuse, R44 ;  /* 0x0000002c00267220 */ /* 0x040fe20000410000 */
[C---:B------:R-:W-:Y:S01]  /*7380*/  FMUL.FTZ R96, R0.reuse, R102 ;  /* 0x0000006600607220 */ /* 0x040fe20000410000 */
[C---:B------:R-:W-:Y:S01]  /*7390*/  FMUL.FTZ R103, R0.reuse, R107 ;  /* 0x0000006b00677220 */ /* 0x040fe20000410000 */
[C---:B------:R-:W-:Y:S01]  /*73a0*/  FMUL.FTZ R104, R0.reuse, R110 ;  /* 0x0000006e00687220 */ /* 0x040fe20000410000 */
[C---:B------:R-:W-:Y:S01]  /*73b0*/  FMUL.FTZ R102, R0.reuse, R105 ;  /* 0x0000006900667220 */ /* 0x040fe20000410000 */
[C---:B------:R-:W-:Y:S01]  /*73c0*/  FMUL.FTZ R107, R0.reuse, R109 ;  /* 0x0000006d006b7220 */ /* 0x040fe20000410000 */
[C---:B------:R-:W-:Y:S01]  /*73d0*/  FMUL.FTZ R110, R0.reuse, R112 ;  /* 0x00000070006e7220 */ /* 0x040fe20000410000 */
[----:B------:R-:W-:Y:S01]  /*73e0*/  IADD3 R44, -R215, 0xb, RZ ;  /* 0x0000000bd72c7810 */ /* 0x000fe20007ffe1ff */
[C---:B------:R-:W-:Y:S01]  /*73f0*/  FMUL.FTZ R105, R0.reuse, R111 ;  /* 0x0000006f00697220 */ /* 0x040fe20000410000 */
[C---:B------:R-:W-:Y:S01]  /*7400*/  FMUL.FTZ R112, R0.reuse, R113 ;  /* 0x0000007100707220 */ /* 0x040fe20000410000 */
[C---:B------:R-:W-:Y:S01]  /*7410*/  FMUL.FTZ R109, R0.reuse, R114 ;  /* 0x00000072006d7220 */ /* 0x040fe20000410000 */
[C---:B------:R-:W-:Y:S01]  /*7420*/  FMUL.FTZ R111, R0.reuse, R118 ;  /* 0x00000076006f7220 */ /* 0x040fe20000410000 */
[----:B------:R-:W-:Y:S01]  /*7430*/  IMAD R114, R19, UR22, R117 ;  /* 0x0000001613727c24 */ /* 0x000fe2000f8e0275 */
[----:B------:R-:W-:Y:S01]  /*7440*/  @!P2 PRMT R45, RZ, 0x654, R45 ;  /* 0x00000654ff2da816 */ /* 0x000fe2000000002d */
[----:B------:R-:W-:Y:S01]  /*7450*/  FMUL.FTZ R113, R0, R119 ;  /* 0x0000007700717220 */ /* 0x000fe20000410000 */
[----:B------:R-:W-:Y:S01]  /*7460*/  LOP3.LUT P1, RZ, R2, 0x800, RZ, 0xc0, !PT ;  /* 0x0000080002ff7812 */ /* 0x000fe2000782c0ff */
[----:B------:R-:W1:Y:S08]  /*7470*/  MUFU.TANH R13, R13 ;  /* 0x0000000d000d7308 */ /* 0x000e700000002400 */
[----:B------:R-:W2:Y:S08]  /*7480*/  MUFU.TANH R14, R14 ;  /* 0x0000000e000e7308 */ /* 0x000eb00000002400 */
[----:B------:R-:W3:Y:S08]  /*7490*/  MUFU.TANH R15, R15 ;  /* 0x0000000f000f7308 */ /* 0x000ef00000002400 */
[----:B------:R-:W4:Y:S08]  /*74a0*/  MUFU.TANH R17, R17 ;  /* 0x0000001100117308 */ /* 0x000f300000002400 */
[----:B------:R-:W1:Y:S08]  /*74b0*/  MUFU.TANH R20, R20 ;  /* 0x0000001400147308 */ /* 0x000e700000002400 */
[----:B------:R-:W1:Y:S01]  /*74c0*/  MUFU.TANH R21, R21 ;  /* 0x0000001500157308 */ /* 0x000e620000002400 */
[----:B------:R-:W-:-:S02]  /*74d0*/  WARPGROUP.DEPBAR.LE gsb0, 0x0 ;  /* 0x00008000000079c5 */ /* 0x000fc40000010000 */
[----:B------:R-:W-:-:S05]  /*74e0*/  WARPGROUP.ARRIVE ;  /* 0x00000000000079c5 */ /* 0x000fca0000000000 */
[----:B------:R-:W1:Y:S01]  /*74f0*/  MUFU.TANH R24, R24 ;  /* 0x0000001800187308 */ /* 0x000e620000002400 */
[----:B------:R-:W-:Y:S01]  /*7500*/  QGMMA.64x128x32.F32.E4M3.E4M3 R120, R200, gdesc[UR8], R120, gsb0 ;  /* 0x01e00008c8787df3 */ /* 0x000fe20008000878 */
[----:B------:R-:W-:Y:S01]  /*7510*/  UIADD3 UR10, UR14, 0x200, URZ ;  /* 0x000002000e0a7890 */ /* 0x000fe2000fffe03f */
[----:B------:R-:W-:-:S05]  /*7520*/  UMOV UR11, 0x80000020 ;  /* 0x80000020000b7882 */ /* 0x000fca0000000000 */
        /* <DEDUP_REMOVED lines=46> */
[----:B------:R-:W-:Y:S01]  /*7810*/  UMOV UR11, 0x80000020 ;  /* 0x80000020000b7882 */ /* 0x000fe20000000000 */
[----:B------:R-:W-:-:S04]  /*7820*/  UIADD3 UR14, UR14, 0x402, URZ ;  /* 0x000004020e0e7890 */ /* 0x000fc8000fffe03f */
        /* <DEDUP_REMOVED lines=21> */
[----:B------:R-:W-:Y:S07]  /*7980*/  QGMMA.64x128x32.F32.E4M3.E4M3 R120, R188, gdesc[UR8], R120, gsb0 ;  /* 0x01e00008bc787df3 */ /* 0x000fee0008000878 */
        /* <DEDUP_REMOVED lines=37> */
[----:B------:R-:W5:Y:S08]  /*7be0*/  LDC R185, c[0x0][0x288] ;  /* 0x0000a200ffb97b82 */ /* 0x000f700000000800 */
[----:B------:R1:W-:Y:S06]  /*7bf0*/  BAR.ARV R44, 0x100 ;  /* 0x0004002c0000751d */ /* 0x0003ec0000002000 */
[----:B------:R5:W-:Y:S02]  /*7c00*/  @!P2 SYNCS.ARRIVE.TRANS64.RED.A1T0 RZ, [R45+URZ], RZ ;  /* 0x000000ff2dffa9a7 */ /* 0x000be4000810043f */
[----:B-----5:R-:W-:Y:S01]  /*7c10*/  IADD3 R45, R114, 0x1, -R185 ;  /* 0x00000001722d7810 */ /* 0x020fe20007ffe8b9 */
[----:B------:R-:W-:-:S04]  /*7c20*/  IMAD R114, R18, -0x2, R117 ;  /* 0xfffffffe12727824 */ /* 0x000fc800078e0275 */
[----:B------:R-:W-:-:S04]  /*7c30*/  IMAD R45, R18, -0x2, R45 ;  /* 0xfffffffe122d7824 */ /* 0x000fc800078e022d */
[C---:B------:R-:W-:Y:S02]  /*7c40*/  VIADD R185, R45.reuse, UR23 ;  /* 0x000000172db97c36 */ /* 0x040fe40008000000 */
[----:B------:R-:W-:Y:S02]  /*7c50*/  VIADD R184, R45, UR6 ;  /* 0x000000062db87c36 */ /* 0x000fe40008000000 */
[C---:B------:R-:W-:Y:S02]  /*7c60*/  IMAD.IADD R119, R4.reuse, 0x1, R185 ;  /* 0x0000000104777824 */ /* 0x040fe400078e02b9 */
[----:B------:R-:W-:Y:S01]  /*7c70*/  IMAD.IADD R118, R4, 0x1, R184 ;  /* 0x0000000104767824 */ /* 0x000fe200078e02b8 */
[----:B-1234-:R-:W-:Y:S06]  /*7c80*/  @!P1 BRA `(.L_x_747) ;  /* 0x0000000000589947 */ /* 0x01efec0003800000 */
[----:B------:R-:W-:Y:S01]  /*7c90*/  ISETP.GT.AND P1, PT, R11, -0x1, PT ;  /* 0xffffffff0b00780c */ /* 0x000fe20003f24270 */
[----:B------:R-:W-:-:S12]  /*7ca0*/  BSSY B0, `(.L_x_748) ;  /* 0x0000011000007945 */ /* 0x000fd80003800000 */
[----:B------:R-:W-:Y:S05]  /*7cb0*/  @P1 BRA `(.L_x_749) ;  /* 0x0000000000201947 */ /* 0x000fea0003800000 */
[----:B------:R-:W-:Y:S01]  /*7cc0*/  IMAD.U32 R186, RZ, RZ, UR21 ;  /* 0x00000015ffba7e24 */ /* 0x000fe2000f8e00ff */
[----:B------:R-:W-:-:S04]  /*7cd0*/  LOP3.LUT R187, RZ, R11, RZ, 0x33, !PT ;  /* 0x0000000bffbb7212 */ /* 0x000fc800078e33ff */
[----:B------:R-:W-:-:S13]  /*7ce0*/  ISETP.NE.AND P1, PT, R186, 0x1, PT ;  /* 0x00000001ba00780c */ /* 0x000fda0003f25270 */
[----:B------:R-:W1:Y:S02]  /*7cf0*/  @P1 LDC.64 R44, c[0x0][0x9e8] ;  /* 0x00027a00ff2c1b82 */ /* 0x000e640000000a00 */
[----:B-1----:R-:W-:-:S05]  /*7d00*/  @P1 IMAD.HI.U32 R44, R187, R44, RZ ;  /* 0x0000002cbb2c1227 */ /* 0x002fca00078e00ff */
[----:B------:R-:W-:-:S04]  /*7d10*/  @P1 SHF.R.U32.HI R187, RZ, R45, R44 ;  /* 0x0000002dffbb1219 */ /* 0x000fc8000001162c */
[----:B------:R-:W-:Y:S01]  /*7d20*/  LOP3.LUT R187, RZ, R187, RZ, 0x33, !PT ;  /* 0x000000bbffbb7212 */ /* 0x000fe200078e33ff */
[----:B------:R-:W-:Y:S06]  /*7d30*/  BRA `(.L_x_750) ;  /* 0x00000000001c7947 */ /* 0x000fec0003800000 */
.L_x_749:
[----:B------:R-:W-:-:S05]  /*7d40*/  IMAD.U32 R186, RZ, RZ, UR21 ;  /* 0x00000015ffba7e24 */ /* 0x000fca000f8e00ff */
[----:B------:R-:W-:-:S13]  /*7d50*/  ISETP.NE.AND P1, PT, R186, 0x1, PT ;  /* 0x00000001ba00780c */ /* 0x000fda0003f25270 */
[----:B------:R-:W1:Y:S01]  /*7d60*/  @P1 LDC.64 R44, c[0x0][0x9e8] ;  /* 0x00027a00ff2c1b82 */ /* 0x000e620000000a00 */
[----:B------:R-:W-:-:S04]  /*7d70*/  @P1 IMAD.IADD R187, R212, 0x1, R4 ;  /* 0x00000001d4bb1824 */ /* 0x000fc800078e0204 */
[----:B-1----:R-:W-:-:S04]  /*7d80*/  @P1 IMAD.HI.U32 R44, R187, R44, RZ ;  /* 0x0000002cbb2c1227 */ /* 0x002fc800078e00ff */
[----:B------:R-:W-:Y:S01]  /*7d90*/  IMAD.MOV.U32 R187, RZ, RZ, R11 ;  /* 0x000000ffffbb7224 */ /* 0x000fe200078e000b */
[----:B------:R-:W-:-:S07]  /*7da0*/  @P1 SHF.R.U32.HI R187, RZ, R45, R44 ;  /* 0x0000002dffbb1219 */ /* 0x000fce000001162c */
.L_x_750:
[----:B------:R-:W-:Y:S05]  /*7db0*/  BSYNC B0 ;  /* 0x0000000000007941 */ /* 0x000fea0003800000 */
.L_x_748:
[----:B------:R-:W-:-:S05]  /*7dc0*/  IMAD R44, R187, R186, R114 ;  /* 0x000000babb2c7224 */ /* 0x000fca00078e0272 */
[----:B------:R-:W-:Y:S02]  /*7dd0*/  VIADDMNMX R119, R44, R186, R119, PT ;  /* 0x000000ba2c777246 */ /* 0x000fe40003800177 */
[----:B------:R-:W-:-:S07]  /*7de0*/  VIMNMX R118, R118, R44, !PT ;  /* 0x0000002c76767248 */ /* 0x000fce0007fe0100 */
.L_x_747:
[----:B------:R-:W-:Y:S01]  /*7df0*/  ISETP.GE.AND P2, PT, R117, 0x9, PT ;  /* 0x000000097500780c */ /* 0x000fe20003f46270 */
[----:B------:R-:W-:Y:S01]  /*7e00*/  IMAD.IADD R185, R5, 0x1, R185 ;  /* 0x0000000105b97824 */ /* 0x000fe200078e02b9 */
[----:B------:R-:W-:Y:S01]  /*7e10*/  ISETP.GE.AND P1, PT, R117, 0x2, PT ;  /* 0x000000027500780c */ /* 0x000fe20003f26270 */
[----:B------:R-:W-:Y:S01]  /*7e20*/  IMAD.IADD R184, R5, 0x1, R184 ;  /* 0x0000000105b87824 */ /* 0x000fe200078e02b8 */
[----:B------:R-:W-:Y:S02]  /*7e30*/  LOP3.LUT R16, R16, 0xfffffffd, RZ, 0xc0, !PT ;  /* 0xfffffffd10107812 */ /* 0x000fe400078ec0ff */
[----:B------:R-:W-:Y:S02]  /*7e40*/  ISETP.GT.AND P3, PT, R118, 0x1, !P1 ;  /* 0x000000017600780c */ /* 0x000fe40004f64270 */
[----:B------:R-:W-:Y:S02]  /*7e50*/  ISETP.GE.AND P4, PT, R117, 0xa, PT ;  /* 0x0000000a7500780c */ /* 0x000fe40003f86270 */
[----:B------:R-:W-:-:S02]  /*7e60*/  ISETP.LT.OR P3, PT, R119, 0x2, P3 ;  /* 0x000000027700780c */ /* 0x000fc40001f61670 */
[----:B------:R-:W-:Y:S02]  /*7e70*/  LOP3.LUT R2, R2, 0xfffffdff, RZ, 0xc0, !PT ;  /* 0xfffffdff02027812 */ /* 0x000fe400078ec0ff */
[----:B------:R-:W-:Y:S02]  /*7e80*/  @P2 LOP3.LUT R16, R16, 0x2, RZ, 0xfc, !PT ;  /* 0x0000000210102812 */ /* 0x000fe400078efcff */
[----:B------:R-:W-:Y:S02]  /*7e90*/  ISETP.GT.AND P2, PT, R118, 0x8, !P2 ;  /* 0x000000087600780c */ /* 0x000fe40005744270 */
[----:B------:R-:W-:Y:S02]  /*7ea0*/  FSEL R45, R14, -INF , !P3 ;  /* 0xff8000000e2d7808 */ /* 0x000fe40005800000 */
[----:B------:R-:W-:Y:S02]  /*7eb0*/  ISETP.LT.OR P2, PT, R119, 0x9, P2 ;  /* 0x000000097700780c */ /* 0x000fe40001741670 */
[----:B------:R-:W-:-:S02]  /*7ec0*/  ISETP.GE.AND P3, PT, R117, 0x11, PT ;  /* 0x000000117500780c */ /* 0x000fc40003f66270 */
[----:B------:R-:W-:Y:S02]  /*7ed0*/  LOP3.LUT R16, R16, 0xfffffffb, RZ, 0xc0, !PT ;  /* 0xfffffffb10107812 */ /* 0x000fe400078ec0ff */
[----:B------:R-:W-:Y:S02]  /*7ee0*/  FSEL R187, R20, -INF , !P2 ;  /* 0xff80000014bb7808 */ /* 0x000fe40005000000 */
[----:B------:R-:W-:Y:S02]  /*7ef0*/  ISETP.GT.AND P2, PT, R118, 0x9, !P4 ;  /* 0x000000097600780c */ /* 0x000fe40006744270 */
[----:B------:R-:W-:Y:S02]  /*7f00*/  @P4 LOP3.LUT R16, R16, 0x4, RZ, 0xfc, !PT ;  /* 0x0000000410104812 */ /* 0x000fe400078efcff */
[----:B------:R-:W-:Y:S02]  /*7f10*/  ISETP.LT.OR P2, PT, R119, 0xa, P2 ;  /* 0x0000000a7700780c */ /* 0x000fe40001741670 */
[----:B------:R-:W-:-:S02]  /*7f20*/  LOP3.LUT R16, R16, 0xfffffff7, RZ, 0xc0, !PT ;  /* 0xfffffff710107812 */ /* 0x000fc400078ec0ff */
[----:B------:R-:W-:Y:S02]  /*7f30*/  FSEL R189, R21, -INF , !P2 ;  /* 0xff80000015bd7808 */ /* 0x000fe40005000000 */
[----:B------:R-:W-:Y:S02]  /*7f40*/  @P3 LOP3.LUT R16, R16, 0x8, RZ, 0xfc, !PT ;  /* 0x0000000810103812 */ /* 0x000fe400078efcff */
[----:B------:R-:W-:Y:S02]  /*7f50*/  ISETP.GT.AND P2, PT, R118, 0x10, !P3 ;  /* 0x000000107600780c */ /* 0x000fe40005f44270 */
[----:B------:R-:W-:Y:S02]  /*7f60*/  ISETP.GE.AND P3, PT, R117, 0x12, PT ;  /* 0x000000127500780c */ /* 0x000fe40003f66270 */
[----:B------:R-:W-:Y:S02]  /*7f70*/  ISETP.LT.OR P2, PT, R119, 0x11, P2 ;  /* 0x000000117700780c */ /* 0x000fe40001741670 */
[----:B------:R-:W-:-:S02]  /*7f80*/  LOP3.LUT R16, R16, 0xffffffef, RZ, 0xc0, !PT ;  /* 0xffffffef10107812 */ /* 0x000fc400078ec0ff */
[----:B------:R-:W-:Y:S02]  /*7f90*/  FSEL R191, R26, -INF , !P2 ;  /* 0xff8000001abf7808 */ /* 0x000fe40005000000 */
[----:B------:R-:W-:-:S04]  /*7fa0*/  ISETP.GT.AND P2, PT, R118, 0x11, !P3 ;  /* 0x000000117600780c */ /* 0x000fc80005f44270 */
[----:B------:R-:W-:Y:S02]  /*7fb0*/  ISETP.LT.OR P2, PT, R119, 0x12, P2 ;  /* 0x000000127700780c */ /* 0x000fe40001741670 */
[----:B------:R-:W-:Y:S02]  /*7fc0*/  @P3 LOP3.LUT R16, R16, 0x10, RZ, 0xfc, !PT ;  /* 0x0000001010103812 */ /* 0x000fe400078efcff */
[----:B------:R-:W-:Y:S02]  /*7fd0*/  ISETP.GE.AND P3, PT, R117, 0x19, PT ;  /* 0x000000197500780c */ /* 0x000fe40003f66270 */
[----:B------:R-:W-:Y:S02]  /*7fe0*/  FSEL R27, R27, -INF , !P2 ;  /* 0xff8000001b1b7808 */ /* 0x000fe40005000000 */
[----:B------:R-:W-:Y:S02]  /*7ff0*/  ISETP.GT.AND P2, PT, R118, 0x18, !P3 ;  /* 0x000000187600780c */ /* 0x000fe40005f44270 */
[----:B------:R-:W-:-:S02]  /*8000*/  LOP3.LUT R16, R16, 0x7fffffff, RZ, 0xc0, !PT ;  /* 0x7fffffff10107812 */ /* 0x000fc400078ec0ff */
[----:B------:R-:W-:-:S04]  /*8010*/  ISETP.LT.OR P2, PT, R119, 0x19, P2 ;  /* 0x000000197700780c */ /* 0x000fc80001741670 */
[----:B------:R-:W-:Y:S02]  /*8020*/  FSEL R193, R30, -INF , !P2 ;  /* 0xff8000001ec17808 */ /* 0x000fe40005000000 */
[----:B------:R-:W-:Y:S02]  /*8030*/  @P3 LOP3.LUT R2, R2, 0x200, RZ, 0xfc, !PT ;  /* 0x0000020002023812 */ /* 0x000fe400078efcff */
[----:B------:R-:W-:Y:S02]  /*8040*/  ISETP.GE.AND P3, PT, R117, 0x1a, PT ;  /* 0x0000001a7500780c */ /* 0x000fe40003f66270 */
[----:B------:R-:W-:Y:S02]  /*8050*/  LOP3.LUT R2, R2, 0xfffffeff, RZ, 0xc0, !PT ;  /* 0xfffffeff02027812 */ /* 0x000fe400078ec0ff */
[----:B------:R-:W-:-:S04]  /*8060*/  ISETP.GT.AND P2, PT, R118, 0x19, !P3 ;  /* 0x000000197600780c */ /* 0x000fc80005f44270 */
        /* <DEDUP_REMOVED lines=212> */
[----:B------:R-:W-:Y:S02]  /*8db0*/  ISETP.GE.AND P2, PT, R117, 0xaa, PT ;  /* 0x000000aa7500780c */ /* 0x000fe40003f46270 */
[----:B------:R-:W-:Y:S02]  /*8dc0*/  @P3 LOP3.LUT R16, R16, 0x20, RZ, 0xfc, !PT ;  /* 0x0000002010103812 */ /* 0x000fe400078efcff */
[----:B------:R-:W-:Y:S02]  /*8dd0*/  ISETP.GT.AND P3, PT, R118, 0xa9, !P2 ;  /* 0x000000a97600780c */ /* 0x000fe40005764270 */
[----:B------:R-:W-:Y:S02]  /*8de0*/  LOP3.LUT R16, R16, 0xfffffffe, RZ, 0xc0, !PT ;  /* 0xfffffffe10107812 */ /* 0x000fe400078ec0ff */
        /* <DEDUP_REMOVED lines=14> */
[----:B------:R-:W-:-:S13]  /*8ed0*/  ISETP.GE.AND P6, PT, R117, 0x1, PT ;  /* 0x000000017500780c */ /* 0x000fda0003fc6270 */
[----:B------:R-:W-:Y:S02]  /*8ee0*/  @P6 LOP3.LUT R16, R16, 0x1, RZ, 0xfc, !PT ;  /* 0x0000000110106812 */ /* 0x000fe400078efcff */
[----:B------:R-:W-:-:S04]  /*8ef0*/  ISETP.GT.AND P6, PT, R118, RZ, !P6 ;  /* 0x000000ff7600720c */ /* 0x000fc800077c4270 */
[----:B------:R-:W-:-:S04]  /*8f00*/  ISETP.LT.OR P6, PT, R119, 0x1, P6 ;  /* 0x000000017700780c */ /* 0x000fc800037c1670 */
[----:B------:R-:W-:Y:S02]  /*8f10*/  FSEL R13, R13, -INF , !P6 ;  /* 0xff8000000d0d7808 */ /* 0x000fe40007000000 */
[----:B------:R-:W-:-:S13]  /*8f20*/  ISETP.GE.AND P6, PT, R117, 0xba, PT ;  /* 0x000000ba7500780c */ /* 0x000fda0003fc6270 */
[----:B------:R-:W-:Y:S02]  /*8f30*/  @P6 LOP3.LUT R2, R2, 0x400, RZ, 0xfc, !PT ;  /* 0x0000040002026812 */ /* 0x000fe400078efcff */
[----:B------:R-:W-:-:S04]  /*8f40*/  ISETP.GT.AND P6, PT, R118, 0xb9, !P6 ;  /* 0x000000b97600780c */ /* 0x000fc800077c4270 */
[----:B------:R-:W-:-:S04]  /*8f50*/  ISETP.LT.OR P6, PT, R119, 0xba, P6 ;  /* 0x000000ba7700780c */ /* 0x000fc800037c1670 */
[----:B------:R-:W-:Y:S02]  /*8f60*/  FSEL R117, R116, -INF , !P6 ;  /* 0xff80000074757808 */ /* 0x000fe40007000000 */
[----:B------:R-:W-:-:S13]  /*8f70*/  LOP3.LUT P6, RZ, R2, 0x800, RZ, 0xc0, !PT ;  /* 0x0000080002ff7812 */ /* 0x000fda00078cc0ff */
[----:B------:R-:W-:Y:S05]  /*8f80*/  @!P6 BRA `(.L_x_751) ;  /* 0x000000000054e947 */ /* 0x000fea0003800000 */
[----:B------:R-:W-:Y:S01]  /*8f90*/  IMAD.IADD R119, R212, 0x1, R5 ;  /* 0x00000001d4777824 */ /* 0x000fe200078e0205 */
[----:B------:R-:W-:Y:S04]  /*8fa0*/  BSSY B0, `(.L_x_752) ;  /* 0x0000010000007945 */ /* 0x000fe80003800000 */
[----:B------:R-:W-:-:S13]  /*8fb0*/  ISETP.GT.AND P6, PT, R119, -0x1, PT ;  /* 0xffffffff7700780c */ /* 0x000fda0003fc4270 */
        /* <DEDUP_REMOVED lines=9> */
.L_x_753:
[----:B------:R-:W-:-:S05]  /*9050*/  IMAD.U32 R14, RZ, RZ, UR21 ;  /* 0x00000015ff0e7e24 */ /* 0x000fca000f8e00ff */
[----:B------:R-:W-:-:S13]  /*9060*/  ISETP.NE.AND P6, PT, R14, 0x1, PT ;  /* 0x000000010e00780c */ /* 0x000fda0003fc5270 */
[----:B------:R-:W1:Y:S02]  /*9070*/  @P6 LDC.64 R20, c[0x0][0x9e8] ;  /* 0x00027a00ff146b82 */ /* 0x000e640000000a00 */
[----:B-1----:R-:W-:-:S05]  /*9080*/  @P6 IMAD.HI.U32 R20, R119, R20, RZ ;  /* 0x0000001477146227 */ /* 0x002fca00078e00ff */
[----:B------:R-:W-:-:S07]  /*9090*/  @P6 SHF.R.U32.HI R119, RZ, R21, R20 ;  /* 0x00000015ff776219 */ /* 0x000fce0000011614 */
.L_x_754:
[----:B------:R-:W-:Y:S05]  /*90a0*/  BSYNC B0 ;  /* 0x0000000000007941 */ /* 0x000fea0003800000 */
.L_x_752:
[----:B------:R-:W-:-:S05]  /*90b0*/  IMAD R119, R119, R14, R114 ;  /* 0x0000000e77777224 */ /* 0x000fca00078e0272 */
[----:B------:R-:W-:Y:S02]  /*90c0*/  VIADDMNMX R185, R119, R14, R185, PT ;  /* 0x0000000e77b97246 */ /* 0x000fe400038001b9 */
[----:B------:R-:W-:-:S07]  /*90d0*/  VIMNMX R184, R184, R119, !PT ;  /* 0x00000077b8b87248 */ /* 0x000fce0007fe0100 */
.L_x_751:
[----:B------:R-:W-:Y:S01]  /*90e0*/  ISETP.GT.AND P1, PT, R184, 0x1, !P1 ;  /* 0x00000001b800780c */ /* 0x000fe20004f24270 */
[----:B------:R-:W1:Y:S01]  /*90f0*/  LDC R64, c[0x0][0x988] ;  /* 0x00026200ff407b82 */ /* 0x000e620000000800 */
[----:B------:R-:W-:Y:S02]  /*9100*/  LOP3.LUT P6, RZ, R2, 0x40, RZ, 0xc0, !PT ;  /* 0x0000004002ff7812 */ /* 0x000fe400078cc0ff */
[----:B------:R-:W-:Y:S02]  /*9110*/  ISETP.LT.OR P1, PT, R185, 0x2, P1 ;  /* 0x00000002b900780c */ /* 0x000fe40000f21670 */
[----:B------:R-:W-:Y:S02]  /*9120*/  FMNMX.FTZ R20, R13, R9, !PT ;  /* 0x000000090d147209 */ /* 0x000fe40007810000 */
[----:B------:R-:W-:Y:S02]  /*9130*/  FSEL R17, R17, -INF , !P1 ;  /* 0xff80000011117808 */ /* 0x000fe40004800000 */
[----:B------:R-:W-:-:S02]  /*9140*/  LOP3.LUT P1, RZ, R16, 0x2, RZ, 0xc0, !PT ;  /* 0x0000000210ff7812 */ /* 0x000fc4000782c0ff */
[----:B------:R-:W-:Y:S02]  /*9150*/  FMNMX.FTZ R20, R45, R20, !PT ;  /* 0x000000142d147209 */ /* 0x000fe40007810000 */
[----:B------:R-:W-:Y:S02]  /*9160*/  ISETP.GT.AND P1, PT, R184, 0x8, !P1 ;  /* 0x00000008b800780c */ /* 0x000fe40004f24270 */
[----:B------:R-:W-:Y:S02]  /*9170*/  FMNMX.FTZ R20, R187, R20, !PT ;  /* 0x00000014bb147209 */ /* 0x000fe40007810000 */
[----:B------:R-:W-:Y:S02]  /*9180*/  ISETP.LT.OR P1, PT, R185, 0x9, P1 ;  /* 0x00000009b900780c */ /* 0x000fe40000f21670 */
[----:B------:R-:W-:Y:S02]  /*9190*/  FMNMX.FTZ R20, R189, R20, !PT ;  /* 0x00000014bd147209 */ /* 0x000fe40007810000 */
[----:B------:R-:W-:-:S02]  /*91a0*/  FSEL R21, R24, -INF , !P1 ;  /* 0xff80000018157808 */ /* 0x000fc40004800000 */
[----:B------:R-:W-:Y:S02]  /*91b0*/  LOP3.LUT P1, RZ, R16, 0x4, RZ, 0xc0, !PT ;  /* 0x0000000410ff7812 */ /* 0x000fe4000782c0ff */
[----:B------:R-:W-:Y:S02]  /*91c0*/  FMNMX.FTZ R20, R191, R20, !PT ;  /* 0x00000014bf147209 */ /* 0x000fe40007810000 */
[----:B------:R-:W-:Y:S02]  /*91d0*/  ISETP.GT.AND P1, PT, R184, 0x9, !P1 ;  /* 0x00000009b800780c */ /* 0x000fe40004f24270 */
[----:B------:R-:W-:Y:S02]  /*91e0*/  FMNMX.FTZ R20, R27, R20, !PT ;  /* 0x000000141b147209 */ /* 0x000fe40007810000 */
[----:B------:R-:W-:Y:S02]  /*91f0*/  ISETP.LT.OR P1, PT, R185, 0xa, P1 ;  /* 0x0000000ab900780c */ /* 0x000fe40000f21670 */
[----:B------:R-:W-:-:S02]  /*9200*/  FMNMX.FTZ R20, R193, R20, !PT ;  /* 0x00000014c1147209 */ /* 0x000fc40007810000 */
[----:B------:R-:W-:Y:S02]  /*9210*/  FSEL R25, R25, -INF , !P1 ;  /* 0xff80000019197808 */ /* 0x000fe40004800000 */
[----:B------:R-:W-:Y:S02]  /*9220*/  LOP3.LUT P1, RZ, R16, 0x8, RZ, 0xc0, !PT ;  /* 0x0000000810ff7812 */ /* 0x000fe4000782c0ff */
[----:B------:R-:W-:Y:S02]  /*9230*/  FMNMX.FTZ R20, R31, R20, !PT ;  /* 0x000000141f147209 */ /* 0x000fe40007810000 */
[----:B------:R-:W-:Y:S02]  /*9240*/  ISETP.GT.AND P1, PT, R184, 0x10, !P1 ;  /* 0x00000010b800780c */ /* 0x000fe40004f24270 */
[----:B------:R-:W-:Y:S02]  /*9250*/  FMNMX.FTZ R20, R195, R20, !PT ;  /* 0x00000014c3147209 */ /* 0x000fe40007810000 */
[----:B------:R-:W-:-:S02]  /*9260*/  ISETP.LT.OR P1, PT, R185, 0x11, P1 ;  /* 0x00000011b900780c */ /* 0x000fc40000f21670 */
[----:B------:R-:W-:Y:S02]  /*9270*/  FMNMX.FTZ R20, R35, R20, !PT ;  /* 0x0000001423147209 */ /* 0x000fe40007810000 */
[----:B------:R-:W-:Y:S02]  /*9280*/  FSEL R119, R28, -INF , !P1 ;  /* 0xff8000001c777808 */ /* 0x000fe40004800000 */
[----:B------:R-:W-:Y:S02]  /*9290*/  LOP3.LUT P1, RZ, R16, 0x10, RZ, 0xc0, !PT ;  /* 0x0000001010ff7812 */ /* 0x000fe4000782c0ff */
[----:B------:R-:W-:Y:S02]  /*92a0*/  FMNMX.FTZ R20, R197, R20, !PT ;  /* 0x00000014c5147209 */ /* 0x000fe40007810000 */
[----:B------:R-:W-:Y:S02]  /*92b0*/  ISETP.GT.AND P1, PT, R184, 0x11, !P1 ;  /* 0x00000011b800780c */ /* 0x000fe40004f24270 */
[----:B------:R-:W-:-:S02]  /*92c0*/  FMNMX.FTZ R20, R39, R20, !PT ;  /* 0x0000001427147209 */ /* 0x000fc40007810000 */
[----:B------:R-:W-:Y:S02]  /*92d0*/  ISETP.LT.OR P1, PT, R185, 0x12, P1 ;  /* 0x00000012b900780c */ /* 0x000fe40000f21670 */
[----:B------:R-:W-:Y:S02]  /*92e0*/  FMNMX.FTZ R20, R199, R20, !PT ;  /* 0x00000014c7147209 */ /* 0x000fe40007810000 */
[----:B------:R-:W-:Y:S02]  /*92f0*/  FSEL R29, R29, -INF , !P1 ;  /* 0xff8000001d1d7808 */ /* 0x000fe40004800000 */
[----:B------:R-:W-:Y:S02]  /*9300*/  LOP3.LUT P1, RZ, R2, 0x200, RZ, 0xc0, !PT ;  /* 0x0000020002ff7812 */ /* 0x000fe4000782c0ff */
[----:B------:R-:W-:Y:S02]  /*9310*/  FMNMX.FTZ R20, R43, R20, !PT ;  /* 0x000000142b147209 */ /* 0x000fe40007810000 */
[----:B------:R-:W-:-:S02]  /*9320*/  ISETP.GT.AND P1, PT, R184, 0x18, !P1 ;  /* 0x00000018b800780c */ /* 0x000fc40004f24270 */
[----:B------:R-:W-:Y:S02]  /*9330*/  FMNMX.FTZ R20, R201, R20, !PT ;  /* 0x00000014c9147209 */ /* 0x000fe40007810000 */
[----:B------:R-:W-:Y:S02]  /*9340*/  ISETP.LT.OR P1, PT, R185, 0x19, P1 ;  /* 0x00000019b900780c */ /* 0x000fe40000f21670 */
[----:B------:R-:W-:Y:S02]  /*9350*/  FMNMX.FTZ R20, R49, R20, !PT ;  /* 0x0000001431147209 */ /* 0x000fe40007810000 */
[----:B------:R-:W-:Y:S02]  /*9360*/  FSEL R32, R32, -INF , !P1 ;  /* 0xff80000020207808 */ /* 0x000fe40004800000 */
[----:B------:R-:W-:Y:S02]  /*9370*/  LOP3.LUT P1, RZ, R2, 0x100, RZ, 0xc0, !PT ;  /* 0x0000010002ff7812 */ /* 0x000fe4000782c0ff */
[----:B------:R-:W-:-:S02]  /*9380*/  FMNMX.FTZ R20, R203, R20, !PT ;  /* 0x00000014cb147209 */ /* 0x000fc40007810000 */
[----:B------:R-:W-:Y:S02]  /*9390*/  ISETP.GT.AND P1, PT, R184, 0x19, !P1 ;  /* 0x00000019b800780c */ /* 0x000fe40004f24270 */
[----:B------:R-:W-:Y:S02]  /*93a0*/  FMNMX.FTZ R20, R53, R20, !PT ;  /* 0x0000001435147209 */ /* 0x000fe40007810000 */
        /* <DEDUP_REMOVED lines=10> */
[----:B------:R-:W-:Y:S02]  /*9450*/  ISETP.GT.AND P1, PT, R184, 0x21, !P6 ;  /* 0x00000021b800780c */ /* 0x000fe40007724270 */
        /* <DEDUP_REMOVED lines=54> */
[C---:B------:R-:W-:Y:S02]  /*97c0*/  ISETP.GT.AND P2, PT, R184.reuse, 0xa9, !P2 ;  /* 0x000000a9b800780c */ /* 0x040fe40005744270 */
[C---:B------:R-:W-:Y:S02]  /*97d0*/  ISETP.GT.AND P1, PT, R184.reuse, 0x41, !P1 ;  /* 0x00000041b800780c */ /* 0x040fe40004f24270 */
[C---:B------:R-:W-:Y:S02]  /*97e0*/  ISETP.LT.OR P2, PT, R185.reuse, 0xaa, P2 ;  /* 0x000000aab900780c */ /* 0x040fe40001741670 */
[----:B------:R-:W-:Y:S02]  /*97f0*/  ISETP.LT.OR P1, PT, R185, 0x42, P1 ;  /* 0x00000042b900780c */ /* 0x000fe40000f21670 */
[----:B------:R-:W-:-:S02]  /*9800*/  ISETP.GT.AND P3, PT, R184, 0xb0, !P3 ;  /* 0x000000b0b800780c */ /* 0x000fc40005f64270 */
[----:B------:R-:W-:Y:S02]  /*9810*/  FSEL R55, R55, -INF , !P1 ;  /* 0xff80000037377808 */ /* 0x000fe40004800000 */
[----:B------:R-:W-:Y:S02]  /*9820*/  LOP3.LUT P1, RZ, R16, 0x20000000, RZ, 0xc0, !PT ;  /* 0x2000000010ff7812 */ /* 0x000fe4000782c0ff */
[----:B------:R-:W-:Y:S02]  /*9830*/  FSEL R105, R105, -INF , !P2 ;  /* 0xff80000069697808 */ /* 0x000fe40005000000 */
[----:B------:R-:W-:Y:S02]  /*9840*/  ISETP.GT.AND P1, PT, R184, 0x48, !P1 ;  /* 0x00000048b800780c */ /* 0x000fe40004f24270 */
[C---:B------:R-:W-:Y:S02]  /*9850*/  ISETP.LT.OR P3, PT, R185.reuse, 0xb1, P3 ;  /* 0x000000b1b900780c */ /* 0x040fe40001f61670 */
[----:B------:R-:W-:-:S02]  /*9860*/  ISETP.LT.OR P1, PT, R185, 0x49, P1 ;  /* 0x00000049b900780c */ /* 0x000fc40000f21670 */
[----:B------:R-:W-:Y:S02]  /*9870*/  ISETP.GT.AND P4, PT, R184, 0xb1, !P4 ;  /* 0x000000b1b800780c */ /* 0x000fe40006784270 */
[----:B------:R-:W-:Y:S02]  /*9880*/  FSEL R56, R56, -INF , !P1 ;  /* 0xff80000038387808 */ /* 0x000fe40004800000 */
[----:B------:R-:W-:Y:S02]  /*9890*/  LOP3.LUT P1, RZ, R16, 0x10000000, RZ, 0xc0, !PT ;  /* 0x1000000010ff7812 */ /* 0x000fe4000782c0ff */
[----:B------:R-:W-:Y:S02]  /*98a0*/  FSEL R109, R109, -INF , !P3 ;  /* 0xff8000006d6d7808 */ /* 0x000fe40005800000 */
[C---:B------:R-:W-:Y:S02]  /*98b0*/  ISETP.GT.AND P1, PT, R184.reuse, 0x49, !P1 ;  /* 0x00000049b800780c */ /* 0x040fe40004f24270 */
[----:B------:R-:W-:-:S02]  /*98c0*/  ISETP.GT.AND P5, PT, R184, 0xb8, !P5 ;  /* 0x000000b8b800780c */ /* 0x000fc40006fa4270 */
[C---:B------:R-:W-:Y:S02]  /*98d0*/  ISETP.LT.OR P1, PT, R185.reuse, 0x4a, P1 ;  /* 0x0000004ab900780c */ /* 0x040fe40000f21670 */
[----:B------:R-:W-:Y:S02]  /*98e0*/  ISETP.LT.OR P4, PT, R185, 0xb2, P4 ;  /* 0x000000b2b900780c */ /* 0x000fe40002781670 */
[----:B------:R-:W-:Y:S02]  /*98f0*/  FSEL R14, R57, -INF , !P1 ;  /* 0xff800000390e7808 */ /* 0x000fe40004800000 */
[----:B------:R-:W-:Y:S02]  /*9900*/  ISETP.GT.AND P1, PT, R184, 0x50, !P6 ;  /* 0x00000050b800780c */ /* 0x000fe40007724270 */
[----:B------:R-:W-:Y:S02]  /*9910*/  LOP3.LUT P6, RZ, R16, 0x10000, RZ, 0xc0, !PT ;  /* 0x0001000010ff7812 */ /* 0x000fe400078cc0ff */
        /* <DEDUP_REMOVED lines=10> */
[----:B------:R-:W-:Y:S01]  /*99c0*/  LOP3.LUT P1, RZ, R16, 0x2000000, RZ, 0xc0, !PT ;  /* 0x0200000010ff7812 */ /* 0x000fe2000782c0ff */
[----:B------:R-:W2:Y:S01]  /*99d0*/  SHFL.BFLY PT, R57, R24, 0x2, 0x1f ;  /* 0x0c401f0018397f89 */ /* 0x000ea200000e0000 */
[----:B------:R-:W-:Y:S02]  /*99e0*/  ISETP.LT.OR P5, PT, R185, 0xb9, P5 ;  /* 0x000000b9b900780c */ /* 0x000fe40002fa1670 */
[----:B------:R-:W-:-:S02]  /*99f0*/  ISETP.GT.AND P1, PT, R184, 0x58, !P1 ;  /* 0x00000058b800780c */ /* 0x000fc40004f24270 */
[----:B------:R-:W-:Y:S02]  /*9a00*/  FSEL R111, R111, -INF , !P5 ;  /* 0xff8000006f6f7808 */ /* 0x000fe40006800000 */
[----:B------:R-:W-:-:S04]  /*9a10*/  ISETP.LT.OR P1, PT, R185, 0x59, P1 ;  /* 0x00000059b900780c */ /* 0x000fc80000f21670 */
[----:B------:R-:W-:Y:S02]  /*9a20*/  FSEL R65, R65, -INF , !P1 ;  /* 0xff80000041417808 */ /* 0x000fe40004800000 */
[----:B------:R-:W-:-:S04]  /*9a30*/  LOP3.LUT P1, RZ, R16, 0x1000000, RZ, 0xc0, !PT ;  /* 0x0100000010ff7812 */ /* 0x000fc8000782c0ff */
[----:B------:R-:W-:-:S04]  /*9a40*/  ISETP.GT.AND P1, PT, R184, 0x59, !P1 ;  /* 0x00000059b800780c */ /* 0x000fc80004f24270 */
[----:B------:R-:W-:Y:S02]  /*9a50*/  ISETP.LT.OR P1, PT, R185, 0x5a, P1 ;  /* 0x0000005ab900780c */ /* 0x000fe40000f21670 */
[----:B--2---:R-:W-:Y:S02]  /*9a60*/  FMNMX.FTZ R26, R24, R57, !PT ;  /* 0x00000039181a7209 */ /* 0x004fe40007810000 */
[----:B------:R-:W-:Y:S02]  /*9a70*/  FSEL R66, R66, -INF , !P1 ;  /* 0xff80000042427808 */ /* 0x000fe40004800000 */
[----:B------:R-:W-:Y:S01]  /*9a80*/  LOP3.LUT P1, RZ, R16, 0x800000, RZ, 0xc0, !PT ;  /* 0x0080000010ff7812 */ /* 0x000fe2000782c0ff */
[----:B------:R-:W2:Y:S03]  /*9a90*/  SHFL.BFLY PT, R57, R26, 0x1, 0x1f ;  /* 0x0c201f001a397f89 */ /* 0x000ea600000e0000 */
[----:B------:R-:W-:-:S04]  /*9aa0*/  ISETP.GT.AND P1, PT, R184, 0x60, !P1 ;  /* 0x00000060b800780c */ /* 0x000fc80004f24270 */
        /* <DEDUP_REMOVED lines=8> */
[----:B-1----:R-:W-:-:S03]  /*9b30*/  FFMA.FTZ R20, R57, R64, -8 ;  /* 0xc100000039147423 */ /* 0x002fc60000010040 */
[----:B------:R-:W-:-:S04]  /*9b40*/  ISETP.GT.AND P1, PT, R184, 0x68, !P1 ;  /* 0x00000068b800780c */ /* 0x000fc80004f24270 */
[----:B------:R-:W-:-:S04]  /*9b50*/  ISETP.LT.OR P1, PT, R185, 0x69, P1 ;  /* 0x00000069b900780c */ /* 0x000fc80000f21670 */
[----:B------:R-:W-:Y:S02]  /*9b60*/  FSEL R72, R72, -INF , !P1 ;  /* 0xff80000048487808 */ /* 0x000fe40004800000 */
[----:B------:R-:W-:-:S04]  /*9b70*/  LOP3.LUT P1, RZ, R16, 0x100000, RZ, 0xc0, !PT ;  /* 0x0010000010ff7812 */ /* 0x000fc8000782c0ff */
        /* <DEDUP_REMOVED lines=15> */
[----:B------:R-:W-:Y:S02]  /*9c70*/  ISETP.GT.AND P1, PT, R184, 0x79, !P6 ;  /* 0x00000079b800780c */ /* 0x000fe40007724270 */
[----:B------:R-:W-:Y:S02]  /*9c80*/  LOP3.LUT P6, RZ, R16, 0x20, RZ, 0xc0, !PT ;  /* 0x0000002010ff7812 */ /* 0x000fe400078cc0ff */
        /* <DEDUP_REMOVED lines=46> */
[----:B------:R-:W-:Y:S02]  /*9f70*/  ISETP.GT.AND P1, PT, R184, RZ, !P6 ;  /* 0x000000ffb800720c */ /* 0x000fe40007724270 */
[----:B------:R-:W-:Y:S02]  /*9f80*/  LOP3.LUT P6, RZ, R2, 0x400, RZ, 0xc0, !PT ;  /* 0x0000040002ff7812 */ /* 0x000fe400078cc0ff */
[----:B------:R-:W-:Y:S02]  /*9f90*/  ISETP.LT.OR P1, PT, R185, 0x1, P1 ;  /* 0x00000001b900780c */ /* 0x000fe40000f21670 */
[----:B------:R-:W-:Y:S02]  /*9fa0*/  ISETP.GT.AND P2, PT, R184, 0xb9, !P6 ;  /* 0x000000b9b800780c */ /* 0x000fe40007744270 */
[----:B------:R-:W-:-:S02]  /*9fb0*/  FSEL R15, R15, -INF , !P1 ;  /* 0xff8000000f0f7808 */ /* 0x000fc40004800000 */
[----:B------:R-:W-:Y:S02]  /*9fc0*/  FSETP.NEU.FTZ.AND P1, PT, R57, -INF , PT ;  /* 0xff8000003900780b */ /* 0x000fe40003f3d000 */
[----:B------:R-:W-:Y:S02]  /*9fd0*/  FMNMX.FTZ R42, R15, R10, !PT ;  /* 0x0000000a0f2a7209 */ /* 0x000fe40007810000 */
[----:B------:R-:W-:Y:S02]  /*9fe0*/  FSEL R20, R20, RZ, P1 ;  /* 0x000000ff14147208 */ /* 0x000fe40000800000 */
[----:B------:R-:W-:Y:S02]  /*9ff0*/  FMNMX.FTZ R44, R17, R42, !PT ;  /* 0x0000002a112c7209 */ /* 0x000fe40007810000 */
[----:B------:R-:W-:Y:S01]  /*a000*/  ISETP.LT.OR P2, PT, R185, 0xba, P2 ;  /* 0x000000bab900780c */ /* 0x000fe20001741670 */
[----:B------:R-:W-:-:S01]  /*a010*/  FFMA.FTZ R26, R187, R64, -R20 ;  /* 0x00000040bb1a7223 */ /* 0x000fc20000010814 */
[----:B------:R-:W-:Y:S01]  /*a020*/  FMNMX.FTZ R44, R21, R44, !PT ;  /* 0x0000002c152c7209 */ /* 0x000fe20007810000 */
[----:B------:R-:W-:-:S01]  /*a030*/  FFMA.FTZ R24, R13, R64, -R20 ;  /* 0x000000400d187223 */ /* 0x000fc20000010814 */
[-CC-:B------:R-:W-:Y:S01]  /*a040*/  FFMA.FTZ R13, R45, R64.reuse, -R20.reuse ;  /* 0x000000402d0d7223 */ /* 0x180fe20000010814 */
[----:B------:R-:W-:-:S01]  /*a050*/  FFMA.FTZ R45, R189, R64, -R20 ;  /* 0x00000040bd2d7223 */ /* 0x000fc20000010814 */
[----:B------:R-:W-:Y:S01]  /*a060*/  FMNMX.FTZ R44, R25, R44, !PT ;  /* 0x0000002c192c7209 */ /* 0x000fe20007810000 */
[----:B------:R-:W-:-:S01]  /*a070*/  FFMA.FTZ R185, R112, R64, -R20 ;  /* 0x0000004070b97223 */ /* 0x000fc20000010814 */
[----:B------:R-:W-:Y:S01]  /*a080*/  FSEL R189, R108, -INF , !P4 ;  /* 0xff8000006cbd7808 */ /* 0x000fe20006000000 */
[----:B------:R-:W-:-:S01]  /*a090*/  FFMA.FTZ R114, R115, R64, -R20 ;  /* 0x0000004073727223 */ /* 0x000fc20000010814 */
[----:B------:R-:W-:Y:S01]  /*a0a0*/  FMNMX.FTZ R44, R119, R44, !PT ;  /* 0x0000002c772c7209 */ /* 0x000fe20007810000 */
[----:B------:R-:W-:-:S01]  /*a0b0*/  FFMA.FTZ R28, R191, R64, -R20 ;  /* 0x00000040bf1c7223 */ /* 0x000fc20000010814 */
[----:B------:R-:W-:Y:S01]  /*a0c0*/  FSEL R113, R113, -INF , !P2 ;  /* 0xff80000071717808 */ /* 0x000fe20005000000 */
[----:B------:R-:W-:-:S01]  /*a0d0*/  FFMA.FTZ R27, R27, R64, -R20 ;  /* 0x000000401b1b7223 */ /* 0x000fc20000010814 */
[----:B------:R-:W-:Y:S01]  /*a0e0*/  FMNMX.FTZ R187, R29, R44, !PT ;  /* 0x0000002c1dbb7209 */ /* 0x000fe20007810000 */
[----:B------:R-:W-:-:S01]  /*a0f0*/  FFMA.FTZ R30, R193, R64, -R20 ;  /* 0x00000040c11e7223 */ /* 0x000fc20000010814 */
[----:B------:R-:W-:Y:S01]  /*a100*/  FSEL R112, R57, RZ, P1 ;  /* 0x000000ff39707208 */ /* 0x000fe20000800000 */
[----:B------:R-:W-:-:S01]  /*a110*/  FFMA.FTZ R31, R31, R64, -R20 ;  /* 0x000000401f1f7223 */ /* 0x000fc20000010814 */
[----:B------:R-:W-:Y:S01]  /*a120*/  FMNMX.FTZ R48, R32, R187, !PT ;  /* 0x000000bb20307209 */ /* 0x000fe20007810000 */
[----:B------:R-:W-:-:S01]  /*a130*/  FFMA.FTZ R34, R195, R64, -R20 ;  /* 0x00000040c3227223 */ /* 0x000fc20000010814 */
[----:B------:R-:W-:Y:S01]  /*a140*/  FFMA.FTZ R35, R35, R64, -R20 ;  /* 0x0000004023237223 */ /* 0x000fe20000010814 */
[----:B------:R-:W-:-:S01]  /*a150*/  FADD.FTZ R115, -R112, R9 ;  /* 0x0000000970737221 */ /* 0x000fc20000010100 */
[----:B------:R-:W-:Y:S01]  /*a160*/  FMNMX.FTZ R187, R33, R48, !PT ;  /* 0x0000003021bb7209 */ /* 0x000fe20007810000 */
[----:B------:R-:W-:-:S01]  /*a170*/  FFMA.FTZ R38, R197, R64, -R20 ;  /* 0x00000040c5267223 */ /* 0x000fc20000010814 */
[-CC-:B------:R-:W-:Y:S01]  /*a180*/  FFMA.FTZ R39, R39, R64.reuse, -R20.reuse ;  /* 0x0000004027277223 */ /* 0x180fe20000010814 */
[----:B------:R-:W-:-:S01]  /*a190*/  FFMA.FTZ R199, R199, R64, -R20 ;  /* 0x00000040c7c77223 */ /* 0x000fc20000010814 */
        /* <DEDUP_REMOVED lines=41> */
[----:B------:R-:W-:Y:S01]  /*a430*/  FMUL.FTZ R117, R115, R64 ;  /* 0x0000004073757220 */ /* 0x000fe20000410000 */
[----:B------:R-:W-:Y:S02]  /*a440*/  MUFU.EX2 R24, R24 ;  /* 0x0000001800187308 */ /* 0x000fe40000000800 */
[----:B------:R-:W-:-:S04]  /*a450*/  FMNMX.FTZ R187, R14, R187, !PT ;  /* 0x000000bb0ebb7209 */ /* 0x000fc80007810000 */
[----:B------:R-:W-:Y:S02]  /*a460*/  FMNMX.FTZ R62, R60, R187, !PT ;  /* 0x000000bb3c3e7209 */ /* 0x000fe40007810000 */
[----:B------:R-:W1:Y:S02]  /*a470*/  MUFU.EX2 R117, R117 ;  /* 0x0000007500757308 */ /* 0x000e640000000800 */
[----:B------:R-:W-:-:S04]  /*a480*/  FMNMX.FTZ R70, R61, R62, !PT ;  /* 0x0000003e3d467209 */ /* 0x000fc80007810000 */
[----:B------:R-:W-:Y:S02]  /*a490*/  FMNMX.FTZ R187, R65, R70, !PT ;  /* 0x0000004641bb7209 */ /* 0x000fe40007810000 */
[----:B------:R-:W2:Y:S02]  /*a4a0*/  MUFU.EX2 R13, R13 ;  /* 0x0000000d000d7308 */ /* 0x000ea40000000800 */
[----:B------:R-:W-:-:S04]  /*a4b0*/  FMNMX.FTZ R187, R66, R187, !PT ;  /* 0x000000bb42bb7209 */ /* 0x000fc80007810000 */
[----:B------:R-:W-:Y:S02]  /*a4c0*/  FMNMX.FTZ R70, R68, R187, !PT ;  /* 0x000000bb44467209 */ /* 0x000fe40007810000 */
[----:B------:R-:W3:Y:S02]  /*a4d0*/  MUFU.EX2 R26, R26 ;  /* 0x0000001a001a7308 */ /* 0x000ee40000000800 */
[----:B------:R-:W-:-:S04]  /*a4e0*/  FMNMX.FTZ R187, R69, R70, !PT ;  /* 0x0000004645bb7209 */ /* 0x000fc80007810000 */
[----:B------:R-:W-:Y:S02]  /*a4f0*/  FMNMX.FTZ R74, R72, R187, !PT ;  /* 0x000000bb484a7209 */ /* 0x000fe40007810000 */
[----:B------:R-:W4:Y:S02]  /*a500*/  MUFU.EX2 R45, R45 ;  /* 0x0000002d002d7308 */ /* 0x000f240000000800 */
[----:B------:R-:W-:-:S04]  /*a510*/  FMNMX.FTZ R187, R73, R74, !PT ;  /* 0x0000004a49bb7209 */ /* 0x000fc80007810000 */
[----:B------:R-:W-:Y:S02]  /*a520*/  FMNMX.FTZ R74, R76, R187, !PT ;  /* 0x000000bb4c4a7209 */ /* 0x000fe40007810000 */
[----:B------:R-:W5:Y:S02]  /*a530*/  MUFU.EX2 R28, R28 ;  /* 0x0000001c001c7308 */ /* 0x000f640000000800 */
[----:B------:R-:W-:-:S04]  /*a540*/  FMNMX.FTZ R187, R77, R74, !PT ;  /* 0x0000004a4dbb7209 */ /* 0x000fc80007810000 */
[----:B------:R-:W-:Y:S01]  /*a550*/  FMNMX.FTZ R78, R80, R187, !PT ;  /* 0x000000bb504e7209 */ /* 0x000fe20007810000 */
[----:B------:R-:W-:-:S01]  /*a560*/  FFMA.FTZ R187, R75, R64, -R20 ;  /* 0x000000404bbb7223 */ /* 0x000fc20000010814 */
[----:B------:R-:W5:Y:S02]  /*a570*/  MUFU.EX2 R27, R27 ;  /* 0x0000001b001b7308 */ /* 0x000f640000000800 */
[----:B------:R-:W-:-:S04]  /*a580*/  FMNMX.FTZ R75, R81, R78, !PT ;  /* 0x0000004e514b7209 */ /* 0x000fc80007810000 */
[----:B------:R-:W-:Y:S02]  /*a590*/  FMNMX.FTZ R78, R84, R75, !PT ;  /* 0x0000004b544e7209 */ /* 0x000fe40007810000 */
[----:B------:R-:W5:Y:S02]  /*a5a0*/  MUFU.EX2 R30, R30 ;  /* 0x0000001e001e7308 */ /* 0x000f640000000800 */
[----:B------:R-:W-:-:S04]  /*a5b0*/  FMNMX.FTZ R75, R85, R78, !PT ;  /* 0x0000004e554b7209 */ /* 0x000fc80007810000 */
[----:B------:R-:W-:Y:S02]  /*a5c0*/  FMNMX.FTZ R82, R88, R75, !PT ;  /* 0x0000004b58527209 */ /* 0x000fe40007810000 */
[----:B------:R-:W-:Y:S02]  /*a5d0*/  MUFU.EX2 R31, R31 ;  /* 0x0000001f001f7308 */ /* 0x000fe40000000800 */
        /* <DEDUP_REMOVED lines=18> */
[----:B------:R-:W-:Y:S01]  /*a700*/  FMNMX.FTZ R75, R113, R94, !PT ;  /* 0x0000005e714b7209 */ /* 0x000fe20007810000 */
[----:B------:R-:W-:-:S04]  /*a710*/  FFMA.FTZ R94, R229, R64, -R20 ;  /* 0x00000040e55e7223 */ /* 0x000fc80000010814 */
[----:B------:R-:W1:Y:S01]  /*a720*/  SHFL.BFLY PT, R102, R75, 0x2, 0x1f ;  /* 0x0c401f004b667f89 */ /* 0x000e6200000e0000 */
[----:B------:R-:W-:Y:S08]  /*a730*/  MUFU.EX2 R44, R201 ;  /* 0x000000c9002c7308 */ /* 0x000ff00000000800 */
[----:B------:R-:W-:Y:S08]  /*a740*/  MUFU.EX2 R49, R49 ;  /* 0x0000003100317308 */ /* 0x000ff00000000800 */
[----:B------:R-:W-:Y:S01]  /*a750*/  MUFU.EX2 R48, R203 ;  /* 0x000000cb00307308 */ /* 0x000fe20000000800 */
[----:B-1----:R-:W-:Y:S01]  /*a760*/  FMNMX.FTZ R110, R75, R102, !PT ;  /* 0x000000664b6e7209 */ /* 0x002fe20007810000 */
[----:B------:R-:W-:-:S06]  /*a770*/  FFMA.FTZ R102, R233, R64, -R20 ;  /* 0x00000040e9667223 */ /* 0x000fcc0000010814 */
        /* <DEDUP_REMOVED lines=8> */
[----:B------:R1:W-:Y:S03]  /*a800*/  MUFU.EX2 R110, R114 ;  /* 0x00000072006e7308 */ /* 0x0003e60000000800 */
[----:B------:R-:W-:-:S05]  /*a810*/  FSEL R115, R20, RZ, P1 ;  /* 0x000000ff14737208 */ /* 0x000fca0000800000 */
        /* <DEDUP_REMOVED lines=10> */
[----:B------:R-:W-:Y:S01]  /*a8c0*/  FSEL R61, R75, RZ, P1 ;  /* 0x000000ff4b3d7208 */ /* 0x000fe20000800000 */
[----:B-1----:R-:W-:-:S01]  /*a8d0*/  FFMA.FTZ R114, R29, R64, -R115 ;  /* 0x000000401d727223 */ /* 0x002fc20000010873 */
[-CC-:B------:R-:W-:Y:S01]  /*a8e0*/  FFMA.FTZ R29, R36, R64.reuse, -R115.reuse ;  /* 0x00000040241d7223 */ /* 0x180fe20000010873 */
[----:B------:R-:W-:-:S01]  /*a8f0*/  FFMA.FTZ R36, R37, R64, -R115 ;  /* 0x0000004025247223 */ /* 0x000fc20000010873 */
[-CC-:B------:R-:W-:Y:S01]  /*a900*/  FFMA.FTZ R37, R46, R64.reuse, -R115.reuse ;  /* 0x000000402e257223 */ /* 0x180fe20000010873 */
[----:B------:R-:W-:-:S01]  /*a910*/  FFMA.FTZ R46, R47, R64, -R115 ;  /* 0x000000402f2e7223 */ /* 0x000fc20000010873 */
[----:B------:R-:W-:Y:S01]  /*a920*/  FADD.FTZ R61, -R61, R10 ;  /* 0x0000000a3d3d7221 */ /* 0x000fe20000010100 */
[----:B------:R-:W-:-:S01]  /*a930*/  FFMA.FTZ R47, R54, R64, -R115 ;  /* 0x00000040362f7223 */ /* 0x000fc20000010873 */
[-CC-:B------:R-:W-:Y:S01]  /*a940*/  FFMA.FTZ R54, R55, R64.reuse, -R115.reuse ;  /* 0x0000004037367223 */ /* 0x180fe20000010873 */
[----:B------:R-:W-:-:S01]  /*a950*/  FFMA.FTZ R55, R60, R64, -R115 ;  /* 0x000000403c377223 */ /* 0x000fc20000010873 */
[-CC-:B------:R-:W-:Y:S01]  /*a960*/  FFMA.FTZ R15, R15, R64.reuse, -R115.reuse ;  /* 0x000000400f0f7223 */ /* 0x180fe20000010873 */
[-C--:B------:R-:W-:Y:S01]  /*a970*/  FMUL.FTZ R60, R61, R64.reuse ;  /* 0x000000403d3c7220 */ /* 0x080fe20000410000 */
[-CC-:B------:R-:W-:Y:S01]  /*a980*/  FFMA.FTZ R20, R17, R64.reuse, -R115.reuse ;  /* 0x0000004011147223 */ /* 0x180fe20000010873 */
[----:B------:R-:W-:-:S01]  /*a990*/  FFMA.FTZ R17, R21, R64, -R115 ;  /* 0x0000004015117223 */ /* 0x000fc20000010873 */
[-CC-:B------:R-:W-:Y:S01]  /*a9a0*/  FFMA.FTZ R21, R119, R64.reuse, -R115.reuse ;  /* 0x0000004077157223 */ /* 0x180fe20000010873 */
[----:B------:R-:W-:Y:S01]  /*a9b0*/  MUFU.EX2 R112, R112 ;  /* 0x0000007000707308 */ /* 0x000fe20000000800 */
[----:B------:R-:W-:-:S01]  /*a9c0*/  FFMA.FTZ R116, R65, R64, -R115 ;  /* 0x0000004041747223 */ /* 0x000fc20000010873 */
[-CC-:B------:R-:W-:Y:S01]  /*a9d0*/  FFMA.FTZ R65, R68, R64.reuse, -R115.reuse ;  /* 0x0000004044417223 */ /* 0x180fe20000010873 */
[----:B------:R-:W-:-:S01]  /*a9e0*/  FFMA.FTZ R68, R72, R64, -R115 ;  /* 0x0000004048447223 */ /* 0x000fc20000010873 */
[----:B------:R-:W-:Y:S01]  /*a9f0*/  FFMA.FTZ R72, R117, R7, R24 ;  /* 0x0000000775487223 */ /* 0x000fe20000010018 */
[----:B------:R-:W-:-:S01]  /*aa00*/  FFMA.FTZ R61, R66, R64, -R115 ;  /* 0x00000040423d7223 */ /* 0x000fc20000010873 */
[-CC-:B------:R-:W-:Y:S01]  /*aa10*/  FFMA.FTZ R66, R69, R64.reuse, -R115.reuse ;  /* 0x0000004045427223 */ /* 0x180fe20000010873 */
[----:B------:R-:W-:-:S01]  /*aa20*/  FFMA.FTZ R69, R73, R64, -R115 ;  /* 0x0000004049457223 */ /* 0x000fc20000010873 */
[----:B------:R-:W-:Y:S01]  /*aa30*/  MUFU.EX2 R15, R15 ;  /* 0x0000000f000f7308 */ /* 0x000fe20000000800 */
[----:B--2---:R-:W-:-:S01]  /*aa40*/  FADD.FTZ R119, R13, R72 ;  /* 0x000000480d777221 */ /* 0x004fc20000010000 */
[-CC-:B------:R-:W-:Y:S01]  /*aa50*/  FFMA.FTZ R14, R14, R64.reuse, -R115.reuse ;  /* 0x000000400e0e7223 */ /* 0x180fe20000010873 */
[----:B------:R-:W-:-:S01]  /*aa60*/  FFMA.FTZ R105, R105, R64, -R115 ;  /* 0x0000004069697223 */ /* 0x000fc20000010873 */
[----:B------:R-:W-:Y:S01]  /*aa70*/  FFMA.FTZ R111, R111, R64, -R115 ;  /* 0x000000406f6f7223 */ /* 0x000fe20000010873 */
[----:B---3--:R-:W-:-:S01]  /*aa80*/  FADD.FTZ R72, R26, R119 ;  /* 0x000000771a487221 */ /* 0x008fc20000010000 */
[----:B------:R-:W-:-:S02]  /*aa90*/  FFMA.FTZ R113, R113, R64, -R115 ;  /* 0x0000004071717223 */ /* 0x000fc40000010873 */
[----:B------:R-:W1:Y:S01]  /*aaa0*/  MUFU.EX2 R60, R60 ;  /* 0x0000003c003c7308 */ /* 0x000e620000000800 */
[----:B----4-:R-:W-:-:S01]  /*aab0*/  FADD.FTZ R73, R45, R72 ;  /* 0x000000482d497221 */ /* 0x010fc20000010000 */
[----:B------:R-:W-:-:S03]  /*aac0*/  FFMA.FTZ R72, R76, R64, -R115 ;  /* 0x000000404c487223 */ /* 0x000fc60000010873 */
[----:B-----5:R-:W-:Y:S01]  /*aad0*/  FADD.FTZ R76, R28, R73 ;  /* 0x000000491c4c7221 */ /* 0x020fe20000010000 */
[----:B------:R-:W-:-:S02]  /*aae0*/  FFMA.FTZ R73, R77, R64, -R115 ;  /* 0x000000404d497223 */ /* 0x000fc40000010873 */
[----:B------:R-:W2:Y:S01]  /*aaf0*/  MUFU.EX2 R20, R20 ;  /* 0x0000001400147308 */ /* 0x000ea20000000800 */
[----:B------:R-:W-:-:S04]  /*ab00*/  FADD.FTZ R119, R27, R76 ;  /* 0x0000004c1b777221 */ /* 0x000fc80000010000 */
[----:B------:R-:W-:-:S03]  /*ab10*/  FADD.FTZ R76, R30, R119 ;  /* 0x000000771e4c7221 */ /* 0x000fc60000010000 */
[----:B------:R-:W3:Y:S01]  /*ab20*/  MUFU.EX2 R17, R17 ;  /* 0x0000001100117308 */ /* 0x000ee20000000800 */
[----:B-1----:R-:W-:-:S01]  /*ab30*/  FFMA.FTZ R7, R60, R6, R15 ;  /* 0x000000063c077223 */ /* 0x002fc2000001000f */
[----:B------:R-:W-:Y:S01]  /*ab40*/  FADD.FTZ R77, R31, R76 ;  /* 0x0000004c1f4d7221 */ /* 0x000fe20000010000 */
[----:B------:R-:W-:-:S03]  /*ab50*/  FFMA.FTZ R76, R80, R64, -R115 ;  /* 0x00000040504c7223 */ /* 0x000fc60000010873 */
[----:B------:R-:W-:Y:S01]  /*ab60*/  FADD.FTZ R80, R34, R77 ;  /* 0x0000004d22507221 */ /* 0x000fe20000010000 */
[----:B------:R-:W-:-:S01]  /*ab70*/  FFMA.FTZ R77, R81, R64, -R115 ;  /* 0x00000040514d7223 */ /* 0x000fc20000010873 */
[----:B------:R-:W1:Y:S01]  /*ab80*/  MUFU.EX2 R21, R21 ;  /* 0x0000001500157308 */ /* 0x000e620000000800 */
[----:B--2---:R-:W-:-:S01]  /*ab90*/  FADD.FTZ R6, R20, R7 ;  /* 0x0000000714067221 */ /* 0x004fc20000010000 */
[----:B------:R-:W-:-:S04]  /*aba0*/  FADD.FTZ R119, R35, R80 ;  /* 0x0000005023777221 */ /* 0x000fc80000010000 */
[----:B------:R-:W-:Y:S02]  /*abb0*/  FADD.FTZ R80, R38, R119 ;  /* 0x0000007726507221 */ /* 0x000fe40000010000 */
[----:B------:R-:W2:Y:S01]  /*abc0*/  MUFU.EX2 R114, R114 ;  /* 0x0000007200727308 */ /* 0x000ea20000000800 */
[----:B---3--:R-:W-:-:S01]  /*abd0*/  FADD.FTZ R7, R17, R6 ;  /* 0x0000000611077221 */ /* 0x008fc20000010000 */
[----:B------:R-:W-:Y:S01]  /*abe0*/  FADD.FTZ R81, R39, R80 ;  /* 0x0000005027517221 */ /* 0x000fe20000010000 */
[----:B------:R-:W-:-:S02]  /*abf0*/  FFMA.FTZ R80, R84, R64, -R115 ;  /* 0x0000004054507223 */ /* 0x000fc40000010873 */
[----:B------:R-:W-:Y:S01]  /*ac00*/  FADD.FTZ R6, R112, R7 ;  /* 0x0000000770067221 */ /* 0x000fe20000010000 */
[----:B------:R-:W-:-:S01]  /*ac10*/  FADD.FTZ R84, R42, R81 ;  /* 0x000000512a547221 */ /* 0x000fc20000010000 */
[----:B------:R-:W-:Y:S01]  /*ac20*/  FFMA.FTZ R81, R85, R64, -R115 ;  /* 0x0000004055517223 */ /* 0x000fe20000010873 */
[----:B------:R-:W3:Y:S01]  /*ac30*/  MUFU.EX2 R25, R25 ;  /* 0x0000001900197308 */ /* 0x000ee20000000800 */
[----:B-1----:R-:W-:-:S01]  /*ac40*/  FADD.FTZ R7, R21, R6 ;  /* 0x0000000615077221 */ /* 0x002fc20000010000 */
[----:B------:R-:W-:-:S04]  /*ac50*/  FADD.FTZ R119, R43, R84 ;  /* 0x000000542b777221 */ /* 0x000fc80000010000 */
[----:B------:R-:W-:Y:S02]  /*ac60*/  FADD.FTZ R84, R44, R119 ;  /* 0x000000772c547221 */ /* 0x000fe40000010000 */
[----:B------:R-:W1:Y:S01]  /*ac70*/  MUFU.EX2 R32, R32 ;  /* 0x0000002000207308 */ /* 0x000e620000000800 */
[----:B--2---:R-:W-:-:S01]  /*ac80*/  FADD.FTZ R6, R114, R7 ;  /* 0x0000000772067221 */ /* 0x004fc20000010000 */
[----:B------:R-:W-:Y:S01]  /*ac90*/  FADD.FTZ R85, R49, R84 ;  /* 0x0000005431557221 */ /* 0x000fe20000010000 */
[----:B------:R-:W-:-:S03]  /*aca0*/  FFMA.FTZ R84, R88, R64, -R115 ;  /* 0x0000004058547223 */ /* 0x000fc60000010873 */
[----:B------:R-:W-:Y:S01]  /*acb0*/  FADD.FTZ R88, R48, R85 ;  /* 0x0000005530587221 */ /* 0x000fe20000010000 */
[----:B------:R-:W-:-:S01]  /*acc0*/  FFMA.FTZ R85, R89, R64, -R115 ;  /* 0x0000004059557223 */ /* 0x000fc20000010873 */
[----:B------:R-:W2:Y:S01]  /*acd0*/  MUFU.EX2 R29, R29 ;  /* 0x0000001d001d7308 */ /* 0x000ea20000000800 */
[----:B---3--:R-:W-:-:S01]  /*ace0*/  FADD.FTZ R7, R25, R6 ;  /* 0x0000000619077221 */ /* 0x008fc20000010000 */
[----:B------:R-:W-:-:S04]  /*acf0*/  FADD.FTZ R119, R53, R88 ;  /* 0x0000005835777221 */ /* 0x000fc80000010000 */
[----:B------:R-:W-:Y:S02]  /*ad00*/  FADD.FTZ R88, R52, R119 ;  /* 0x0000007734587221 */ /* 0x000fe40000010000 */
[----:B------:R-:W3:Y:S01]  /*ad10*/  MUFU.EX2 R36, R36 ;  /* 0x0000002400247308 */ /* 0x000ee20000000800 */
[----:B-1----:R-:W-:-:S01]  /*ad20*/  FADD.FTZ R6, R32, R7 ;  /* 0x0000000720067221 */ /* 0x002fc20000010000 */
[----:B------:R-:W-:Y:S01]  /*ad30*/  FADD.FTZ R89, R59, R88 ;  /* 0x000000583b597221 */ /* 0x000fe20000010000 */
[----:B------:R-:W-:-:S03]  /*ad40*/  FFMA.FTZ R88, R92, R64, -R115 ;  /* 0x000000405c587223 */ /* 0x000fc60000010873 */
[----:B------:R-:W-:Y:S01]  /*ad50*/  FADD.FTZ R92, R58, R89 ;  /* 0x000000593a5c7221 */ /* 0x000fe20000010000 */
[----:B------:R-:W-:-:S01]  /*ad60*/  FFMA.FTZ R89, R93, R64, -R115 ;  /* 0x000000405d597223 */ /* 0x000fc20000010873 */
[----:B------:R-:W1:Y:S01]  /*ad70*/  MUFU.EX2 R33, R33 ;  /* 0x0000002100217308 */ /* 0x000e620000000800 */
[----:B--2---:R-:W-:-:S01]  /*ad80*/  FADD.FTZ R7, R29, R6 ;  /* 0x000000061d077221 */ /* 0x004fc20000010000 */
[----:B------:R-:W-:Y:S01]  /*ad90*/  FADD.FTZ R119, R63, R92 ;  /* 0x0000005c3f777221 */ /* 0x000fe20000010000 */
[----:B------:R-:W-:-:S05]  /*ada0*/  FFMA.FTZ R93, R97, R64, -R115 ;  /* 0x00000040615d7223 */ /* 0x000fca0000010873 */
        /* <DEDUP_REMOVED lines=33> */
[----:B-1----:R-:W-:-:S01]  /*afc0*/  FADD.FTZ R6, R61, R92 ;  /* 0x0000005c3d067221 */ /* 0x002fc20000010000 */
[----:B------:R-:W-:-:S06]  /*afd0*/  FFMA.FTZ R92, R96, R64, -R115 ;  /* 0x00000040605c7223 */ /* 0x000fcc0000010873 */
        /* <DEDUP_REMOVED lines=16> */
[----:B------:R-:W-:-:S06]  /*b0e0*/  FFMA.FTZ R96, R100, R64, -R115 ;  /* 0x0000004064607223 */ /* 0x000fcc0000010873 */
[----:B------:R-:W3:Y:S01]  /*b0f0*/  MUFU.EX2 R79, R79 ;  /* 0x0000004f004f7308 */ /* 0x000ee20000000800 */
[----:B-1----:R-:W-:-:S07]  /*b100*/  FADD.FTZ R6, R78, R7 ;  /* 0x000000074e067221 */ /* 0x002fce0000010000 */
[----:B------:R-:W1:Y:S01]  /*b110*/  MUFU.EX2 R73, R73 ;  /* 0x0000004900497308 */ /* 0x000e620000000800 */
[----:B--2---:R-:W-:-:S01]  /*b120*/  FADD.FTZ R100, R72, R97 ;  /* 0x0000006148647221 */ /* 0x004fc20000010000 */
[----:B------:R-:W-:-:S06]  /*b130*/  FFMA.FTZ R97, R103, R64, -R115 ;  /* 0x0000004067617223 */ /* 0x000fcc0000010873 */
        /* <DEDUP_REMOVED lines=68> */
[----:B--2---:R-:W-:-:S04]  /*b580*/  FADD.FTZ R109, R185, R6 ;  /* 0x00000006b96d7221 */ /* 0x004fc80000010000 */
[----:B------:R-:W-:-:S03]  /*b590*/  FADD.FTZ R6, R110, R109 ;  /* 0x0000006d6e067221 */ /* 0x000fc60000010000 */
[----:B------:R-:W2:Y:S01]  /*b5a0*/  MUFU.EX2 R9, R9 ;  /* 0x0000000900097308 */ /* 0x000ea20000000800 */
[----:B---3--:R-:W-:-:S07]  /*b5b0*/  FADD.FTZ R7, R104, R7 ;  /* 0x0000000768077221 */ /* 0x008fce0000010000 */
[----:B------:R-:W3:Y:S01]  /*b5c0*/  MUFU.EX2 R113, R113 ;  /* 0x0000007100717308 */ /* 0x000ee20000000800 */
[----:B-1----:R-:W-:-:S01]  /*b5d0*/  FADD.FTZ R109, R118, R7 ;  /* 0x00000007766d7221 */ /* 0x002fc20000010000 */
[----:B--2---:R-:W-:-:S03]  /*b5e0*/  FADD.FTZ R7, R9, R6 ;  /* 0x0000000609077221 */ /* 0x004fc60000010000 */
[----:B---3--:R-:W-:Y:S01]  /*b5f0*/  FADD.FTZ R6, R113, R109 ;  /* 0x0000006d71067221 */ /* 0x008fe20000010000 */
[----:B------:R-:W-:Y:S06]  /*b600*/  @!P0 BRA `(.L_x_755) ;  /* 0x0000000000048947 */ /* 0x000fec0003800000 */
[----:B------:R-:W-:Y:S01]  /*b610*/  BPT.TRAP 0x1 ;  /* 0x000000040000795c */ /* 0x000fe20000300000 */
.L_x_755:
[----:B------:R-:W-:Y:S01]  /*b620*/  ULEA UR10, UR36, UR38, 0x3 ;  /* 0x00000026240a7291 */ /* 0x000fe2000f8e183f */
[----:B------:R-:W-:Y:S01]  /*b630*/  ISETP.GT.AND P1, PT, R3, R8, PT ;  /* 0x000000080300720c */ /* 0x000fe20003f24270 */
[----:B------:R-:W-:Y:S01]  /*b640*/  FMUL.FTZ R120, R120, R117 ;  /* 0x0000007578787220 */ /* 0x000fe20000410000 */
[----:B------:R-:W-:Y:S01]  /*b650*/  F2FP.SATFINITE.E4M3.F32.PACK_AB_MERGE_C R100, R105, R100, RZ ;  /* 0x000000646964723e */ /* 0x000fe200048070ff */
[----:B------:R-:W-:Y:S01]  /*b660*/  UIADD3 UR10, UR10, 0x28860, URZ ;  /* 0x000288600a0a7890 */ /* 0x000fe2000fffe03f */
[----:B------:R-:W-:Y:S01]  /*b670*/  F2FP.SATFINITE.E4M3.F32.PACK_AB_MERGE_C R17, R112, R17, RZ ;  /* 0x000000117011723e */ /* 0x000fe200048070ff */
[----:B------:R-:W-:Y:S01]  /*b680*/  UMOV UR36, UR7 ;  /* 0x0000000700247c82 */ /* 0x000fe20008000000 */
[----:B------:R-:W-:Y:S01]  /*b690*/  F2FP.SATFINITE.E4M3.F32.PACK_AB_MERGE_C R30, R31, R30, RZ ;  /* 0x0000001e1f1e723e */ /* 0x000fe200048070ff */
[----:B------:R-:W-:Y:S01]  /*b6a0*/  UPRMT UR10, UR37, 0x654, UR10 ;  /* 0x00000654250a7896 */ /* 0x000fe2000800000a */
[----:B------:R-:W-:Y:S01]  /*b6b0*/  F2FP.SATFINITE.E4M3.F32.PACK_AB_MERGE_C R10, R61, R10, RZ ;  /* 0x0000000a3d0a723e */ /* 0x000fe200048070ff */
[-C--:B------:R-:W-:Y:S01]  /*b6c0*/  FMUL.FTZ R121, R121, R117.reuse ;  /* 0x0000007579797220 */ /* 0x080fe20000410000 */
[----:B------:R-:W-:Y:S01]  /*b6d0*/  F2FP.SATFINITE.E4M3.F32.PACK_AB_MERGE_C R9, R9, R110, RZ ;  /* 0x0000006e0909723e */ /* 0x000fe200048070ff */
[-C--:B------:R-:W-:Y:S01]  /*b6e0*/  FMUL.FTZ R124, R124, R117.reuse ;  /* 0x000000757c7c7220 */ /* 0x080fe20000410000 */
[----:B------:R-:W-:Y:S01]  /*b6f0*/  F2FP.SATFINITE.E4M3.F32.PACK_AB_MERGE_C R100, R97, R96, R100 ;  /* 0x000000606164723e */ /* 0x000fe20004807064 */
[-C--:B------:R-:W-:Y:S01]  /*b700*/  FMUL.FTZ R125, R125, R117.reuse ;  /* 0x000000757d7d7220 */ /* 0x080fe20000410000 */
[----:B------:R-:W-:Y:S01]  /*b710*/  F2FP.SATFINITE.E4M3.F32.PACK_AB_MERGE_C R26, R45, R26, RZ ;  /* 0x0000001a2d1a723e */ /* 0x000fe200048070ff */
[----:B------:R-:W-:Y:S01]  /*b720*/  FMUL.FTZ R128, R128, R117 ;  /* 0x0000007580807220 */ /* 0x000fe20000410000 */
[----:B------:R-:W-:Y:S01]  /*b730*/  F2FP.SATFINITE.E4M3.F32.PACK_AB_MERGE_C R25, R32, R25, RZ ;  /* 0x000000192019723e */ /* 0x000fe200048070ff */
[----:B------:R-:W-:Y:S01]  /*b740*/  SYNCS.ARRIVE.TRANS64.RED.A1T0 RZ, [UR10], RZ ;  /* 0x000000ffffff79a7 */ /* 0x000fe2000810040a */
[----:B------:R-:W-:Y:S01]  /*b750*/  F2FP.SATFINITE.E4M3.F32.PACK_AB_MERGE_C R38, R39, R38, RZ ;  /* 0x000000262726723e */ /* 0x000fe200048070ff */
[----:B------:R-:W-:Y:S01]  /*b760*/  FMUL.FTZ R129, R129, R117 ;  /* 0x0000007581817220 */ /* 0x000fe20000410000 */
[----:B------:R-:W-:Y:S01]  /*b770*/  F2FP.SATFINITE.E4M3.F32.PACK_AB_MERGE_C R33, R40, R33, RZ ;  /* 0x000000212821723e */ /* 0x000fe200048070ff */
[-C--:B------:R-:W-:Y:S01]  /*b780*/  FMUL.FTZ R132, R132, R117.reuse ;  /* 0x0000007584847220 */ /* 0x080fe20000410000 */
        /* <DEDUP_REMOVED lines=30> */
[----:B------:R-:W-:Y:S01]  /*b970*/  F2FP.SATFINITE.E4M3.F32.PACK_AB_MERGE_C R205, R20, R15, R17 ;  /* 0x0000000f14cd723e */ /* 0x000fe20004807011 */
[----:B------:R-:W-:Y:S01]  /*b980*/  FMUL.FTZ R164, R164, R117 ;  /* 0x00000075a4a47220 */ /* 0x000fe20000410000 */
[----:B------:R-:W-:Y:S01]  /*b990*/  F2FP.SATFINITE.E4M3.F32.PACK_AB_MERGE_C R199, R56, R55, R10 ;  /* 0x0000003738c7723e */ /* 0x000fe2000480700a */
[-C--:B------:R-:W-:Y:S01]  /*b9a0*/  FMUL.FTZ R165, R165, R117.reuse ;  /* 0x00000075a5a57220 */ /* 0x080fe20000410000 */
[----:B------:R-:W-:Y:S01]  /*b9b0*/  F2FP.SATFINITE.E4M3.F32.PACK_AB_MERGE_C R186, R185, R108, R9 ;  /* 0x0000006cb9ba723e */ /* 0x000fe20004807009 */
[-C--:B------:R-:W-:Y:S01]  /*b9c0*/  FMUL.FTZ R168, R168, R117.reuse ;  /* 0x00000075a8a87220 */ /* 0x080fe20000410000 */
[----:B------:R-:W-:Y:S01]  /*b9d0*/  F2FP.SATFINITE.E4M3.F32.PACK_AB_MERGE_C R204, R13, R24, R26 ;  /* 0x000000180dcc723e */ /* 0x000fe2000480701a */
[-C--:B------:R-:W-:Y:S01]  /*b9e0*/  FMUL.FTZ R169, R169, R117.reuse ;  /* 0x00000075a9a97220 */ /* 0x080fe20000410000 */
[----:B------:R-:W-:Y:S01]  /*b9f0*/  F2FP.SATFINITE.E4M3.F32.PACK_AB_MERGE_C R206, R27, R28, R30 ;  /* 0x0000001c1bce723e */ /* 0x000fe2000480701e */
[----:B------:R-:W-:Y:S01]  /*ba00*/  FMUL.FTZ R172, R172, R117 ;  /* 0x00000075acac7220 */ /* 0x000fe20000410000 */
        /* <DEDUP_REMOVED lines=56> */
[----:B------:R-:W-:Y:S02]  /*bd90*/  IMAD.MOV.U32 R10, RZ, RZ, R75 ;  /* 0x000000ffff0a7224 */ /* 0x000fe400078e004b */
[----:B------:R-:W-:Y:S02]  /*bda0*/  IMAD.MOV.U32 R9, RZ, RZ, R57 ;  /* 0x000000ffff097224 */ /* 0x000fe400078e0039 */
[----:B------:R-:W-:Y:S02]  /*bdb0*/  IMAD.MOV.U32 R17, RZ, RZ, R12 ;  /* 0x000000ffff117224 */ /* 0x000fe400078e000c */
[----:B------:R-:W-:Y:S01]  /*bdc0*/  IMAD.MOV.U32 R185, RZ, RZ, R100 ;  /* 0x000000ffffb97224 */ /* 0x000fe200078e0064 */
[----:B------:R-:W-:Y:S06]  /*bdd0*/  @P1 BRA `(.L_x_756) ;  /* 0xffffffa800f01947 */ /* 0x000fec000383ffff */
[----:B------:R-:W-:Y:S01]  /*bde0*/  IMAD.MOV.U32 R10, RZ, RZ, R75 ;  /* 0x000000ffff0a7224 */ /* 0x000fe200078e004b */
[----:B------:R-:W-:Y:S01]  /*bdf0*/  UMOV UR36, UR7 ;  /* 0x0000000700247c82 */ /* 0x000fe20008000000 */
[----:B------:R-:W-:Y:S02]  /*be00*/  IMAD.MOV.U32 R9, RZ, RZ, R57 ;  /* 0x000000ffff097224 */ /* 0x000fe400078e0039 */
[----:B------:R-:W-:-:S07]  /*be10*/  IMAD.MOV.U32 R17, RZ, RZ, R12 ;  /* 0x000000ffff117224 */ /* 0x000fce00078e000c */
.L_x_738:
[----:B------:R-:W1:Y:S01]  /*be20*/  LDC R8, c[0x0][0x9e4] ;  /* 0x00027900ff087b82 */ /* 0x000e620000000800 */
[----:B------:R-:W-:Y:S01]  /*be30*/  ULDC UR7, c[0x0][0x9dc] ;  /* 0x0002770000077ab9 */ /* 0x000fe20000000800 */
[----:B------:R-:W-:Y:S01]  /*be40*/  LOP3.LUT R2, R2, 0xfffff7ff, RZ, 0xc0, !PT ;  /* 0xfffff7ff02027812 */ /* 0x000fe200078ec0ff */
[----:B------:R-:W-:Y:S01]  /*be50*/  VIADD R11, R210, -UR7 ;  /* 0x80000007d20b7c36 */ /* 0x000fe20008000000 */
[----:B-1----:R-:W-:-:S13]  /*be60*/  ISETP.GE.AND P1, PT, R8, 0x1, PT ;  /* 0x000000010800780c */ /* 0x002fda0003f26270 */
[----:B------:R-:W-:Y:S01]  /*be70*/  @P1 LOP3.LUT R2, R2, 0x800, RZ, 0xfc, !PT ;  /* 0x0000080002021812 */ /* 0x000fe200078efcff */
        /* <DEDUP_REMOVED lines=10> */
.L_x_758:
[----:B------:R-:W-:-:S13]  /*bf20*/  ISETP.NE.AND P1, PT, R8, 0x1, PT ;  /* 0x000000010800780c */ /* 0x000fda0003f25270 */
[----:B------:R-:W1:Y:S02]  /*bf30*/  @P1 LDC.64 R12, c[0x0][0x9e8] ;  /* 0x00027a00ff0c1b82 */ /* 0x000e640000000a00 */
[----:B-1----:R-:W-:-:S05]  /*bf40*/  @P1 IMAD.HI.U32 R12, R210, R12, RZ ;  /* 0x0000000cd20c1227 */ /* 0x002fca00078e00ff */
[----:B------:R-:W-:-:S07]  /*bf50*/  @P1 SHF.R.U32.HI R210, RZ, R13, R12 ;  /* 0x0000000dffd21219 */ /* 0x000fce000001160c */
.L_x_759:
[----:B------:R-:W-:-:S05]  /*bf60*/  IMAD R210, R210, R8, RZ ;  /* 0x00000008d2d27224 */ /* 0x000fca00078e02ff */
[----:B------:R-:W-:-:S07]  /*bf70*/  VIMNMX R11, R11, R210, !PT ;  /* 0x000000d20b0b7248 */ /* 0x000fce0007fe0100 */
.L_x_757:
[----:B------:R-:W-:-:S04]  /*bf80*/  VIADD R11, R11, 0xbf ;  /* 0x000000bf0b0b7836 */ /* 0x000fc80000000000 */
[----:B------:R-:W-:-:S05]  /*bf90*/  IMAD.HI R11, R11, 0x2aaaaaab, RZ ;  /* 0x2aaaaaab0b0b7827 */ /* 0x000fca00078e02ff */
[----:B------:R-:W-:-:S04]  /*bfa0*/  SHF.R.U32.HI R12, RZ, 0x1f, R11 ;  /* 0x0000001fff0c7819 */ /* 0x000fc8000001160b */
[----:B------:R-:W-:-:S04]  /*bfb0*/  LEA.HI.SX32 R12, R11, R12, 0x1b ;  /* 0x0000000c0b0c7211 */ /* 0x000fc800078fdaff */
[----:B------:R-:W-:-:S04]  /*bfc0*/  VIMNMX R14, R23, R12, !PT ;  /* 0x0000000c170e7248 */ /* 0x000fc80007fe0100 */
[----:B------:R-:W-:-:S13]  /*bfd0*/  ISETP.GE.AND P1, PT, R3, R14, PT ;  /* 0x0000000e0300720c */ /* 0x000fda0003f26270 */
[----:B------:R-:W-:Y:S05]  /*bfe0*/  @!P1 BRA `(.L_x_760) ;  /* 0x0000003000e49947 */ /* 0x000fea0003800000 */
[----:B------:R-:W-:Y:S02]  /*bff0*/  IMAD.MOV.U32 R11, RZ, RZ, R10 ;  /* 0x000000ffff0b7224 */ /* 0x000fe400078e000a */
[----:B------:R-:W-:Y:S02]  /*c000*/  IMAD.MOV.U32 R12, RZ, RZ, R9 ;  /* 0x000000ffff0c7224 */ /* 0x000fe400078e0009 */
[----:B------:R-:W-:-:S07]  /*c010*/  IMAD.MOV.U32 R13, RZ, RZ, R17 ;  /* 0x000000ffff0d7224 */ /* 0x000fce00078e0011 */
.L_x_770:
[----:B------:R-:W-:Y:S01]  /*c020*/  ISETP.NE.AND P2, PT, RZ, UR40, PT ;  /* 0x00000028ff007c0c */ /* 0x000fe2000bf45270 */
[----:B------:R-:W-:-:S04]  /*c030*/  UISETP.NE.AND UP0, UPT, UR36, 0x1, UPT ;  /* 0x000000012400788c */ /* 0x000fc8000bf05270 */
[----:B------:R-:W-:-:S06]  /*c040*/  USEL UR7, URZ, 0x1, UP0 ;  /* 0x000000013f077887 */ /* 0x000fcc0008000000 */
[----:B------:R-:W-:Y:S02]  /*c050*/  LOP3.LUT R17, R13, UR7, RZ, 0x3c, !PT ;  /* 0x000000070d117c12 */ /* 0x000fe4000f8e3cff */
[----:B------:R-:W-:Y:S05]  /*c060*/  @P2 BRA `(.L_x_761) ;  /* 0x0000000000342947 */ /* 0x000fea0003800000 */
[----:B------:R-:W-:Y:S05]  /*c070*/  @!P0 BRA `(.L_x_762) ;  /* 0x0000000000048947 */ /* 0x000fea0003800000 */
[----:B------:R-:W-:Y:S01]  /*c080*/  BPT.TRAP 0x1 ;  /* 0x000000040000795c */ /* 0x000fe20000300000 */
.L_x_762:
[----:B------:R-:W-:Y:S01]  /*c090*/  UIADD3 UR7, UR36, 0x1, URZ ;  /* 0x0000000124077890 */ /* 0x000fe2000fffe03f */
[----:B------:R-:W-:-:S03]  /*c0a0*/  SHF.L.U32 R9, R17, 0x1f, RZ ;  /* 0x0000001f11097819 */ /* 0x000fc600000006ff */
[----:B------:R-:W-:-:S04]  /*c0b0*/  UISETP.NE.AND UP0, UPT, UR7, 0x2, UPT ;  /* 0x000000020700788c */ /* 0x000fc8000bf05270 */
[----:B------:R-:W-:-:S04]  /*c0c0*/  USEL UR7, UR7, URZ, UP0 ;  /* 0x0000003f07077287 */ /* 0x000fc80008000000 */
[----:B------:R-:W-:-:S09]  /*c0d0*/  ULEA UR7, UR7, UR38, 0x3 ;  /* 0x0000002607077291 */ /* 0x000fd2000f8e183f */
[----:B------:R1:W2:Y:S01]  /*c0e0*/  SYNCS.PHASECHK.TRANS64.TRYWAIT P1, [UR7+0x28830], R9 ;  /* 0x02883009ff0075a7 */ /* 0x0002a20008020147 */
[----:B------:R-:W-:Y:S05]  /*c0f0*/  @!P0 BRA `(.L_x_763) ;  /* 0x0000000000048947 */ /* 0x000fea0003800000 */
[----:B------:R-:W-:Y:S01]  /*c100*/  BPT.TRAP 0x1 ;  /* 0x000000040000795c */ /* 0x000fe20000300000 */
.L_x_763:
[----:B--2---:R-:W-:Y:S05]  /*c110*/  @P1 BRA `(.L_x_761) ;  /* 0x0000000000081947 */ /* 0x004fea0003800000 */
[----:B------:R-:W2:Y:S02]  /*c120*/  SYNCS.PHASECHK.TRANS64.TRYWAIT P1, [UR7+0x28830], R9 ;  /* 0x02883009ff0075a7 */ /* 0x000ea40008020147 */
[----:B--2---:R-:W-:Y:S05]  /*c130*/  @!P1 BRA `(.L_x_764) ;  /* 0x000000e400689947 */ /* 0x004fea0003800000 */
.L_x_761:
[----:B--2---:R-:W2:Y:S01]  /*c140*/  S2R R10, SR_TID.X ;  /* 0x00000000000a7919 */ /* 0x004ea20000002100 */
[----:B------:R-:W-:Y:S01]  /*c150*/  UIADD3 UR7, UR36, 0x1, URZ ;  /* 0x0000000124077890 */ /* 0x000fe2000fffe03f */
[----:B------:R-:W-:Y:S01]  /*c160*/  UMOV UR19, 0x40000040 ;  /* 0x4000004000137882 */ /* 0x000fe20000000000 */
[----:B------:R-:W-:Y:S02]  /*c170*/  UMOV UR24, UR4 ;  /* 0x0000000400187c82 */ /* 0x000fe40008000000 */
[----:B------:R-:W-:Y:S01]  /*c180*/  UISETP.NE.AND UP0, UPT, UR7, 0x2, UPT ;  /* 0x000000020700788c */ /* 0x000fe2000bf05270 */
[----:B------:R-:W-:Y:S01]  /*c190*/  UMOV UR25, UR5 ;  /* 0x0000000500197c82 */ /* 0x000fe20008000000 */
[----:B------:R-:W-:Y:S02]  /*c1a0*/  UMOV UR27, 0x40000040 ;  /* 0x40000040001b7882 */ /* 0x000fe40000000000 */
[----:B------:R-:W-:Y:S01]  /*c1b0*/  USEL UR7, UR7, URZ, UP0 ;  /* 0x0000003f07077287 */ /* 0x000fe20008000000 */
[----:B------:R-:W-:Y:S01]  /*c1c0*/  UMOV UR11, 0x40000040 ;  /* 0x40000040000b7882 */ /* 0x000fe20000000000 */
[----:B------:R-:W-:-:S02]  /*c1d0*/  UMOV UR15, 0x40000040 ;  /* 0x40000040000f7882 */ /* 0x000fc40000000000 */
[----:B------:R-:W-:-:S04]  /*c1e0*/  UIMAD UR18, UR7, 0x600, UR20 ;  /* 0x00000600071278a4 */ /* 0x000fc8000f8e0214 */
[----:B------:R-:W-:Y:S02]  /*c1f0*/  UIADD3 UR26, UR18, 0x2, URZ ;  /* 0x00000002121a7890 */ /* 0x000fe4000fffe03f */
[----:B------:R-:W-:Y:S02]  /*c200*/  UIADD3 UR10, UR18, 0x4, URZ ;  /* 0x00000004120a7890 */ /* 0x000fe4000fffe03f */
[----:B------:R-:W-:Y:S01]  /*c210*/  UIADD3 UR14, UR18, 0x6, URZ ;  /* 0x00000006120e7890 */ /* 0x000fe2000fffe03f */
        /* <DEDUP_REMOVED lines=18> */
.L_x_766:
[----:B------:R-:W-:Y:S01]  /*c340*/  ULEA UR10, UR36, UR38, 0x3 ;  /* 0x00000026240a7291 */ /* 0x000fe2000f8e183f */
[----:B------:R-:W-:-:S08]  /*c350*/  SHF.L.U32 R9, R13, 0x1f, RZ ;  /* 0x0000001f0d097819 */ /* 0x000fd000000006ff */
[----:B------:R1:W2:Y:S01]  /*c360*/  SYNCS.PHASECHK.TRANS64.TRYWAIT P1, [UR10+0x28850], R9 ;  /* 0x02885009ff0075a7 */ /* 0x0002a2000802014a */
[----:B------:R-:W-:Y:S05]  /*c370*/  @!P0 BRA `(.L_x_767) ;  /* 0x0000000000048947 */ /* 0x000fea0003800000 */
[----:B------:R-:W-:Y:S01]  /*c380*/  BPT.TRAP 0x1 ;  /* 0x000000040000795c */ /* 0x000fe20000300000 */
.L_x_767:
[----:B--2---:R-:W-:Y:S05]  /*c390*/  @P1 BRA `(.L_x_765) ;  /* 0x0000000000081947 */ /* 0x004fea0003800000 */
[----:B------:R-:W2:Y:S02]  /*c3a0*/  SYNCS.PHASECHK.TRANS64.TRYWAIT P1, [UR10+0x28850], R9 ;  /* 0x02885009ff0075a7 */ /* 0x000ea4000802014a */
[----:B--2---:R-:W-:Y:S05]  /*c3b0*/  @!P1 BRA `(.L_x_768) ;  /* 0x000000e000e09947 */ /* 0x004fea0003800000 */
.L_x_765:
[----:B------:R-:W-:Y:S01]  /*c3c0*/  UIADD3 UR10, UR38, 0x400, URZ ;  /* 0x00000400260a7890 */ /* 0x000fe2000fffe03f */
[----:B------:R-:W-:Y:S01]  /*c3d0*/  WARPGROUP.ARRIVE ;  /* 0x00000000000079c5 */ /* 0x000fe20000000000 */
[----:B------:R-:W-:Y:S01]  /*c3e0*/  UMOV UR11, 0x80000020 ;  /* 0x80000020000b7882 */ /* 0x000fe20000000000 */
[----:B------:R-:W-:Y:S01]  /*c3f0*/  UMOV UR15, 0x80000020 ;  /* 0x80000020000f7882 */ /* 0x000fe20000000000 */
[----:B------:R-:W-:Y:S01]  /*c400*/  USHF.R.U32.HI UR10, URZ, 0x4, UR10 ;  /* 0x000000043f0a7899 */ /* 0x000fe2000801160a */
[C---:B------:R-:W-:Y:S01]  /*c410*/  FMUL.FTZ R13, R0.reuse, R24 ;  /* 0x00000018000d7220 */ /* 0x040fe20000410000 */
[C---:B------:R-:W-:Y:S01]  /*c420*/  FMUL.FTZ R15, R0.reuse, R25 ;  /* 0x00000019000f7220 */ /* 0x040fe20000410000 */
[C---:B------:R-:W-:Y:S01]  /*c430*/  FMUL.FTZ R20, R0.reuse, R26 ;  /* 0x0000001a00147220 */ /* 0x040fe20000410000 */
[----:B------:R-:W-:Y:S01]  /*c440*/  ULOP3.LUT UR10, UR10, 0x3fff, URZ, 0xc0, !UPT ;  /* 0x00003fff0a0a7892 */ /* 0x000fe2000f8ec03f */
[C---:B------:R-:W-:Y:S01]  /*c450*/  FMUL.FTZ R24, R0.reuse, R28 ;  /* 0x0000001c00187220 */ /* 0x040fe20000410000 */
[C---:B------:R-:W-:Y:S01]  /*c460*/  FMUL.FTZ R21, R0.reuse, R27 ;  /* 0x0000001b00157220 */ /* 0x040fe20000410000 */
[----:B------:R-:W2:Y:S01]  /*c470*/  MUFU.TANH R13, R13 ;  /* 0x0000000d000d7308 */ /* 0x000ea20000002400 */
[----:B------:R-:W-:Y:S01]  /*c480*/  ULOP3.LUT UR10, UR10, 0x10000, URZ, 0xfc, !UPT ;  /* 0x000100000a0a7892 */ /* 0x000fe2000f8efc3f */
[C---:B------:R-:W-:Y:S01]  /*c490*/  FMUL.FTZ R25, R0.reuse, R29 ;  /* 0x0000001d00197220 */ /* 0x040fe20000410000 */
[C---:B------:R-:W-:Y:S01]  /*c4a0*/  FMUL.FTZ R26, R0.reuse, R30 ;  /* 0x0000001e001a7220 */ /* 0x040fe20000410000 */
[C---:B------:R-:W-:Y:S01]  /*c4b0*/  FMUL.FTZ R28, R0.reuse, R32 ;  /* 0x00000020001c7220 */ /* 0x040fe20000410000 */
[----:B------:R-:W-:Y:S01]  /*c4c0*/  UIMAD UR10, UR36, 0x600, UR10 ;  /* 0x00000600240a78a4 */ /* 0x000fe2000f8e020a */
[C---:B------:R-:W-:Y:S01]  /*c4d0*/  FMUL.FTZ R27, R0.reuse, R31 ;  /* 0x0000001f001b7220 */ /* 0x040fe20000410000 */
[C---:B------:R-:W-:Y:S01]  /*c4e0*/  FMUL.FTZ R29, R0.reuse, R33 ;  /* 0x00000021001d7220 */ /* 0x040fe20000410000 */
[----:B------:R-:W1:Y:S01]  /*c4f0*/  MUFU.TANH R15, R15 ;  /* 0x0000000f000f7308 */ /* 0x000e620000002400 */
[----:B------:R-:W-:Y:S01]  /*c500*/  UIADD3 UR14, UR10, 0x2, URZ ;  /* 0x000000020a0e7890 */ /* 0x000fe2000fffe03f */
[C---:B------:R-:W-:Y:S01]  /*c510*/  FMUL.FTZ R30, R0.reuse, R34 ;  /* 0x00000022001e7220 */ /* 0x040fe20000410000 */
[C---:B------:R-:W-:Y:S01]  /*c520*/  FMUL.FTZ R32, R0.reuse, R36 ;  /* 0x0000002400207220 */ /* 0x040fe20000410000 */
[C---:B------:R-:W-:Y:S01]  /*c530*/  FMUL.FTZ R36, R0.reuse, R40 ;  /* 0x0000002800247220 */ /* 0x040fe20000410000 */
[C---:B------:R-:W-:Y:S01]  /*c540*/  FMUL.FTZ R40, R0.reuse, R44 ;  /* 0x0000002c00287220 */ /* 0x040fe20000410000 */
[----:B------:R-:W-:Y:S01]  /*c550*/  QGMMA.64x128x32.F32.E4M3.E4M3 R120, R204, gdesc[UR8], R120, gsb0 ;  /* 0x01e00008cc787df3 */ /* 0x000fe20008000878 */
[C---:B------:R-:W-:Y:S01]  /*c560*/  FMUL.FTZ R44, R0.reuse, R48 ;  /* 0x00000030002c7220 */ /* 0x040fe20000410000 */
[----:B------:R-:W3:Y:S01]  /*c570*/  MUFU.TANH R20, R20 ;  /* 0x0000001400147308 */ /* 0x000ee20000002400 */
        /* <DEDUP_REMOVED lines=107> */
[----:B------:R-:W-:Y:S01]  /*cc30*/  FMUL.FTZ R119, R0, R119 ;  /* 0x0000007700777220 */ /* 0x000fe20000410000 */
[----:B------:R-:W-:Y:S01]  /*cc40*/  UMOV UR11, 0x80000020 ;  /* 0x80000020000b7882 */ /* 0x000fe20000000000 */
[----:B------:R-:W1:Y:S02]  /*cc50*/  S2R R210, SR_TID.X ;  /* 0x0000000000d27919 */ /* 0x000e640000002100 */
[----:B------:R-:W4:Y:S01]  /*cc60*/  MUFU.TANH R35, R35 ;  /* 0x0000002300237308 */ /* 0x000f220000002400 */
[----:B---3--:R-:W-:-:S07]  /*cc70*/  FMNMX.FTZ R10, R34, R9, !PT ;  /* 0x00000009220a7209 */ /* 0x008fce0007810000 */
[----:B------:R-:W3:Y:S01]  /*cc80*/  MUFU.TANH R37, R37 ;  /* 0x0000002500257308 */ /* 0x000ee20000002400 */
[----:B--2---:R-:W-:-:S07]  /*cc90*/  FMNMX.FTZ R64, R36, R64, !PT ;  /* 0x0000004024407209 */ /* 0x004fce0007810000 */
[----:B------:R-:W2:Y:S01]  /*cca0*/  MUFU.TANH R38, R38 ;  /* 0x0000002600267308 */ /* 0x000ea20000002400 */
[----:B----4-:R-:W-:-:S07]  /*ccb0*/  FMNMX.FTZ R9, R35, R10, !PT ;  /* 0x0000000a23097209 */ /* 0x010fce0007810000 */
[----:B------:R-:W4:Y:S01]  /*ccc0*/  MUFU.TANH R40, R40 ;  /* 0x0000002800287308 */ /* 0x000f220000002400 */
[----:B---3--:R-:W-:Y:S01]  /*ccd0*/  FMNMX.FTZ R64, R37, R64, !PT ;  /* 0x0000004025407209 */ /* 0x008fe20007810000 */
[----:B------:R-:W-:Y:S02]  /*cce0*/  WARPGROUP.DEPBAR.LE gsb0, 0x0 ;  /* 0x00008000000079c5 */ /* 0x000fe40000010000 */
[----:B------:R-:W-:Y:S01]  /*ccf0*/  WARPGROUP.ARRIVE ;  /* 0x00000000000079c5 */ /* 0x000fe20000000000 */
[----:B-1----:R-:W-:-:S03]  /*cd00*/  SHF.R.U32.HI R210, RZ, 0x7, R210 ;  /* 0x00000007ffd27819 */ /* 0x002fc600000116d2 */
[----:B------:R-:W1:Y:S01]  /*cd10*/  MUFU.TANH R39, R39 ;  /* 0x0000002700277308 */ /* 0x000e620000002400 */
[----:B--2---:R-:W-:Y:S01]  /*cd20*/  FMNMX.FTZ R10, R38, R9, !PT ;  /* 0x00000009260a7209 */ /* 0x004fe20007810000 */
[----:B------:R-:W-:Y:S01]  /*cd30*/  QGMMA.64x128x32.F32.E4M3.E4M3 R120, R200, gdesc[UR12], R120, gsb0 ;  /* 0x01e0000cc8787df3 */ /* 0x000fe20008000878 */
[----:B------:R-:W-:Y:S01]  /*cd40*/  UIADD3 UR14, UR10, 0x200, URZ ;  /* 0x000002000a0e7890 */ /* 0x000fe2000fffe03f */
[----:B------:R-:W-:-:S04]  /*cd50*/  UMOV UR15, 0x80000020 ;  /* 0x80000020000f7882 */ /* 0x000fc80000000000 */
[----:B------:R-:W2:Y:S01]  /*cd60*/  MUFU.TANH R41, R41 ;  /* 0x0000002900297308 */ /* 0x000ea20000002400 */
[----:B----4-:R-:W-:-:S07]  /*cd70*/  FMNMX.FTZ R64, R40, R64, !PT ;  /* 0x0000004028407209 */ /* 0x010fce0007810000 */
[----:B------:R-:W3:Y:S01]  /*cd80*/  MUFU.TANH R42, R42 ;  /* 0x0000002a002a7308 */ /* 0x000ee20000002400 */
[----:B-1----:R-:W-:-:S07]  /*cd90*/  FMNMX.FTZ R9, R39, R10, !PT ;  /* 0x0000000a27097209 */ /* 0x002fce0007810000 */
[----:B------:R-:W1:Y:S01]  /*cda0*/  MUFU.TANH R44, R44 ;  /* 0x0000002c002c7308 */ /* 0x000e620000002400 */
[----:B--2---:R-:W-:-:S07]  /*cdb0*/  FMNMX.FTZ R64, R41, R64, !PT ;  /* 0x0000004029407209 */ /* 0x004fce0007810000 */
[----:B------:R-:W2:Y:S01]  /*cdc0*/  MUFU.TANH R43, R43 ;  /* 0x0000002b002b7308 */ /* 0x000ea20000002400 */
[----:B---3--:R-:W-:-:S07]  /*cdd0*/  FMNMX.FTZ R10, R42, R9, !PT ;  /* 0x000000092a0a7209 */ /* 0x008fce0007810000 */
        /* <DEDUP_REMOVED lines=27> */
[----:B--2---:R-:W-:Y:S01]  /*cf90*/  FMNMX.FTZ R9, R55, R10, !PT ;  /* 0x0000000a37097209 */ /* 0x004fe20007810000 */
[----:B------:R-:W-:Y:S02]  /*cfa0*/  WARPGROUP.DEPBAR.LE gsb0, 0x0 ;  /* 0x00008000000079c5 */ /* 0x000fe40000010000 */
[----:B------:R-:W-:-:S04]  /*cfb0*/  WARPGROUP.ARRIVE ;  /* 0x00000000000079c5 */ /* 0x000fc80000000000 */
[----:B------:R-:W2:Y:S01]  /*cfc0*/  MUFU.TANH R60, R60 ;  /* 0x0000003c003c7308 */ /* 0x000ea20000002400 */
[----:B---3--:R-:W-:Y:S01]  /*cfd0*/  FMNMX.FTZ R64, R57, R64, !PT ;  /* 0x0000004039407209 */ /* 0x008fe20007810000 */
[----:B------:R-:W-:Y:S01]  /*cfe0*/  QGMMA.64x128x32.F32.E4M3.E4M3 R120, R196, gdesc[UR12], R120, gsb0 ;  /* 0x01e0000cc4787df3 */ /* 0x000fe20008000878 */
[----:B------:R-:W-:Y:S01]  /*cff0*/  UIADD3 UR14, UR10, 0x202, URZ ;  /* 0x000002020a0e7890 */ /* 0x000fe2000fffe03f */
[----:B------:R-:W-:-:S04]  /*d000*/  UMOV UR15, 0x80000020 ;  /* 0x80000020000f7882 */ /* 0x000fc80000000000 */
        /* <DEDUP_REMOVED lines=39> */
[----:B-1----:R-:W-:Y:S01]  /*d280*/  FMNMX.FTZ R10, R79, R10, !PT ;  /* 0x0000000a4f0a7209 */ /* 0x002fe20007810000 */
[----:B------:R-:W-:-:S04]  /*d290*/  UIADD3 UR14, UR10, 0x400, URZ ;  /* 0x000004000a0e7890 */ /* 0x000fc8000fffe03f */
[----:B------:R-:W1:Y:S01]  /*d2a0*/  MUFU.TANH R225, R225 ;  /* 0x000000e100e17308 */ /* 0x000e620000002400 */
[----:B------:R-:W-:Y:S01]  /*d2b0*/  UMOV UR15, 0x80000020 ;  /* 0x80000020000f7882 */ /* 0x000fe20000000000 */
[----:B------:R-:W-:-:S06]  /*d2c0*/  UIADD3 UR10, UR10, 0x402, URZ ;  /* 0x000004020a0a7890 */ /* 0x000fcc000fffe03f */
        /* <DEDUP_REMOVED lines=38> */
[----:B------:R-:W-:Y:S06]  /*d530*/  QGMMA.64x128x32.F32.E4M3.E4M3 R120, R188, gdesc[UR12], R120, gsb0 ;  /* 0x01e0000cbc787df3 */ /* 0x000fec0008000878 */
        /* <DEDUP_REMOVED lines=41> */
[----:B-1----:R-:W-:-:S03]  /*d7d0*/  FMNMX.FTZ R10, R88, R9, !PT ;  /* 0x00000009580a7209 */ /* 0x002fc60007810000 */
[----:B------:R-:W1:Y:S01]  /*d7e0*/  SHFL.BFLY PT, R9, R90, 0x2, 0x1f ;  /* 0x0c401f005a097f89 */ /* 0x000e6200000e0000 */
[----:B---3--:R-:W-:-:S05]  /*d7f0*/  FMNMX.FTZ R10, R119, R10, !PT ;  /* 0x0000000a770a7209 */ /* 0x008fca0007810000 */
[----:B------:R-:W2:Y:S01]  /*d800*/  SHFL.BFLY PT, R64, R10, 0x2, 0x1f ;  /* 0x0c401f000a407f89 */ /* 0x000ea200000e0000 */
[----:B-1----:R-:W-:-:S05]  /*d810*/  FMNMX.FTZ R92, R90, R9, !PT ;  /* 0x000000095a5c7209 */ /* 0x002fca0007810000 */
[----:B------:R-:W1:Y:S01]  /*d820*/  SHFL.BFLY PT, R9, R92, 0x1, 0x1f ;  /* 0x0c201f005c097f89 */ /* 0x000e6200000e0000 */
[----:B--2---:R-:W-:Y:S02]  /*d830*/  FMNMX.FTZ R94, R10, R64, !PT ;  /* 0x000000400a5e7209 */ /* 0x004fe40007810000 */
[----:B------:R-:W2:Y:S03]  /*d840*/  LDC R64, c[0x0][0x988] ;  /* 0x00026200ff407b82 */ /* 0x000ea60000000800 */
[----:B------:R-:W3:Y:S01]  /*d850*/  SHFL.BFLY PT, R96, R94, 0x1, 0x1f ;  /* 0x0c201f005e607f89 */ /* 0x000ee200000e0000 */
[----:B-1----:R-:W-:-:S05]  /*d860*/  FMNMX.FTZ R9, R92, R9, !PT ;  /* 0x000000095c097209 */ /* 0x002fca0007810000 */
[C---:B------:R-:W-:Y:S01]  /*d870*/  FADD.FTZ R12, -R9.reuse, R12 ;  /* 0x0000000c090c7221 */ /* 0x040fe20000010100 */
[----:B--2---:R-:W-:-:S03]  /*d880*/  FFMA.FTZ R90, R9, R64, -8 ;  /* 0xc1000000095a7423 */ /* 0x004fc60000010040 */
[----:B------:R-:W-:Y:S01]  /*d890*/  FMUL.FTZ R12, R12, R64 ;  /* 0x000000400c0c7220 */ /* 0x000fe20000410000 */
[----:B---3--:R-:W-:Y:S01]  /*d8a0*/  FMNMX.FTZ R10, R94, R96, !PT ;  /* 0x000000605e0a7209 */ /* 0x008fe20007810000 */
[-CC-:B------:R-:W-:Y:S01]  /*d8b0*/  FFMA.FTZ R104, R89, R64.reuse, -R90.reuse ;  /* 0x0000004059687223 */ /* 0x180fe2000001085a */
[----:B------:R-:W-:-:S01]  /*d8c0*/  FFMA.FTZ R89, R97, R64, -R90 ;  /* 0x0000004061597223 */ /* 0x000fc2000001085a */
[-CC-:B------:R-:W-:Y:S01]  /*d8d0*/  FFMA.FTZ R97, R105, R64.reuse, -R90.reuse ;  /* 0x0000004069617223 */ /* 0x180fe2000001085a */
[----:B------:R-:W-:-:S01]  /*d8e0*/  FFMA.FTZ R105, R113, R64, -R90 ;  /* 0x0000004071697223 */ /* 0x000fc2000001085a */
[C---:B------:R-:W-:Y:S01]  /*d8f0*/  FADD.FTZ R11, -R10.reuse, R11 ;  /* 0x0000000b0a0b7221 */ /* 0x040fe20000010100 */
[----:B------:R-:W-:-:S01]  /*d900*/  FFMA.FTZ R113, R10, R64, -8 ;  /* 0xc10000000a717423 */ /* 0x000fc20000010040 */
[-CC-:B------:R-:W-:Y:S01]  /*d910*/  FFMA.FTZ R13, R13, R64.reuse, -R90.reuse ;  /* 0x000000400d0d7223 */ /* 0x180fe2000001085a */
[----:B------:R-:W-:-:S01]  /*d920*/  FFMA.FTZ R92, R15, R64, -R90 ;  /* 0x000000400f5c7223 */ /* 0x000fc2000001085a */
[-C--:B------:R-:W-:Y:S01]  /*d930*/  FMUL.FTZ R11, R11, R64.reuse ;  /* 0x000000400b0b7220 */ /* 0x080fe20000410000 */
[----:B------:R-:W-:-:S01]  /*d940*/  FFMA.FTZ R20, R20, R64, -R113 ;  /* 0x0000004014147223 */ /* 0x000fc20000010871 */
[-C--:B------:R-:W-:Y:S01]  /*d950*/  FFMA.FTZ R21, R21, R64.reuse, -R113 ;  /* 0x0000004015157223 */ /* 0x080fe20000010871 */
[----:B------:R-:W-:Y:S01]  /*d960*/  MUFU.EX2 R12, R12 ;  /* 0x0000000c000c7308 */ /* 0x000fe20000000800 */
[----:B------:R-:W-:-:S01]  /*d970*/  FFMA.FTZ R15, R24, R64, -R90 ;  /* 0x00000040180f7223 */ /* 0x000fc2000001085a */
[-C--:B------:R-:W-:Y:S01]  /*d980*/  FFMA.FTZ R26, R26, R64.reuse, -R113 ;  /* 0x000000401a1a7223 */ /* 0x080fe20000010871 */
[----:B------:R-:W-:-:S01]  /*d990*/  FFMA.FTZ R24, R25, R64, -R90 ;  /* 0x0000004019187223 */ /* 0x000fc2000001085a */
[-C--:B------:R-:W-:Y:S01]  /*d9a0*/  FFMA.FTZ R27, R27, R64.reuse, -R113 ;  /* 0x000000401b1b7223 */ /* 0x080fe20000010871 */
[----:B------:R-:W-:-:S01]  /*d9b0*/  FFMA.FTZ R25, R28, R64, -R90 ;  /* 0x000000401c197223 */ /* 0x000fc2000001085a */
[-C--:B------:R-:W-:Y:S01]  /*d9c0*/  FFMA.FTZ R30, R30, R64.reuse, -R113 ;  /* 0x000000401e1e7223 */ /* 0x080fe20000010871 */
[----:B------:R-:W-:-:S01]  /*d9d0*/  FFMA.FTZ R28, R29, R64, -R90 ;  /* 0x000000401d1c7223 */ /* 0x000fc2000001085a */
[----:B------:R-:W1:Y:S01]  /*d9e0*/  MUFU.EX2 R13, R13 ;  /* 0x0000000d000d7308 */ /* 0x000e620000000800 */
[----:B------:R-:W-:-:S01]  /*d9f0*/  FFMA.FTZ R31, R31, R64, -R113 ;  /* 0x000000401f1f7223 */ /* 0x000fc20000010871 */
[-C--:B------:R-:W-:Y:S01]  /*da00*/  FFMA.FTZ R29, R32, R64.reuse, -R90 ;  /* 0x00000040201d7223 */ /* 0x080fe2000001085a */
[----:B------:R-:W-:-:S01]  /*da10*/  FFMA.FTZ R34, R34, R64, -R113 ;  /* 0x0000004022227223 */ /* 0x000fc20000010871 */
[-C--:B------:R-:W-:Y:S01]  /*da20*/  FFMA.FTZ R32, R33, R64.reuse, -R90 ;  /* 0x0000004021207223 */ /* 0x080fe2000001085a */
[----:B------:R-:W-:-:S01]  /*da30*/  FFMA.FTZ R35, R35, R64, -R113 ;  /* 0x0000004023237223 */ /* 0x000fc20000010871 */
[-C--:B------:R-:W-:Y:S01]  /*da40*/  FFMA.FTZ R110, R79, R64.reuse, -R113 ;  /* 0x000000404f6e7223 */ /* 0x080fe20000010871 */
[----:B------:R-:W-:-:S01]  /*da50*/  FFMA.FTZ R33, R36, R64, -R90 ;  /* 0x0000004024217223 */ /* 0x000fc2000001085a */
[----:B------:R-:W-:Y:S01]  /*da60*/  MUFU.EX2 R11, R11 ;  /* 0x0000000b000b7308 */ /* 0x000fe20000000800 */
[----:B------:R-:W-:-:S01]  /*da70*/  FFMA.FTZ R38, R38, R64, -R113 ;  /* 0x0000004026267223 */ /* 0x000fc20000010871 */
[-CC-:B------:R-:W-:Y:S01]  /*da80*/  FFMA.FTZ R106, R93, R64.reuse, -R90.reuse ;  /* 0x000000405d6a7223 */ /* 0x180fe2000001085a */
[----:B------:R-:W-:-:S01]  /*da90*/  FFMA.FTZ R36, R37, R64, -R90 ;  /* 0x0000004025247223 */ /* 0x000fc2000001085a */
[-CC-:B------:R-:W-:Y:S01]  /*daa0*/  FFMA.FTZ R93, R101, R64.reuse, -R90.reuse ;  /* 0x00000040655d7223 */ /* 0x180fe2000001085a */
[----:B------:R-:W-:-:S01]  /*dab0*/  FFMA.FTZ R101, R109, R64, -R90 ;  /* 0x000000406d657223 */ /* 0x000fc2000001085a */
[-C--:B------:R-:W-:Y:S01]  /*dac0*/  FFMA.FTZ R39, R39, R64.reuse, -R113 ;  /* 0x0000004027277223 */ /* 0x080fe20000010871 */
[----:B------:R-:W-:-:S01]  /*dad0*/  FFMA.FTZ R109, R117, R64, -R90 ;  /* 0x00000040756d7223 */ /* 0x000fc2000001085a */
[----:B------:R-:W2:Y:S01]  /*dae0*/  MUFU.EX2 R20, R20 ;  /* 0x0000001400147308 */ /* 0x000ea20000000800 */
[----:B-1----:R-:W-:-:S01]  /*daf0*/  FFMA.FTZ R7, R12, R7, R13 ;  /* 0x000000070c077223 */ /* 0x002fc2000001000d */
        /* <DEDUP_REMOVED lines=14> */
[----:B------:R-:W3:Y:S01]  /*dbe0*/  MUFU.EX2 R21, R21 ;  /* 0x0000001500157308 */ /* 0x000ee20000000800 */
[----:B--2---:R-:W-:-:S01]  /*dbf0*/  FFMA.FTZ R6, R11, R6, R20 ;  /* 0x000000060b067223 */ /* 0x004fc20000010014 */
[-C--:B------:R-:W-:Y:S01]  /*dc00*/  FFMA.FTZ R54, R54, R64.reuse, -R113 ;  /* 0x0000004036367223 */ /* 0x080fe20000010871 */
[----:B------:R-:W-:-:S01]  /*dc10*/  FFMA.FTZ R52, R53, R64, -R90 ;  /* 0x0000004035347223 */ /* 0x000fc2000001085a */
[-C--:B------:R-:W-:Y:S01]  /*dc20*/  FFMA.FTZ R55, R55, R64.reuse, -R113 ;  /* 0x0000004037377223 */ /* 0x080fe20000010871 */
[----:B------:R-:W-:-:S01]  /*dc30*/  FFMA.FTZ R53, R56, R64, -R90 ;  /* 0x0000004038357223 */ /* 0x000fc2000001085a */
[-C--:B------:R-:W-:Y:S01]  /*dc40*/  FFMA.FTZ R58, R58, R64.reuse, -R113 ;  /* 0x000000403a3a7223 */ /* 0x080fe20000010871 */
[----:B------:R-:W-:-:S01]  /*dc50*/  FFMA.FTZ R56, R57, R64, -R90 ;  /* 0x0000004039387223 */ /* 0x000fc2000001085a */
[----:B------:R-:W2:Y:S01]  /*dc60*/  MUFU.EX2 R15, R15 ;  /* 0x0000000f000f7308 */ /* 0x000ea20000000800 */
[----:B-1----:R-:W-:-:S01]  /*dc70*/  FADD.FTZ R112, R92, R7 ;  /* 0x000000075c707221 */ /* 0x002fc20000010000 */
[-C--:B------:R-:W-:Y:S01]  /*dc80*/  FFMA.FTZ R59, R59, R64.reuse, -R113 ;  /* 0x000000403b3b7223 */ /* 0x080fe20000010871 */
[----:B------:R-:W-:-:S01]  /*dc90*/  FFMA.FTZ R57, R60, R64, -R90 ;  /* 0x000000403c397223 */ /* 0x000fc2000001085a */
[-C--:B------:R-:W-:Y:S01]  /*dca0*/  FFMA.FTZ R62, R62, R64.reuse, -R113 ;  /* 0x000000403e3e7223 */ /* 0x080fe20000010871 */
[----:B------:R-:W-:-:S01]  /*dcb0*/  FFMA.FTZ R60, R61, R64, -R90 ;  /* 0x000000403d3c7223 */ /* 0x000fc2000001085a */
[-C--:B------:R-:W-:Y:S01]  /*dcc0*/  FFMA.FTZ R63, R63, R64.reuse, -R113 ;  /* 0x000000403f3f7223 */ /* 0x080fe20000010871 */
[----:B------:R-:W-:-:S01]  /*dcd0*/  FFMA.FTZ R61, R65, R64, -R90 ;  /* 0x00000040413d7223 */ /* 0x000fc2000001085a */
[----:B------:R-:W1:Y:S01]  /*dce0*/  MUFU.EX2 R26, R26 ;  /* 0x0000001a001a7308 */ /* 0x000e620000000800 */
[----:B---3--:R-:W-:-:S01]  /*dcf0*/  FADD.FTZ R7, R21, R6 ;  /* 0x0000000615077221 */ /* 0x008fc20000010000 */
[-C--:B------:R-:W-:Y:S01]  /*dd00*/  FFMA.FTZ R69, R69, R64.reuse, -R113 ;  /* 0x0000004045457223 */ /* 0x080fe20000010871 */
[----:B------:R-:W-:-:S01]  /*dd10*/  FFMA.FTZ R94, R67, R64, -R90 ;  /* 0x00000040435e7223 */ /* 0x000fc2000001085a */
[-CC-:B------:R-:W-:Y:S01]  /*dd20*/  FFMA.FTZ R96, R73, R64.reuse, -R90.reuse ;  /* 0x0000004049607223 */ /* 0x180fe2000001085a */
[----:B------:R-:W-:-:S01]  /*dd30*/  FFMA.FTZ R98, R77, R64, -R90 ;  /* 0x000000404d627223 */ /* 0x000fc2000001085a */
[-CC-:B------:R-:W-:Y:S01]  /*dd40*/  FFMA.FTZ R100, R81, R64.reuse, -R90.reuse ;  /* 0x0000004051647223 */ /* 0x180fe2000001085a */
[----:B------:R-:W-:-:S01]  /*dd50*/  FFMA.FTZ R102, R85, R64, -R90 ;  /* 0x0000004055667223 */ /* 0x000fc2000001085a */
[----:B------:R-:W3:Y:S01]  /*dd60*/  MUFU.EX2 R24, R24 ;  /* 0x0000001800187308 */ /* 0x000ee20000000800 */
        /* <DEDUP_REMOVED lines=16> */
[----:B---3--:R-:W-:-:S01]  /*de70*/  FADD.FTZ R112, R24, R79 ;  /* 0x0000004f18707221 */ /* 0x008fc20000010000 */
[-CC-:B------:R-:W-:Y:S01]  /*de80*/  FFMA.FTZ R90, R71, R64.reuse, -R113.reuse ;  /* 0x00000040475a7223 */ /* 0x180fe20000010871 */
[----:B------:R-:W-:-:S01]  /*de90*/  FFMA.FTZ R71, R217, R64, -R113 ;  /* 0x00000040d9477223 */ /* 0x000fc20000010871 */
[-CC-:B------:R-:W-:Y:S01]  /*dea0*/  FFMA.FTZ R108, R75, R64.reuse, -R113.reuse ;  /* 0x000000404b6c7223 */ /* 0x180fe20000010871 */
[----:B------:R-:W-:-:S01]  /*deb0*/  FFMA.FTZ R75, R221, R64, -R113 ;  /* 0x00000040dd4b7223 */ /* 0x000fc20000010871 */
[----:B------:R-:W-:Y:S01]  /*dec0*/  FFMA.FTZ R79, R225, R64, -R113 ;  /* 0x00000040e14f7223 */ /* 0x000fe20000010871 */
[----:B------:R-:W-:-:S02]  /*ded0*/  WARPGROUP.DEPBAR.LE gsb0, 0x0 ;  /* 0x00008000000079c5 */ /* 0x000fc40000010000 */
[----:B------:R-:W3:Y:S01]  /*dee0*/  MUFU.EX2 R30, R30 ;  /* 0x0000001e001e7308 */ /* 0x000ee20000000800 */
[----:B--2---:R-:W-:-:S01]  /*def0*/  FADD.FTZ R7, R27, R6 ;  /* 0x000000061b077221 */ /* 0x004fc20000010000 */
[----:B------:R-:W-:Y:S01]  /*df00*/  IADD3 R185, -R210, 0xb, RZ ;  /* 0x0000000bd2b97810 */ /* 0x000fe20007ffe1ff */
[----:B------:R-:W-:-:S01]  /*df10*/  FFMA.FTZ R68, R68, R64, -R113 ;  /* 0x0000004044447223 */ /* 0x000fc20000010871 */
[----:B------:R-:W2:Y:S01]  /*df20*/  S2R R210, SR_TID.X ;  /* 0x0000000000d27919 */ /* 0x000ea20000002100 */
[----:B------:R-:W-:-:S01]  /*df30*/  FFMA.FTZ R72, R72, R64, -R113 ;  /* 0x0000004048487223 */ /* 0x000fc20000010871 */
[-CC-:B------:R-:W-:Y:S01]  /*df40*/  FFMA.FTZ R76, R76, R64.reuse, -R113.reuse ;  /* 0x000000404c4c7223 */ /* 0x180fe20000010871 */
[----:B------:R-:W-:-:S01]  /*df50*/  FFMA.FTZ R80, R80, R64, -R113 ;  /* 0x0000004050507223 */ /* 0x000fc20000010871 */
[----:B------:R-:W4:Y:S01]  /*df60*/  MUFU.EX2 R28, R28 ;  /* 0x0000001c001c7308 */ /* 0x000f220000000800 */
[----:B-1----:R-:W-:-:S01]  /*df70*/  FADD.FTZ R117, R25, R112 ;  /* 0x0000007019757221 */ /* 0x002fc20000010000 */
[-CC-:B------:R-:W-:Y:S01]  /*df80*/  FFMA.FTZ R112, R83, R64.reuse, -R113.reuse ;  /* 0x0000004053707223 */ /* 0x180fe20000010871 */
[----:B------:R-:W-:-:S01]  /*df90*/  FFMA.FTZ R111, R111, R64, -R113 ;  /* 0x000000406f6f7223 */ /* 0x000fc20000010871 */
[-CC-:B------:R-:W-:Y:S01]  /*dfa0*/  FFMA.FTZ R84, R84, R64.reuse, -R113.reuse ;  /* 0x0000004054547223 */ /* 0x180fe20000010871 */
[----:B------:R-:W-:-:S03]  /*dfb0*/  FFMA.FTZ R88, R88, R64, -R113 ;  /* 0x0000004058587223 */ /* 0x000fc60000010871 */
[----:B------:R-:W1:Y:S01]  /*dfc0*/  MUFU.EX2 R31, R31 ;  /* 0x0000001f001f7308 */ /* 0x000e620000000800 */
[----:B---3--:R-:W-:-:S07]  /*dfd0*/  FADD.FTZ R6, R30, R7 ;  /* 0x000000071e067221 */ /* 0x008fce0000010000 */
[----:B------:R-:W3:Y:S01]  /*dfe0*/  MUFU.EX2 R29, R29 ;  /* 0x0000001d001d7308 */ /* 0x000ee20000000800 */
[----:B----4-:R-:W-:-:S07]  /*dff0*/  FADD.FTZ R114, R28, R117 ;  /* 0x000000751c727221 */ /* 0x010fce0000010000 */
[----:B------:R-:W4:Y:S01]  /*e000*/  MUFU.EX2 R34, R34 ;  /* 0x0000002200227308 */ /* 0x000f220000000800 */
[----:B-1----:R-:W-:-:S01]  /*e010*/  FADD.FTZ R7, R31, R6 ;  /* 0x000000061f077221 */ /* 0x002fc20000010000 */
[----:B--2---:R-:W-:-:S06]  /*e020*/  LOP3.LUT P1, RZ, R210, 0x7f, RZ, 0xc0, !PT ;  /* 0x0000007fd2ff7812 */ /* 0x004fcc000782c0ff */
[----:B------:R-:W1:Y:S01]  /*e030*/  MUFU.EX2 R32, R32 ;  /* 0x0000002000207308 */ /* 0x000e620000000800 */
[----:B---3--:R-:W-:-:S07]  /*e040*/  FADD.FTZ R83, R29, R114 ;  /* 0x000000721d537221 */ /* 0x008fce0000010000 */
[----:B------:R-:W2:Y:S01]  /*e050*/  MUFU.EX2 R35, R35 ;  /* 0x0000002300237308 */ /* 0x000ea20000000800 */
[----:B----4-:R-:W-:-:S07]  /*e060*/  FADD.FTZ R6, R34, R7 ;  /* 0x0000000722067221 */ /* 0x010fce0000010000 */
[----:B------:R-:W3:Y:S01]  /*e070*/  MUFU.EX2 R33, R33 ;  /* 0x0000002100217308 */ /* 0x000ee20000000800 */
[----:B-1----:R-:W-:-:S01]  /*e080*/  FADD.FTZ R114, R32, R83 ;  /* 0x0000005320727221 */ /* 0x002fc20000010000 */
[----:B------:R-:W-:-:S06]  /*e090*/  FFMA.FTZ R83, R229, R64, -R113 ;  /* 0x00000040e5537223 */ /* 0x000fcc0000010871 */
        /* <DEDUP_REMOVED lines=126> */
[-CC-:B------:R-:W-:Y:S01]  /*e880*/  FFMA.FTZ R107, R115, R64.reuse, -R113.reuse ;  /* 0x00000040736b7223 */ /* 0x180fe20000010871 */
[----:B------:R-:W-:-:S05]  /*e890*/  FFMA.FTZ R113, R119, R64, -R113 ;  /* 0x0000004077717223 */ /* 0x000fca0000010871 */
        /* <DEDUP_REMOVED lines=8> */
[----:B------:R-:W-:-:S06]  /*e920*/  IMAD.U32 R117, RZ, RZ, UR7 ;  /* 0x00000007ff757e24 */ /* 0x000fcc000f8e00ff */
[----:B------:R-:W1:Y:S01]  /*e930*/  MUFU.EX2 R74, R74 ;  /* 0x0000004a004a7308 */ /* 0x000e620000000800 */
[----:B--2---:R-:W-:-:S01]  /*e940*/  FADD.FTZ R7, R93, R6 ;  /* 0x000000065d077221 */ /* 0x004fc20000010000 */
[----:B------:R-:W-:-:S05]  /*e950*/  @!P1 LEA R6, R117, UR38, 0x3 ;  /* 0x0000002675069c11 */ /* 0x000fca000f8e18ff */
[----:B------:R-:W-:Y:S01]  /*e960*/  @!P1 VIADD R6, R6, 0x28840 ;  /* 0x0002884006069836 */ /* 0x000fe20000000000 */
[----:B------:R-:W2:Y:S01]  /*e970*/  MUFU.EX2 R76, R76 ;  /* 0x0000004c004c7308 */ /* 0x000ea20000000800 */
[----:B---3--:R-:W-:-:S03]  /*e980*/  FADD.FTZ R115, R99, R184 ;  /* 0x000000b863737221 */ /* 0x008fc60000010000 */
[----:B------:R-:W-:Y:S01]  /*e990*/  @!P1 PRMT R6, RZ, 0x654, R6 ;  /* 0x00000654ff069816 */ /* 0x000fe20000000006 */
[----:B------:R3:W-:Y:S06]  /*e9a0*/  BAR.ARV R185, 0x100 ;  /* 0x000400b90000751d */ /* 0x0007ec0000002000 */
[----:B------:R-:W4:Y:S01]  /*e9b0*/  MUFU.EX2 R97, R97 ;  /* 0x0000006100617308 */ /* 0x000f220000000800 */
[----:B-1----:R-:W-:-:S01]  /*e9c0*/  FADD.FTZ R184, R74, R7 ;  /* 0x000000074ab87221 */ /* 0x002fc20000010000 */
[----:B------:R1:W-:Y:S01]  /*e9d0*/  @!P1 SYNCS.ARRIVE.TRANS64.RED.A1T0 RZ, [R6+URZ], RZ ;  /* 0x000000ff06ff99a7 */ /* 0x0003e2000810043f */
[----:B--2---:R-:W-:-:S05]  /*e9e0*/  FADD.FTZ R186, R76, R115 ;  /* 0x000000734cba7221 */ /* 0x004fca0000010000 */
[----:B------:R-:W2:Y:S08]  /*e9f0*/  MUFU.EX2 R103, R103 ;  /* 0x0000006700677308 */ /* 0x000eb00000000800 */
[----:B------:R-:W5:Y:S01]  /*ea00*/  MUFU.EX2 R78, R78 ;  /* 0x0000004e004e7308 */ /* 0x000f620000000800 */
[----:B----4-:R-:W-:-:S07]  /*ea10*/  FADD.FTZ R7, R97, R184 ;  /* 0x000000b861077221 */ /* 0x010fce0000010000 */
[----:B------:R-:W4:Y:S01]  /*ea20*/  MUFU.EX2 R80, R80 ;  /* 0x0000005000507308 */ /* 0x000f220000000800 */
[----:B--2---:R-:W-:-:S07]  /*ea30*/  FADD.FTZ R115, R103, R186 ;  /* 0x000000ba67737221 */ /* 0x004fce0000010000 */
[----:B------:R-:W2:Y:S01]  /*ea40*/  MUFU.EX2 R101, R101 ;  /* 0x0000006500657308 */ /* 0x000ea20000000800 */
[----:B-----5:R-:W-:-:S07]  /*ea50*/  FADD.FTZ R184, R78, R7 ;  /* 0x000000074eb87221 */ /* 0x020fce0000010000 */
[----:B------:R-:W5:Y:S01]  /*ea60*/  MUFU.EX2 R111, R111 ;  /* 0x0000006f006f7308 */ /* 0x000f620000000800 */
[----:B----4-:R-:W-:-:S07]  /*ea70*/  FADD.FTZ R186, R80, R115 ;  /* 0x0000007350ba7221 */ /* 0x010fce0000010000 */
[----:B------:R-:W1:Y:S01]  /*ea80*/  MUFU.EX2 R82, R82 ;  /* 0x0000005200527308 */ /* 0x000e620000000800 */
[----:B--2---:R-:W-:-:S07]  /*ea90*/  FADD.FTZ R7, R101, R184 ;  /* 0x000000b865077221 */ /* 0x004fce0000010000 */
[----:B------:R-:W-:Y:S01]  /*eaa0*/  MUFU.EX2 R84, R84 ;  /* 0x0000005400547308 */ /* 0x000fe20000000800 */
[----:B-----5:R-:W-:-:S07]  /*eab0*/  FADD.FTZ R115, R111, R186 ;  /* 0x000000ba6f737221 */ /* 0x020fce0000010000 */
[----:B------:R-:W2:Y:S01]  /*eac0*/  MUFU.EX2 R105, R105 ;  /* 0x0000006900697308 */ /* 0x000ea20000000800 */
[----:B-1----:R-:W-:-:S07]  /*ead0*/  FADD.FTZ R6, R82, R7 ;  /* 0x0000000752067221 */ /* 0x002fce0000010000 */
[----:B------:R-:W-:Y:S08]  /*eae0*/  MUFU.EX2 R107, R107 ;  /* 0x0000006b006b7308 */ /* 0x000ff00000000800 */
[----:B------:R-:W1:Y:S01]  /*eaf0*/  MUFU.EX2 R86, R86 ;  /* 0x0000005600567308 */ /* 0x000e620000000800 */
[----:B--2---:R-:W-:-:S07]  /*eb00*/  FADD.FTZ R7, R105, R6 ;  /* 0x0000000669077221 */ /* 0x004fce0000010000 */
[----:B------:R2:W4:Y:S08]  /*eb10*/  MUFU.EX2 R117, R88 ;  /* 0x0000005800757308 */ /* 0x0005300000000800 */
[----:B------:R-:W5:Y:S01]  /*eb20*/  MUFU.EX2 R109, R109 ;  /* 0x0000006d006d7308 */ /* 0x000f620000000800 */
[----:B--2---:R-:W-:-:S01]  /*eb30*/  FADD.FTZ R88, R84, R115 ;  /* 0x0000007354587221 */ /* 0x004fc20000010000 */
[----:B-1----:R-:W-:-:S03]  /*eb40*/  FADD.FTZ R6, R86, R7 ;  /* 0x0000000756067221 */ /* 0x002fc60000010000 */
[----:B------:R-:W-:-:S03]  /*eb50*/  FADD.FTZ R88, R107, R88 ;  /* 0x000000586b587221 */ /* 0x000fc60000010000 */
[----:B------:R-:W1:Y:S01]  /*eb60*/  MUFU.EX2 R113, R113 ;  /* 0x0000007100717308 */ /* 0x000e620000000800 */
[----:B----4-:R-:W-:-:S01]  /*eb70*/  FADD.FTZ R88, R117, R88 ;  /* 0x0000005875587221 */ /* 0x010fc20000010000 */
[----:B-----5:R-:W-:-:S03]  /*eb80*/  FADD.FTZ R7, R109, R6 ;  /* 0x000000066d077221 */ /* 0x020fc60000010000 */
[----:B-1----:R-:W-:Y:S01]  /*eb90*/  FADD.FTZ R6, R113, R88 ;  /* 0x0000005871067221 */ /* 0x002fe20000010000 */
[----:B---3--:R-:W-:Y:S06]  /*eba0*/  @!P0 BRA `(.L_x_769) ;  /* 0x0000000000048947 */ /* 0x008fec0003800000 */
[----:B------:R-:W-:Y:S01]  /*ebb0*/  BPT.TRAP 0x1 ;  /* 0x000000040000795c */ /* 0x000fe20000300000 */
.L_x_769:
        /* <DEDUP_REMOVED lines=49> */
[----:B------:R-:W-:Y:S01]  /*eed0*/  F2FP.SATFINITE.E4M3.F32.PACK_AB_MERGE_C R24, R113, R117, RZ ;  /* 0x000000757118723e */ /* 0x000fe200048070ff */
        /* <DEDUP_REMOVED lines=71> */
[----:B------:R-:W-:Y:S01]  /*f350*/  F2FP.SATFINITE.E4M3.F32.PACK_AB_MERGE_C R187, R107, R84, R24 ;  /* 0x000000546bbb723e */ /* 0x000fe20004807018 */
[----:B------:R-:W-:Y:S06]  /*f360*/  @P1 BRA `(.L_x_770) ;  /* 0xffffffcc002c1947 */ /* 0x000fec000383ffff */
[----:B------:R-:W-:-:S05]  /*f370*/  UMOV UR36, UR7 ;  /* 0x0000000700247c82 */ /* 0x000fca0008000000 */
.L_x_760:
[----:B------:R-:W-:-:S13]  /*f380*/  ISETP.GE.AND P1, PT, R3, R23, PT ;  /* 0x000000170300720c */ /* 0x000fda0003f26270 */
[----:B------:R-:W-:Y:S05]  /*f390*/  @!P1 BRA `(.L_x_771) ;  /* 0x0000005400389947 */ /* 0x000fea0003800000 */
[----:B------:R-:W-:Y:S01]  /*f3a0*/  IMAD.MOV.U32 R11, RZ, RZ, R10 ;  /* 0x000000ffff0b7224 */ /* 0x000fe200078e000a */
[----:B------:R-:W-:Y:S01]  /*f3b0*/  ULDC UR21, c[0x0][0x9e4] ;  /* 0x0002790000157ab9 */ /* 0x000fe20000000800 */
[----:B------:R-:W-:Y:S01]  /*f3c0*/  IMAD.MOV.U32 R12, RZ, RZ, R9 ;  /* 0x000000ffff0c7224 */ /* 0x000fe200078e0009 */
[----:B------:R-:W-:Y:S01]  /*f3d0*/  ULDC UR22, c[0x0][0x2e0] ;  /* 0x0000b80000167ab9 */ /* 0x000fe20000000800 */
[----:B------:R-:W-:Y:S01]  /*f3e0*/  IMAD.MOV.U32 R14, RZ, RZ, R17 ;  /* 0x000000ffff0e7224 */ /* 0x000fe200078e0011 */
[----:B------:R-:W-:Y:S01]  /*f3f0*/  ULDC UR23, c[0x0][0x9e0] ;  /* 0x0002780000177ab9 */ /* 0x000fe20000000800 */
[----:B------:R-:W-:-:S07]  /*f400*/  IMAD.IADD R13, R212, 0x1, R4 ;  /* 0x00000001d40d7824 */ /* 0x000fce00078e0204 */
.L_x_789:
[----:B------:R-:W-:Y:S01]  /*f410*/  ISETP.NE.AND P2, PT, RZ, UR40, PT ;  /* 0x00000028ff007c0c */ /* 0x000fe2000bf45270 */
[----:B------:R-:W-:-:S04]  /*f420*/  UISETP.NE.AND UP0, UPT, UR36, 0x1, UPT ;  /* 0x000000012400788c */ /* 0x000fc8000bf05270 */
[----:B------:R-:W-:-:S06]  /*f430*/  USEL UR7, URZ, 0x1, UP0 ;  /* 0x000000013f077887 */ /* 0x000fcc0008000000 */
[----:B------:R-:W-:Y:S02]  /*f440*/  LOP3.LUT R17, R14, UR7, RZ, 0x3c, !PT ;  /* 0x000000070e117c12 */ /* 0x000fe4000f8e3cff */
[----:B------:R-:W-:Y:S05]  /*f450*/  @P2 BRA `(.L_x_772) ;  /* 0x0000000000342947 */ /* 0x000fea0003800000 */
[----:B------:R-:W-:Y:S05]  /*f460*/  @!P0 BRA `(.L_x_773) ;  /* 0x0000000000048947 */ /* 0x000fea0003800000 */
[----:B------:R-:W-:Y:S01]  /*f470*/  BPT.TRAP 0x1 ;  /* 0x000000040000795c */ /* 0x000fe20000300000 */
.L_x_773:
        /* <DEDUP_REMOVED lines=8> */
.L_x_774:
[----:B--2---:R-:W-:Y:S05]  /*f500*/  @P1 BRA `(.L_x_772) ;  /* 0x0000000000081947 */ /* 0x004fea0003800000 */
[----:B------:R-:W2:Y:S02]  /*f510*/  SYNCS.PHASECHK.TRANS64.TRYWAIT P1, [UR7+0x28830], R9 ;  /* 0x02883009ff0075a7 */ /* 0x000ea40008020147 */
[----:B--2---:R-:W-:Y:S05]  /*f520*/  @!P1 BRA `(.L_x_775) ;  /* 0x000000b0009c9947 */ /* 0x004fea0003800000 */
.L_x_772:
        /* <DEDUP_REMOVED lines=32> */
.L_x_777:
[----:B------:R-:W-:Y:S01]  /*f730*/  ULEA UR10, UR36, UR38, 0x3 ;  /* 0x00000026240a7291 */ /* 0x000fe2000f8e183f */
[----:B------:R-:W-:-:S08]  /*f740*/  SHF.L.U32 R9, R14, 0x1f, RZ ;  /* 0x0000001f0e097819 */ /* 0x000fd000000006ff */
[----:B------:R1:W2:Y:S01]  /*f750*/  SYNCS.PHASECHK.TRANS64.TRYWAIT P1, [UR10+0x28850], R9 ;  /* 0x02885009ff0075a7 */ /* 0x0002a2000802014a */
[----:B------:R-:W-:Y:S05]  /*f760*/  @!P0 BRA `(.L_x_778) ;  /* 0x0000000000048947 */ /* 0x000fea0003800000 */
[----:B------:R-:W-:Y:S01]  /*f770*/  BPT.TRAP 0x1 ;  /* 0x000000040000795c */ /* 0x000fe20000300000 */
.L_x_778:
[----:B--2---:R-:W-:Y:S05]  /*f780*/  @P1 BRA `(.L_x_776) ;  /* 0x0000000000081947 */ /* 0x004fea0003800000 */
[----:B------:R-:W2:Y:S02]  /*f790*/  SYNCS.PHASECHK.TRANS64.TRYWAIT P1, [UR10+0x28850], R9 ;  /* 0x02885009ff0075a7 */ /* 0x000ea4000802014a */
[----:B--2---:R-:W-:Y:S05]  /*f7a0*/  @!P1 BRA `(.L_x_779) ;  /* 0x000000b000149947 */ /* 0x004fea0003800000 */
.L_x_776:
        /* <DEDUP_REMOVED lines=20> */
[----:B------:R-:W-:Y:S01]  /*f8f0*/  UIADD3 UR14, UR10, 0x2, URZ ;  /* 0x000000020a0e7890 */ /* 0x000fe2000fffe03f */
[C---:B------:R-:W-:Y:S01]  /*f900*/  FMUL.FTZ R74, R0.reuse, R76 ;  /* 0x0000004c004a7220 */ /* 0x040fe20000410000 */
[C---:B------:R-:W-:Y:S01]  /*f910*/  FMUL.FTZ R76, R0.reuse, R82 ;  /* 0x00000052004c7220 */ /* 0x040fe20000410000 */
[C---:B------:R-:W-:Y:S01]  /*f920*/  FMUL.FTZ R82, R0.reuse, R84 ;  /* 0x0000005400527220 */ /* 0x040fe20000410000 */
[C---:B------:R-:W-:Y:S01]  /*f930*/  FMUL.FTZ R84, R0.reuse, R90 ;  /* 0x0000005a00547220 */ /* 0x040fe20000410000 */
[----:B------:R-:W-:Y:S01]  /*f940*/  QGMMA.64x128x32.F32.E4M3.E4M3 R120, R204, gdesc[UR8], R120, gsb0 ;  /* 0x01e00008cc787df3 */ /* 0x000fe20008000878 */
        /* <DEDUP_REMOVED lines=83> */
[----:B------:R-:W-:Y:S01]  /*fe80*/  @!P1 PRMT R44, RZ, 0x654, R44 ;  /* 0x00000654ff2c9816 */ /* 0x000fe2000000002c */
[C---:B------:R-:W-:Y:S01]  /*fe90*/  FMUL.FTZ R39, R0.reuse, R45 ;  /* 0x0000002d00277220 */ /* 0x040fe20000410000 */
[C---:B------:R-:W-:Y:S01]  /*fea0*/  FMUL.FTZ R104, R0.reuse, R110 ;  /* 0x0000006e00687220 */ /* 0x040fe20000410000 */
[C---:B------:R-:W-:Y:S01]  /*feb0*/  FMUL.FTZ R111, R0.reuse, R112 ;  /* 0x00000070006f7220 */ /* 0x040fe20000410000 */
[C---:B------:R-:W-:Y:S01]  /*fec0*/  FMUL.FTZ R113, R0.reuse, R113 ;  /* 0x0000007100717220 */ /* 0x040fe20000410000 */
[----:B------:R-:W-:Y:S01]  /*fed0*/  FMUL.FTZ R110, R0, R118 ;  /* 0x00000076006e7220 */ /* 0x000fe20000410000 */
[----:B------:R-:W-:-:S02]  /*fee0*/  IMAD R45, R19, UR22, R117 ;  /* 0x00000016132d7c24 */ /* 0x000fc4000f8e0275 */
[----:B------:R-:W-:Y:S01]  /*fef0*/  FMUL.FTZ R112, R0, R119 ;  /* 0x0000007700707220 */ /* 0x000fe20000410000 */
[----:B------:R-:W2:Y:S02]  /*ff00*/  MUFU.TANH R9, R9 ;  /* 0x0000000900097308 */ /* 0x000ea40000002400 */
[----:B-1----:R-:W-:Y:S01]  /*ff10*/  IADD3 R45, R45, 0x1, -R114 ;  /* 0x000000012d2d7810 */ /* 0x002fe20007ffe872 */
[----:B------:R-:W-:-:S05]  /*ff20*/  IMAD R114, R18, -0x2, R117 ;  /* 0xfffffffe12727824 */ /* 0x000fca00078e0275 */
[----:B------:R-:W1:Y:S01]  /*ff30*/  MUFU.TANH R14, R14 ;  /* 0x0000000e000e7308 */ /* 0x000e620000002400 */
[----:B------:R-:W-:-:S07]  /*ff40*/  IMAD R45, R18, -0x2, R45 ;  /* 0xfffffffe122d7824 */ /* 0x000fce00078e022d */
[----:B------:R-:W3:Y:S08]  /*ff50*/  MUFU.TANH R10, R10 ;  /* 0x0000000a000a7308 */ /* 0x000ef00000002400 */
[----:B------:R-:W4:Y:S08]  /*ff60*/  MUFU.TANH R15, R15 ;  /* 0x0000000f000f7308 */ /* 0x000f300000002400 */
        /* <DEDUP_REMOVED lines=115> */
[----:B------:R-:W-:Y:S01]  /*106a0*/  IADD3 R187, -R210, 0xb, RZ ;  /* 0x0000000bd2bb7810 */ /* 0x000fe20007ffe1ff */
[C---:B------:R-:W-:Y:S02]  /*106b0*/  VIADD R186, R45.reuse, UR23 ;  /* 0x000000172dba7c36 */ /* 0x040fe40008000000 */
[----:B------:R-:W-:Y:S02]  /*106c0*/  VIADD R185, R45, UR6 ;  /* 0x000000062db97c36 */ /* 0x000fe40008000000 */
[----:B------:R1:W-:Y:S06]  /*106d0*/  BAR.ARV R187, 0x100 ;  /* 0x000400bb0000751d */ /* 0x0003ec0000002000 */
[----:B------:R1:W-:Y:S01]  /*106e0*/  @!P1 SYNCS.ARRIVE.TRANS64.RED.A1T0 RZ, [R44+URZ], RZ ;  /* 0x000000ff2cff99a7 */ /* 0x0003e2000810043f */
[----:B------:R-:W-:Y:S01]  /*106f0*/  ISETP.GE.AND P1, PT, R8, 0x1, PT ;  /* 0x000000010800780c */ /* 0x000fe20003f26270 */
[----:B------:R-:W-:-:S02]  /*10700*/  IMAD.IADD R184, R4, 0x1, R186 ;  /* 0x0000000104b87824 */ /* 0x000fc400078e02ba */
[----:B------:R-:W-:-:S10]  /*10710*/  IMAD.IADD R118, R4, 0x1, R185 ;  /* 0x0000000104767824 */ /* 0x000fd400078e02b9 */
[----:B-1234-:R-:W-:Y:S05]  /*10720*/  @!P1 BRA `(.L_x_780) ;  /* 0x0000000000589947 */ /* 0x01efea0003800000 */
        /* <DEDUP_REMOVED lines=11> */
.L_x_782:
[----:B------:R-:W-:-:S05]  /*107e0*/  IMAD.U32 R187, RZ, RZ, UR21 ;  /* 0x00000015ffbb7e24 */ /* 0x000fca000f8e00ff */
[----:B------:R-:W-:-:S13]  /*107f0*/  ISETP.NE.AND P1, PT, R187, 0x1, PT ;  /* 0x00000001bb00780c */ /* 0x000fda0003f25270 */
[----:B------:R-:W1:Y:S01]  /*10800*/  @P1 LDC.64 R44, c[0x0][0x9e8] ;  /* 0x00027a00ff2c1b82 */ /* 0x000e620000000a00 */
[----:B------:R-:W-:-:S04]  /*10810*/  @P1 IMAD.IADD R119, R212, 0x1, R4 ;  /* 0x00000001d4771824 */ /* 0x000fc800078e0204 */
[----:B-1----:R-:W-:-:S04]  /*10820*/  @P1 IMAD.HI.U32 R44, R119, R44, RZ ;  /* 0x0000002c772c1227 */ /* 0x002fc800078e00ff */
[----:B------:R-:W-:Y:S01]  /*10830*/  IMAD.MOV.U32 R119, RZ, RZ, R13 ;  /* 0x000000ffff777224 */ /* 0x000fe200078e000d */
[----:B------:R-:W-:-:S07]  /*10840*/  @P1 SHF.R.U32.HI R119, RZ, R45, R44 ;  /* 0x0000002dff771219 */ /* 0x000fce000001162c */
.L_x_783:
[----:B------:R-:W-:Y:S05]  /*10850*/  BSYNC B0 ;  /* 0x0000000000007941 */ /* 0x000fea0003800000 */
.L_x_781:
[----:B------:R-:W-:-:S05]  /*10860*/  IMAD R45, R119, R187, R114 ;  /* 0x000000bb772d7224 */ /* 0x000fca00078e0272 */
[----:B------:R-:W-:Y:S02]  /*10870*/  VIADDMNMX R184, R45, R187, R184, PT ;  /* 0x000000bb2db87246 */ /* 0x000fe400038001b8 */
[----:B------:R-:W-:-:S07]  /*10880*/  VIMNMX R118, R118, R45, !PT ;  /* 0x0000002d76767248 */ /* 0x000fce0007fe0100 */
.L_x_780:
        /* <DEDUP_REMOVED lines=280> */
[----:B------:R-:W-:-:S13]  /*11a10*/  ISETP.GE.AND P6, PT, R8, 0x1, PT ;  /* 0x000000010800780c */ /* 0x000fda0003fc6270 */
        /* <DEDUP_REMOVED lines=13> */
.L_x_786:
[----:B------:R-:W-:-:S05]  /*11af0*/  IMAD.U32 R14, RZ, RZ, UR21 ;  /* 0x00000015ff0e7e24 */ /* 0x000fca000f8e00ff */
[----:B------:R-:W-:-:S13]  /*11b00*/  ISETP.NE.AND P6, PT, R14, 0x1, PT ;  /* 0x000000010e00780c */ /* 0x000fda0003fc5270 */
[----:B------:R-:W1:Y:S02]  /*11b10*/  @P6 LDC.64 R20, c[0x0][0x9e8] ;  /* 0x00027a00ff146b82 */ /* 0x000e640000000a00 */
[----:B-1----:R-:W-:-:S05]  /*11b20*/  @P6 IMAD.HI.U32 R20, R9, R20, RZ ;  /* 0x0000001409146227 */ /* 0x002fca00078e00ff */
[----:B------:R-:W-:-:S07]  /*11b30*/  @P6 SHF.R.U32.HI R9, RZ, R21, R20 ;  /* 0x00000015ff096219 */ /* 0x000fce0000011614 */
.L_x_787:
[----:B------:R-:W-:Y:S05]  /*11b40*/  BSYNC B0 ;  /* 0x0000000000007941 */ /* 0x000fea0003800000 */
.L_x_785:
[----:B------:R-:W-:-:S05]  /*11b50*/  IMAD R9, R9, R14, R114 ;  /* 0x0000000e09097224 */ /* 0x000fca00078e0272 */
[----:B------:R-:W-:Y:S02]  /*11b60*/  VIADDMNMX R186, R9, R14, R186, PT ;  /* 0x0000000e09ba7246 */ /* 0x000fe400038001ba */
[----:B------:R-:W-:-:S07]  /*11b70*/  VIMNMX R185, R185, R9, !PT ;  /* 0x00000009b9b97248 */ /* 0x000fce0007fe0100 */
.L_x_784:
        /* <DEDUP_REMOVED lines=118> */
[C---:B------:R-:W-:Y:S02]  /*122e0*/  ISETP.GT.AND P1, PT, R185.reuse, 0x48, !P1 ;  /* 0x00000048b900780c */ /* 0x040fe40004f24270 */
[----:B------:R-:W-:Y:S01]  /*122f0*/  ISETP.GT.AND P2, PT, R185, 0xa9, !P2 ;  /* 0x000000a9b900780c */ /* 0x000fe20005744270 */
[----:B------:R-:W2:Y:S01]  /*12300*/  SHFL.BFLY PT, R9, R24, 0x2, 0x1f ;  /* 0x0c401f0018097f89 */ /* 0x000ea200000e0000 */
[----:B------:R-:W-:-:S02]  /*12310*/  ISETP.LT.OR P1, PT, R186, 0x49, P1 ;  /* 0x00000049ba00780c */ /* 0x000fc40000f21670 */
[----:B------:R-:W-:Y:S02]  /*12320*/  ISETP.LT.OR P2, PT, R186, 0xaa, P2 ;  /* 0x000000aaba00780c */ /* 0x000fe40001741670 */
[----:B------:R-:W-:Y:S02]  /*12330*/  FSEL R56, R56, -INF , !P1 ;  /* 0xff80000038387808 */ /* 0x000fe40004800000 */
[----:B------:R-:W-:Y:S02]  /*12340*/  LOP3.LUT P1, RZ, R16, 0x10000000, RZ, 0xc0, !PT ;  /* 0x1000000010ff7812 */ /* 0x000fe4000782c0ff */
[C---:B------:R-:W-:Y:S02]  /*12350*/  ISETP.GT.AND P3, PT, R185.reuse, 0xb0, !P3 ;  /* 0x000000b0b900780c */ /* 0x040fe40005f64270 */
[----:B------:R-:W-:Y:S02]  /*12360*/  ISETP.GT.AND P1, PT, R185, 0x49, !P1 ;  /* 0x00000049b900780c */ /* 0x000fe40004f24270 */
[----:B------:R-:W-:-:S02]  /*12370*/  FSEL R105, R105, -INF , !P2 ;  /* 0xff80000069697808 */ /* 0x000fc40005000000 */
[C---:B------:R-:W-:Y:S02]  /*12380*/  ISETP.LT.OR P1, PT, R186.reuse, 0x4a, P1 ;  /* 0x0000004aba00780c */ /* 0x040fe40000f21670 */
[----:B------:R-:W-:Y:S02]  /*12390*/  ISETP.LT.OR P3, PT, R186, 0xb1, P3 ;  /* 0x000000b1ba00780c */ /* 0x000fe40001f61670 */
[----:B------:R-:W-:Y:S02]  /*123a0*/  FSEL R57, R57, -INF , !P1 ;  /* 0xff80000039397808 */ /* 0x000fe40004800000 */
[----:B------:R-:W-:Y:S02]  /*123b0*/  ISETP.GT.AND P1, PT, R185, 0x50, !P6 ;  /* 0x00000050b900780c */ /* 0x000fe40007724270 */
[----:B------:R-:W-:Y:S02]  /*123c0*/  LOP3.LUT P6, RZ, R16, 0x10000, RZ, 0xc0, !PT ;  /* 0x0001000010ff7812 */ /* 0x000fe400078cc0ff */
[----:B------:R-:W-:-:S02]  /*123d0*/  ISETP.LT.OR P1, PT, R186, 0x51, P1 ;  /* 0x00000051ba00780c */ /* 0x000fc40000f21670 */
[----:B--2---:R-:W-:Y:S02]  /*123e0*/  FMNMX.FTZ R26, R24, R9, !PT ;  /* 0x00000009181a7209 */ /* 0x004fe40007810000 */
[----:B------:R-:W-:Y:S02]  /*123f0*/  FSEL R60, R60, -INF , !P1 ;  /* 0xff8000003c3c7808 */ /* 0x000fe40004800000 */
[----:B------:R-:W-:Y:S01]  /*12400*/  LOP3.LUT P1, RZ, R16, 0x4000000, RZ, 0xc0, !PT ;  /* 0x0400000010ff7812 */ /* 0x000fe2000782c0ff */
[----:B------:R-:W2:Y:S01]  /*12410*/  SHFL.BFLY PT, R9, R26, 0x1, 0x1f ;  /* 0x0c201f001a097f89 */ /* 0x000ea200000e0000 */
[C---:B------:R-:W-:Y:S02]  /*12420*/  ISETP.GT.AND P4, PT, R185.reuse, 0xb1, !P4 ;  /* 0x000000b1b900780c */ /* 0x040fe40006784270 */
[----:B------:R-:W-:Y:S02]  /*12430*/  ISETP.GT.AND P1, PT, R185, 0x51, !P1 ;  /* 0x00000051b900780c */ /* 0x000fe40004f24270 */
[----:B------:R-:W-:-:S02]  /*12440*/  FSEL R109, R109, -INF , !P3 ;  /* 0xff8000006d6d7808 */ /* 0x000fc40005800000 */
[----:B------:R-:W-:Y:S02]  /*12450*/  ISETP.LT.OR P1, PT, R186, 0x52, P1 ;  /* 0x00000052ba00780c */ /* 0x000fe40000f21670 */
[----:B------:R-:W-:Y:S02]  /*12460*/  ISETP.GT.AND P5, PT, R185, 0xb8, !P5 ;  /* 0x000000b8b900780c */ /* 0x000fe40006fa4270 */
[----:B------:R-:W-:Y:S02]  /*12470*/  FSEL R61, R61, -INF , !P1 ;  /* 0xff8000003d3d7808 */ /* 0x000fe40004800000 */
[----:B------:R-:W-:Y:S02]  /*12480*/  LOP3.LUT P1, RZ, R16, 0x2000000, RZ, 0xc0, !PT ;  /* 0x0200000010ff7812 */ /* 0x000fe4000782c0ff */
[----:B------:R-:W-:Y:S02]  /*12490*/  ISETP.LT.OR P4, PT, R186, 0xb2, P4 ;  /* 0x000000b2ba00780c */ /* 0x000fe40002781670 */
[----:B------:R-:W-:-:S02]  /*124a0*/  ISETP.GT.AND P1, PT, R185, 0x58, !P1 ;  /* 0x00000058b900780c */ /* 0x000fc40004f24270 */
[C---:B------:R-:W-:Y:S02]  /*124b0*/  ISETP.LT.OR P5, PT, R186.reuse, 0xb9, P5 ;  /* 0x000000b9ba00780c */ /* 0x040fe40002fa1670 */
[----:B------:R-:W-:Y:S02]  /*124c0*/  ISETP.LT.OR P1, PT, R186, 0x59, P1 ;  /* 0x00000059ba00780c */ /* 0x000fe40000f21670 */
[----:B------:R-:W-:Y:S02]  /*124d0*/  FSEL R107, R107, -INF , !P4 ;  /* 0xff8000006b6b7808 */ /* 0x000fe40006000000 */
[----:B------:R-:W-:Y:S02]  /*124e0*/  FSEL R65, R65, -INF , !P1 ;  /* 0xff80000041417808 */ /* 0x000fe40004800000 */
[----:B------:R-:W-:Y:S02]  /*124f0*/  LOP3.LUT P1, RZ, R16, 0x1000000, RZ, 0xc0, !PT ;  /* 0x0100000010ff7812 */ /* 0x000fe4000782c0ff */
[----:B--2---:R-:W-:-:S02]  /*12500*/  FMNMX.FTZ R9, R26, R9, !PT ;  /* 0x000000091a097209 */ /* 0x004fc40007810000 */
[----:B------:R-:W-:-:S03]  /*12510*/  ISETP.GT.AND P1, PT, R185, 0x59, !P1 ;  /* 0x00000059b900780c */ /* 0x000fc60004f24270 */
[----:B-1----:R-:W-:Y:S01]  /*12520*/  FFMA.FTZ R20, R9, R64, -8 ;  /* 0xc100000009147423 */ /* 0x002fe20000010040 */
        /* <DEDUP_REMOVED lines=78> */
[C---:B------:R-:W-:Y:S02]  /*12a10*/  ISETP.GT.AND P1, PT, R185.reuse, RZ, !P6 ;  /* 0x000000ffb900720c */ /* 0x040fe40007724270 */
        /* <DEDUP_REMOVED lines=12> */
[----:B------:R-:W-:Y:S01]  /*12ae0*/  FSEL R185, R110, -INF , !P5 ;  /* 0xff8000006eb97808 */ /* 0x000fe20006800000 */
[----:B------:R-:W-:-:S01]  /*12af0*/  FFMA.FTZ R30, R189, R64, -R20 ;  /* 0x00000040bd1e7223 */ /* 0x000fc20000010814 */
[----:B------:R-:W-:Y:S01]  /*12b00*/  FMNMX.FTZ R187, R25, R10, !PT ;  /* 0x0000000a19bb7209 */ /* 0x000fe20007810000 */
[----:B------:R-:W-:-:S01]  /*12b10*/  FFMA.FTZ R34, R191, R64, -R20 ;  /* 0x00000040bf227223 */ /* 0x000fc20000010814 */
[-CC-:B------:R-:W-:Y:S01]  /*12b20*/  FFMA.FTZ R110, R111, R64.reuse, -R20.reuse ;  /* 0x000000406f6e7223 */ /* 0x180fe20000010814 */
        /* <DEDUP_REMOVED lines=12> */
[----:B------:R-:W-:Y:S01]  /*12bf0*/  FMUL.FTZ R117, R115, R64 ;  /* 0x0000004073757220 */ /* 0x000fe20000410000 */
        /* <DEDUP_REMOVED lines=46> */
[----:B------:R-:W-:Y:S01]  /*12ee0*/  FFMA.FTZ R108, R233, R64, -R20 ;  /* 0x00000040e96c7223 */ /* 0x000fe20000010814 */
[----:B------:R-:W-:Y:S01]  /*12ef0*/  MUFU.EX2 R24, R24 ;  /* 0x0000001800187308 */ /* 0x000fe20000000800 */
[----:B------:R-:W-:-:S04]  /*12f00*/  FMNMX.FTZ R187, R57, R10, !PT ;  /* 0x0000000a39bb7209 */ /* 0x000fc80007810000 */
[----:B------:R-:W-:-:S03]  /*12f10*/  FMNMX.FTZ R10, R60, R187, !PT ;  /* 0x000000bb3c0a7209 */ /* 0x000fc60007810000 */
[----:B------:R-:W1:Y:S01]  /*12f20*/  MUFU.EX2 R117, R117 ;  /* 0x0000007500757308 */ /* 0x000e620000000800 */
[----:B------:R-:W-:-:S04]  /*12f30*/  FMNMX.FTZ R10, R61, R10, !PT ;  /* 0x0000000a3d0a7209 */ /* 0x000fc80007810000 */
[----:B------:R-:W-:-:S03]  /*12f40*/  FMNMX.FTZ R187, R65, R10, !PT ;  /* 0x0000000a41bb7209 */ /* 0x000fc60007810000 */
[----:B------:R-:W-:Y:S01]  /*12f50*/  MUFU.EX2 R45, R45 ;  /* 0x0000002d002d7308 */ /* 0x000fe20000000800 */
        /* <DEDUP_REMOVED lines=28> */
[----:B------:R-:W-:Y:S02]  /*13120*/  FMNMX.FTZ R10, R104, R187, !PT ;  /* 0x000000bb680a7209 */ /* 0x000fe40007810000 */
[----:B------:R-:W-:Y:S01]  /*13130*/  FSEL R187, R112, -INF , !P2 ;  /* 0xff80000070bb7808 */ /* 0x000fe20005000000 */
[----:B------:R-:W-:Y:S01]  /*13140*/  MUFU.EX2 R39, R39 ;  /* 0x0000002700277308 */ /* 0x000fe20000000800 */
[----:B------:R-:W-:-:S04]  /*13150*/  FMNMX.FTZ R10, R105, R10, !PT ;  /* 0x0000000a690a7209 */ /* 0x000fc80007810000 */
[----:B------:R-:W-:-:S03]  /*13160*/  FMNMX.FTZ R10, R109, R10, !PT ;  /* 0x0000000a6d0a7209 */ /* 0x000fc60007810000 */
[----:B------:R-:W-:Y:S01]  /*13170*/  MUFU.EX2 R44, R44 ;  /* 0x0000002c002c7308 */ /* 0x000fe20000000800 */
[----:B------:R-:W-:-:S04]  /*13180*/  FMNMX.FTZ R10, R107, R10, !PT ;  /* 0x0000000a6b0a7209 */ /* 0x000fc80007810000 */
[----:B------:R-:W-:-:S03]  /*13190*/  FMNMX.FTZ R10, R185, R10, !PT ;  /* 0x0000000ab90a7209 */ /* 0x000fc60007810000 */
[----:B------:R-:W-:Y:S01]  /*131a0*/  MUFU.EX2 R43, R43 ;  /* 0x0000002b002b7308 */ /* 0x000fe20000000800 */
[----:B------:R-:W-:-:S05]  /*131b0*/  FMNMX.FTZ R10, R187, R10, !PT ;  /* 0x0000000abb0a7209 */ /* 0x000fca0007810000 */
[----:B------:R-:W2:Y:S02]  /*131c0*/  SHFL.BFLY PT, R189, R10, 0x2, 0x1f ;  /* 0x0c401f000abd7f89 */ /* 0x000ea400000e0000 */
[----:B------:R-:W-:Y:S08]  /*131d0*/  MUFU.EX2 R48, R48 ;  /* 0x0000003000307308 */ /* 0x000ff00000000800 */
[----:B------:R-:W-:Y:S08]  /*131e0*/  MUFU.EX2 R49, R49 ;  /* 0x0000003100317308 */ /* 0x000ff00000000800 */
[----:B------:R-:W-:Y:S01]  /*131f0*/  MUFU.EX2 R52, R52 ;  /* 0x0000003400347308 */ /* 0x000fe20000000800 */
[----:B--2---:R-:W-:Y:S01]  /*13200*/  FMNMX.FTZ R112, R10, R189, !PT ;  /* 0x000000bd0a707209 */ /* 0x004fe20007810000 */
[----:B------:R-:W-:-:S06]  /*13210*/  FFMA.FTZ R189, R235, R64, -R20 ;  /* 0x00000040ebbd7223 */ /* 0x000fcc0000010814 */
[----:B------:R-:W-:Y:S01]  /*13220*/  MUFU.EX2 R53, R53 ;  /* 0x0000003500357308 */ /* 0x000fe20000000800 */
[----:B------:R-:W2:Y:S07]  /*13230*/  SHFL.BFLY PT, R191, R112, 0x1, 0x1f ;  /* 0x0c201f0070bf7f89 */ /* 0x000eae00000e0000 */
[----:B------:R-:W-:Y:S08]  /*13240*/  MUFU.EX2 R58, R58 ;  /* 0x0000003a003a7308 */ /* 0x000ff00000000800 */
[----:B------:R-:W-:Y:S08]  /*13250*/  MUFU.EX2 R59, R59 ;  /* 0x0000003b003b7308 */ /* 0x000ff00000000800 */
[----:B------:R-:W-:Y:S01]  /*13260*/  MUFU.EX2 R62, R62 ;  /* 0x0000003e003e7308 */ /* 0x000fe20000000800 */
[----:B--2---:R-:W-:-:S04]  /*13270*/  FMNMX.FTZ R10, R112, R191, !PT ;  /* 0x000000bf700a7209 */ /* 0x004fc80007810000 */
        /* <DEDUP_REMOVED lines=15> */
[----:B------:R-:W-:Y:S01]  /*13370*/  FSEL R60, R10, RZ, P1 ;  /* 0x000000ff0a3c7208 */ /* 0x000fe20000800000 */
[-CC-:B------:R-:W-:Y:S01]  /*13380*/  FFMA.FTZ R33, R40, R64.reuse, -R115.reuse ;  /* 0x0000004028217223 */ /* 0x180fe20000010873 */
[----:B------:R-:W-:-:S01]  /*13390*/  FFMA.FTZ R40, R47, R64, -R115 ;  /* 0x000000402f287223 */ /* 0x000fc20000010873 */
[-CC-:B------:R-:W-:Y:S01]  /*133a0*/  FFMA.FTZ R47, R54, R64.reuse, -R115.reuse ;  /* 0x00000040362f7223 */ /* 0x180fe20000010873 */
[----:B------:R-:W-:-:S01]  /*133b0*/  FFMA.FTZ R54, R57, R64, -R115 ;  /* 0x0000004039367223 */ /* 0x000fc20000010873 */
[----:B------:R-:W-:Y:S01]  /*133c0*/  FADD.FTZ R57, -R60, R11 ;  /* 0x0000000b3c397221 */ /* 0x000fe20000010100 */
[----:B------:R-:W-:-:S01]  /*133d0*/  FFMA.FTZ R12, R15, R64, -R115 ;  /* 0x000000400f0c7223 */ /* 0x000fc20000010873 */
[----:B------:R-:W-:Y:S01]  /*133e0*/  MUFU.EX2 R191, R191 ;  /* 0x000000bf00bf7308 */ /* 0x000fe20000000800 */
[----:B------:R-:W-:-:S01]  /*133f0*/  FFMA.FTZ R15, R25, R64, -R115 ;  /* 0x00000040190f7223 */ /* 0x000fc20000010873 */
[-C--:B------:R-:W-:Y:S01]  /*13400*/  FMUL.FTZ R60, R57, R64.reuse ;  /* 0x00000040393c7220 */ /* 0x080fe20000410000 */
[----:B------:R-:W-:-:S01]  /*13410*/  FFMA.FTZ R25, R32, R64, -R115 ;  /* 0x0000004020197223 */ /* 0x000fc20000010873 */
[-CC-:B------:R-:W-:Y:S01]  /*13420*/  FFMA.FTZ R32, R37, R64.reuse, -R115.reuse ;  /* 0x0000004025207223 */ /* 0x180fe20000010873 */
[----:B------:R-:W-:-:S01]  /*13430*/  FFMA.FTZ R37, R46, R64, -R115 ;  /* 0x000000402e257223 */ /* 0x000fc20000010873 */
[-CC-:B------:R-:W-:Y:S01]  /*13440*/  FFMA.FTZ R46, R51, R64.reuse, -R115.reuse ;  /* 0x00000040332e7223 */ /* 0x180fe20000010873 */
[----:B------:R-:W-:-:S01]  /*13450*/  FFMA.FTZ R51, R56, R64, -R115 ;  /* 0x0000004038337223 */ /* 0x000fc20000010873 */
[----:B------:R-:W2:Y:S01]  /*13460*/  MUFU.EX2 R60, R60 ;  /* 0x0000003c003c7308 */ /* 0x000ea20000000800 */
[----:B------:R-:W-:-:S01]  /*13470*/  FFMA.FTZ R56, R61, R64, -R115 ;  /* 0x000000403d387223 */ /* 0x000fc20000010873 */
[-CC-:B------:R-:W-:Y:S01]  /*13480*/  FFMA.FTZ R65, R65, R64.reuse, -R115.reuse ;  /* 0x0000004041417223 */ /* 0x180fe20000010873 */
[----:B------:R-:W-:-:S01]  /*13490*/  FFMA.FTZ R61, R72, R64, -R115 ;  /* 0x00000040483d7223 */ /* 0x000fc20000010873 */
[----:B-1----:R-:W-:Y:S01]  /*134a0*/  FFMA.FTZ R72, R117, R7, R24 ;  /* 0x0000000775487223 */ /* 0x002fe20000010018 */
[----:B------:R-:W-:-:S01]  /*134b0*/  FFMA.FTZ R57, R68, R64, -R115 ;  /* 0x0000004044397223 */ /* 0x000fc20000010873 */
[-CC-:B------:R-:W-:Y:S01]  /*134c0*/  FFMA.FTZ R68, R69, R64.reuse, -R115.reuse ;  /* 0x0000004045447223 */ /* 0x180fe20000010873 */
[----:B------:R-:W-:-:S01]  /*134d0*/  FFMA.FTZ R66, R66, R64, -R115 ;  /* 0x0000004042427223 */ /* 0x000fc20000010873 */
[----:B------:R-:W1:Y:S01]  /*134e0*/  MUFU.EX2 R12, R12 ;  /* 0x0000000c000c7308 */ /* 0x000e620000000800 */
[----:B------:R-:W-:-:S07]  /*134f0*/  FFMA.FTZ R185, R185, R64, -R115 ;  /* 0x00000040b9b97223 */ /* 0x000fce0000010873 */
[----:B------:R-:W3:Y:S01]  /*13500*/  MUFU.EX2 R14, R14 ;  /* 0x0000000e000e7308 */ /* 0x000ee20000000800 */
[----:B--2---:R-:W-:-:S07]  /*13510*/  FFMA.FTZ R7, R60, R6, R191 ;  /* 0x000000063c077223 */ /* 0x004fce00000100bf */
[----:B------:R-:W2:Y:S01]  /*13520*/  MUFU.EX2 R15, R15 ;  /* 0x0000000f000f7308 */ /* 0x000ea20000000800 */
[----:B-1----:R-:W-:-:S07]  /*13530*/  FADD.FTZ R7, R12, R7 ;  /* 0x000000070c077221 */ /* 0x002fce0000010000 */
[----:B------:R-:W1:Y:S01]  /*13540*/  MUFU.EX2 R20, R20 ;  /* 0x0000001400147308 */ /* 0x000e620000000800 */
[----:B---3--:R-:W-:-:S07]  /*13550*/  FADD.FTZ R114, R14, R7 ;  /* 0x000000070e727221 */ /* 0x008fce0000010000 */
[----:B------:R3:W-:Y:S01]  /*13560*/  MUFU.EX2 R11, R65 ;  /* 0x00000041000b7308 */ /* 0x0007e20000000800 */
[----:B--2---:R-:W-:-:S07]  /*13570*/  FADD.FTZ R69, R15, R114 ;  /* 0x000000720f457221 */ /* 0x004fce0000010000 */
[----:B------:R-:W2:Y:S01]  /*13580*/  MUFU.EX2 R21, R21 ;  /* 0x0000001500157308 */ /* 0x000ea20000000800 */
[----:B---3--:R-:W-:-:S01]  /*13590*/  FADD.FTZ R65, R45, R72 ;  /* 0x000000482d417221 */ /* 0x008fc20000010000 */
[----:B------:R-:W-:-:S03]  /*135a0*/  FFMA.FTZ R72, R73, R64, -R115 ;  /* 0x0000004049487223 */ /* 0x000fc60000010873 */
[----:B------:R-:W-:Y:S01]  /*135b0*/  FADD.FTZ R6, R26, R65 ;  /* 0x000000411a067221 */ /* 0x000fe20000010000 */
[----:B------:R-:W-:-:S01]  /*135c0*/  FFMA.FTZ R65, R76, R64, -R115 ;  /* 0x000000404c417223 */ /* 0x000fc20000010873 */
[----:B-1----:R-:W-:Y:S01]  /*135d0*/  FADD.FTZ R76, R20, R69 ;  /* 0x00000045144c7221 */ /* 0x002fe20000010000 */
[----:B------:R-:W1:Y:S01]  /*135e0*/  MUFU.EX2 R25, R25 ;  /* 0x0000001900197308 */ /* 0x000e620000000800 */
[----:B------:R-:W-:-:S01]  /*135f0*/  FADD.FTZ R7, R119, R6 ;  /* 0x0000000677077221 */ /* 0x000fc20000010000 */
[----:B------:R-:W-:-:S03]  /*13600*/  FFMA.FTZ R69, R80, R64, -R115 ;  /* 0x0000004050457223 */ /* 0x000fc60000010873 */
[----:B------:R-:W-:-:S03]  /*13610*/  FADD.FTZ R6, R30, R7 ;  /* 0x000000071e067221 */ /* 0x000fc60000010000 */
[----:B------:R-:W3:Y:S01]  /*13620*/  MUFU.EX2 R28, R28 ;  /* 0x0000001c001c7308 */ /* 0x000ee20000000800 */
[----:B------:R-:W-:-:S01]  /*13630*/  FADD.FTZ R7, R27, R6 ;  /* 0x000000061b077221 */ /* 0x000fc20000010000 */
[----:B--2---:R-:W-:Y:S01]  /*13640*/  FADD.FTZ R6, R21, R76 ;  /* 0x0000004c15067221 */ /* 0x004fe20000010000 */
[----:B------:R-:W-:-:S02]  /*13650*/  FFMA.FTZ R76, R77, R64, -R115 ;  /* 0x000000404d4c7223 */ /* 0x000fc40000010873 */
[----:B------:R-:W-:-:S03]  /*13660*/  FADD.FTZ R114, R34, R7 ;  /* 0x0000000722727221 */ /* 0x000fc60000010000 */
[----:B------:R-:W2:Y:S01]  /*13670*/  MUFU.EX2 R29, R29 ;  /* 0x0000001d001d7308 */ /* 0x000ea20000000800 */
[----:B-1----:R-:W-:-:S01]  /*13680*/  FADD.FTZ R7, R25, R6 ;  /* 0x0000000619077221 */ /* 0x002fc20000010000 */
[----:B------:R-:W-:-:S04]  /*13690*/  FADD.FTZ R73, R31, R114 ;  /* 0x000000721f497221 */ /* 0x000fc80000010000 */
[----:B------:R-:W-:Y:S02]  /*136a0*/  FADD.FTZ R80, R38, R73 ;  /* 0x0000004926507221 */ /* 0x000fe40000010000 */
[----:B------:R-:W1:Y:S01]  /*136b0*/  MUFU.EX2 R32, R32 ;  /* 0x0000002000207308 */ /* 0x000e620000000800 */
[----:B---3--:R-:W-:-:S01]  /*136c0*/  FADD.FTZ R6, R28, R7 ;  /* 0x000000071c067221 */ /* 0x008fc20000010000 */
[----:B------:R-:W-:Y:S01]  /*136d0*/  FADD.FTZ R73, R35, R80 ;  /* 0x0000005023497221 */ /* 0x000fe20000010000 */
[----:B------:R-:W-:-:S03]  /*136e0*/  FFMA.FTZ R80, R81, R64, -R115 ;  /* 0x0000004051507223 */ /* 0x000fc60000010873 */
[----:B------:R-:W-:Y:S01]  /*136f0*/  FADD.FTZ R114, R42, R73 ;  /* 0x000000492a727221 */ /* 0x000fe20000010000 */
[----:B------:R-:W-:-:S01]  /*13700*/  FFMA.FTZ R73, R84, R64, -R115 ;  /* 0x0000004054497223 */ /* 0x000fc20000010873 */
[----:B------:R-:W3:Y:S01]  /*13710*/  MUFU.EX2 R33, R33 ;  /* 0x0000002100217308 */ /* 0x000ee20000000800 */
[----:B--2---:R-:W-:-:S01]  /*13720*/  FADD.FTZ R7, R29, R6 ;  /* 0x000000061d077221 */ /* 0x004fc20000010000 */
[----:B------:R-:W-:-:S04]  /*13730*/  FADD.FTZ R77, R39, R114 ;  /* 0x00000072274d7221 */ /* 0x000fc80000010000 */
[----:B------:R-:W-:Y:S02]  /*13740*/  FADD.FTZ R84, R44, R77 ;  /* 0x0000004d2c547221 */ /* 0x000fe40000010000 */
[----:B------:R-:W2:Y:S01]  /*13750*/  MUFU.EX2 R36, R36 ;  /* 0x0000002400247308 */ /* 0x000ea20000000800 */
[----:B-1----:R-:W-:-:S01]  /*13760*/  FADD.FTZ R6, R32, R7 ;  /* 0x0000000720067221 */ /* 0x002fc20000010000 */
[----:B------:R-:W-:Y:S01]  /*13770*/  FADD.FTZ R77, R43, R84 ;  /* 0x000000542b4d7221 */ /* 0x000fe20000010000 */
[----:B------:R-:W-:-:S03]  /*13780*/  FFMA.FTZ R84, R85, R64, -R115 ;  /* 0x0000004055547223 */ /* 0x000fc60000010873 */
[----:B------:R-:W-:Y:S01]  /*13790*/  FADD.FTZ R114, R48, R77 ;  /* 0x0000004d30727221 */ /* 0x000fe20000010000 */
[----:B------:R-:W-:-:S01]  /*137a0*/  FFMA.FTZ R77, R88, R64, -R115 ;  /* 0x00000040584d7223 */ /* 0x000fc20000010873 */
[----:B------:R-:W1:Y:S01]  /*137b0*/  MUFU.EX2 R37, R37 ;  /* 0x0000002500257308 */ /* 0x000e620000000800 */
[----:B---3--:R-:W-:-:S01]  /*137c0*/  FADD.FTZ R7, R33, R6 ;  /* 0x0000000621077221 */ /* 0x008fc20000010000 */
[----:B------:R-:W-:-:S04]  /*137d0*/  FADD.FTZ R81, R49, R114 ;  /* 0x0000007231517221 */ /* 0x000fc80000010000 */
[----:B------:R-:W-:Y:S02]  /*137e0*/  FADD.FTZ R88, R52, R81 ;  /* 0x0000005134587221 */ /* 0x000fe40000010000 */
[----:B------:R-:W3:Y:S01]  /*137f0*/  MUFU.EX2 R40, R40 ;  /* 0x0000002800287308 */ /* 0x000ee20000000800 */
[----:B--2---:R-:W-:-:S01]  /*13800*/  FADD.FTZ R6, R36, R7 ;  /* 0x0000000724067221 */ /* 0x004fc20000010000 */
[----:B------:R-:W-:Y:S01]  /*13810*/  FADD.FTZ R81, R53, R88 ;  /* 0x0000005835517221 */ /* 0x000fe20000010000 */
[----:B------:R-:W-:-:S03]  /*13820*/  FFMA.FTZ R88, R89, R64, -R115 ;  /* 0x0000004059587223 */ /* 0x000fc60000010873 */
[----:B------:R-:W-:Y:S01]  /*13830*/  FADD.FTZ R114, R58, R81 ;  /* 0x000000513a727221 */ /* 0x000fe20000010000 */
[----:B------:R-:W-:-:S01]  /*13840*/  FFMA.FTZ R81, R92, R64, -R115 ;  /* 0x000000405c517223 */ /* 0x000fc20000010873 */
[----:B------:R-:W2:Y:S01]  /*13850*/  MUFU.EX2 R41, R41 ;  /* 0x0000002900297308 */ /* 0x000ea20000000800 */
[----:B-1----:R-:W-:-:S01]  /*13860*/  FADD.FTZ R7, R37, R6 ;  /* 0x0000000625077221 */ /* 0x002fc20000010000 */
[----:B------:R-:W-:-:S04]  /*13870*/  FADD.FTZ R85, R59, R114 ;  /* 0x000000723b557221 */ /* 0x000fc80000010000 */
[----:B------:R-:W-:Y:S02]  /*13880*/  FADD.FTZ R92, R62, R85 ;  /* 0x000000553e5c7221 */ /* 0x000fe40000010000 */
[----:B------:R-:W1:Y:S01]  /*13890*/  MUFU.EX2 R46, R46 ;  /* 0x0000002e002e7308 */ /* 0x000e620000000800 */
[----:B---3--:R-:W-:-:S01]  /*138a0*/  FADD.FTZ R6, R40, R7 ;  /* 0x0000000728067221 */ /* 0x008fc20000010000 */
[----:B------:R-:W-:Y:S01]  /*138b0*/  FADD.FTZ R85, R63, R92 ;  /* 0x0000005c3f557221 */ /* 0x000fe20000010000 */
[----:B------:R-:W-:-:S05]  /*138c0*/  FFMA.FTZ R92, R93, R64, -R115 ;  /* 0x000000405d5c7223 */ /* 0x000fca0000010873 */
        /* <DEDUP_REMOVED lines=15> */
[----:B-1----:R-:W-:-:S04]  /*139c0*/  FADD.FTZ R6, R56, R7 ;  /* 0x0000000738067221 */ /* 0x002fc80000010000 */
[----:B------:R-:W-:-:S03]  /*139d0*/  FADD.FTZ R7, R11, R6 ;  /* 0x000000060b077221 */ /* 0x000fc60000010000 */
[----:B------:R-:W1:Y:S01]  /*139e0*/  MUFU.EX2 R66, R66 ;  /* 0x0000004200427308 */ /* 0x000e620000000800 */
[----:B---3--:R-:W-:-:S01]  /*139f0*/  FADD.FTZ R114, R70, R85 ;  /* 0x0000005546727221 */ /* 0x008fc20000010000 */
[----:B------:R-:W-:-:S06]  /*13a00*/  FFMA.FTZ R85, R96, R64, -R115 ;  /* 0x0000004060557223 */ /* 0x000fcc0000010873 */
        /* <DEDUP_REMOVED lines=9> */
[----:B-1----:R-:W-:-:S01]  /*13aa0*/  FADD.FTZ R89, R71, R96 ;  /* 0x0000006047597221 */ /* 0x002fc20000010000 */
[----:B------:R-:W-:-:S06]  /*13ab0*/  FFMA.FTZ R96, R97, R64, -R115 ;  /* 0x0000004061607223 */ /* 0x000fcc0000010873 */
[----:B------:R-:W1:Y:S01]  /*13ac0*/  MUFU.EX2 R61, R61 ;  /* 0x0000003d003d7308 */ /* 0x000e620000000800 */
[----:B---3--:R-:W-:-:S07]  /*13ad0*/  FADD.FTZ R6, R68, R7 ;  /* 0x0000000744067221 */ /* 0x008fce0000010000 */
[----:B------:R-:W3:Y:S01]  /*13ae0*/  MUFU.EX2 R75, R75 ;  /* 0x0000004b004b7308 */ /* 0x000ee20000000800 */
[----:B--2---:R-:W-:-:S01]  /*13af0*/  FADD.FTZ R114, R78, R89 ;  /* 0x000000594e727221 */ /* 0x004fc20000010000 */
[----:B------:R-:W-:-:S06]  /*13b00*/  FFMA.FTZ R89, R100, R64, -R115 ;  /* 0x0000004064597223 */ /* 0x000fcc0000010873 */
        /* <DEDUP_REMOVED lines=16> */
[----:B---3--:R-:W-:-:S01]  /*13c10*/  FADD.FTZ R114, R86, R93 ;  /* 0x0000005d56727221 */ /* 0x008fc20000010000 */
[----:B------:R-:W-:-:S06]  /*13c20*/  FFMA.FTZ R93, R104, R64, -R115 ;  /* 0x00000040685d7223 */ /* 0x000fcc0000010873 */
        /* <DEDUP_REMOVED lines=30> */
[-CC-:B------:R-:W-:Y:S01]  /*13e10*/  FFMA.FTZ R104, R107, R64.reuse, -R115.reuse ;  /* 0x000000406b687223 */ /* 0x180fe20000010873 */
[----:B------:R-:W-:-:S05]  /*13e20*/  FFMA.FTZ R115, R187, R64, -R115 ;  /* 0x00000040bb737223 */ /* 0x000fca0000010873 */
        /* <DEDUP_REMOVED lines=31> */
[----:B---3--:R-:W-:-:S04]  /*14020*/  FADD.FTZ R103, R111, R116 ;  /* 0x000000746f677221 */ /* 0x008fc80000010000 */
[----:B------:R-:W-:-:S03]  /*14030*/  FADD.FTZ R6, R112, R103 ;  /* 0x0000006770067221 */ /* 0x000fc60000010000 */
[----:B------:R-:W3:Y:S01]  /*14040*/  MUFU.EX2 R113, R113 ;  /* 0x0000007100717308 */ /* 0x000ee20000000800 */
[----:B--2---:R-:W-:-:S07]  /*14050*/  FADD.FTZ R7, R104, R7 ;  /* 0x0000000768077221 */ /* 0x004fce0000010000 */
[----:B------:R-:W2:Y:S01]  /*14060*/  MUFU.EX2 R115, R115 ;  /* 0x0000007300737308 */ /* 0x000ea20000000800 */
[----:B-1----:R-:W-:-:S01]  /*14070*/  FADD.FTZ R103, R118, R7 ;  /* 0x0000000776677221 */ /* 0x002fc20000010000 */
[----:B---3--:R-:W-:-:S03]  /*14080*/  FADD.FTZ R7, R113, R6 ;  /* 0x0000000671077221 */ /* 0x008fc60000010000 */
[----:B--2---:R-:W-:Y:S01]  /*14090*/  FADD.FTZ R6, R115, R103 ;  /* 0x0000006773067221 */ /* 0x004fe20000010000 */
[----:B------:R-:W-:Y:S06]  /*140a0*/  @!P0 BRA `(.L_x_788) ;  /* 0x0000000000048947 */ /* 0x000fec0003800000 */
[----:B------:R-:W-:Y:S01]  /*140b0*/  BPT.TRAP 0x1 ;  /* 0x000000040000795c */ /* 0x000fe20000300000 */
.L_x_788:
        /* <DEDUP_REMOVED lines=10> */
[----:B------:R-:W-:Y:S01]  /*14160*/  FMUL.FTZ R121, R121, R117 ;  /* 0x0000007579797220 */ /* 0x000fe20000410000 */
[----:B------:R-:W-:Y:S01]  /*14170*/  F2FP.SATFINITE.E4M3.F32.PACK_AB_MERGE_C R25, R28, R25, RZ ;  /* 0x000000191c19723e */ /* 0x000fe200048070ff */
[-C--:B------:R-:W-:Y:S01]  /*14180*/  FMUL.FTZ R124, R124, R117.reuse ;  /* 0x000000757c7c7220 */ /* 0x080fe20000410000 */
[----:B------:R-:W-:Y:S01]  /*14190*/  F2FP.SATFINITE.E4M3.F32.PACK_AB_MERGE_C R39, R39, R42, RZ ;  /* 0x0000002a2727723e */ /* 0x000fe200048070ff */
[----:B------:R-:W-:Y:S01]  /*141a0*/  FMUL.FTZ R125, R125, R117 ;  /* 0x000000757d7d7220 */ /* 0x000fe20000410000 */
[----:B------:R-:W-:Y:S01]  /*141b0*/  F2FP.SATFINITE.E4M3.F32.PACK_AB_MERGE_C R33, R36, R33, RZ ;  /* 0x000000212421723e */ /* 0x000fe200048070ff */
[----:B------:R-:W-:Y:S01]  /*141c0*/  FMUL.FTZ R128, R128, R117 ;  /* 0x0000007580807220 */ /* 0x000fe20000410000 */
[----:B------:R-:W-:Y:S01]  /*141d0*/  F2FP.SATFINITE.E4M3.F32.PACK_AB_MERGE_C R48, R49, R48, RZ ;  /* 0x000000303130723e */ /* 0x000fe200048070ff */
[----:B------:R-:W-:Y:S01]  /*141e0*/  SYNCS.ARRIVE.TRANS64.RED.A1T0 RZ, [UR10], RZ ;  /* 0x000000ffffff79a7 */ /* 0x000fe2000810040a */
        /* <DEDUP_REMOVED lines=102> */
[----:B------:R-:W-:Y:S01]  /*14850*/  IMAD.MOV.U32 R14, RZ, RZ, R17 ;  /* 0x000000ffff0e7224 */ /* 0x000fe200078e0011 */
[----:B------:R-:W-:Y:S06]  /*14860*/  @P1 BRA `(.L_x_789) ;  /* 0xffffffa800e81947 */ /* 0x000fec000383ffff */
[----:B------:R-:W-:-:S05]  /*14870*/  UMOV UR36, UR7 ;  /* 0x0000000700247c82 */ /* 0x000fca0008000000 */
.L_x_771:
[----:B------:R-:W-:Y:S06]  /*14880*/  BAR.ARV 0x8, 0x120 ;  /* 0x0204800000007b1d */ /* 0x000fec0000002000 */
[----:B------:R-:W-:Y:S05]  /*14890*/  @!P0 BRA `(.L_x_790) ;  /* 0x0000000000048947 */ /* 0x000fea0003800000 */
[----:B------:R-:W-:Y:S01]  /*148a0*/  BPT.TRAP 0x1 ;  /* 0x000000040000795c */ /* 0x000fe20000300000 */
.L_x_790:
[----:B------:R-:W-:Y:S01]  /*148b0*/  ULEA UR5, UR36, UR38, 0x3 ;  /* 0x0000002624057291 */ /* 0x000fe2000f8e183f */
[----:B------:R-:W-:-:S08]  /*148c0*/  SHF.L.U32 R0, R17, 0x1f, RZ ;  /* 0x0000001f11007819 */ /* 0x000fd000000006ff */
[----:B------:R1:W2:Y:S01]  /*148d0*/  SYNCS.PHASECHK.TRANS64.TRYWAIT P1, [UR5+0x28850], R0 ;  /* 0x02885000ff0075a7 */ /* 0x0002a20008020145 */
[----:B------:R-:W-:Y:S05]  /*148e0*/  @!P0 BRA `(.L_x_791) ;  /* 0x0000000000048947 */ /* 0x000fea0003800000 */
[----:B------:R-:W-:Y:S01]  /*148f0*/  BPT.TRAP 0x1 ;  /* 0x000000040000795c */ /* 0x000fe20000300000 */
.L_x_791:
[----:B--2---:R-:W-:Y:S05]  /*14900*/  @P1 BRA `(.L_x_792) ;  /* 0x0000000000081947 */ /* 0x004fea0003800000 */
[----:B------:R-:W2:Y:S02]  /*14910*/  SYNCS.PHASECHK.TRANS64.TRYWAIT P1, [UR5+0x28850], R0 ;  /* 0x02885000ff0075a7 */ /* 0x000ea40008020145 */
[----:B--2---:R-:W-:Y:S05]  /*14920*/  @!P1 BRA `(.L_x_793) ;  /* 0x0000005c00cc9947 */ /* 0x004fea0003800000 */
.L_x_792:
[----:B------:R-:W-:Y:S01]  /*14930*/  UIADD3 UR38, UR38, 0x400, URZ ;  /* 0x0000040026267890 */ /* 0x000fe2000fffe03f */
[----:B------:R-:W-:Y:S01]  /*14940*/  WARPGROUP.ARRIVE ;  /* 0x00000000000079c5 */ /* 0x000fe20000000000 */
[----:B------:R-:W-:Y:S01]  /*14950*/  UMOV UR7, 0x80000020 ;  /* 0x8000002000077882 */ /* 0x000fe20000000000 */
[----:B------:R-:W3:Y:S01]  /*14960*/  LDC.64 R12, c[0x0][0x9a0] ;  /* 0x00026800ff0c7b82 */ /* 0x000ee20000000a00 */
[----:B------:R-:W-:Y:S01]  /*14970*/  USHF.R.U32.HI UR38, URZ, 0x4, UR38 ;  /* 0x000000043f267899 */ /* 0x000fe20008011626 */
[----:B--2---:R-:W-:-:S03]  /*14980*/  IMAD.U32 R3, RZ, RZ, UR44 ;  /* 0x0000002cff037e24 */ /* 0x004fc6000f8e00ff */
[----:B------:R-:W-:-:S04]  /*14990*/  ULOP3.LUT UR38, UR38, 0x3fff, URZ, 0xc0, !UPT ;  /* 0x00003fff26267892 */ /* 0x000fc8000f8ec03f */
[----:B------:R-:W-:-:S04]  /*149a0*/  ULOP3.LUT UR4, UR38, 0x10000, URZ, 0xfc, !UPT ;  /* 0x0001000026047892 */ /* 0x000fc8000f8efc3f */
[----:B------:R-:W-:-:S07]  /*149b0*/  UIMAD UR4, UR36, 0x600, UR4 ;  /* 0x00000600240478a4 */ /* 0x000fce000f8e0204 */
[----:B------:R-:W-:Y:S02]  /*149c0*/  UMOV UR6, UR4 ;  /* 0x0000000400067c82 */ /* 0x000fe40008000000 */
[----:B------:R-:W-:Y:S01]  /*149d0*/  QGMMA.64x128x32.F32.E4M3.E4M3 R120, R204, gdesc[UR4], R120, gsb0 ;  /* 0x01e00004cc787df3 */ /* 0x000fe20008000878 */
[----:B------:R-:W-:Y:S01]  /*149e0*/  UIADD3 UR6, UR4, 0x2, URZ ;  /* 0x0000000204067890 */ /* 0x000fe2000fffe03f */
[----:B---3--:R-:W-:Y:S01]  /*149f0*/  ISETP.NE.U32.AND P1, PT, R12, RZ, PT ;  /* 0x000000ff0c00720c */ /* 0x008fe20003f25070 */
[----:B------:R-:W-:-:S03]  /*14a00*/  UMOV UR7, 0x80000020 ;  /* 0x8000002000077882 */ /* 0x000fc60000000000 */
[----:B------:R-:W-:-:S13]  /*14a10*/  ISETP.NE.AND.EX P1, PT, R13, RZ, PT, P1 ;  /* 0x000000ff0d00720c */ /* 0x000fda0003f25310 */
[----:B------:R-:W1:Y:S01]  /*14a20*/  @P1 LDC.64 R4, c[0x0][0x9c8] ;  /* 0x00027200ff041b82 */ /* 0x000e620000000a00 */
[----:B------:R-:W-:Y:S02]  /*14a30*/  @P1 SHF.R.S32.HI R3, RZ, 0x1f, R3 ;  /* 0x0000001fff031819 */ /* 0x000fe40000011403 */
[----:B------:R-:W-:-:S05]  /*14a40*/  @P1 SHF.R.S32.HI R11, RZ, 0x1f, R211 ;  /* 0x0000001fff0b1819 */ /* 0x000fca00000114d3 */
[----:B------:R-:W2:Y:S01]  /*14a50*/  @P1 LDC.64 R14, c[0x0][0x9d0] ;  /* 0x00027400ff0e1b82 */ /* 0x000ea20000000a00 */
[----:B-1----:R-:W-:-:S04]  /*14a60*/  @P1 IMAD R0, R3, R4, RZ ;  /* 0x0000000403001224 */ /* 0x002fc800078e02ff */
[----:B------:R-:W-:Y:S02]  /*14a70*/  @P1 IMAD R3, R5, UR44, R0 ;  /* 0x0000002c05031c24 */ /* 0x000fe4000f8e0200 */
[----:B------:R-:W-:-:S04]  /*14a80*/  @P1 IMAD.WIDE.U32 R4, R4, UR44, RZ ;  /* 0x0000002c04041c25 */ /* 0x000fc8000f8e00ff */
[-C--:B--2---:R-:W-:Y:S02]  /*14a90*/  @P1 IMAD R0, R11, R14.reuse, RZ ;  /* 0x0000000e0b001224 */ /* 0x084fe400078e02ff */
[----:B------:R-:W-:Y:S02]  /*14aa0*/  @P1 IMAD.IADD R5, R5, 0x1, R3 ;  /* 0x0000000105051824 */ /* 0x000fe400078e0203 */
[C---:B------:R-:W-:Y:S02]  /*14ab0*/  @P1 IMAD R3, R211.reuse, R15, R0 ;  /* 0x0000000fd3031224 */ /* 0x040fe400078e0200 */
[----:B------:R-:W-:-:S04]  /*14ac0*/  @P1 IMAD.WIDE.U32 R4, R211, R14, R4 ;  /* 0x0000000ed3041225 */ /* 0x000fc800078e0004 */
[----:B------:R-:W-:Y:S01]  /*14ad0*/  @P1 IMAD.IADD R0, R5, 0x1, R3 ;  /* 0x0000000105001824 */ /* 0x000fe200078e0203 */
[----:B------:R-:W-:-:S04]  /*14ae0*/  @P1 LEA R12, P2, R4, R12, 0x2 ;  /* 0x0000000c040c1211 */ /* 0x000fc800078410ff */
[----:B------:R-:W-:Y:S01]  /*14af0*/  @P1 LEA.HI.X R13, R4, R13, R0, 0x2, P2 ;  /* 0x0000000d040d1211 */ /* 0x000fe200010f1400 */
[----:B------:R-:W-:-:S06]  /*14b00*/  IMAD.MOV.U32 R4, RZ, RZ, 0x3f800000 ;  /* 0x3f800000ff047424 */ /* 0x000fcc00078e00ff */
[----:B------:R1:W2:Y:S01]  /*14b10*/  @P1 LDG.E R4, desc[UR46][R12.64] ;  /* 0x0000002e0c041981 */ /* 0x0002a2000c1e1900 */
[----:B------:R-:W-:Y:S02]  /*14b20*/  WARPGROUP.DEPBAR.LE gsb0, 0x0 ;  /* 0x00008000000079c5 */ /* 0x000fe40000010000 */
[----:B------:R-:W-:-:S06]  /*14b30*/  WARPGROUP.ARRIVE ;  /* 0x00000000000079c5 */ /* 0x000fcc0000000000 */
        /* <DEDUP_REMOVED lines=13> */
[----:B------:R-:W-:Y:S01]  /*14c10*/  UIADD3 UR4, UR4, 0x402, URZ ;  /* 0x0000040204047890 */ /* 0x000fe2000fffe03f */
[----:B------:R-:W3:Y:S04]  /*14c20*/  SHFL.BFLY PT, R0, R7, 0x2, 0x1f ;  /* 0x0c401f0007007f89 */ /* 0x000ee800000e0000 */
[----:B------:R-:W4:Y:S01]  /*14c30*/  SHFL.BFLY PT, R5, R6, 0x2, 0x1f ;  /* 0x0c401f0006057f89 */ /* 0x000f2200000e0000 */
[----:B------:R-:W-:Y:S02]  /*14c40*/  WARPGROUP.DEPBAR.LE gsb0, 0x0 ;  /* 0x00008000000079c5 */ /* 0x000fe40000010000 */
[----:B------:R-:W-:-:S06]  /*14c50*/  WARPGROUP.ARRIVE ;  /* 0x00000000000079c5 */ /* 0x000fcc0000000000 */
[----:B------:R-:W-:Y:S01]  /*14c60*/  QGMMA.64x128x32.F32.E4M3.E4M3 R120, R188, gdesc[UR4], R120, gsb0 ;  /* 0x01e00004bc787df3 */ /* 0x000fe20008000878 */
[----:B------:R-:W-:Y:S01]  /*14c70*/  UMOV UR6, UR4 ;  /* 0x0000000400067c82 */ /* 0x000fe20008000000 */
[----:B------:R-:W-:Y:S01]  /*14c80*/  UMOV UR7, 0x80000020 ;  /* 0x8000002000077882 */ /* 0x000fe20000000000 */
[----:B---3--:R-:W-:-:S01]  /*14c90*/  FADD.FTZ R0, R0, R7 ;  /* 0x0000000700007221 */ /* 0x008fc20000010000 */
[----:B----4-:R-:W-:-:S04]  /*14ca0*/  FADD.FTZ R5, R5, R6 ;  /* 0x0000000605057221 */ /* 0x010fc80000010000 */
[----:B------:R-:W1:Y:S04]  /*14cb0*/  SHFL.BFLY PT, R3, R0, 0x1, 0x1f ;  /* 0x0c201f0000037f89 */ /* 0x000e6800000e0000 */
[----:B------:R-:W3:Y:S01]  /*14cc0*/  SHFL.BFLY PT, R8, R5, 0x1, 0x1f ;  /* 0x0c201f0005087f89 */ /* 0x000ee200000e0000 */
[----:B------:R-:W-:Y:S02]  /*14cd0*/  IMAD.MOV.U32 R7, RZ, RZ, RZ ;  /* 0x000000ffff077224 */ /* 0x000fe400078e00ff */
[----:B-1----:R-:W-:Y:S01]  /*14ce0*/  FADD.FTZ R13, R0, R3 ;  /* 0x00000003000d7221 */ /* 0x002fe20000010000 */
[----:B---3--:R-:W-:-:S04]  /*14cf0*/  FADD.FTZ R14, R5, R8 ;  /* 0x00000008050e7221 */ /* 0x008fc80000010000 */
[C---:B------:R-:W-:Y:S01]  /*14d00*/  FSETP.NE.FTZ.AND P1, PT, R13.reuse, RZ, PT ;  /* 0x000000ff0d00720b */ /* 0x040fe20003f35000 */
[----:B------:R-:W-:Y:S01]  /*14d10*/  FMUL.FTZ R15, R13, 0.00390625 ;  /* 0x3b8000000d0f7820 */ /* 0x000fe20000410000 */
[----:B------:R-:W-:-:S04]  /*14d20*/  FMUL.FTZ R12, R14, 0.00390625 ;  /* 0x3b8000000e0c7820 */ /* 0x000fc80000410000 */
        /* <DEDUP_REMOVED lines=9> */
[----:B------:R-:W3:Y:S08]  /*14dc0*/  @P3 MUFU.LG2 R12, R12 ;  /* 0x0000000c000c3308 */ /* 0x000ef00000000c00 */
[----:B------:R-:W4:Y:S01]  /*14dd0*/  @P1 MUFU.RCP R11, R14 ;  /* 0x0000000e000b1308 */ /* 0x000f220000001000 */
[C---:B------:R-:W-:Y:S01]  /*14de0*/  @P2 FMUL.FTZ R6, R64.reuse, 0.69314718246459960938 ;  /* 0x3f31721840062820 */ /* 0x040fe20000410000 */
[----:B------:R-:W-:Y:S01]  /*14df0*/  @P3 FMUL.FTZ R64, R64, 0.69314718246459960938 ;  /* 0x3f31721840403820 */ /* 0x000fe20000410000 */
[----:B-1----:R-:W-:Y:S01]  /*14e00*/  @P2 FMUL.FTZ R5, R8, 0.69314718246459960938 ;  /* 0x3f31721808052820 */ /* 0x002fe20000410000 */
[----:B------:R-:W-:-:S02]  /*14e10*/  IMAD.MOV.U32 R3, RZ, RZ, -0x800000 ;  /* 0xff800000ff037424 */ /* 0x000fc400078e00ff */
[----:B--2---:R-:W-:Y:S01]  /*14e20*/  FMUL.FTZ R7, R7, R4 ;  /* 0x0000000407077220 */ /* 0x004fe20000410000 */
[----:B------:R-:W-:Y:S02]  /*14e30*/  IMAD.MOV.U32 R0, RZ, RZ, -0x800000 ;  /* 0xff800000ff007424 */ /* 0x000fe400078e00ff */
[----:B---3--:R-:W-:Y:S01]  /*14e40*/  @P3 FMUL.FTZ R13, R12, 0.69314718246459960938 ;  /* 0x3f3172180c0d3820 */ /* 0x008fe20000410000 */
[----:B------:R-:W-:-:S03]  /*14e50*/  @P2 FFMA.FTZ R3, R6, R9, R5 ;  /* 0x0000000906032223 */ /* 0x000fc60000010005 */
[----:B------:R-:W-:Y:S01]  /*14e60*/  @P3 FFMA.FTZ R0, R64, R10, R13 ;  /* 0x0000000a40003223 */ /* 0x000fe2000001000d */
[----:B----4-:R-:W-:Y:S01]  /*14e70*/  FMUL.FTZ R4, R11, R4 ;  /* 0x000000040b047220 */ /* 0x010fe20000410000 */
[----:B------:R-:W-:Y:S02]  /*14e80*/  WARPGROUP.DEPBAR.LE gsb0, 0x0 ;  /* 0x00008000000079c5 */ /* 0x000fe40000010000 */
[----:B------:R-:W-:Y:S05]  /*14e90*/  @!P0 BRA `(.L_x_794) ;  /* 0x0000000000048947 */ /* 0x000fea0003800000 */
[----:B------:R-:W-:Y:S01]  /*14ea0*/  BPT.TRAP 0x1 ;  /* 0x000000040000795c */ /* 0x000fe20000300000 */
.L_x_794:
[----:B------:R-:W-:Y:S01]  /*14eb0*/  UIADD3 UR4, UR5, 0x28860, URZ ;  /* 0x0002886005047890 */ /* 0x000fe2000fffe03f */
[-C--:B------:R-:W-:Y:S01]  /*14ec0*/  FMUL.FTZ R43, R120, R7.reuse ;  /* 0x00000007782b7220 */ /* 0x080fe20000410000 */
[----:B------:R-:W-:Y:S01]  /*14ed0*/  UIADD3 UR36, UR36, 0x1, URZ ;  /* 0x0000000124247890 */ /* 0x000fe2000fffe03f */
[-C--:B------:R-:W-:Y:S01]  /*14ee0*/  FMUL.FTZ R42, R121, R7.reuse ;  /* 0x00000007792a7220 */ /* 0x080fe20000410000 */
[----:B------:R-:W-:Y:S01]  /*14ef0*/  UPRMT UR4, UR37, 0x654, UR4 ;  /* 0x0000065425047896 */ /* 0x000fe20008000004 */
[-C--:B------:R-:W-:Y:S01]  /*14f00*/  FMUL.FTZ R124, R124, R7.reuse ;  /* 0x000000077c7c7220 */ /* 0x080fe20000410000 */
[----:B------:R-:W-:Y:S01]  /*14f10*/  UISETP.NE.AND UP0, UPT, UR36, 0x2, UPT ;  /* 0x000000022400788c */ /* 0x000fe2000bf05270 */
[-C--:B------:R-:W-:Y:S01]  /*14f20*/  FMUL.FTZ R125, R125, R7.reuse ;  /* 0x000000077d7d7220 */ /* 0x080fe20000410000 */
[-C--:B------:R-:W-:Y:S01]  /*14f30*/  FMUL.FTZ R39, R128, R7.reuse ;  /* 0x0000000780277220 */ /* 0x080fe20000410000 */
[-C--:B------:R-:W-:Y:S01]  /*14f40*/  FMUL.FTZ R38, R129, R7.reuse ;  /* 0x0000000781267220 */ /* 0x080fe20000410000 */
[-C--:B------:R-:W-:Y:S01]  /*14f50*/  FMUL.FTZ R132, R132, R7.reuse ;  /* 0x0000000784847220 */ /* 0x080fe20000410000 */
[-C--:B------:R-:W-:Y:S01]  /*14f60*/  FMUL.FTZ R133, R133, R7.reuse ;  /* 0x0000000785857220 */ /* 0x080fe20000410000 */
[-C--:B------:R-:W-:Y:S01]  /*14f70*/  FMUL.FTZ R35, R136, R7.reuse ;  /* 0x0000000788237220 */ /* 0x080fe20000410000 */
[----:B------:R-:W-:Y:S01]  /*14f80*/  SYNCS.ARRIVE.TRANS64.RED.A1T0 RZ, [UR4], RZ ;  /* 0x000000ffffff79a7 */ /* 0x000fe20008100404 */
[----:B------:R-:W-:Y:S01]  /*14f90*/  USEL UR4, URZ, 0x1, UP0 ;  /* 0x000000013f047887 */ /* 0x000fe20008000000 */
        /* <DEDUP_REMOVED lines=56> */
[----:B------:R-:W-:Y:S01]  /*15320*/  VIADD R213, R213, 0x1 ;  /* 0x00000001d5d57836 */ /* 0x000fe20000000000 */
[----:B------:R-:W-:Y:S01]  /*15330*/  LOP3.LUT R17, R17, UR4, RZ, 0x3c, !PT ;  /* 0x0000000411117c12 */ /* 0x000fe2000f8e3cff */
[----:B------:R-:W-:-:S12]  /*15340*/  USEL UR36, UR36, URZ, UP0 ;  /* 0x0000003f24247287 */ /* 0x000fd80008000000 */
.L_x_720:
[----:B------:R-:W1:Y:S08]  /*15350*/  S2UR UR37, SR_CgaCtaId ;  /* 0x00000000002579c3 */ /* 0x000e700000008800 */
[----:B------:R-:W-:Y:S06]  /*15360*/  BAR.SYNC.DEFER_BLOCKING 0x5, 0x180 ;  /* 0x0146000000007b1d */ /* 0x000fec0000010000 */
[----:B------:R-:W-:Y:S01]  /*15370*/  UMOV UR38, 0x400 ;  /* 0x0000040000267882 */ /* 0x000fe20000000000 */
[----:B------:R-:W2:Y:S01]  /*15380*/  S2R R69, SR_TID.X ;  /* 0x0000000000457919 */ /* 0x000ea20000002100 */
[----:B-1----:R-:W-:-:S09]  /*15390*/  ULEA UR38, UR37, UR38, 0x18 ;  /* 0x0000002625267291 */ /* 0x002fd2000f8ec03f */
[----:B------:R-:W1:Y:S01]  /*153a0*/  LDS R4, [UR38+0x288d0] ;  /* 0x0288d026ff047984 */ /* 0x000e620008000800 */
[----:B--2---:R-:W-:Y:S01]  /*153b0*/  VIADD R57, R69, 0xffffff80 ;  /* 0xffffff8045397836 */ /* 0x004fe20000000000 */
[----:B-1----:R-:W-:Y:S01]  /*153c0*/  R2UR UR4, R4 ;  /* 0x00000000040472ca */ /* 0x002fe200000e0000 */
[----:B------:R-:W-:Y:S06]  /*153d0*/  BAR.ARV 0x4, 0x180 ;  /* 0x0106000000007b1d */ /* 0x000fec0000002000 */
[----:B------:R-:W-:Y:S08]  /*153e0*/  @P0 BRA `(.L_x_795) ;  /* 0x0000001000000947 */ /* 0x000ff00003800000 */
[----:B------:R-:W-:Y:S01]  /*153f0*/  IMAD.SHL.U32 R4, R69, 0x4, RZ ;  /* 0x0000000445047824 */ /* 0x000fe200078e00ff */
[----:B------:R-:W-:Y:S01]  /*15400*/  ULDC.64 UR6, c[0x4][0x38] ;  /* 0x01000e0000067ab9 */ /* 0x000fe20000000a00 */
[----:B------:R-:W-:Y:S01]  /*15410*/  F2FP.BF16.F32.PACK_AB R15, R166, R15 ;  /* 0x0000000fa60f723e */ /* 0x000fe200000010ff */
[----:B------:R-:W1:Y:S02]  /*15420*/  LDC.64 R66, c[0x0][0xb78] ;  /* 0x0002de00ff427b82 */ /* 0x000e640000000a00 */
[----:B------:R-:W-:-:S04]  /*15430*/  LOP3.LUT R4, R4, 0xc, RZ, 0xc0, !PT ;  /* 0x0000000c04047812 */ /* 0x000fc800078ec0ff */
[----:B------:R-:W-:-:S05]  /*15440*/  IADD3 R4, P0, R4, UR6, RZ ;  /* 0x0000000604047c10 */ /* 0x000fca000ff1e0ff */
[----:B------:R-:W-:Y:S01]  /*15450*/  IMAD.X R5, RZ, RZ, UR7, P0 ;  /* 0x00000007ff057e24 */ /* 0x000fe200080e06ff */
[----:B------:R-:W-:Y:S02]  /*15460*/  F2FP.BF16.F32.PACK_AB R14, R167, R14 ;  /* 0x0000000ea70e723e */ /* 0x000fe400000010ff */
[----:B------:R-:W-:Y:S02]  /*15470*/  F2FP.BF16.F32.PACK_AB R41, R126, R41 ;  /* 0x000000297e29723e */ /* 0x000fe400000010ff */
[----:B------:R-:W-:Y:S01]  /*15480*/  F2FP.BF16.F32.PACK_AB R40, R127, R40 ;  /* 0x000000287f28723e */ /* 0x000fe200000010ff */
[----:B------:R2:W3:Y:S01]  /*15490*/  LDG.E.CONSTANT R19, desc[UR46][R4.64] ;  /* 0x0000002e04137981 */ /* 0x0004e2000c1e9900 */
[----:B------:R-:W-:Y:S01]  /*154a0*/  F2FP.BF16.F32.PACK_AB R43, R124, R43 ;  /* 0x0000002b7c2b723e */ /* 0x000fe200000010ff */
[----:B------:R-:W-:Y:S01]  /*154b0*/  USHF.R.S32.HI UR5, URZ, 0x1f, UR43 ;  /* 0x0000001f3f057899 */ /* 0x000fe2000801142b */
[----:B------:R-:W-:Y:S01]  /*154c0*/  F2FP.BF16.F32.PACK_AB R42, R125, R42 ;  /* 0x0000002a7d2a723e */ /* 0x000fe200000010ff */
[----:B------:R-:W-:Y:S01]  /*154d0*/  ULDC.64 UR6, c[0x0][0xb70] ;  /* 0x0002dc0000067ab9 */ /* 0x000fe20000000a00 */
[----:B------:R-:W-:Y:S01]  /*154e0*/  F2FP.BF16.F32.PACK_AB R37, R134, R37 ;  /* 0x000000258625723e */ /* 0x000fe200000010ff */
[----:B------:R-:W-:Y:S01]  /*154f0*/  UIMAD UR5, UR5, UR6, URZ ;  /* 0x00000006050572a4 */ /* 0x000fe2000f8e023f */
[----:B------:R-:W-:Y:S01]  /*15500*/  F2FP.BF16.F32.PACK_AB R36, R135, R36 ;  /* 0x000000248724723e */ /* 0x000fe200000010ff */
[----:B------:R-:W-:Y:S01]  /*15510*/  UIMAD.WIDE.U32 UR8, UR43, UR6, URZ ;  /* 0x000000062b0872a5 */ /* 0x000fe2000f8e003f */
[----:B------:R-:W-:Y:S01]  /*15520*/  F2FP.BF16.F32.PACK_AB R9, R180, R9 ;  /* 0x00000009b409723e */ /* 0x000fe200000010ff */
[----:B------:R-:W-:Y:S01]  /*15530*/  UIMAD UR5, UR43, UR7, UR5 ;  /* 0x000000072b0572a4 */ /* 0x000fe2000f8e0205 */
[----:B--2---:R-:W-:Y:S01]  /*15540*/  LOP3.LUT P0, R4, R69, 0x3, RZ, 0xc0, !PT ;  /* 0x0000000345047812 */ /* 0x004fe2000780c0ff */
[----:B------:R-:W-:Y:S01]  /*15550*/  VIADD R65, R214, UR42 ;  /* 0x0000002ad6417c36 */ /* 0x000fe20008000000 */
[----:B------:R-:W-:Y:S01]  /*15560*/  F2FP.BF16.F32.PACK_AB R8, R181, R8 ;  /* 0x00000008b508723e */ /* 0x000fe200000010ff */
[----:B------:R-:W-:Y:S01]  /*15570*/  UIADD3 UR5, UR9, UR5, URZ ;  /* 0x0000000509057290 */ /* 0x000fe2000fffe03f */
[----:B------:R-:W-:Y:S01]  /*15580*/  ISETP.EQ.OR P0, PT, R4, 0x3, !P0 ;  /* 0x000000030400780c */ /* 0x000fe20004702670 */
[----:B------:R-:W-:Y:S01]  /*15590*/  USHF.R.S32.HI UR6, URZ, 0x1f, UR44 ;  /* 0x0000001f3f067899 */ /* 0x000fe2000801142c */
[----:B------:R-:W-:-:S02]  /*155a0*/  F2FP.BF16.F32.PACK_AB R39, R132, R39 ;  /* 0x000000278427723e */ /* 0x000fc400000010ff */
[----:B------:R-:W-:Y:S02]  /*155b0*/  SEL R52, R15, R14, P0 ;  /* 0x0000000e0f347207 */ /* 0x000fe40000000000 */
[----:B------:R-:W-:Y:S02]  /*155c0*/  SEL R51, R14, R15, P0 ;  /* 0x0000000f0e337207 */ /* 0x000fe40000000000 */
[----:B------:R-:W-:Y:S02]  /*155d0*/  IADD3 R15, P1, R208, 0x40, RZ ;  /* 0x00000040d00f7810 */ /* 0x000fe40007f3e0ff */
[----:B------:R-:W-:Y:S02]  /*155e0*/  F2FP.BF16.F32.PACK_AB R38, R133, R38 ;  /* 0x000000268526723e */ /* 0x000fe400000010ff */
[----:B------:R-:W-:Y:S02]  /*155f0*/  LOP3.LUT R14, R15, 0x380, RZ, 0xc0, !PT ;  /* 0x000003800f0e7812 */ /* 0x000fe400078ec0ff */
[----:B------:R-:W-:-:S02]  /*15600*/  SEL R50, R41, R40, P0 ;  /* 0x0000002829327207 */ /* 0x000fc40000000000 */
[----:B------:R-:W-:Y:S02]  /*15610*/  SHF.R.U64 R14, R14, 0x3, RZ ;  /* 0x000000030e0e7819 */ /* 0x000fe400000012ff */
[----:B------:R-:W-:Y:S02]  /*15620*/  SEL R41, R40, R41, P0 ;  /* 0x0000002928297207 */ /* 0x000fe40000000000 */
[----:B------:R-:W-:Y:S01]  /*15630*/  LOP3.LUT R14, R14, R15, RZ, 0x3c, !PT ;  /* 0x0000000f0e0e7212 */ /* 0x000fe200078e3cff */
[----:B------:R-:W-:Y:S01]  /*15640*/  IMAD.X R15, RZ, RZ, R209, P1 ;  /* 0x000000ffff0f7224 */ /* 0x000fe200008e06d1 */
[----:B------:R-:W-:Y:S02]  /*15650*/  F2FP.BF16.F32.PACK_AB R35, R140, R35 ;  /* 0x000000238c23723e */ /* 0x000fe400000010ff */
[----:B------:R-:W-:Y:S02]  /*15660*/  F2FP.BF16.F32.PACK_AB R34, R141, R34 ;  /* 0x000000228d22723e */ /* 0x000fe400000010ff */
[----:B------:R-:W-:-:S02]  /*15670*/  SEL R44, R43, R42, P0 ;  /* 0x0000002a2b2c7207 */ /* 0x000fc40000000000 */
[----:B------:R-:W-:Y:S02]  /*15680*/  SEL R40, R37, R36, P0 ;  /* 0x0000002425287207 */ /* 0x000fe40000000000 */
[----:B------:R-:W-:Y:S02]  /*15690*/  SEL R43, R42, R43, P0 ;  /* 0x0000002b2a2b7207 */ /* 0x000fe40000000000 */
[----:B------:R-:W-:Y:S02]  /*156a0*/  SEL R48, R9, R8, P0 ;  /* 0x0000000809307207 */ /* 0x000fe40000000000 */
[----:B------:R-:W-:Y:S02]  /*156b0*/  SEL R47, R8, R9, P0 ;  /* 0x00000009082f7207 */ /* 0x000fe40000000000 */
[----:B------:R-:W-:Y:S02]  /*156c0*/  SEL R37, R36, R37, P0 ;  /* 0x0000002524257207 */ /* 0x000fe40000000000 */
[----:B------:R-:W-:-:S02]  /*156d0*/  MOV R62, R14 ;  /* 0x0000000e003e7202 */ /* 0x000fc40000000f00 */
[----:B------:R-:W-:Y:S02]  /*156e0*/  F2FP.BF16.F32.PACK_AB R31, R148, R31 ;  /* 0x0000001f941f723e */ /* 0x000fe400000010ff */
[----:B------:R-:W-:Y:S02]  /*156f0*/  F2FP.BF16.F32.PACK_AB R30, R149, R30 ;  /* 0x0000001e951e723e */ /* 0x000fe400000010ff */
[----:B------:R-:W-:Y:S02]  /*15700*/  SEL R42, R39, R38, P0 ;  /* 0x00000026272a7207 */ /* 0x000fe40000000000 */
[----:B------:R-:W-:Y:S02]  /*15710*/  IADD3 R9, P4, R208, 0x4020, RZ ;  /* 0x00004020d0097810 */ /* 0x000fe40007f9e0ff */
[----:B------:R-:W-:Y:S02]  /*15720*/  SEL R39, R38, R39, P0 ;  /* 0x0000002726277207 */ /* 0x000fe40000000000 */
[----:B------:R-:W-:-:S02]  /*15730*/  F2FP.BF16.F32.PACK_AB R27, R156, R27 ;  /* 0x0000001b9c1b723e */ /* 0x000fc400000010ff */
[----:B------:R-:W-:Y:S02]  /*15740*/  F2FP.BF16.F32.PACK_AB R26, R157, R26 ;  /* 0x0000001a9d1a723e */ /* 0x000fe400000010ff */
[----:B------:R-:W-:Y:S02]  /*15750*/  SEL R38, R35, R34, P0 ;  /* 0x0000002223267207 */ /* 0x000fe40000000000 */
[----:B------:R-:W-:Y:S02]  /*15760*/  SEL R35, R34, R35, P0 ;  /* 0x0000002322237207 */ /* 0x000fe40000000000 */
[----:B------:R-:W-:Y:S02]  /*15770*/  F2FP.BF16.F32.PACK_AB R21, R164, R21 ;  /* 0x00000015a415723e */ /* 0x000fe400000010ff */
[----:B------:R-:W-:Y:S02]  /*15780*/  F2FP.BF16.F32.PACK_AB R20, R165, R20 ;  /* 0x00000014a514723e */ /* 0x000fe400000010ff */
[----:B------:R-:W-:-:S02]  /*15790*/  SEL R34, R31, R30, P0 ;  /* 0x0000001e1f227207 */ /* 0x000fc40000000000 */
[----:B------:R-:W-:Y:S02]  /*157a0*/  LOP3.LUT R8, R9, 0x380, RZ, 0xc0, !PT ;  /* 0x0000038009087812 */ /* 0x000fe400078ec0ff */
[----:B------:R-:W-:Y:S02]  /*157b0*/  F2FP.BF16.F32.PACK_AB R33, R142, R33 ;  /* 0x000000218e21723e */ /* 0x000fe400000010ff */
[----:B------:R-:W-:Y:S02]  /*157c0*/  F2FP.BF16.F32.PACK_AB R32, R143, R32 ;  /* 0x000000208f20723e */ /* 0x000fe400000010ff */
[----:B------:R-:W-:Y:S02]  /*157d0*/  F2FP.BF16.F32.PACK_AB R11, R174, R11 ;  /* 0x0000000bae0b723e */ /* 0x000fe400000010ff */
[----:B------:R-:W-:Y:S02]  /*157e0*/  F2FP.BF16.F32.PACK_AB R10, R175, R10 ;  /* 0x0000000aaf0a723e */ /* 0x000fe400000010ff */
[----:B------:R-:W-:-:S02]  /*157f0*/  SEL R31, R30, R31, P0 ;  /* 0x0000001f1e1f7207 */ /* 0x000fc40000000000 */
[----:B------:R-:W-:Y:S02]  /*15800*/  SEL R30, R27, R26, P0 ;  /* 0x0000001a1b1e7207 */ /* 0x000fe40000000000 */
[----:B------:R-:W-:Y:S02]  /*15810*/  F2FP.BF16.F32.PACK_AB R29, R150, R29 ;  /* 0x0000001d961d723e */ /* 0x000fe400000010ff */
[----:B------:R-:W-:Y:S02]  /*15820*/  F2FP.BF16.F32.PACK_AB R28, R151, R28 ;  /* 0x0000001c971c723e */ /* 0x000fe400000010ff */
[----:B------:R-:W-:Y:S02]  /*15830*/  SEL R27, R26, R27, P0 ;  /* 0x0000001b1a1b7207 */ /* 0x000fe40000000000 */
[----:B------:R-:W-:Y:S02]  /*15840*/  SEL R26, R21, R20, P0 ;  /* 0x00000014151a7207 */ /* 0x000fe40000000000 */
[----:B------:R-:W-:-:S02]  /*15850*/  SEL R23, R20, R21, P0 ;  /* 0x0000001514177207 */ /* 0x000fc40000000000 */
[----:B------:R-:W-:Y:S02]  /*15860*/  SHF.R.U64 R8, R8, 0x3, RZ ;  /* 0x0000000308087819 */ /* 0x000fe400000012ff */
[----:B------:R-:W-:Y:S02]  /*15870*/  F2FP.BF16.F32.PACK_AB R25, R158, R25 ;  /* 0x000000199e19723e */ /* 0x000fe400000010ff */
[----:B------:R-:W-:Y:S02]  /*15880*/  F2FP.BF16.F32.PACK_AB R24, R159, R24 ;  /* 0x000000189f18723e */ /* 0x000fe400000010ff */
[----:B------:R-:W-:Y:S02]  /*15890*/  IADD3 R21, P6, R208, 0x20, RZ ;  /* 0x00000020d0157810 */ /* 0x000fe40007fde0ff */
[----:B------:R-:W-:Y:S02]  /*158a0*/  SEL R36, R33, R32, P0 ;  /* 0x0000002021247207 */ /* 0x000fe40000000000 */
[----:B------:R-:W-:-:S02]  /*158b0*/  SEL R54, R11, R10, P0 ;  /* 0x0000000a0b367207 */ /* 0x000fc40000000000 */
[----:B------:R-:W-:Y:S02]  /*158c0*/  SEL R53, R10, R11, P0 ;  /* 0x0000000b0a357207 */ /* 0x000fe40000000000 */
[----:B------:R-:W-:Y:S02]  /*158d0*/  SHF.R.S32.HI R58, RZ, 0x1f, R57 ;  /* 0x0000001fff3a7819 */ /* 0x000fe40000011439 */
[----:B------:R-:W-:Y:S02]  /*158e0*/  SEL R33, R32, R33, P0 ;  /* 0x0000002120217207 */ /* 0x000fe40000000000 */
[----:B------:R-:W-:Y:S02]  /*158f0*/  IADD3 R11, P3, R208, 0x4000, RZ ;  /* 0x00004000d00b7810 */ /* 0x000fe40007f7e0ff */
[----:B------:R-:W-:Y:S02]  /*15900*/  SEL R32, R29, R28, P0 ;  /* 0x0000001c1d207207 */ /* 0x000fe40000000000 */
[----:B------:R-:W-:-:S02]  /*15910*/  SEL R29, R28, R29, P0 ;  /* 0x0000001d1c1d7207 */ /* 0x000fc40000000000 */
[----:B------:R-:W-:Y:S02]  /*15920*/  LOP3.LUT R8, R8, R9, RZ, 0x3c, !PT ;  /* 0x0000000908087212 */ /* 0x000fe400078e3cff */
[----:B------:R-:W-:Y:S02]  /*15930*/  LOP3.LUT R20, R21, 0x380, RZ, 0xc0, !PT ;  /* 0x0000038015147812 */ /* 0x000fe400078ec0ff */
[----:B------:R-:W-:Y:S02]  /*15940*/  SEL R28, R25, R24, P0 ;  /* 0x00000018191c7207 */ /* 0x000fe40000000000 */
[----:B------:R-:W-:Y:S02]  /*15950*/  SEL R49, R24, R25, P0 ;  /* 0x0000001918317207 */ /* 0x000fe40000000000 */
[----:B------:R-:W-:Y:S02]  /*15960*/  LEA.HI R9, R58, R57, RZ, 0x7 ;  /* 0x000000393a097211 */ /* 0x000fe400078f38ff */
[----:B------:R-:W-:-:S02]  /*15970*/  LOP3.LUT R10, R11, 0x380, RZ, 0xc0, !PT ;  /* 0x000003800b0a7812 */ /* 0x000fc400078ec0ff */
[----:B------:R-:W-:Y:S02]  /*15980*/  LOP3.LUT R25, R208, 0x380, RZ, 0xc0, !PT ;  /* 0x00000380d0197812 */ /* 0x000fe400078ec0ff */
[----:B------:R-:W-:Y:S02]  /*15990*/  SHF.R.U64 R20, R20, 0x3, RZ ;  /* 0x0000000314147819 */ /* 0x000fe400000012ff */
[----:B------:R-:W-:Y:S01]  /*159a0*/  LOP3.LUT R60, R9, 0xffffff80, RZ, 0xc0, !PT ;  /* 0xffffff80093c7812 */ /* 0x000fe200078ec0ff */
[----:B------:R-:W-:Y:S01]  /*159b0*/  IMAD.X R9, RZ, RZ, R209, P4 ;  /* 0x000000ffff097224 */ /* 0x000fe200020e06d1 */
[----:B------:R-:W-:Y:S02]  /*159c0*/  SHF.R.U64 R10, R10, 0x3, RZ ;  /* 0x000000030a0a7819 */ /* 0x000fe400000012ff */
[----:B------:R-:W-:Y:S01]  /*159d0*/  SHF.R.U64 R25, R25, 0x3, RZ ;  /* 0x0000000319197819 */ /* 0x000fe200000012ff */
[----:B------:R-:W-:Y:S01]  /*159e0*/  IMAD.IADD R60, R57, 0x1, -R60 ;  /* 0x00000001393c7824 */ /* 0x000fe200078e0a3c */
[----:B------:R-:W-:-:S02]  /*159f0*/  F2FP.BF16.F32.PACK_AB R13, R172, R13 ;  /* 0x0000000dac0d723e */ /* 0x000fc400000010ff */
[----:B------:R-:W-:Y:S02]  /*15a00*/  F2FP.BF16.F32.PACK_AB R12, R173, R12 ;  /* 0x0000000cad0c723e */ /* 0x000fe400000010ff */
[----:B------:R-:W-:Y:S01]  /*15a10*/  LOP3.LUT R20, R20, R21, RZ, 0x3c, !PT ;  /* 0x0000001514147212 */ /* 0x000fe200078e3cff */
[--C-:B------:R-:W-:Y:S01]  /*15a20*/  IMAD.X R21, RZ, RZ, R209.reuse, P6 ;  /* 0x000000ffff157224 */ /* 0x100fe200030e06d1 */
[----:B------:R-:W-:Y:S01]  /*15a30*/  LOP3.LUT R10, R10, R11, RZ, 0x3c, !PT ;  /* 0x0000000b0a0a7212 */ /* 0x000fe200078e3cff */
[--C-:B------:R-:W-:Y:S01]  /*15a40*/  IMAD.X R11, RZ, RZ, R209.reuse, P3 ;  /* 0x000000ffff0b7224 */ /* 0x100fe200018e06d1 */
[----:B------:R-:W-:Y:S01]  /*15a50*/  LOP3.LUT R24, R25, R208, RZ, 0x3c, !PT ;  /* 0x000000d019187212 */ /* 0x000fe200078e3cff */
[----:B------:R-:W-:Y:S01]  /*15a60*/  IMAD.MOV.U32 R25, RZ, RZ, R209 ;  /* 0x000000ffff197224 */ /* 0x000fe200078e00d1 */
[----:B------:R-:W-:Y:S02]  /*15a70*/  F2FP.BF16.F32.PACK_AB R7, R182, R7 ;  /* 0x00000007b607723e */ /* 0x000fe400000010ff */
[----:B------:R-:W-:-:S02]  /*15a80*/  F2FP.BF16.F32.PACK_AB R6, R183, R6 ;  /* 0x00000006b706723e */ /* 0x000fc400000010ff */
[----:B------:R-:W-:Y:S02]  /*15a90*/  SEL R46, R13, R12, P0 ;  /* 0x0000000c0d2e7207 */ /* 0x000fe40000000000 */
[----:B------:R-:W-:Y:S02]  /*15aa0*/  SEL R45, R12, R13, P0 ;  /* 0x0000000d0c2d7207 */ /* 0x000fe40000000000 */
[C---:B------:R-:W-:Y:S02]  /*15ab0*/  IADD3 R5, P6, R208.reuse, 0x4060, RZ ;  /* 0x00004060d0057810 */ /* 0x040fe40007fde0ff */
[----:B------:R-:W-:Y:S02]  /*15ac0*/  IADD3 R13, P2, R208, 0x60, RZ ;  /* 0x00000060d00d7810 */ /* 0x000fe40007f5e0ff */
[----:B------:R-:W-:Y:S02]  /*15ad0*/  SEL R56, R7, R6, P0 ;  /* 0x0000000607387207 */ /* 0x000fe40000000000 */
[----:B------:R-:W-:-:S02]  /*15ae0*/  SEL R55, R6, R7, P0 ;  /* 0x0000000706377207 */ /* 0x000fc40000000000 */
[----:B------:R-:W-:Y:S02]  /*15af0*/  LOP3.LUT R4, R5, 0x380, RZ, 0xc0, !PT ;  /* 0x0000038005047812 */ /* 0x000fe400078ec0ff */
[----:B------:R-:W-:Y:S02]  /*15b00*/  LOP3.LUT P1, RZ, R60, 0x3, RZ, 0xc0, !PT ;  /* 0x000000033cff7812 */ /* 0x000fe4000782c0ff */
[----:B------:R-:W-:Y:S02]  /*15b10*/  MOV R63, R20 ;  /* 0x00000014003f7202 */ /* 0x000fe40000000f00 */
[----:B------:R-:W-:Y:S02]  /*15b20*/  LOP3.LUT R12, R13, 0x380, RZ, 0xc0, !PT ;  /* 0x000003800d0c7812 */ /* 0x000fe400078ec0ff */
[----:B------:R-:W-:Y:S02]  /*15b30*/  MOV R64, R24 ;  /* 0x0000001800407202 */ /* 0x000fe40000000f00 */
[----:B------:R-:W-:-:S02]  /*15b40*/  MOV R60, R10 ;  /* 0x0000000a003c7202 */ /* 0x000fc40000000f00 */
[----:B------:R-:W-:Y:S02]  /*15b50*/  MOV R59, R8 ;  /* 0x00000008003b7202 */ /* 0x000fe40000000f00 */
[----:B------:R-:W-:Y:S02]  /*15b60*/  IADD3 R7, P5, R208, 0x4040, RZ ;  /* 0x00004040d0077810 */ /* 0x000fe40007fbe0ff */
[----:B------:R-:W-:Y:S02]  /*15b70*/  SHF.R.U64 R4, R4, 0x3, RZ ;  /* 0x0000000304047819 */ /* 0x000fe400000012ff */
[----:B------:R-:W-:Y:S02]  /*15b80*/  SHF.R.U64 R12, R12, 0x3, RZ ;  /* 0x000000030c0c7819 */ /* 0x000fe400000012ff */
[----:B------:R-:W-:Y:S02]  /*15b90*/  LOP3.LUT R6, R7, 0x380, RZ, 0xc0, !PT ;  /* 0x0000038007067812 */ /* 0x000fe400078ec0ff */
[----:B------:R-:W-:Y:S01]  /*15ba0*/  LOP3.LUT R4, R4, R5, RZ, 0x3c, !PT ;  /* 0x0000000504047212 */ /* 0x000fe200078e3cff */
[--C-:B------:R-:W-:Y:S01]  /*15bb0*/  IMAD.X R5, RZ, RZ, R209.reuse, P6 ;  /* 0x000000ffff057224 */ /* 0x100fe200030e06d1 */
[----:B------:R-:W-:Y:S01]  /*15bc0*/  LOP3.LUT R12, R12, R13, RZ, 0x3c, !PT ;  /* 0x0000000d0c0c7212 */ /* 0x000fe200078e3cff */
[----:B------:R-:W-:Y:S01]  /*15bd0*/  IMAD.X R13, RZ, RZ, R209, P2 ;  /* 0x000000ffff0d7224 */ /* 0x000fe200010e06d1 */
[----:B------:R-:W-:-:S02]  /*15be0*/  SHF.R.U64 R6, R6, 0x3, RZ ;  /* 0x0000000306067819 */ /* 0x000fc400000012ff */
[----:B------:R-:W-:Y:S02]  /*15bf0*/  LEA.HI R68, R58, R57, RZ, 0x5 ;  /* 0x000000393a447211 */ /* 0x000fe400078f28ff */
[----:B------:R-:W-:Y:S01]  /*15c00*/  LOP3.LUT R6, R6, R7, RZ, 0x3c, !PT ;  /* 0x0000000706067212 */ /* 0x000fe200078e3cff */
[----:B------:R-:W-:Y:S01]  /*15c10*/  IMAD.X R7, RZ, RZ, R209, P5 ;  /* 0x000000ffff077224 */ /* 0x000fe200028e06d1 */
[----:B------:R-:W-:Y:S01]  /*15c20*/  MOV R57, R4 ;  /* 0x0000000400397202 */ /* 0x000fe20000000f00 */
[----:B------:R-:W-:Y:S01]  /*15c30*/  VIADD R4, R65, 0x8 ;  /* 0x0000000841047836 */ /* 0x000fe20000000000 */
[----:B------:R-:W-:Y:S01]  /*15c40*/  MOV R61, R12 ;  /* 0x0000000c003d7202 */ /* 0x000fe20000000f00 */
[----:B------:R-:W-:Y:S01]  /*15c50*/  IMAD.U32 R13, RZ, RZ, UR9 ;  /* 0x00000009ff0d7e24 */ /* 0x000fe2000f8e00ff */
[----:B------:R-:W-:Y:S01]  /*15c60*/  MOV R58, R6 ;  /* 0x00000006003a7202 */ /* 0x000fe20000000f00 */
[----:B------:R-:W-:Y:S01]  /*15c70*/  IMAD.U32 R13, RZ, RZ, UR5 ;  /* 0x00000005ff0d7e24 */ /* 0x000fe2000f8e00ff */
[----:B------:R-:W-:Y:S01]  /*15c80*/  ULDC UR5, c[0x0][0xa88] ;  /* 0x0002a20000057ab9 */ /* 0x000fe20000000800 */
[----:B------:R-:W-:Y:S01]  /*15c90*/  IMAD.U32 R12, RZ, RZ, UR8 ;  /* 0x00000008ff0c7e24 */ /* 0x000fe2000f8e00ff */
[----:B------:R-:W-:-:S02]  /*15ca0*/  ISETP.GE.OR P2, PT, R4, UR5, P1 ;  /* 0x0000000504007c0c */ /* 0x000fc40008f46670 */
[----:B------:R-:W-:Y:S01]  /*15cb0*/  SHF.R.S32.HI R68, RZ, 0x5, R68 ;  /* 0x00000005ff447819 */ /* 0x000fe20000011444 */
[----:B-1----:R-:W-:Y:S01]  /*15cc0*/  IMAD.WIDE.U32 R12, R66, UR44, R12 ;  /* 0x0000002c420c7c25 */ /* 0x002fe2000f8e000c */
[----:B------:R-:W-:Y:S02]  /*15cd0*/  ISETP.GE.OR P1, PT, R65, UR5, P1 ;  /* 0x0000000541007c0c */ /* 0x000fe40008f26670 */
[----:B---3--:R-:W-:Y:S01]  /*15ce0*/  LOP3.LUT R14, R19, 0x2, RZ, 0x3c, !PT ;  /* 0x00000002130e7812 */ /* 0x008fe200078e3cff */
[----:B------:R-:W-:Y:S04]  /*15cf0*/  SHFL.IDX PT, R40, R40, R19, 0x1c1f ;  /* 0x001c1f1328287589 */ /* 0x000fe800000e0000 */
[----:B------:R-:W1:Y:S04]  /*15d00*/  SHFL.IDX PT, R37, R37, R14, 0x1c1f ;  /* 0x001c1f0e25257589 */ /* 0x000e6800000e0000 */
[----:B------:R-:W-:Y:S04]  /*15d10*/  SHFL.IDX PT, R44, R44, R19, 0x1c1f ;  /* 0x001c1f132c2c7589 */ /* 0x000fe800000e0000 */
[----:B------:R-:W2:Y:S04]  /*15d20*/  SHFL.IDX PT, R43, R43, R14, 0x1c1f ;  /* 0x001c1f0e2b2b7589 */ /* 0x000ea800000e0000 */
[----:B------:R-:W-:Y:S04]  /*15d30*/  SHFL.IDX PT, R50, R50, R19, 0x1c1f ;  /* 0x001c1f1332327589 */ /* 0x000fe800000e0000 */
[----:B------:R-:W3:Y:S04]  /*15d40*/  SHFL.IDX PT, R41, R41, R14, 0x1c1f ;  /* 0x001c1f0e29297589 */ /* 0x000ee800000e0000 */
[----:B------:R-:W-:Y:S04]  /*15d50*/  SHFL.IDX PT, R42, R42, R19, 0x1c1f ;  /* 0x001c1f132a2a7589 */ /* 0x000fe800000e0000 */
[----:B------:R-:W4:Y:S01]  /*15d60*/  SHFL.IDX PT, R39, R39, R14, 0x1c1f ;  /* 0x001c1f0e27277589 */ /* 0x000f2200000e0000 */
[----:B-1----:R-:W-:-:S02]  /*15d70*/  SEL R9, R40, R37, P0 ;  /* 0x0000002528097207 */ /* 0x002fc40000000000 */
[----:B------:R-:W-:Y:S01]  /*15d80*/  SEL R11, R37, R40, P0 ;  /* 0x00000028250b7207 */ /* 0x000fe20000000000 */
[----:B------:R-:W-:Y:S04]  /*15d90*/  SHFL.IDX PT, R38, R38, R19, 0x1c1f ;  /* 0x001c1f1326267589 */ /* 0x000fe800000e0000 */
[----:B------:R-:W1:Y:S01]  /*15da0*/  SHFL.IDX PT, R35, R35, R14, 0x1c1f ;  /* 0x001c1f0e23237589 */ /* 0x000e6200000e0000 */
[----:B--2---:R-:W-:Y:S02]  /*15db0*/  SEL R4, R44, R43, P0 ;  /* 0x0000002b2c047207 */ /* 0x004fe40000000000 */
[----:B------:R-:W-:Y:S01]  /*15dc0*/  SEL R6, R43, R44, P0 ;  /* 0x0000002c2b067207 */ /* 0x000fe20000000000 */
[----:B------:R-:W-:Y:S04]  /*15dd0*/  SHFL.IDX PT, R34, R34, R19, 0x1c1f ;  /* 0x001c1f1322227589 */ /* 0x000fe800000e0000 */
[----:B------:R1:W-:Y:S01]  /*15de0*/  SHFL.IDX PT, R15, R36, R19, 0x1c1f ;  /* 0x001c1f13240f7589 */ /* 0x0003e200000e0000 */
[----:B---3--:R-:W-:-:S02]  /*15df0*/  SEL R5, R50, R41, P0 ;  /* 0x0000002932057207 */ /* 0x008fc40000000000 */
[----:B------:R-:W-:Y:S01]  /*15e00*/  SEL R7, R41, R50, P0 ;  /* 0x0000003229077207 */ /* 0x000fe20000000000 */
[----:B------:R-:W2:Y:S04]  /*15e10*/  SHFL.IDX PT, R31, R31, R14, 0x1c1f ;  /* 0x001c1f0e1f1f7589 */ /* 0x000ea800000e0000 */
[----:B------:R-:W3:Y:S01]  /*15e20*/  SHFL.IDX PT, R20, R33, R14, 0x1c1f ;  /* 0x001c1f0e21147589 */ /* 0x000ee200000e0000 */
[----:B----4-:R-:W-:Y:S02]  /*15e30*/  SEL R8, R42, R39, P0 ;  /* 0x000000272a087207 */ /* 0x010fe40000000000 */
[----:B------:R-:W-:Y:S01]  /*15e40*/  SEL R10, R39, R42, P0 ;  /* 0x0000002a270a7207 */ /* 0x000fe20000000000 */
[----:B------:R-:W-:Y:S04]  /*15e50*/  SHFL.IDX PT, R30, R30, R19, 0x1c1f ;  /* 0x001c1f131e1e7589 */ /* 0x000fe800000e0000 */
[----:B------:R2:W-:Y:S01]  /*15e60*/  SHFL.IDX PT, R21, R32, R19, 0x1c1f ;  /* 0x001c1f1320157589 */ /* 0x0005e200000e0000 */
[----:B-1----:R-:W-:-:S02]  /*15e70*/  SEL R36, R38, R35, P0 ;  /* 0x0000002326247207 */ /* 0x002fc40000000000 */
[----:B------:R-:W-:Y:S01]  /*15e80*/  SEL R38, R35, R38, P0 ;  /* 0x0000002623267207 */ /* 0x000fe20000000000 */
[----:B------:R-:W-:Y:S04]  /*15e90*/  SHFL.IDX PT, R27, R27, R14, 0x1c1f ;  /* 0x001c1f0e1b1b7589 */ /* 0x000fe800000e0000 */
[----:B------:R-:W1:Y:S01]  /*15ea0*/  SHFL.IDX PT, R24, R29, R14, 0x1c1f ;  /* 0x001c1f0e1d187589 */ /* 0x000e6200000e0000 */
[----:B------:R-:W-:Y:S01]  /*15eb0*/  BAR.SYNC.DEFER_BLOCKING 0x1, 0x100 ;  /* 0x0044000000007b1d */ /* 0x000fe20000010000 */
[----:B--2---:R-:W-:Y:S02]  /*15ec0*/  SEL R32, R34, R31, P0 ;  /* 0x0000001f22207207 */ /* 0x004fe40000000000 */
[----:B------:R-:W-:Y:S02]  /*15ed0*/  SEL R34, R31, R34, P0 ;  /* 0x000000221f227207 */ /* 0x000fe40000000000 */
[----:B---3--:R-:W-:-:S02]  /*15ee0*/  SEL R37, R15, R20, P0 ;  /* 0x000000140f257207 */ /* 0x008fc40000000000 */
[----:B------:R-:W-:Y:S01]  /*15ef0*/  SEL R39, R20, R15, P0 ;  /* 0x0000000f14277207 */ /* 0x000fe20000000000 */
[----:B------:R-:W-:Y:S04]  /*15f00*/  SHFL.IDX PT, R26, R26, R19, 0x1c1f ;  /* 0x001c1f131a1a7589 */ /* 0x000fe800000e0000 */
[----:B------:R-:W-:Y:S04]  /*15f10*/  SHFL.IDX PT, R46, R46, R19, 0x1c1f ;  /* 0x001c1f132e2e7589 */ /* 0x000fe800000e0000 */
[----:B------:R2:W-:Y:S04]  /*15f20*/  SHFL.IDX PT, R25, R28, R19, 0x1c1f ;  /* 0x001c1f131c197589 */ /* 0x0005e800000e0000 */
[----:B------:R-:W3:Y:S01]  /*15f30*/  SHFL.IDX PT, R40, R49, R14, 0x1c1f ;  /* 0x001c1f0e31287589 */ /* 0x000ee200000e0000 */
[----:B-1----:R-:W-:-:S02]  /*15f40*/  SEL R33, R21, R24, P0 ;  /* 0x0000001815217207 */ /* 0x002fc40000000000 */
[----:B------:R-:W-:Y:S01]  /*15f50*/  SEL R35, R24, R21, P0 ;  /* 0x0000001518237207 */ /* 0x000fe20000000000 */
[----:B------:R-:W1:Y:S01]  /*15f60*/  SHFL.IDX PT, R23, R23, R14, 0x1c1f ;  /* 0x001c1f0e17177589 */ /* 0x000e6200000e0000 */
[----:B--2---:R-:W-:Y:S01]  /*15f70*/  IMAD R28, R66, UR6, RZ ;  /* 0x00000006421c7c24 */ /* 0x004fe2000f8e02ff */
[----:B------:R-:W-:Y:S02]  /*15f80*/  ULDC.64 UR6, c[0x0][0xb40] ;  /* 0x0002d00000067ab9 */ /* 0x000fe40000000a00 */
[----:B------:R-:W2:Y:S04]  /*15f90*/  SHFL.IDX PT, R45, R45, R14, 0x1c1f ;  /* 0x001c1f0e2d2d7589 */ /* 0x000ea800000e0000 */
[----:B------:R-:W-:Y:S04]  /*15fa0*/  SHFL.IDX PT, R48, R48, R19, 0x1c1f ;  /* 0x001c1f1330307589 */ /* 0x000fe800000e0000 */
[----:B------:R-:W-:Y:S04]  /*15fb0*/  SHFL.IDX PT, R52, R52, R19, 0x1c1f ;  /* 0x001c1f1334347589 */ /* 0x000fe800000e0000 */
[----:B------:R-:W-:Y:S04]  /*15fc0*/  SHFL.IDX PT, R47, R47, R14, 0x1c1f ;  /* 0x001c1f0e2f2f7589 */ /* 0x000fe800000e0000 */
[----:B------:R-:W4:Y:S01]  /*15fd0*/  SHFL.IDX PT, R51, R51, R14, 0x1c1f ;  /* 0x001c1f0e33337589 */ /* 0x000f2200000e0000 */
[----:B---3--:R-:W-:-:S02]  /*15fe0*/  SEL R29, R25, R40, P0 ;  /* 0x00000028191d7207 */ /* 0x008fc40000000000 */
[----:B------:R-:W-:Y:S01]  /*15ff0*/  SEL R31, R40, R25, P0 ;  /* 0x00000019281f7207 */ /* 0x000fe20000000000 */
[----:B------:R-:W-:Y:S01]  /*16000*/  SHFL.IDX PT, R54, R54, R19, 0x1c1f ;  /* 0x001c1f1336367589 */ /* 0x000fe200000e0000 */
[----:B-1----:R-:W-:Y:S02]  /*16010*/  SEL R24, R26, R23, P0 ;  /* 0x000000171a187207 */ /* 0x002fe40000000000 */
[----:B------:R-:W-:Y:S01]  /*16020*/  SEL R26, R23, R26, P0 ;  /* 0x0000001a171a7207 */ /* 0x000fe20000000000 */
[----:B------:R-:W1:Y:S01]  /*16030*/  SHFL.IDX PT, R53, R53, R14, 0x1c1f ;  /* 0x001c1f0e35357589 */ /* 0x000e6200000e0000 */
[----:B--2---:R-:W-:Y:S02]  /*16040*/  SEL R44, R46, R45, P0 ;  /* 0x0000002d2e2c7207 */ /* 0x004fe40000000000 */
[----:B------:R-:W-:Y:S01]  /*16050*/  SEL R46, R45, R46, P0 ;  /* 0x0000002e2d2e7207 */ /* 0x000fe20000000000 */
[----:B------:R2:W-:Y:S04]  /*16060*/  SHFL.IDX PT, R56, R56, R19, 0x1c1f ;  /* 0x001c1f1338387589 */ /* 0x0005e800000e0000 */
[----:B------:R-:W3:Y:S04]  /*16070*/  SHFL.IDX PT, R55, R55, R14, 0x1c1f ;  /* 0x001c1f0e37377589 */ /* 0x000ee800000e0000 */
[----:B------:R5:W-:Y:S01]  /*16080*/  STSM.16.M88.4 [R64], R4 ;  /* 0x0000000440007844 */ /* 0x000be20000000200 */
[----:B--2---:R-:W-:Y:S01]  /*16090*/  IMAD R19, R67, UR44, R28 ;  /* 0x0000002c43137c24 */ /* 0x004fe2000f8e021c */
[----:B------:R-:W-:-:S02]  /*160a0*/  SEL R28, R30, R27, P0 ;  /* 0x0000001b1e1c7207 */ /* 0x000fc40000000000 */
[----:B------:R2:W-:Y:S01]  /*160b0*/  STSM.16.M88.4 [R63], R8 ;  /* 0x000000083f007844 */ /* 0x0005e20000000200 */
[----:B------:R-:W-:Y:S02]  /*160c0*/  SEL R30, R27, R30, P0 ;  /* 0x0000001e1b1e7207 */ /* 0x000fe40000000000 */
[----:B----4-:R-:W-:Y:S01]  /*160d0*/  SEL R25, R52, R51, P0 ;  /* 0x0000003334197207 */ /* 0x010fe20000000000 */
[----:B------:R-:W-:Y:S01]  /*160e0*/  STSM.16.M88.4 [R62], R36 ;  /* 0x000000243e007844 */ /* 0x000fe20000000200 */
[----:B------:R-:W-:Y:S02]  /*160f0*/  SEL R27, R51, R52, P0 ;  /* 0x00000034331b7207 */ /* 0x000fe40000000000 */
[----:B-1----:R-:W-:Y:S01]  /*16100*/  SEL R45, R54, R53, P0 ;  /* 0x00000035362d7207 */ /* 0x002fe20000000000 */
[----:B------:R-:W-:Y:S01]  /*16110*/  STSM.16.M88.4 [R61], R32 ;  /* 0x000000203d007844 */ /* 0x000fe20000000200 */
[----:B-----5:R-:W-:-:S03]  /*16120*/  SHF.R.S32.HI R5, RZ, 0x1f, R65 ;  /* 0x0000001fff057819 */ /* 0x020fc60000011441 */
[----:B------:R-:W-:Y:S01]  /*16130*/  STSM.16.M88.4 [R60], R28 ;  /* 0x0000001c3c007844 */ /* 0x000fe20000000200 */
[----:B------:R-:W-:Y:S02]  /*16140*/  IADD3 R6, P3, R65, R12, RZ ;  /* 0x0000000c41067210 */ /* 0x000fe40007f7e0ff */
[----:B--2---:R-:W-:Y:S01]  /*16150*/  SEL R8, R48, R47, P0 ;  /* 0x0000002f30087207 */ /* 0x004fe20000000000 */
[----:B------:R-:W-:Y:S01]  /*16160*/  STSM.16.M88.4 [R59], R24 ;  /* 0x000000183b007844 */ /* 0x000fe20000000200 */
[----:B------:R-:W-:Y:S02]  /*16170*/  SEL R10, R47, R48, P0 ;  /* 0x000000302f0a7207 */ /* 0x000fe40000000000 */
[----:B------:R-:W-:Y:S02]  /*16180*/  SEL R47, R53, R54, P0 ;  /* 0x00000036352f7207 */ /* 0x000fe40000000000 */
[----:B---3--:R-:W-:Y:S02]  /*16190*/  SEL R9, R56, R55, P0 ;  /* 0x0000003738097207 */ /* 0x008fe40000000000 */
[----:B------:R-:W-:Y:S01]  /*161a0*/  SEL R11, R55, R56, P0 ;  /* 0x00000038370b7207 */ /* 0x000fe20000000000 */
[----:B------:R-:W-:Y:S01]  /*161b0*/  STSM.16.M88.4 [R58], R44 ;  /* 0x0000002c3a007844 */ /* 0x000fe20000000200 */
[----:B------:R-:W-:-:S02]  /*161c0*/  IADD3.X R5, R5, R13, R19, P3, !PT ;  /* 0x0000000d05057210 */ /* 0x000fc40001ffe413 */
[C---:B------:R-:W-:Y:S01]  /*161d0*/  LEA R4, P3, R6.reuse, UR6, 0x2 ;  /* 0x0000000606047c11 */ /* 0x040fe2000f8610ff */
[----:B------:R-:W-:Y:S03]  /*161e0*/  STSM.16.M88.4 [R57], R8 ;  /* 0x0000000839007844 */ /* 0x000fe60000000200 */
[----:B------:R-:W-:Y:S01]  /*161f0*/  LEA.HI.X R5, R6, UR7, R5, 0x2, P3 ;  /* 0x0000000706057c11 */ /* 0x000fe200098f1405 */
[----:B------:R1:W-:Y:S06]  /*16200*/  MEMBAR.ALL.CTA ;  /* 0x0000000000007992 */ /* 0x0003ec0000008000 */
[----:B-1----:R-:W1:Y:S04]  /*16210*/  FENCE.VIEW.ASYNC.S ;  /* 0x00000000000073c6 */ /* 0x002e680000000000 */
        /* <DEDUP_REMOVED lines=10> */
[----:B------:R-:W-:Y:S01]  /*162c0*/  ULDC.64 UR6, c[0x0][0x198] ;  /* 0x0000660000067ab9 */ /* 0x000fe20000000a00 */
[----:B------:R-:W-:Y:S02]  /*162d0*/  UIADD3 UR5, UR38, 0x4000, URZ ;  /* 0x0000400026057890 */ /* 0x000fe4000fffe03f */
[----:B------:R-:W-:Y:S01]  /*162e0*/  UIADD3 UR6, UP0, UR6, 0x9f0, URZ ;  /* 0x000009f006067890 */ /* 0x000fe2000ff1e03f */
[----:B------:R-:W-:Y:S01]  /*162f0*/  UMOV UR41, URZ ;  /* 0x0000003f00297c82 */ /* 0x000fe20008000000 */
[----:B------:R-:W-:Y:S02]  /*16300*/  UMOV UR45, URZ ;  /* 0x0000003f002d7c82 */ /* 0x000fe40008000000 */
[----:B------:R-:W-:Y:S01]  /*16310*/  UIADD3.X UR7, URZ, UR7, URZ, UP0, !UPT ;  /* 0x000000073f077290 */ /* 0x000fe200087fe43f */
[----:B------:R-:W-:Y:S01]  /*16320*/  UMOV UR40, UR38 ;  /* 0x0000002600287c82 */ /* 0x000fe20008000000 */
[----:B------:R-:W-:-:S07]  /*16330*/  UMOV UR8, 0x40 ;  /* 0x0000004000087882 */ /* 0x000fce0000000000 */
        /* <DEDUP_REMOVED lines=9> */
.L_x_798:
[----:B------:R-:W-:Y:S05]  /*163d0*/  BSYNC B0 ;  /* 0x0000000000007941 */ /* 0x000fea0003800000 */
.L_x_797:
[----:B------:R-:W-:Y:S05]  /*163e0*/  BRA `(.L_x_796) ;  /* 0x0000000800307947 */ /* 0x000fea0003800000 */
.L_x_795:
[----:B------:R-:W1:Y:S01]  /*163f0*/  LDC.64 R14, c[0x0][0xae0] ;  /* 0x0002b800ff0e7b82 */ /* 0x000e620000000a00 */
[----:B------:R-:W-:Y:S01]  /*16400*/  SHF.R.S32.HI R0, RZ, 0x1f, R57 ;  /* 0x0000001fff007819 */ /* 0x000fe20000011439 */
[----:B------:R-:W-:Y:S01]  /*16410*/  USHF.R.S32.HI UR5, URZ, 0x1f, UR43 ;  /* 0x0000001f3f057899 */ /* 0x000fe2000801142b */
[----:B------:R-:W-:Y:S01]  /*16420*/  ISETP.GT.AND P0, PT, R57, 0x7f, PT ;  /* 0x0000007f3900780c */ /* 0x000fe20003f04270 */
[----:B------:R-:W-:Y:S01]  /*16430*/  USHF.R.S32.HI UR6, URZ, 0x1f, UR44 ;  /* 0x0000001f3f067899 */ /* 0x000fe2000801142c */
[----:B------:R-:W-:Y:S01]  /*16440*/  LEA.HI R0, R0, R57, RZ, 0x3 ;  /* 0x0000003900007211 */ /* 0x000fe200078f18ff */
[----:B------:R-:W-:Y:S02]  /*16450*/  BSSY B0, `(.L_x_799) ;  /* 0x000001e000007945 */ /* 0x000fe40003800000 */
[----:B------:R-:W2:Y:S01]  /*16460*/  LDC R13, c[0x0][0xdac] ;  /* 0x00036b00ff0d7b82 */ /* 0x000ea20000000800 */
[----:B------:R-:W-:-:S05]  /*16470*/  LOP3.LUT R4, R0, 0x1ffffff8, RZ, 0xc0, !PT ;  /* 0x1ffffff800047812 */ /* 0x000fca00078ec0ff */
[----:B------:R-:W-:Y:S01]  /*16480*/  IMAD.IADD R10, R57, 0x1, -R4 ;  /* 0x00000001390a7824 */ /* 0x000fe200078e0a04 */
[----:B------:R-:W-:Y:S01]  /*16490*/  SHF.R.S32.HI R4, RZ, 0x3, R0 ;  /* 0x00000003ff047819 */ /* 0x000fe20000011400 */
[----:B------:R-:W3:Y:S02]  /*164a0*/  LDC.64 R20, c[0x0][0xae8] ;  /* 0x0002ba00ff147b82 */ /* 0x000ee40000000a00 */
[----:B------:R-:W-:Y:S02]  /*164b0*/  IMAD.SHL.U32 R10, R10, 0x8, RZ ;  /* 0x000000080a0a7824 */ /* 0x000fe400078e00ff */
[----:B-1----:R-:W-:Y:S01]  /*164c0*/  IMAD R12, R14, UR5, RZ ;  /* 0x000000050e0c7c24 */ /* 0x002fe2000f8e02ff */
[----:B------:R-:W-:Y:S06]  /*164d0*/  @P0 BRA `(.L_x_800) ;  /* 0x0000000000540947 */ /* 0x000fec0003800000 */
[----:B------:R-:W-:Y:S01]  /*164e0*/  IMAD.U32 R6, RZ, RZ, UR42 ;  /* 0x0000002aff067e24 */ /* 0x000fe2000f8e00ff */
[----:B------:R-:W-:-:S04]  /*164f0*/  ULDC UR7, c[0x0][0xa88] ;  /* 0x0002a20000077ab9 */ /* 0x000fc80000000800 */
[----:B------:R-:W-:-:S04]  /*16500*/  IADD3 R6, R6, -0x80, R69 ;  /* 0xffffff8006067810 */ /* 0x000fc80007ffe045 */
[----:B------:R-:W-:-:S13]  /*16510*/  ISETP.GE.AND P0, PT, R6, UR7, PT ;  /* 0x0000000706007c0c */ /* 0x000fda000bf06270 */
[----:B------:R-:W-:Y:S05]  /*16520*/  @P0 BRA `(.L_x_800) ;  /* 0x0000000000400947 */ /* 0x000fea0003800000 */
[----:B------:R-:W1:Y:S01]  /*16530*/  LDC.64 R8, c[0x0][0xb70] ;  /* 0x0002dc00ff087b82 */ /* 0x000e620000000a00 */
[----:B------:R-:W-:Y:S01]  /*16540*/  SHF.R.S32.HI R7, RZ, 0x1f, R6 ;  /* 0x0000001fff077819 */ /* 0x000fe20000011406 */
[----:B------:R-:W-:-:S06]  /*16550*/  ULDC.64 UR8, c[0x0][0xb40] ;  /* 0x0002d00000087ab9 */ /* 0x000fcc0000000a00 */
[----:B------:R-:W4:Y:S01]  /*16560*/  LDC.64 R24, c[0x0][0xb78] ;  /* 0x0002de00ff187b82 */ /* 0x000f220000000a00 */
[C---:B-1----:R-:W-:Y:S02]  /*16570*/  IMAD R0, R8.reuse, UR5, RZ ;  /* 0x0000000508007c24 */ /* 0x042fe4000f8e02ff */
[----:B------:R-:W-:-:S04]  /*16580*/  IMAD.WIDE.U32 R6, R8, UR43, R6 ;  /* 0x0000002b08067c25 */ /* 0x000fc8000f8e0006 */
[----:B------:R-:W-:Y:S02]  /*16590*/  IMAD R3, R9, UR43, R0 ;  /* 0x0000002b09037c24 */ /* 0x000fe4000f8e0200 */
[C---:B----4-:R-:W-:Y:S02]  /*165a0*/  IMAD R0, R24.reuse, UR6, RZ ;  /* 0x0000000618007c24 */ /* 0x050fe4000f8e02ff */
[----:B------:R-:W-:Y:S02]  /*165b0*/  IMAD.IADD R7, R7, 0x1, R3 ;  /* 0x0000000107077824 */ /* 0x000fe400078e0203 */
[----:B------:R-:W-:Y:S02]  /*165c0*/  IMAD R3, R25, UR44, R0 ;  /* 0x0000002c19037c24 */ /* 0x000fe4000f8e0200 */
[----:B------:R-:W-:-:S04]  /*165d0*/  IMAD.WIDE.U32 R6, R24, UR44, R6 ;  /* 0x0000002c18067c25 */ /* 0x000fc8000f8e0006 */
[----:B------:R-:W-:Y:S01]  /*165e0*/  IMAD.IADD R3, R7, 0x1, R3 ;  /* 0x0000000107037824 */ /* 0x000fe200078e0203 */
[----:B------:R-:W-:-:S04]  /*165f0*/  LEA R8, P0, R6, UR8, 0x2 ;  /* 0x0000000806087c11 */ /* 0x000fc8000f8010ff */
[----:B------:R-:W-:Y:S01]  /*16600*/  LEA.HI.X R9, R6, UR9, R3, 0x2, P0 ;  /* 0x0000000906097c11 */ /* 0x000fe200080f1403 */
[----:B------:R-:W-:-:S05]  /*16610*/  IMAD.MOV.U32 R3, RZ, RZ, -0x800000 ;  /* 0xff800000ff037424 */ /* 0x000fca00078e00ff */
[----:B------:R1:W-:Y:S03]  /*16620*/  STG.E desc[UR46][R8.64], R3 ;  /* 0x0000000308007986 */ /* 0x0003e6000c10192e */
.L_x_800:
[----:B------:R-:W-:Y:S05]  /*16630*/  BSYNC B0 ;  /* 0x0000000000007941 */ /* 0x000fea0003800000 */
.L_x_799:
[----:B------:R-:W-:Y:S01]  /*16640*/  ULDC UR5, c[0x0][0xa88] ;  /* 0x0002a20000057ab9 */ /* 0x000fe20000000800 */
[----:B------:R-:W-:Y:S01]  /*16650*/  SHF.R.S32.HI R11, RZ, 0x1f, R10 ;  /* 0x0000001fff0b7819 */ /* 0x000fe2000001140a */
[----:B------:R-:W-:Y:S01]  /*16660*/  UIADD3 UR42, -UR42, UR5, URZ ;  /* 0x000000052a2a7290 */ /* 0x000fe2000fffe13f */
[----:B------:R-:W-:Y:S01]  /*16670*/  VIADD R0, R4, 0x20 ;  /* 0x0000002004007836 */ /* 0x000fe20000000000 */
[----:B------:R-:W-:Y:S01]  /*16680*/  ULOP3.LUT UR39, URZ, UR39, URZ, 0x33, !UPT ;  /* 0x000000273f277292 */ /* 0x000fe2000f8e333f */
[----:B-1----:R-:W-:Y:S01]  /*16690*/  IMAD R3, R15, UR43, R12 ;  /* 0x0000002b0f037c24 */ /* 0x002fe2000f8e020c */
[----:B------:R-:W-:Y:S01]  /*166a0*/  BSSY B0, `(.L_x_801) ;  /* 0x0000021000007945 */ /* 0x000fe20003800000 */
[----:B------:R-:W-:Y:S01]  /*166b0*/  IMAD.WIDE.U32 R6, R14, UR43, R10 ;  /* 0x0000002b0e067c25 */ /* 0x000fe2000f8e000a */
[----:B------:R-:W-:Y:S02]  /*166c0*/  ISETP.GE.AND P2, PT, R4, UR42, PT ;  /* 0x0000002a04007c0c */ /* 0x000fe4000bf46270 */
[----:B------:R-:W-:Y:S01]  /*166d0*/  ISETP.GE.AND P4, PT, R0, UR42, PT ;  /* 0x0000002a00007c0c */ /* 0x000fe2000bf86270 */
[----:B------:R-:W-:-:S02]  /*166e0*/  VIADD R5, R4, 0x40 ;  /* 0x0000004004057836 */ /* 0x000fc40000000000 */
[----:B------:R-:W-:Y:S02]  /*166f0*/  VIADD R8, R4, 0x60 ;  /* 0x0000006004087836 */ /* 0x000fe40000000000 */
[----:B------:R-:W-:Y:S01]  /*16700*/  IMAD.IADD R7, R7, 0x1, R3 ;  /* 0x0000000107077824 */ /* 0x000fe200078e0203 */
[----:B------:R-:W-:Y:S01]  /*16710*/  ISETP.GE.AND P0, PT, R5, UR42, PT ;  /* 0x0000002a05007c0c */ /* 0x000fe2000bf06270 */
[----:B---3--:R-:W-:Y:S01]  /*16720*/  IMAD R0, R20, UR6, RZ ;  /* 0x0000000614007c24 */ /* 0x008fe2000f8e02ff */
[----:B------:R-:W-:Y:S01]  /*16730*/  SHF.R.S32.HI R5, RZ, 0x1f, R4 ;  /* 0x0000001fff057819 */ /* 0x000fe20000011404 */
[----:B--2---:R-:W-:Y:S01]  /*16740*/  VIADD R13, R13, UR39 ;  /* 0x000000270d0d7c36 */ /* 0x004fe20008000000 */
[----:B------:R-:W-:Y:S01]  /*16750*/  ISETP.GE.AND P1, PT, R8, UR42, PT ;  /* 0x0000002a08007c0c */ /* 0x000fe2000bf26270 */
[----:B------:R-:W-:Y:S02]  /*16760*/  IMAD R3, R21, UR44, R0 ;  /* 0x0000002c15037c24 */ /* 0x000fe4000f8e0200 */
[----:B------:R-:W-:-:S04]  /*16770*/  IMAD.WIDE.U32 R8, R20, UR44, R6 ;  /* 0x0000002c14087c25 */ /* 0x000fc8000f8e0006 */
[----:B------:R-:W-:-:S04]  /*16780*/  IMAD.WIDE R6, R13, 0x80, R4 ;  /* 0x000000800d067825 */ /* 0x000fc800078e0204 */
[----:B------:R-:W-:Y:S01]  /*16790*/  IMAD.IADD R13, R9, 0x1, R3 ;  /* 0x00000001090d7824 */ /* 0x000fe200078e0203 */
[----:B------:R-:W-:Y:S06]  /*167a0*/  @P2 BRA `(.L_x_802) ;  /* 0x0000000000402947 */ /* 0x000fec0003800000 */
[----:B------:R-:W-:Y:S01]  /*167b0*/  ULDC.64 UR6, c[0x0][0xad8] ;  /* 0x0002b60000067ab9 */ /* 0x000fe20000000a00 */
[C---:B------:R-:W-:Y:S01]  /*167c0*/  VIADD R0, R10.reuse, 0x40 ;  /* 0x000000400a007836 */ /* 0x040fe20000000000 */
[----:B------:R-:W-:Y:S01]  /*167d0*/  ULDC UR5, c[0x0][0xa8c] ;  /* 0x0002a30000057ab9 */ /* 0x000fe20000000800 */
[----:B------:R-:W-:Y:S01]  /*167e0*/  IMAD R3, R7, UR6, RZ ;  /* 0x0000000607037c24 */ /* 0x000fe2000f8e02ff */
[----:B------:R-:W-:Y:S01]  /*167f0*/  ISETP.GE.AND P2, PT, R10, UR5, PT ;  /* 0x000000050a007c0c */ /* 0x000fe2000bf46270 */
[----:B------:R-:W-:Y:S01]  /*16800*/  IMAD.MOV.U32 R4, RZ, RZ, R8 ;  /* 0x000000ffff047224 */ /* 0x000fe200078e0008 */
[----:B------:R-:W-:Y:S01]  /*16810*/  ISETP.GE.AND P3, PT, R0, UR5, PT ;  /* 0x0000000500007c0c */ /* 0x000fe2000bf66270 */
[----:B------:R-:W-:Y:S02]  /*16820*/  IMAD.MOV.U32 R5, RZ, RZ, R13 ;  /* 0x000000ffff057224 */ /* 0x000fe400078e000d */
[C---:B------:R-:W-:Y:S02]  /*16830*/  IMAD R3, R6.reuse, UR7, R3 ;  /* 0x0000000706037c24 */ /* 0x040fe4000f8e0203 */
[----:B------:R-:W-:Y:S01]  /*16840*/  IMAD.WIDE.U32 R4, R6, UR6, R4 ;  /* 0x0000000606047c25 */ /* 0x000fe2000f8e0004 */
[----:B------:R-:W-:-:S03]  /*16850*/  ULDC.64 UR6, c[0x0][0xa80] ;  /* 0x0002a00000067ab9 */ /* 0x000fc60000000a00 */
[----:B------:R-:W-:Y:S01]  /*16860*/  IMAD.IADD R3, R5, 0x1, R3 ;  /* 0x0000000105037824 */ /* 0x000fe200078e0203 */
[----:B------:R-:W-:-:S04]  /*16870*/  LEA R14, P5, R4, UR6, 0x1 ;  /* 0x00000006040e7c11 */ /* 0x000fc8000f8a08ff */
[----:B------:R-:W-:-:S05]  /*16880*/  LEA.HI.X R15, R4, UR7, R3, 0x1, P5 ;  /* 0x00000007040f7c11 */ /* 0x000fca000a8f0c03 */
[----:B------:R1:W-:Y:S04]  /*16890*/  @!P2 STG.E.128 desc[UR46][R14.64], RZ ;  /* 0x000000ff0e00a986 */ /* 0x0003e8000c101d2e */
[----:B------:R1:W-:Y:S02]  /*168a0*/  @!P3 STG.E.128 desc[UR46][R14.64+0x80], RZ ;  /* 0x000080ff0e00b986 */ /* 0x0003e4000c101d2e */
.L_x_802:
[----:B------:R-:W-:Y:S05]  /*168b0*/  BSYNC B0 ;  /* 0x0000000000007941 */ /* 0x000fea0003800000 */
.L_x_801:
[----:B------:R-:W-:Y:S04]  /*168c0*/  BSSY B0, `(.L_x_803) ;  /* 0x0000014000007945 */ /* 0x000fe80003800000 */
[----:B------:R-:W-:Y:S05]  /*168d0*/  @P4 BRA `(.L_x_804) ;  /* 0x0000000000484947 */ /* 0x000fea0003800000 */
[----:B------:R-:W-:Y:S01]  /*168e0*/  IADD3 R3, P2, R6, 0x20, RZ ;  /* 0x0000002006037810 */ /* 0x000fe20007f5e0ff */
[----:B------:R-:W-:Y:S01]  /*168f0*/  ULDC.64 UR6, c[0x0][0xad8] ;  /* 0x0002b60000067ab9 */ /* 0x000fe20000000a00 */
[----:B------:R-:W-:Y:S01]  /*16900*/  IMAD.MOV.U32 R4, RZ, RZ, R8 ;  /* 0x000000ffff047224 */ /* 0x000fe200078e0008 */
[----:B------:R-:W-:Y:S01]  /*16910*/  ULDC UR5, c[0x0][0xa8c] ;  /* 0x0002a30000057ab9 */ /* 0x000fe20000000800 */
[----:B------:R-:W-:Y:S01]  /*16920*/  IMAD.MOV.U32 R5, RZ, RZ, R13 ;  /* 0x000000ffff057224 */ /* 0x000fe200078e000d */
[C---:B------:R-:W-:Y:S01]  /*16930*/  ISETP.GE.AND P3, PT, R10.reuse, UR5, PT ;  /* 0x000000050a007c0c */ /* 0x040fe2000bf66270 */
[----:B------:R-:W-:Y:S02]  /*16940*/  IMAD.X R0, RZ, RZ, R7, P2 ;  /* 0x000000ffff007224 */ /* 0x000fe400010e0607 */
[----:B------:R-:W-:Y:S02]  /*16950*/  VIADD R12, R10, 0x40 ;  /* 0x000000400a0c7836 */ /* 0x000fe40000000000 */
[----:B------:R-:W-:-:S02]  /*16960*/  IMAD R0, R0, UR6, RZ ;  /* 0x0000000600007c24 */ /* 0x000fc4000f8e02ff */
[----:B------:R-:W-:Y:S01]  /*16970*/  IMAD.WIDE.U32 R4, R3, UR6, R4 ;  /* 0x0000000603047c25 */ /* 0x000fe2000f8e0004 */
[----:B------:R-:W-:-:S03]  /*16980*/  ISETP.GE.AND P4, PT, R12, UR5, PT ;  /* 0x000000050c007c0c */ /* 0x000fc6000bf86270 */
[----:B------:R-:W-:Y:S01]  /*16990*/  IMAD R3, R3, UR7, R0 ;  /* 0x0000000703037c24 */ /* 0x000fe2000f8e0200 */
[----:B------:R-:W-:Y:S02]  /*169a0*/  ULDC.64 UR6, c[0x0][0xa80] ;  /* 0x0002a00000067ab9 */ /* 0x000fe40000000a00 */
[----:B-1----:R-:W-:Y:S01]  /*169b0*/  LEA R14, P2, R4, UR6, 0x1 ;  /* 0x00000006040e7c11 */ /* 0x002fe2000f8408ff */
[----:B------:R-:W-:-:S05]  /*169c0*/  IMAD.IADD R3, R5, 0x1, R3 ;  /* 0x0000000105037824 */ /* 0x000fca00078e0203 */
[----:B------:R-:W-:-:S05]  /*169d0*/  LEA.HI.X R15, R4, UR7, R3, 0x1, P2 ;  /* 0x00000007040f7c11 */ /* 0x000fca00090f0c03 */
[----:B------:R2:W-:Y:S04]  /*169e0*/  @!P3 STG.E.128 desc[UR46][R14.64], RZ ;  /* 0x000000ff0e00b986 */ /* 0x0005e8000c101d2e */
[----:B------:R2:W-:Y:S02]  /*169f0*/  @!P4 STG.E.128 desc[UR46][R14.64+0x80], RZ ;  /* 0x000080ff0e00c986 */ /* 0x0005e4000c101d2e */
.L_x_804:
[----:B------:R-:W-:Y:S05]  /*16a00*/  BSYNC B0 ;  /* 0x0000000000007941 */ /* 0x000fea0003800000 */
.L_x_803:
        /* <DEDUP_REMOVED lines=15> */
[----:B-12---:R-:W-:Y:S01]  /*16b00*/  LEA R14, P0, R4, UR6, 0x1 ;  /* 0x00000006040e7c11 */ /* 0x006fe2000f8008ff */
[----:B------:R-:W-:-:S05]  /*16b10*/  IMAD.IADD R3, R5, 0x1, R3 ;  /* 0x0000000105037824 */ /* 0x000fca00078e0203 */
[----:B------:R-:W-:-:S05]  /*16b20*/  LEA.HI.X R15, R4, UR7, R3, 0x1, P0 ;  /* 0x00000007040f7c11 */ /* 0x000fca00080f0c03 */
[----:B------:R3:W-:Y:S04]  /*16b30*/  @!P2 STG.E.128 desc[UR46][R14.64], RZ ;  /* 0x000000ff0e00a986 */ /* 0x0007e8000c101d2e */
[----:B------:R3:W-:Y:S02]  /*16b40*/  @!P3 STG.E.128 desc[UR46][R14.64+0x80], RZ ;  /* 0x000080ff0e00b986 */ /* 0x0007e4000c101d2e */
.L_x_806:
[----:B------:R-:W-:Y:S05]  /*16b50*/  BSYNC B0 ;  /* 0x0000000000007941 */ /* 0x000fea0003800000 */
.L_x_805:
        /* <DEDUP_REMOVED lines=15> */
[----:B------:R-:W-:Y:S01]  /*16c50*/  LEA R6, P0, R4, UR6, 0x1 ;  /* 0x0000000604067c11 */ /* 0x000fe2000f8008ff */
[----:B------:R-:W-:-:S05]  /*16c60*/  IMAD.IADD R3, R5, 0x1, R3 ;  /* 0x0000000105037824 */ /* 0x000fca00078e0203 */
[----:B------:R-:W-:-:S05]  /*16c70*/  LEA.HI.X R7, R4, UR7, R3, 0x1, P0 ;  /* 0x0000000704077c11 */ /* 0x000fca00080f0c03 */
[----:B------:R4:W-:Y:S04]  /*16c80*/  @!P1 STG.E.128 desc[UR46][R6.64], RZ ;  /* 0x000000ff06009986 */ /* 0x0009e8000c101d2e */
[----:B------:R4:W-:Y:S02]  /*16c90*/  @!P2 STG.E.128 desc[UR46][R6.64+0x80], RZ ;  /* 0x000080ff0600a986 */ /* 0x0009e4000c101d2e */
.L_x_807:
[----:B------:R-:W-:Y:S05]  /*16ca0*/  BSYNC B0 ;  /* 0x0000000000007941 */ /* 0x000fea0003800000 */
.L_x_796:
[----:B-1----:R-:W1:Y:S02]  /*16cb0*/  LDC R0, c[0x0][0xda8] ;  /* 0x00036a00ff007b82 */ /* 0x002e640000000800 */
[----:B-1----:R-:W-:-:S13]  /*16cc0*/  ISETP.LE.AND P0, PT, R0, UR4, PT ;  /* 0x0000000400007c0c */ /* 0x002fda000bf03270 */
[----:B------:R-:W-:Y:S05]  /*16cd0*/  @!P0 BRA `(.L_x_808) ;  /* 0xfffffea000248947 */ /* 0x000fea000383ffff */
[----:B------:R-:W-:Y:S05]  /*16ce0*/  EXIT ;  /* 0x000000000000794d */ /* 0x000fea0003800000 */
.L_x_710:
[----:B------:R-:W-:-:S08]  /*16cf0*/  NOP ;  /* 0x0000000000007918 */ /* 0x000fd00000000000 */
[----:B---3--:R-:W1:-:S00]  /*16d00*/  USETMAXREG.DEALLOC.CTAPOOL 0x18 ;  /* 0x00000018000079c8 */ /* 0x008e4000080e0500 */
[----:B-1----:R-:W-:-:S06]  /*16d10*/  LOP3.LUT R0, R0, 0x3, RZ, 0xc0, !PT ;  /* 0x0000000300007812 */ /* 0x002fcc00078ec0ff */
[----:B------:R-:W1:Y:S01]  /*16d20*/  S2UR UR4, SR_CTAID.X ;  /* 0x00000000000479c3 */ /* 0x000e620000002500 */
[----:B------:R-:W-:Y:S01]  /*16d30*/  LOP3.LUT R16, R16, 0xfffffffd, RZ, 0xc0, !PT ;  /* 0xfffffffd10107812 */ /* 0x000fe200078ec0ff */
[----:B------:R-:W-:Y:S04]  /*16d40*/  STL [R1], RZ ;  /* 0x000000ff01007387 */ /* 0x000fe80000100800 */
[----:B------:R-:W2:Y:S04]  /*16d50*/  SHFL.IDX PT, R0, R0, RZ, 0x1f ;  /* 0x00001fff00007589 */ /* 0x000ea800000e0000 */
[----:B------:R3:W-:Y:S01]  /*16d60*/  STL [R1+0x28], RZ ;  /* 0x000028ff01007387 */ /* 0x0007e20000100800 */
[----:B--2---:R-:W-:-:S02]  /*16d70*/  ISETP.NE.AND P0, PT, R0, RZ, PT ;  /* 0x000000ff0000720c */ /* 0x004fc40003f05270 */
[----:B------:R-:W1:Y:S11]  /*16d80*/  LDC R0, c[0x0][0xda8] ;  /* 0x00036a00ff007b82 */ /* 0x000e760000000800 */
[----:B------:R-:W-:Y:S01]  /*16d90*/  @P0 LOP3.LUT R16, R16, 0x2, RZ, 0xfc, !PT ;  /* 0x0000000210100812 */ /* 0x000fe200078efcff */
[----:B------:R-:W-:Y:S06]  /*16da0*/  @P0 BAR.ARV 0x4, 0x180 ;  /* 0x0106000000000b1d */ /* 0x000fec0000002000 */
[----:B-1----:R-:W-:Y:S01]  /*16db0*/  ISETP.LE.AND P0, PT, R0, UR4, PT ;  /* 0x0000000400007c0c */ /* 0x002fe2000bf03270 */
[----:B------:R-:W-:-:S05]  /*16dc0*/  IMAD.MOV.U32 R0, RZ, RZ, 0x1 ;  /* 0x00000001ff007424 */ /* 0x000fca00078e00ff */
[----:B------:R3:W-:Y:S07]  /*16dd0*/  STL [R1+0x4], R0 ;  /* 0x0000040001007387 */ /* 0x0007ee0000100800 */
[----:B------:R-:W-:Y:S05]  /*16de0*/  @P0 BRA `(.L_x_809) ;  /* 0x0000003000d00947 */ /* 0x000fea0003800000 */
[----:B------:R-:W2:Y:S01]  /*16df0*/  LDL R7, [R1+0x24] ;  /* 0x0000240001077983 */ /* 0x000ea20000100800 */
[----:B------:R-:W1:Y:S01]  /*16e00*/  S2R R2, SR_TID.X ;  /* 0x0000000000027919 */ /* 0x000e620000002100 */
[----:B------:R-:W3:Y:S01]  /*16e10*/  S2R R8, SR_TID.X ;  /* 0x0000000000087919 */ /* 0x000ee20000002100 */
[----:B-1----:R-:W-:Y:S01]  /*16e20*/  LOP3.LUT R2, R2, 0x7f, RZ, 0xc0, !PT ;  /* 0x0000007f02027812 */ /* 0x002fe200078ec0ff */
[C---:B---3--:R-:W-:Y:S02]  /*16e30*/  IMAD.SHL.U32 R0, R8.reuse, 0x80, RZ ;  /* 0x0000008008007824 */ /* 0x048fe400078e00ff */
[----:B------:R-:W-:Y:S01]  /*16e40*/  IMAD.SHL.U32 R4, R8, 0x40, RZ ;  /* 0x0000004008047824 */ /* 0x000fe200078e00ff */
[----:B------:R-:W-:Y:S02]  /*16e50*/  SHF.R.U32.HI R3, RZ, 0x5, R2 ;  /* 0x00000005ff037819 */ /* 0x000fe40000011602 */
[----:B------:R-:W-:Y:S02]  /*16e60*/  LOP3.LUT R2, R0, 0x380, RZ, 0xc0, !PT ;  /* 0x0000038000027812 */ /* 0x000fe400078ec0ff */
[----:B------:R-:W-:-:S03]  /*16e70*/  LOP3.LUT R6, R4, 0x40, RZ, 0xc0, !PT ;  /* 0x0000004004067812 */ /* 0x000fc600078ec0ff */
[C---:B------:R-:W-:Y:S02]  /*16e80*/  IMAD R2, R3.reuse, 0x10, R2 ;  /* 0x0000001003027824 */ /* 0x040fe400078e0202 */
[----:B------:R-:W-:Y:S02]  /*16e90*/  IMAD R6, R3, 0x400, R6 ;  /* 0x0000040003067824 */ /* 0x000fe400078e0206 */
[----:B------:R-:W-:-:S05]  /*16ea0*/  IMAD.SHL.U32 R3, R8, 0x10, RZ ;  /* 0x0000001008037824 */ /* 0x000fca00078e00ff */
[----:B------:R-:W-:Y:S02]  /*16eb0*/  LOP3.LUT R3, R2, 0x70, R3, 0x78, !PT ;  /* 0x0000007002037812 */ /* 0x000fe400078e7803 */
[----:B------:R-:W-:Y:S01]  /*16ec0*/  LOP3.LUT R2, R4, 0x180, RZ, 0xc0, !PT ;  /* 0x0000018004027812 */ /* 0x000fe200078ec0ff */
[----:B------:R-:W-:-:S03]  /*16ed0*/  IMAD.SHL.U32 R5, R8, 0x8, RZ ;  /* 0x0000000808057824 */ /* 0x000fc600078e00ff */
[----:B------:R-:W-:Y:S02]  /*16ee0*/  LOP3.LUT R2, R2, 0x10, R8, 0xf8, !PT ;  /* 0x0000001002027812 */ /* 0x000fe400078ef808 */
[----:B------:R-:W-:Y:S02]  /*16ef0*/  LOP3.LUT R4, R4, 0x200, RZ, 0xc0, !PT ;  /* 0x0000020004047812 */ /* 0x000fe400078ec0ff */
[----:B------:R-:W-:Y:S02]  /*16f00*/  LOP3.LUT R5, R2, 0x30, R5, 0x78, !PT ;  /* 0x0000003002057812 */ /* 0x000fe400078e7805 */
[----:B------:R-:W-:Y:S02]  /*16f10*/  LOP3.LUT R0, R3, 0xc00, R0, 0xf8, !PT ;  /* 0x00000c0003007812 */ /* 0x000fe400078ef800 */
[----:B------:R-:W-:Y:S02]  /*16f20*/  IADD3 R2, R5, R6, R4 ;  /* 0x0000000605027210 */ /* 0x000fe40007ffe004 */
[----:B------:R-:W-:-:S03]  /*16f30*/  LOP3.LUT P0, RZ, R8, 0x4, RZ, 0xc0, !PT ;  /* 0x0000000408ff7812 */ /* 0x000fc6000780c0ff */
[----:B------:R1:W-:Y:S04]  /*16f40*/  STL [R1+0x14], R2 ;  /* 0x0000140201007387 */ /* 0x0003e80000100800 */
[----:B------:R3:W-:Y:S01]  /*16f50*/  STL [R1+0x18], R0 ;  /* 0x0000180001007387 */ /* 0x0007e20000100800 */
[----:B------:R-:W-:Y:S02]  /*16f60*/  IMAD.U32 R3, RZ, RZ, UR4 ;  /* 0x00000004ff037e24 */ /* 0x000fe4000f8e00ff */
[----:B-1----:R-:W-:Y:S02]  /*16f70*/  IMAD.MOV.U32 R2, RZ, RZ, 0x20 ;  /* 0x00000020ff027424 */ /* 0x002fe400078e00ff */
[----:B---3--:R-:W-:-:S05]  /*16f80*/  IMAD.MOV.U32 R0, RZ, RZ, 0x40 ;  /* 0x00000040ff007424 */ /* 0x008fca00078e00ff */
[----:B------:R-:W-:Y:S02]  /*16f90*/  SEL R4, R0, 0xffffffc0, !P0 ;  /* 0xffffffc000047807 */ /* 0x000fe40004000000 */
[----:B------:R-:W-:Y:S01]  /*16fa0*/  SEL R0, R2, 0xffffffe0, !P0 ;  /* 0xffffffe002007807 */ /* 0x000fe20004000000 */
[----:B------:R-:W-:Y:S01]  /*16fb0*/  STL [R1+0x1c], R3 ;  /* 0x00001c0301007387 */ /* 0x000fe20000100800 */
[----:B------:R-:W-:Y:S01]  /*16fc0*/  ULDC UR41, c[0x0][0xc] ;  /* 0x0000030000297ab9 */ /* 0x000fe20000000800 */
[----:B------:R-:W-:Y:S01]  /*16fd0*/  ULDC.64 UR42, c[0x0][0x198] ;  /* 0x00006600002a7ab9 */ /* 0x000fe20000000a00 */
[C---:B--2---:R-:W-:Y:S02]  /*16fe0*/  LOP3.LUT R2, R7.reuse, 0x1, RZ, 0xfc, !PT ;  /* 0x0000000107027812 */ /* 0x044fe400078efcff */
[----:B------:R-:W-:-:S03]  /*16ff0*/  LOP3.LUT R0, R7, 0x2, RZ, 0xfc, !PT ;  /* 0x0000000207007812 */ /* 0x000fc600078efcff */
[----:B------:R-:W-:Y:S04]  /*17000*/  STL [R1+0x2c], R2 ;  /* 0x00002c0201007387 */ /* 0x000fe80000100800 */
[----:B------:R-:W-:Y:S04]  /*17010*/  STL [R1+0x28], RZ ;  /* 0x000028ff01007387 */ /* 0x000fe80000100800 */
[----:B------:R1:W-:Y:S04]  /*17020*/  STL [R1+0x20], R0 ;  /* 0x0000200001007387 */ /* 0x0003e80000100800 */
[----:B------:R2:W-:Y:S01]  /*17030*/  STL [R1], RZ ;  /* 0x000000ff01007387 */ /* 0x0005e20000100800 */
[----:B-1----:R-:W-:-:S05]  /*17040*/  IMAD.MOV.U32 R0, RZ, RZ, 0x1 ;  /* 0x00000001ff007424 */ /* 0x002fca00078e00ff */
[----:B------:R2:W-:Y:S02]  /*17050*/  STL [R1+0x4], R0 ;  /* 0x0000040001007387 */ /* 0x0005e40000100800 */
.L_x_867:
[----:B---3--:R-:W3:Y:S01]  /*17060*/  LDL R2, [R1+0x1c] ;  /* 0x00001c0001027983 */ /* 0x008ee20000100800 */
[----:B------:R-:W-:Y:S01]  /*17070*/  ULDC UR8, c[0x0][0xdd0] ;  /* 0x0003740000087ab9 */ /* 0x000fe20000000800 */
[----:B--2---:R-:W1:Y:S01]  /*17080*/  LDC R0, c[0x0][0xde8] ;  /* 0x00037a00ff007b82 */ /* 0x004e620000000800 */
[----:B------:R-:W-:-:S11]  /*17090*/  UISETP.NE.AND UP0, UPT, UR8, 0x1, UPT ;  /* 0x000000010800788c */ /* 0x000fd6000bf05270 */
[----:B------:R-:W-:Y:S01]  /*170a0*/  @UP0 ULDC UR4, c[0x0][0xdd4] ;  /* 0x0003750000040ab9 */ /* 0x000fe20000000800 */
[----:B------:R-:W-:Y:S01]  /*170b0*/  @UP0 ULDC UR9, c[0x0][0xdd8] ;  /* 0x0003760000090ab9 */ /* 0x000fe20000000800 */
[C---:B---3--:R-:W-:Y:S02]  /*170c0*/  R2UR UR6, R2.reuse ;  /* 0x00000000020672ca */ /* 0x048fe400000e0000 */
[----:B------:R-:W-:-:S11]  /*170d0*/  R2UR UR7, R2 ;  /* 0x00000000020772ca */ /* 0x000fd600000e0000 */
[----:B------:R-:W-:-:S04]  /*170e0*/  UIMAD.WIDE.U32 UR4, UR6, UR4, URZ ;  /* 0x00000004060472a5 */ /* 0x000fc8000f8e003f */
[----:B------:R-:W-:-:S04]  /*170f0*/  @UP0 USHF.R.U32.HI UR6, URZ, UR9, UR5 ;  /* 0x000000093f060299 */ /* 0x000fc80008011605 */
[----:B------:R-:W-:Y:S02]  /*17100*/  UIADD3 UR4, -UR6, URZ, URZ ;  /* 0x0000003f06047290 */ /* 0x000fe4000fffe13f */
[----:B-1----:R-:W-:Y:S02]  /*17110*/  ISETP.LE.AND P0, PT, R0, UR6, PT ;  /* 0x0000000600007c0c */ /* 0x002fe4000bf03270 */
[----:B------:R-:W-:-:S11]  /*17120*/  UIMAD UR8, UR8, UR4, UR7 ;  /* 0x00000004080872a4 */ /* 0x000fd6000f8e0207 */
[----:B------:R-:W-:Y:S05]  /*17130*/  @!P0 BRA `(.L_x_810) ;  /* 0x0000000000208947 */ /* 0x000fea0003800000 */
        /* <DEDUP_REMOVED lines=8> */
.L_x_810:
[----:B------:R-:W-:Y:S01]  /*171c0*/  ULDC UR9, c[0x0][0xdc4] ;  /* 0x0003710000097ab9 */ /* 0x000fe20000000800 */
[----:B------:R-:W-:Y:S01]  /*171d0*/  UMOV UR7, UR8 ;  /* 0x0000000800077c82 */ /* 0x000fe20008000000 */
[----:B------:R-:W-:-:S11]  /*171e0*/  UISETP.NE.AND UP0, UPT, UR9, 0x1, UPT ;  /* 0x000000010900788c */ /* 0x000fd6000bf05270 */
[----:B------:R-:W-:Y:S02]  /*171f0*/  @UP0 ULDC.64 UR10, c[0x0][0xdc8] ;  /* 0x00037200000a0ab9 */ /* 0x000fe40000000a00 */
[----:B------:R-:W-:-:S04]  /*17200*/  UIMAD.WIDE.U32 UR4, UR8, UR10, URZ ;  /* 0x0000000a080472a5 */ /* 0x000fc8000f8e003f */
[----:B------:R-:W-:-:S04]  /*17210*/  @UP0 USHF.R.U32.HI UR7, URZ, UR11, UR5 ;  /* 0x0000000b3f070299 */ /* 0x000fc80008011605 */
[----:B------:R-:W-:-:S12]  /*17220*/  UIMAD UR4, UR7, UR9, URZ ;  /* 0x00000009070472a4 */ /* 0x000fd8000f8e023f */
.L_x_811:
[----:B------:R-:W1:Y:S01]  /*17230*/  LDC.64 R2, c[0x0][0x9e0] ;  /* 0x00027800ff027b82 */ /* 0x000e620000000a00 */
[----:B------:R-:W-:Y:S02]  /*17240*/  UIADD3 UR4, UR8, -UR4, URZ ;  /* 0x8000000408047290 */ /* 0x000fe4000fffe03f */
[----:B------:R-:W-:Y:S01]  /*17250*/  ULOP3.LUT UR7, URZ, UR7, URZ, 0x33, !UPT ;  /* 0x000000073f077292 */ /* 0x000fe2000f8e333f */
[----:B------:R-:W-:Y:S01]  /*17260*/  ULDC UR8, c[0x0][0xdb8] ;  /* 0x00036e0000087ab9 */ /* 0x000fe20000000800 */
[----:B------:R-:W-:Y:S01]  /*17270*/  ULDC.64 UR10, c[0x0][0x3f8] ;  /* 0x0000fe00000a7ab9 */ /* 0x000fe20000000a00 */
[----:B------:R-:W-:Y:S01]  /*17280*/  UISETP.NE.AND UP1, UPT, UR8, 0x1, UPT ;  /* 0x000000010800788c */ /* 0x000fe2000bf25270 */
[----:B------:R-:W-:Y:S01]  /*17290*/  ULDC UR9, c[0x0][0xdac] ;  /* 0x00036b0000097ab9 */ /* 0x000fe20000000800 */
[----:B------:R-:W-:Y:S01]  /*172a0*/  UISETP.NE.U32.AND UP0, UPT, UR10, URZ, UPT ;  /* 0x0000003f0a00728c */ /* 0x000fe2000bf05070 */
[----:B------:R-:W-:Y:S01]  /*172b0*/  ULDC UR5, c[0x0][0xdc4] ;  /* 0x0003710000057ab9 */ /* 0x000fe20000000800 */
[----:B------:R-:W-:-:S02]  /*172c0*/  UIADD3 UR7, UR7, UR9, URZ ;  /* 0x0000000907077290 */ /* 0x000fc4000fffe03f */
[----:B------:R-:W-:Y:S02]  /*172d0*/  UIMAD UR6, UR6, UR5, UR4 ;  /* 0x00000005060672a4 */ /* 0x000fe4000f8e0204 */
[----:B------:R-:W-:-:S03]  /*172e0*/  UISETP.NE.AND.EX UP0, UPT, UR11, URZ, UPT, UP0 ;  /* 0x0000003f0b00728c */ /* 0x000fc6000bf05300 */
[----:B------:R-:W-:Y:S01]  /*172f0*/  @UP1 ULDC UR4, c[0x0][0xdbc] ;  /* 0x00036f0000041ab9 */ /* 0x000fe20000000800 */
[----:B------:R-:W-:Y:S01]  /*17300*/  USHF.L.U32 UR37, UR7, 0x7, URZ ;  /* 0x0000000707257899 */ /* 0x000fe2000800063f */
[----:B------:R-:W-:Y:S01]  /*17310*/  ULDC UR10, c[0x0][0x404] ;  /* 0x00010100000a7ab9 */ /* 0x000fe20000000800 */
[----:B------:R-:W-:Y:S01]  /*17320*/  ULDC UR11, c[0x0][0x288] ;  /* 0x0000a200000b7ab9 */ /* 0x000fe20000000800 */
[----:B------:R-:W-:Y:S01]  /*17330*/  UIMAD.WIDE.U32 UR4, UR6, UR4, URZ ;  /* 0x00000004060472a5 */ /* 0x000fe2000f8e003f */
[----:B-1----:R-:W-:Y:S01]  /*17340*/  ISETP.GE.AND P1, PT, R3, 0x1, PT ;  /* 0x000000010300780c */ /* 0x002fe20003f26270 */
[----:B------:R-:W-:Y:S01]  /*17350*/  @UP1 ULDC UR12, c[0x0][0xdc0] ;  /* 0x00037000000c1ab9 */ /* 0x000fe20000000800 */
[----:B------:R-:W-:Y:S02]  /*17360*/  USEL UR10, UR10, 0x1, UP0 ;  /* 0x000000010a0a7887 */ /* 0x000fe40008000000 */
[----:B------:R-:W-:Y:S01]  /*17370*/  UIADD3 UR4, UR37, 0x80, -UR11 ;  /* 0x0000008025047890 */ /* 0x000fe2000fffe80b */
[----:B------:R-:W-:Y:S01]  /*17380*/  UMOV UR39, UR6 ;  /* 0x0000000600277c82 */ /* 0x000fe20008000000 */
[----:B------:R-:W-:Y:S01]  /*17390*/  ULDC UR9, c[0x0][0x2e0] ;  /* 0x0000b80000097ab9 */ /* 0x000fe20000000800 */
[----:B------:R-:W-:-:S02]  /*173a0*/  @UP1 USHF.R.U32.HI UR39, URZ, UR12, UR5 ;  /* 0x0000000c3f271299 */ /* 0x000fc40008011605 */
[----:B------:R-:W-:Y:S02]  /*173b0*/  UIMAD UR4, UR10, UR9, UR4 ;  /* 0x000000090a0472a4 */ /* 0x000fe4000f8e0204 */
[----:B------:R-:W-:-:S04]  /*173c0*/  UIADD3 UR38, -UR39, URZ, URZ ;  /* 0x0000003f27267290 */ /* 0x000fc8000fffe13f */
[----:B------:R-:W-:Y:S01]  /*173d0*/  UIMAD UR38, UR8, UR38, UR6 ;  /* 0x00000026082672a4 */ /* 0x000fe2000f8e0206 */
[----:B------:R-:W-:Y:S01]  /*173e0*/  VIADD R2, R2, UR4 ;  /* 0x0000000402027c36 */ /* 0x000fe20008000000 */
[----:B------:R-:W-:Y:S10]  /*173f0*/  @!P1 BRA `(.L_x_812) ;  /* 0x0000000000449947 */ /* 0x000ff40003800000 */
[----:B------:R-:W-:Y:S01]  /*17400*/  ISETP.LT.AND P0, PT, RZ, UR4, PT ;  /* 0x00000004ff007c0c */ /* 0x000fe2000bf01270 */
[----:B------:R-:W-:-:S06]  /*17410*/  UIADD3 UR5, UR4, -0x1, URZ ;  /* 0xffffffff04057890 */ /* 0x000fcc000fffe03f */
[----:B------:R-:W-:-:S06]  /*17420*/  IMAD.U32 R0, RZ, RZ, UR5 ;  /* 0x00000005ff007e24 */ /* 0x000fcc000f8e00ff */
[----:B------:R-:W-:Y:S05]  /*17430*/  @P0 BRA `(.L_x_813) ;  /* 0x00000000001c0947 */ /* 0x000fea0003800000 */
[----:B------:R-:W-:Y:S01]  /*17440*/  ISETP.NE.AND P0, PT, R3, 0x1, PT ;  /* 0x000000010300780c */ /* 0x000fe20003f05270 */
[----:B------:R-:W-:-:S12]  /*17450*/  IMAD R7, RZ, RZ, -UR4 ;  /* 0x80000004ff077e24 */ /* 0x000fd8000f8e02ff */
[----:B------:R-:W1:Y:S02]  /*17460*/  @P0 LDC.64 R4, c[0x0][0x9e8] ;  /* 0x00027a00ff040b82 */ /* 0x000e640000000a00 */
[----:B-1----:R-:W-:-:S05]  /*17470*/  @P0 IMAD.HI.U32 R4, R7, R4, RZ ;  /* 0x0000000407040227 */ /* 0x002fca00078e00ff */
[----:B------:R-:W-:-:S04]  /*17480*/  @P0 SHF.R.U32.HI R7, RZ, R5, R4 ;  /* 0x00000005ff070219 */ /* 0x000fc80000011604 */
[----:B------:R-:W-:Y:S01]  /*17490*/  LOP3.LUT R0, RZ, R7, RZ, 0x33, !PT ;  /* 0x00000007ff007212 */ /* 0x000fe200078e33ff */
[----:B------:R-:W-:Y:S06]  /*174a0*/  BRA `(.L_x_814) ;  /* 0x0000000000107947 */ /* 0x000fec0003800000 */
.L_x_813:
[----:B------:R-:W-:-:S13]  /*174b0*/  ISETP.NE.AND P0, PT, R3, 0x1, PT ;  /* 0x000000010300780c */ /* 0x000fda0003f05270 */
[----:B------:R-:W1:Y:S02]  /*174c0*/  @P0 LDC.64 R4, c[0x0][0x9e8] ;  /* 0x00027a00ff040b82 */ /* 0x000e640000000a00 */
[----:B-1----:R-:W-:-:S05]  /*174d0*/  @P0 IMAD.HI.U32 R4, R0, R4, RZ ;  /* 0x0000000400040227 */ /* 0x002fca00078e00ff */
[----:B------:R-:W-:-:S07]  /*174e0*/  @P0 SHF.R.U32.HI R0, RZ, R5, R4 ;  /* 0x00000005ff000219 */ /* 0x000fce0000011604 */
.L_x_814:
[----:B------:R-:W-:-:S05]  /*174f0*/  IMAD R5, R0, R3, R3 ;  /* 0x0000000300057224 */ /* 0x000fca00078e0203 */
[----:B------:R-:W-:-:S07]  /*17500*/  VIMNMX R2, R2, R5, PT ;  /* 0x0000000502027248 */ /* 0x000fce0003fe0100 */
.L_x_812:
[----:B------:R-:W-:Y:S01]  /*17510*/  UIMAD UR4, UR10, UR9, 0xbf ;  /* 0x000000bf0a0474a4 */ /* 0x000fe2000f8e0209 */
[----:B------:R-:W-:Y:S01]  /*17520*/  VIADD R2, R2, 0xbf ;  /* 0x000000bf02027836 */ /* 0x000fe20000000000 */
[----:B------:R-:W-:Y:S02]  /*17530*/  UIADD3 UR6, UR37, -UR11, URZ ;  /* 0x8000000b25067290 */ /* 0x000fe4000fffe03f */
[----:B------:R-:W-:Y:S01]  /*17540*/  UIMAD.WIDE UR4, UR4, 0x2aaaaaab, URZ ;  /* 0x2aaaaaab040478a5 */ /* 0x000fe2000f8e023f */
[----:B------:R-:W-:Y:S01]  /*17550*/  IMAD.HI R2, R2, 0x2aaaaaab, RZ ;  /* 0x2aaaaaab02027827 */ /* 0x000fe200078e02ff */
[----:B------:R-:W-:Y:S02]  /*17560*/  UIMAD UR6, UR10, UR9, UR6 ;  /* 0x000000090a0672a4 */ /* 0x000fe4000f8e0206 */
[----:B------:R-:W-:Y:S02]  /*17570*/  USHF.R.U32.HI UR4, URZ, 0x1f, UR5 ;  /* 0x0000001f3f047899 */ /* 0x000fe40008011605 */
[----:B------:R-:W-:Y:S01]  /*17580*/  SHF.R.U32.HI R5, RZ, 0x1f, R2 ;  /* 0x0000001fff057819 */ /* 0x000fe20000011602 */
[----:B------:R-:W-:Y:S01]  /*17590*/  ULDC UR7, c[0x0][0x9dc] ;  /* 0x0002770000077ab9 */ /* 0x000fe20000000800 */
[----:B------:R-:W-:-:S02]  /*175a0*/  ULEA.HI.SX32 UR5, UR5, UR4, 0x1b ;  /* 0x0000000405057291 */ /* 0x000fc4000f8fda3f */
[----:B------:R-:W-:Y:S01]  /*175b0*/  UIADD3 UR4, UR6, -UR7, URZ ;  /* 0x8000000706047290 */ /* 0x000fe2000fffe03f */
[----:B------:R-:W-:-:S04]  /*175c0*/  LEA.HI.SX32 R5, R2, R5, 0x1b ;  /* 0x0000000502057211 */ /* 0x000fc800078fdaff */
[----:B------:R-:W-:Y:S01]  /*175d0*/  VIMNMX R17, R5, UR5, PT ;  /* 0x0000000505117c48 */ /* 0x000fe2000bfe0100 */
[----:B------:R-:W-:Y:S01]  /*175e0*/  IMAD.U32 R0, RZ, RZ, UR4 ;  /* 0x00000004ff007e24 */ /* 0x000fe2000f8e00ff */
[----:B------:R-:W-:Y:S06]  /*175f0*/  @!P1 BRA `(.L_x_815) ;  /* 0x0000000000409947 */ /* 0x000fec0003800000 */
[----:B------:R-:W-:-:S05]  /*17600*/  IMAD.U32 R2, RZ, RZ, UR6 ;  /* 0x00000006ff027e24 */ /* 0x000fca000f8e00ff */
        /* <DEDUP_REMOVED lines=9> */
.L_x_816:
[----:B------:R-:W-:-:S13]  /*176a0*/  ISETP.NE.AND P0, PT, R3, 0x1, PT ;  /* 0x000000010300780c */ /* 0x000fda0003f05270 */
[----:B------:R-:W1:Y:S02]  /*176b0*/  @P0 LDC.64 R4, c[0x0][0x9e8] ;  /* 0x00027a00ff040b82 */ /* 0x000e640000000a00 */
[----:B-1----:R-:W-:-:S05]  /*176c0*/  @P0 IMAD.HI.U32 R4, R2, R4, RZ ;  /* 0x0000000402040227 */ /* 0x002fca00078e00ff */
[----:B------:R-:W-:-:S07]  /*176d0*/  @P0 SHF.R.U32.HI R2, RZ, R5, R4 ;  /* 0x00000005ff020219 */ /* 0x000fce0000011604 */
.L_x_817:
[----:B------:R-:W-:-:S05]  /*176e0*/  IMAD R3, R2, R3, RZ ;  /* 0x0000000302037224 */ /* 0x000fca00078e02ff */
[----:B------:R-:W-:-:S07]  /*176f0*/  VIMNMX R0, R0, R3, !PT ;  /* 0x0000000300007248 */ /* 0x000fce0007fe0100 */
.L_x_815:
[----:B------:R-:W-:Y:S01]  /*17700*/  IMAD.HI R0, R0, 0x2aaaaaab, RZ ;  /* 0x2aaaaaab00007827 */ /* 0x000fe200078e02ff */
[----:B------:R-:W-:Y:S04]  /*17710*/  BSSY B6, `(.L_x_818) ;  /* 0x0000287000067945 */ /* 0x000fe80003800000 */
[----:B------:R-:W-:-:S04]  /*17720*/  SHF.R.U32.HI R3, RZ, 0x1f, R0 ;  /* 0x0000001fff037819 */ /* 0x000fc80000011600 */
[----:B------:R-:W-:-:S04]  /*17730*/  LEA.HI.SX32 R3, R0, R3, 0x1b ;  /* 0x0000000300037211 */ /* 0x000fc800078fdaff */
[----:B------:R-:W-:-:S04]  /*17740*/  VIMNMX R2, RZ, R3, !PT ;  /* 0x00000003ff027248 */ /* 0x000fc80007fe0100 */
[----:B------:R-:W-:Y:S01]  /*17750*/  ISETP.GT.AND P0, PT, R17, R2, PT ;  /* 0x000000021100720c */ /* 0x000fe20003f04270 */
[----:B------:R1:W-:-:S12]  /*17760*/  STL [R1+0x10], R2 ;  /* 0x0000100201007387 */ /* 0x0003d80000100800 */
[----:B-1----:R-:W-:Y:S05]  /*17770*/  @P0 BRA `(.L_x_819) ;  /* 0x0000000000480947 */ /* 0x002fea0003800000 */
[----:B------:R-:W1:Y:S02]  /*17780*/  S2R R2, SR_TID.X ;  /* 0x0000000000027919 */ /* 0x000e640000002100 */
[----:B-1----:R-:W-:-:S04]  /*17790*/  LOP3.LUT R2, R2, 0x7f, RZ, 0xc0, !PT ;  /* 0x0000007f02027812 */ /* 0x002fc800078ec0ff */
[----:B------:R-:W-:-:S13]  /*177a0*/  ISETP.NE.AND P0, PT, R2, RZ, PT ;  /* 0x000000ff0200720c */ /* 0x000fda0003f05270 */
[----:B------:R-:W-:Y:S05]  /*177b0*/  @P0 BRA `(.L_x_820) ;  /* 0x0000002400f00947 */ /* 0x000fea0003800000 */
[----:B------:R-:W1:Y:S01]  /*177c0*/  S2R R5, SR_LANEID ;  /* 0x0000000000057919 */ /* 0x000e620000000000 */
[----:B------:R-:W-:Y:S01]  /*177d0*/  VOTEU.ANY UR4, UPT, PT ;  /* 0x0000000000047886 */ /* 0x000fe200038e0100 */
[----:B------:R-:W2:Y:S01]  /*177e0*/  LDC.64 R2, c[0x0][0xdf0] ;  /* 0x00037c00ff027b82 */ /* 0x000ea20000000a00 */
[----:B------:R-:W1:Y:S02]  /*177f0*/  FLO.U32 R0, UR4 ;  /* 0x0000000400007d00 */ /* 0x000e6400080e0000 */
[----:B-1----:R-:W-:-:S06]  /*17800*/  ISETP.EQ.U32.AND P0, PT, R0, R5, PT ;  /* 0x000000050000720c */ /* 0x002fcc0003f02070 */
[----:B------:R-:W2:Y:S07]  /*17810*/  POPC R5, UR4 ;  /* 0x0000000400057d09 */ /* 0x000eae0008000000 */
[----:B--2---:R-:W2:Y:S01]  /*17820*/  @P0 ATOMG.E.ADD.STRONG.GPU PT, R3, desc[UR46][R2.64], R5 ;  /* 0x00000005020309a8 */ /* 0x004ea200081ee1ee */
[----:B------:R-:W1:Y:S02]  /*17830*/  S2R R4, SR_LTMASK ;  /* 0x0000000000047919 */ /* 0x000e640000003900 */
[----:B-1----:R-:W-:-:S04]  /*17840*/  LOP3.LUT R4, R4, UR4, RZ, 0xc0, !PT ;  /* 0x0000000404047c12 */ /* 0x002fc8000f8ec0ff */
[----:B------:R-:W1:Y:S01]  /*17850*/  POPC R7, R4 ;  /* 0x0000000400077309 */ /* 0x000e620000000000 */
[----:B--2---:R-:W1:Y:S02]  /*17860*/  SHFL.IDX PT, R0, R3, R0, 0x1f ;  /* 0x00001f0003007589 */ /* 0x004e6400000e0000 */
[----:B-1----:R-:W-:-:S05]  /*17870*/  IADD3 R0, R0, UR41, R7 ;  /* 0x0000002900007c10 */ /* 0x002fca000fffe007 */
[----:B------:R2:W-:Y:S01]  /*17880*/  STL [R1+0x1c], R0 ;  /* 0x00001c0001007387 */ /* 0x0005e20000100800 */
[----:B------:R-:W-:Y:S05]  /*17890*/  BRA `(.L_x_820) ;  /* 0x0000002400b87947 */ /* 0x000fea0003800000 */
.L_x_819:
[----:B------:R-:W1:Y:S01]  /*178a0*/  S2UR UR4, SR_CgaCtaId ;  /* 0x00000000000479c3 */ /* 0x000e620000008800 */
[----:B------:R-:W-:Y:S02]  /*178b0*/  UMOV UR40, 0x400 ;  /* 0x0000040000287882 */ /* 0x000fe40000000000 */
[----:B-1----:R-:W-:-:S04]  /*178c0*/  ULEA UR40, UR4, UR40, 0x18 ;  /* 0x0000002804287291 */ /* 0x002fc8000f8ec03f */
        /* <DEDUP_REMOVED lines=9> */
[----:B------:R-:W1:Y:S01]  /*17960*/  LDC.64 R2, c[0x4][R2] ;  /* 0x0100000002027b82 */ /* 0x000e620000000a00 */
        /* <DEDUP_REMOVED lines=9> */
[----:B-1----:R-:W-:Y:S05]  /*17a00*/  CALL.ABS.NOINC R2 ;  /* 0x0000000002007343 */ /* 0x002fea0003c00000 */
.L_x_821:
[----:B------:R-:W-:Y:S01]  /*17a10*/  UIADD3 UR4, UR40, 0xc400, URZ ;  /* 0x0000c40028047890 */ /* 0x000fe2000fffe03f */
[----:B------:R-:W-:-:S05]  /*17a20*/  LOP3.LUT R16, R16, 0xfffffffe, RZ, 0xc0, !PT ;  /* 0xfffffffe10107812 */ /* 0x000fca00078ec0ff */
[----:B------:R-:W-:-:S05]  /*17a30*/  IMAD.U32 R18, RZ, RZ, UR4 ;  /* 0x00000004ff127e24 */ /* 0x000fca000f8e00ff */
[----:B------:R-:W-:-:S13]  /*17a40*/  LOP3.LUT P0, RZ, R18, 0x3ff, RZ, 0xc0, !PT ;  /* 0x000003ff12ff7812 */ /* 0x000fda000780c0ff */
[----:B------:R-:W-:Y:S01]  /*17a50*/  @P0 LOP3.LUT R16, R16, 0x1, RZ, 0xfc, !PT ;  /* 0x0000000110100812 */ /* 0x000fe200078efcff */
[----:B------:R-:W-:Y:S06]  /*17a60*/  @!P0 BRA `(.L_x_822) ;  /* 0x0000000000408947 */ /* 0x000fec0003800000 */
        /* <DEDUP_REMOVED lines=16> */
.L_x_822:
        /* <DEDUP_REMOVED lines=20> */
.L_x_823:
[----:B------:R-:W-:-:S13]  /*17cb0*/  LOP3.LUT P6, RZ, R18, 0x3ff, RZ, 0xc0, !PT ;  /* 0x000003ff12ff7812 */ /* 0x000fda00078cc0ff */
        /* <DEDUP_REMOVED lines=17> */
.L_x_824:
[----:B------:R-:W1:Y:S01]  /*17dd0*/  LDC R0, c[0x0][0x428] ;  /* 0x00010a00ff007b82 */ /* 0x000e620000000800 */
[----:B------:R-:W-:Y:S01]  /*17de0*/  ULDC.64 UR4, c[0x0][0x9f8] ;  /* 0x00027e0000047ab9 */ /* 0x000fe20000000a00 */
[----:B------:R-:W-:Y:S01]  /*17df0*/  IMAD.U32 R2, RZ, RZ, UR38 ;  /* 0x00000026ff027e24 */ /* 0x000fe2000f8e00ff */
[----:B------:R-:W-:Y:S01]  /*17e00*/  ISETP.NE.U32.AND P0, PT, RZ, UR4, PT ;  /* 0x00000004ff007c0c */ /* 0x000fe2000bf05070 */
[----:B------:R-:W-:Y:S01]  /*17e10*/  IMAD.U32 R5, RZ, RZ, UR39 ;  /* 0x00000027ff057e24 */ /* 0x000fe2000f8e00ff */
[----:B------:R-:W2:Y:S01]  /*17e20*/  S2R R19, SR_TID.X ;  /* 0x0000000000137919 */ /* 0x000ea20000002100 */
[----:B------:R-:W-:Y:S01]  /*17e30*/  IMAD.U32 R21, RZ, RZ, UR39 ;  /* 0x00000027ff157e24 */ /* 0x000fe2000f8e00ff */
[----:B------:R-:W-:Y:S02]  /*17e40*/  ISETP.NE.AND.EX P0, PT, RZ, UR5, PT, P0 ;  /* 0x00000005ff007c0c */ /* 0x000fe4000bf05300 */
[----:B-1----:R-:W-:-:S13]  /*17e50*/  ISETP.NE.AND P1, PT, R0, 0x1, PT ;  /* 0x000000010000780c */ /* 0x002fda0003f25270 */
[----:B------:R-:W1:Y:S01]  /*17e60*/  @P1 LDC R0, c[0x0][0x42c] ;  /* 0x00010b00ff001b82 */ /* 0x000e620000000800 */
[----:B--2---:R-:W-:-:S07]  /*17e70*/  LOP3.LUT R18, R19, 0x7f, RZ, 0xc0, !PT ;  /* 0x0000007f13127812 */ /* 0x004fce00078ec0ff */
[----:B------:R-:W2:Y:S01]  /*17e80*/  @P1 LDC R3, c[0x0][0x430] ;  /* 0x00010c00ff031b82 */ /* 0x000ea20000000800 */
[----:B-1----:R-:W-:-:S05]  /*17e90*/  @P1 IMAD.HI.U32 R0, R0, UR38, RZ ;  /* 0x0000002600001c27 */ /* 0x002fca000f8e00ff */
[----:B--2---:R-:W-:-:S05]  /*17ea0*/  @P1 SHF.R.U32.HI R2, RZ, R3, R0 ;  /* 0x00000003ff021219 */ /* 0x004fca0000011600 */
[----:B------:R1:W-:Y:S02]  /*17eb0*/  STL [R1+0x8], R2 ;  /* 0x0000080201007387 */ /* 0x0003e40000100800 */
[----:B-1----:R-:W1:Y:S02]  /*17ec0*/  @P0 LDC.64 R2, c[0x0][0x9f8] ;  /* 0x00027e00ff020b82 */ /* 0x002e640000000a00 */
[----:B-1----:R-:W-:-:S05]  /*17ed0*/  @P0 IMAD.WIDE R2, R5, 0x4, R2 ;  /* 0x0000000405020825 */ /* 0x002fca00078e0202 */
[----:B------:R1:W2:Y:S01]  /*17ee0*/  @P0 LDG.E R21, desc[UR46][R2.64] ;  /* 0x0000002e02150981 */ /* 0x0002a2000c1e1900 */
[----:B------:R-:W-:Y:S01]  /*17ef0*/  ISETP.NE.AND P2, PT, R18, RZ, PT ;  /* 0x000000ff1200720c */ /* 0x000fe20003f45270 */
[----:B------:R-:W-:Y:S01]  /*17f00*/  UMOV UR36, URZ ;  /* 0x0000003f00247c82 */ /* 0x000fe20008000000 */
[----:B------:R-:W-:Y:S01]  /*17f10*/  UMOV UR6, 0xffffffff ;  /* 0xffffffff00067882 */ /* 0x000fe20000000000 */
[----:B------:R-:W-:-:S04]  /*17f20*/  SHF.R.U32.HI R19, RZ, 0x5, R19 ;  /* 0x00000005ff137819 */ /* 0x000fc80000011613 */
[----:B------:R-:W-:Y:S01]  /*17f30*/  LOP3.LUT R19, R19, 0x3, RZ, 0xc0, !PT ;  /* 0x0000000313137812 */ /* 0x000fe200078ec0ff */
[----:B-1----:R-:W1:Y:S05]  /*17f40*/  LDC.64 R2, c[0x0][0x3f8] ;  /* 0x0000fe00ff027b82 */ /* 0x002e6a0000000a00 */
[----:B------:R-:W-:-:S05]  /*17f50*/  VOTEU.ALL UP1, P2 ;  /* 0x00000000003f7886 */ /* 0x000fca0001020000 */
[----:B------:R-:W-:-:S04]  /*17f60*/  @!UP1 UIADD3 UR4, UP0, UR42, 0x270, URZ ;  /* 0x000002702a049890 */ /* 0x000fc8000ff1e03f */
[----:B------:R-:W-:-:S09]  /*17f70*/  @!UP1 UIADD3.X UR5, URZ, UR43, URZ, UP0, !UPT ;  /* 0x0000002b3f059290 */ /* 0x000fd200087fe43f */
[----:B------:R3:W-:Y:S01]  /*17f80*/  @!UP1 UTMAPF.L2.4D [UR36], [UR4] ;  /* 0x00000024040095b8 */ /* 0x0007e20008018000 */
[----:B-1----:R-:W-:-:S04]  /*17f90*/  ISETP.NE.U32.AND P1, PT, R2, RZ, PT ;  /* 0x000000ff0200720c */ /* 0x002fc80003f25070 */
[----:B------:R-:W-:Y:S02]  /*17fa0*/  ISETP.NE.AND.EX P1, PT, R3, RZ, PT, P1 ;  /* 0x000000ff0300720c */ /* 0x000fe40003f25310 */
[----:B--2---:R-:W-:Y:S02]  /*17fb0*/  SHF.R.S32.HI R8, RZ, 0x1f, R21 ;  /* 0x0000001fff087819 */ /* 0x004fe40000011415 */
[----:B------:R-:W-:-:S03]  /*17fc0*/  SEL R0, R21, RZ, !P1 ;  /* 0x000000ff15007207 */ /* 0x000fc60004800000 */
[----:B------:R3:W-:Y:S01]  /*17fd0*/  STL [R1+0xc], R8 ;  /* 0x00000c0801007387 */ /* 0x0007e20000100800 */
[----:B------:R-:W-:Y:S05]  /*17fe0*/  BRA.DIV UR6, `(.L_x_825) ;  /* 0x0000002a06347947 */ /* 0x000fea000b800000 */
[----:B------:R1:W2:Y:S02]  /*17ff0*/  SHFL.IDX PT, R14, R19, RZ, 0x1f ;  /* 0x00001fff130e7589 */ /* 0x0002a400000e0000 */
.L_x_886:
[----:B--2---:R-:W-:Y:S02]  /*18000*/  ISETP.NE.AND P0, PT, R14, RZ, PT ;  /* 0x000000ff0e00720c */ /* 0x004fe40003f05270 */
[----:B------:R-:W-:-:S11]  /*18010*/  PLOP3.LUT P6, PT, PT, PT, PT, 0x8, 0x0 ;  /* 0x000000000000781c */ /* 0x000fd60003fce170 */
[----:B------:R-:W-:Y:S05]  /*18020*/  @P0 BRA `(.L_x_826) ;  /* 0x0000000400900947 */ /* 0x000fea0003800000 */
[----:B---3--:R-:W-:Y:S01]  /*18030*/  UMOV UR4, 0xffffffff ;  /* 0xffffffff00047882 */ /* 0x008fe20000000000 */
[----:B------:R-:W-:Y:S02]  /*18040*/  VIADD R6, R17, 0xffffffff ;  /* 0xffffffff11067836 */ /* 0x000fe40000000000 */
[----:B------:R-:W-:Y:S05]  /*18050*/  BRA.DIV UR4, `(.L_x_827) ;  /* 0x0000002a04387947 */ /* 0x000fea000b800000 */
[----:B------:R-:W-:-:S13]  /*18060*/  ELECT P6, URZ, PT ;  /* 0x00000000003f782f */ /* 0x000fda00038c0000 */
.L_x_889:
[----:B------:R-:W-:Y:S05]  /*18070*/  @!P6 BRA `(.L_x_828) ;  /* 0x000000040038e947 */ /* 0x000fea0003800000 */
[----:B------:R-:W-:Y:S01]  /*18080*/  IMAD.MOV.U32 R0, RZ, RZ, R21 ;  /* 0x000000ffff007224 */ /* 0x000fe200078e0015 */
[----:B------:R-:W-:Y:S06]  /*18090*/  @!P1 BRA `(.L_x_829) ;  /* 0x0000000000489947 */ /* 0x000fec0003800000 */
[----:B------:R-:W2:Y:S01]  /*180a0*/  LDC R7, c[0x0][0x41c] ;  /* 0x00010700ff077b82 */ /* 0x000ea20000000800 */
[----:B------:R-:W-:Y:S01]  /*180b0*/  IMAD.MOV.U32 R0, RZ, RZ, R6 ;  /* 0x000000ffff007224 */ /* 0x000fe200078e0006 */
[----:B------:R-:W-:Y:S01]  /*180c0*/  ULDC.64 UR4, c[0x0][0x408] ;  /* 0x0001020000047ab9 */ /* 0x000fe20000000a00 */
[----:B--2---:R-:W-:-:S13]  /*180d0*/  ISETP.NE.AND P0, PT, R7, 0x1, PT ;  /* 0x000000010700780c */ /* 0x004fda0003f05270 */
[----:B------:R-:W2:Y:S02]  /*180e0*/  @P0 LDC.64 R4, c[0x0][0x420] ;  /* 0x00010800ff040b82 */ /* 0x000ea40000000a00 */
[----:B--2---:R-:W-:-:S05]  /*180f0*/  @P0 IMAD.HI.U32 R4, R6, R4, RZ ;  /* 0x0000000406040227 */ /* 0x004fca00078e00ff */
[----:B------:R-:W-:-:S04]  /*18100*/  @P0 SHF.R.U32.HI R0, RZ, R5, R4 ;  /* 0x00000005ff000219 */ /* 0x000fc80000011604 */
[--C-:B------:R-:W-:Y:S01]  /*18110*/  SHF.R.S32.HI R5, RZ, 0x1f, R0.reuse ;  /* 0x0000001fff057819 */ /* 0x100fe20000011400 */
[----:B------:R-:W-:-:S04]  /*18120*/  IMAD.MOV R4, RZ, RZ, -R0 ;  /* 0x000000ffff047224 */ /* 0x000fc800078e0a00 */
[----:B------:R-:W-:Y:S02]  /*18130*/  IMAD R6, R7, R4, R6 ;  /* 0x0000000407067224 */ /* 0x000fe400078e0206 */
[----:B------:R-:W-:Y:S02]  /*18140*/  IMAD R7, R8, UR4, RZ ;  /* 0x0000000408077c24 */ /* 0x000fe4000f8e02ff */
[----:B------:R-:W-:Y:S02]  /*18150*/  IMAD.MOV.U32 R4, RZ, RZ, R0 ;  /* 0x000000ffff047224 */ /* 0x000fe400078e0000 */
[C---:B------:R-:W-:Y:S02]  /*18160*/  IMAD R0, R21.reuse, UR5, R7 ;  /* 0x0000000515007c24 */ /* 0x040fe4000f8e0207 */
[----:B------:R-:W-:-:S04]  /*18170*/  IMAD.WIDE.U32 R4, R21, UR4, R4 ;  /* 0x0000000415047c25 */ /* 0x000fc8000f8e0004 */
[----:B------:R-:W-:Y:S01]  /*18180*/  IMAD.IADD R0, R5, 0x1, R0 ;  /* 0x0000000105007824 */ /* 0x000fe200078e0200 */
[----:B------:R-:W-:-:S04]  /*18190*/  LEA R2, P0, R4, R2, 0x2 ;  /* 0x0000000204027211 */ /* 0x000fc800078010ff */
[----:B------:R-:W-:-:S05]  /*181a0*/  LEA.HI.X R3, R4, R3, R0, 0x2, P0 ;  /* 0x0000000304037211 */ /* 0x000fca00000f1400 */
[----:B------:R2:W5:Y:S04]  /*181b0*/  LDG.E R0, desc[UR46][R2.64] ;  /* 0x0000002e02007981 */ /* 0x000568000c1e1900 */
.L_x_829:
[----:B--2---:R-:W2:Y:S04]  /*181c0*/  LDL R3, [R1] ;  /* 0x0000000001037983 */ /* 0x004ea80000100800 */
[----:B------:R-:W3:Y:S01]  /*181d0*/  LDL R2, [R1+0x4] ;  /* 0x0000040001027983 */ /* 0x000ee20000100800 */
[----:B------:R-:W-:Y:S02]  /*181e0*/  ISETP.NE.AND P0, PT, R18, RZ, PT ;  /* 0x000000ff1200720c */ /* 0x000fe40003f05270 */
[----:B--2---:R-:W-:Y:S02]  /*181f0*/  LEA R4, R3, UR40, 0x3 ;  /* 0x0000002803047c11 */ /* 0x004fe4000f8e18ff */
[----:B---3--:R-:W-:-:S04]  /*18200*/  SHF.L.U32 R3, R2, 0x1f, RZ ;  /* 0x0000001f02037819 */ /* 0x008fc800000006ff */
[----:B------:R-:W2:Y:S02]  /*18210*/  SYNCS.PHASECHK.TRANS64.TRYWAIT P3, [R4+URZ+0x28880], R3 ;  /* 0x02888003040075a7 */ /* 0x000ea4000806017f */
[----:B--2---:R-:W-:Y:S05]  /*18220*/  @!P3 BRA `(.L_x_830) ;  /* 0x0000002400e4b947 */ /* 0x004fea0003800000 */
.L_x_890:
        /* <DEDUP_REMOVED lines=8> */
.L_x_831:
[----:B------:R-:W3:Y:S04]  /*182b0*/  LDL R7, [R1] ;  /* 0x0000000001077983 */ /* 0x000ee80000100800 */
        /* <DEDUP_REMOVED lines=19> */
.L_x_891:
[----:B------:R-:W-:Y:S05]  /*183f0*/  @P0 BRA `(.L_x_833) ;  /* 0x00000000001c0947 */ /* 0x000fea0003800000 */
[----:B------:R-:W4:Y:S01]  /*18400*/  S2R R5, SR_TID.X ;  /* 0x0000000000057919 */ /* 0x000f220000002100 */
[----:B--23--:R-:W-:-:S04]  /*18410*/  IMAD.MOV.U32 R3, RZ, RZ, 0x6000 ;  /* 0x00006000ff037424 */ /* 0x00cfc800078e00ff */
[----:B------:R2:W-:Y:S01]  /*18420*/  SYNCS.ARRIVE.TRANS64 RZ, [R4+URZ+0x28830], R3 ;  /* 0x0288300304ff79a7 */ /* 0x0005e2000800003f */
[----:B----4-:R-:W-:-:S04]  /*18430*/  LOP3.LUT R5, R5, 0x1f, RZ, 0xc0, !PT ;  /* 0x0000001f05057812 */ /* 0x010fc800078ec0ff */
[----:B------:R-:W-:-:S13]  /*18440*/  ISETP.NE.AND P0, PT, R5, RZ, PT ;  /* 0x000000ff0500720c */ /* 0x000fda0003f05270 */
[----:B--2---:R-:W-:Y:S05]  /*18450*/  @!P0 BRA `(.L_x_833) ;  /* 0x0000000000048947 */ /* 0x004fea0003800000 */
[----:B------:R-:W-:Y:S01]  /*18460*/  BPT.TRAP 0x1 ;  /* 0x000000040000795c */ /* 0x000fe20000300000 */
.L_x_833:
[----:B--23--:R-:W2:Y:S01]  /*18470*/  LDL R3, [R1+0x8] ;  /* 0x0000080001037983 */ /* 0x00cea20000100800 */
        /* <DEDUP_REMOVED lines=13> */
[----:B--2---:R-:W-:Y:S01]  /*18550*/  NOP ;  /* 0x0000000000007918 */ /* 0x004fe20000000000 */
.L_x_828:
[----:B------:R-:W-:Y:S05]  /*18560*/  WARPSYNC.ALL ;  /* 0x0000000000007948 */ /* 0x000fea0003800000 */
[----:B------:R-:W-:Y:S01]  /*18570*/  BAR.SYNC.DEFER_BLOCKING 0x8, 0x120 ;  /* 0x0204800000007b1d */ /* 0x000fe20000010000 */
[----:B------:R-:W-:Y:S01]  /*18580*/  ELECT P0, URZ, PT ;  /* 0x00000000003f782f */ /* 0x000fe20003800000 */
[----:B------:R-:W-:Y:S02]  /*18590*/  UIADD3 UR4, UP0, UR42, 0x270, URZ ;  /* 0x000002702a047890 */ /* 0x000fe4000ff1e03f */
[----:B------:R-:W-:Y:S02]  /*185a0*/  UIADD3 UR8, UR40, 0x18400, URZ ;  /* 0x0001840028087890 */ /* 0x000fe4000fffe03f */
[----:B------:R-:W-:-:S02]  /*185b0*/  UIADD3 UR9, UR40, 0x28800, URZ ;  /* 0x0002880028097890 */ /* 0x000fc4000fffe03f */
[----:B------:R-:W-:Y:S01]  /*185c0*/  UIADD3.X UR5, URZ, UR43, URZ, UP0, !UPT ;  /* 0x0000002b3f057290 */ /* 0x000fe200087fe43f */
[----:B------:R-:W-:Y:S01]  /*185d0*/  UMOV UR6, 0x0 ;  /* 0x0000000000067882 */ /* 0x000fe20000000000 */
[----:B------:R-:W-:Y:S01]  /*185e0*/  UMOV UR7, 0x12f00000 ;  /* 0x12f0000000077882 */ /* 0x000fe20000000000 */
[----:B------:R-:W-:-:S03]  /*185f0*/  UMOV UR10, URZ ;  /* 0x0000003f000a7c82 */ /* 0x000fc60008000000 */
[----:B------:R-:W-:Y:S01]  /*18600*/  @P0 IMAD.MOV.U32 R2, RZ, RZ, 0x4000 ;  /* 0x00004000ff020424 */ /* 0x000fe200078e00ff */
[----:B------:R-:W-:Y:S01]  /*18610*/  UMOV UR11, UR37 ;  /* 0x00000025000b7c82 */ /* 0x000fe20008000000 */
[----:B------:R-:W-:Y:S01]  /*18620*/  UMOV UR12, UR38 ;  /* 0x00000026000c7c82 */ /* 0x000fe20008000000 */
[----:B------:R-:W-:Y:S01]  /*18630*/  UMOV UR13, UR39 ;  /* 0x00000027000d7c82 */ /* 0x000fe20008000000 */
[----:B------:R2:W-:Y:S01]  /*18640*/  @P0 SYNCS.ARRIVE.TRANS64 RZ, [UR40+0x28800], R2 ;  /* 0x02880002ffff09a7 */ /* 0x0005e20008000028 */
[----:B------:R2:W-:Y:S01]  /*18650*/  UTMALDG.4D [UR8], [UR4], desc[UR6] ;  /* 0x00000608040075b4 */ /* 0x0005e20008019000 */
[----:B------:R-:W-:Y:S02]  /*18660*/  NOP ;  /* 0x0000000000007918 */ /* 0x000fe40000000000 */
.L_x_826:
[----:B------:R-:W4:Y:S01]  /*18670*/  LDL.LU R3, [R1+0x28] ;  /* 0x0000280001037983 */ /* 0x000f220000300800 */
[----:B------:R-:W-:Y:S01]  /*18680*/  BSSY B0, `(.L_x_834) ;  /* 0x0000009000007945 */ /* 0x000fe20003800000 */
[----:B----4-:R-:W-:-:S05]  /*18690*/  VIADD R3, R3, 0x1 ;  /* 0x0000000103037836 */ /* 0x010fca0000000000 */
[----:B--2---:R-:W-:Y:S01]  /*186a0*/  LEA.HI R2, R3, R3, RZ, 0x1 ;  /* 0x0000000303027211 */ /* 0x004fe200078f08ff */
[----:B------:R2:W-:Y:S03]  /*186b0*/  STL [R1+0x28], R3 ;  /* 0x0000280301007387 */ /* 0x0005e60000100800 */
[----:B------:R-:W-:-:S05]  /*186c0*/  LOP3.LUT R2, R2, 0xfffffffe, RZ, 0xc0, !PT ;  /* 0xfffffffe02027812 */ /* 0x000fca00078ec0ff */
[----:B------:R-:W-:-:S05]  /*186d0*/  IMAD.IADD R2, R3, 0x1, -R2 ;  /* 0x0000000103027824 */ /* 0x000fca00078e0a02 */
[----:B------:R-:W-:-:S04]  /*186e0*/  SHF.L.U32 R2, R2, 0x1f, RZ ;  /* 0x0000001f02027819 */ /* 0x000fc800000006ff */
[----:B------:R-:W4:Y:S02]  /*186f0*/  SYNCS.PHASECHK.TRANS64.TRYWAIT P0, [UR40+0x28820], R2 ;  /* 0x02882002ff0075a7 */ /* 0x000f240008000168 */
[----:B--2-4-:R-:W-:Y:S05]  /*18700*/  @!P0 BRA `(.L_x_835) ;  /* 0x0000002000d48947 */ /* 0x014fea0003800000 */
.L_x_892:
[----:B---3--:R-:W-:Y:S05]  /*18710*/  BSYNC B0 ;  /* 0x0000000000007941 */ /* 0x008fea0003800000 */
.L_x_834:
[----:B--2---:R-:W2:Y:S01]  /*18720*/  LDL R3, [R1+0x10] ;  /* 0x0000100001037983 */ /* 0x004ea20000100800 */
[----:B-1----:R-:W-:-:S05]  /*18730*/  VIADD R19, R17, 0xfffffffe ;  /* 0xfffffffe11137836 */ /* 0x002fca0000000000 */
[----:B--2---:R-:W-:-:S13]  /*18740*/  ISETP.GE.AND P0, PT, R19, R3, PT ;  /* 0x000000031300720c */ /* 0x004fda0003f06270 */
[----:B------:R-:W-:Y:S05]  /*18750*/  @!P0 BRA `(.L_x_836) ;  /* 0x0000000c00b88947 */ /* 0x000fea0003800000 */
[----:B------:R1:W5:Y:S04]  /*18760*/  LDL.LU R6, [R1] ;  /* 0x0000000001067983 */ /* 0x0003680000300800 */
[----:B------:R1:W5:Y:S02]  /*18770*/  LDL.LU R7, [R1+0x4] ;  /* 0x0000040001077983 */ /* 0x0003640000300800 */
.L_x_856:
[----:B-----5:R-:W-:Y:S01]  /*18780*/  VIADD R3, R6, 0x1 ;  /* 0x0000000106037836 */ /* 0x020fe20000000000 */
[----:B------:R-:W-:Y:S05]  /*18790*/  YIELD ;  /* 0x0000000000007946 */ /* 0x000fea0003800000 */
[----:B------:R-:W-:Y:S01]  /*187a0*/  ISETP.NE.AND P0, PT, R3, 0x2, PT ;  /* 0x000000020300780c */ /* 0x000fe20003f05270 */
[----:B------:R-:W-:Y:S03]  /*187b0*/  BSSY B0, `(.L_x_837) ;  /* 0x000006a000007945 */ /* 0x000fe60003800000 */
[----:B------:R-:W-:-:S02]  /*187c0*/  SEL R2, RZ, 0x1, P0 ;  /* 0x00000001ff027807 */ /* 0x000fc40000000000 */
[----:B---3--:R-:W-:Y:S02]  /*187d0*/  SEL R10, R3, RZ, P0 ;  /* 0x000000ff030a7207 */ /* 0x008fe40000000000 */
[----:B------:R-:W-:-:S05]  /*187e0*/  LOP3.LUT R9, R7, R2, RZ, 0x3c, !PT ;  /* 0x0000000207097212 */ /* 0x000fca00078e3cff */
[----:B------:R2:W-:Y:S04]  /*187f0*/  STL [R1+0x4], R9 ;  /* 0x0000040901007387 */ /* 0x0005e80000100800 */
[----:B------:R2:W-:Y:S01]  /*18800*/  STL [R1], R10 ;  /* 0x0000000a01007387 */ /* 0x0005e20000100800 */
[----:B------:R-:W-:Y:S05]  /*18810*/  @!P6 BRA `(.L_x_838) ;  /* 0x00000004008ce947 */ /* 0x000fea0003800000 */
[----:B------:R-:W-:Y:S01]  /*18820*/  IMAD.MOV.U32 R8, RZ, RZ, R19 ;  /* 0x000000ffff087224 */ /* 0x000fe200078e0013 */
[----:B------:R-:W-:Y:S06]  /*18830*/  @!P1 BRA `(.L_x_839) ;  /* 0x00000000004c9947 */ /* 0x000fec0003800000 */
[----:B------:R-:W3:Y:S01]  /*18840*/  LDL R5, [R1+0xc] ;  /* 0x00000c0001057983 */ /* 0x000ee20000100800 */
[----:B------:R-:W4:Y:S01]  /*18850*/  LDC R4, c[0x0][0x41c] ;  /* 0x00010700ff047b82 */ /* 0x000f220000000800 */
[----:B------:R-:W-:Y:S01]  /*18860*/  ULDC.64 UR4, c[0x0][0x408] ;  /* 0x0001020000047ab9 */ /* 0x000fe20000000a00 */
[----:B----4-:R-:W-:-:S13]  /*18870*/  ISETP.NE.AND P0, PT, R4, 0x1, PT ;  /* 0x000000010400780c */ /* 0x010fda0003f05270 */
[----:B------:R-:W4:Y:S02]  /*18880*/  @P0 LDC.64 R2, c[0x0][0x420] ;  /* 0x00010800ff020b82 */ /* 0x000f240000000a00 */
[----:B----4-:R-:W-:-:S04]  /*18890*/  @P0 IMAD.HI.U32 R0, R19, R2, RZ ;  /* 0x0000000213000227 */ /* 0x010fc800078e00ff */
[----:B------:R-:W-:Y:S01]  /*188a0*/  IMAD.MOV.U32 R2, RZ, RZ, R19 ;  /* 0x000000ffff027224 */ /* 0x000fe200078e0013 */
[----:B------:R-:W-:-:S04]  /*188b0*/  @P0 SHF.R.U32.HI R2, RZ, R3, R0 ;  /* 0x00000003ff020219 */ /* 0x000fc80000011600 */
[--C-:B------:R-:W-:Y:S01]  /*188c0*/  SHF.R.S32.HI R3, RZ, 0x1f, R2.reuse ;  /* 0x0000001fff037819 */ /* 0x100fe20000011402 */
[--C-:B------:R-:W-:Y:S02]  /*188d0*/  IMAD.MOV R8, RZ, RZ, -R2.reuse ;  /* 0x000000ffff087224 */ /* 0x100fe400078e0a02 */
[----:B------:R-:W-:-:S04]  /*188e0*/  IMAD.WIDE.U32 R2, R21, UR4, R2 ;  /* 0x0000000415027c25 */ /* 0x000fc8000f8e0002 */
[----:B------:R-:W-:Y:S02]  /*188f0*/  IMAD R8, R4, R8, R19 ;  /* 0x0000000804087224 */ /* 0x000fe400078e0213 */
[----:B---3--:R-:W-:-:S04]  /*18900*/  IMAD R0, R5, UR4, RZ ;  /* 0x0000000405007c24 */ /* 0x008fc8000f8e02ff */
[----:B------:R-:W-:Y:S01]  /*18910*/  IMAD R0, R21, UR5, R0 ;  /* 0x0000000515007c24 */ /* 0x000fe2000f8e0200 */
[----:B------:R-:W-:Y:S02]  /*18920*/  ULDC.64 UR4, c[0x0][0x3f8] ;  /* 0x0000fe0000047ab9 */ /* 0x000fe40000000a00 */
[----:B------:R-:W-:Y:S01]  /*18930*/  LEA R4, P0, R2, UR4, 0x2 ;  /* 0x0000000402047c11 */ /* 0x000fe2000f8010ff */
[----:B------:R-:W-:-:S05]  /*18940*/  IMAD.IADD R0, R0, 0x1, R3 ;  /* 0x0000000100007824 */ /* 0x000fca00078e0203 */
[----:B------:R-:W-:-:S05]  /*18950*/  LEA.HI.X R5, R2, UR5, R0, 0x2, P0 ;  /* 0x0000000502057c11 */ /* 0x000fca00080f1400 */
[----:B------:R3:W5:Y:S02]  /*18960*/  LDG.E R0, desc[UR46][R4.64] ;  /* 0x0000002e04007981 */ /* 0x000764000c1e1900 */
.L_x_839:
[----:B---3--:R-:W-:Y:S01]  /*18970*/  LEA R4, R10, UR40, 0x3 ;  /* 0x000000280a047c11 */ /* 0x008fe2000f8e18ff */
[----:B------:R-:W3:Y:S01]  /*18980*/  S2R R2, SR_TID.X ;  /* 0x0000000000027919 */ /* 0x000ee20000002100 */
[----:B------:R-:W-:Y:S01]  /*18990*/  SHF.L.U32 R3, R9, 0x1f, RZ ;  /* 0x0000001f09037819 */ /* 0x000fe200000006ff */
[----:B------:R-:W-:Y:S03]  /*189a0*/  BSSY B1, `(.L_x_840) ;  /* 0x0000005000017945 */ /* 0x000fe60003800000 */
[----:B------:R-:W4:Y:S01]  /*189b0*/  SYNCS.PHASECHK.TRANS64.TRYWAIT P0, [R4+URZ+0x28880], R3 ;  /* 0x02888003040075a7 */ /* 0x000f22000800017f */
[----:B---3--:R-:W-:-:S04]  /*189c0*/  LOP3.LUT R2, R2, 0x7f, RZ, 0xc0, !PT ;  /* 0x0000007f02027812 */ /* 0x008fc800078ec0ff */
[----:B------:R-:W-:Y:S01]  /*189d0*/  ISETP.NE.AND P3, PT, R2, RZ, PT ;  /* 0x000000ff0200720c */ /* 0x000fe20003f65270 */
[----:B----4-:R-:W-:-:S12]  /*189e0*/  @!P0 BRA `(.L_x_841) ;  /* 0x0000002000348947 */ /* 0x010fd80003800000 */
.L_x_893:
[----:B------:R-:W-:Y:S05]  /*189f0*/  BSYNC B1 ;  /* 0x0000000000017941 */ /* 0x000fea0003800000 */
.L_x_840:
[----:B------:R-:W-:Y:S04]  /*18a00*/  BSSY B1, `(.L_x_842) ;  /* 0x0000009000017945 */ /* 0x000fe80003800000 */
[----:B------:R-:W-:Y:S05]  /*18a10*/  @P3 BRA `(.L_x_843) ;  /* 0x00000000001c3947 */ /* 0x000fea0003800000 */
[----:B------:R-:W4:Y:S02]  /*18a20*/  S2R R2, SR_TID.X ;  /* 0x0000000000027919 */ /* 0x000f240000002100 */
[----:B----4-:R-:W-:Y:S01]  /*18a30*/  LOP3.LUT R5, R2, 0x1f, RZ, 0xc0, !PT ;  /* 0x0000001f02057812 */ /* 0x010fe200078ec0ff */
[----:B------:R-:W-:-:S03]  /*18a40*/  IMAD.MOV.U32 R2, RZ, RZ, 0x6000 ;  /* 0x00006000ff027424 */ /* 0x000fc600078e00ff */
[----:B------:R-:W-:Y:S01]  /*18a50*/  ISETP.NE.AND P0, PT, R5, RZ, PT ;  /* 0x000000ff0500720c */ /* 0x000fe20003f05270 */
[----:B------:R4:W-:-:S12]  /*18a60*/  SYNCS.ARRIVE.TRANS64 RZ, [R4+URZ+0x28870], R2 ;  /* 0x0288700204ff79a7 */ /* 0x0009d8000800003f */
[----:B----4-:R-:W-:Y:S05]  /*18a70*/  @!P0 BRA `(.L_x_843) ;  /* 0x0000000000048947 */ /* 0x010fea0003800000 */
[----:B------:R-:W-:Y:S01]  /*18a80*/  BPT.TRAP 0x1 ;  /* 0x000000040000795c */ /* 0x000fe20000300000 */
.L_x_843:
[----:B------:R-:W-:Y:S05]  /*18a90*/  BSYNC B1 ;  /* 0x0000000000017941 */ /* 0x000fea0003800000 */
.L_x_842:
[----:B------:R-:W4:Y:S04]  /*18aa0*/  LDL R2, [R1+0x8] ;  /* 0x0000080001027983 */ /* 0x000f280000100800 */
[----:B------:R-:W3:Y:S01]  /*18ab0*/  LDL R5, [R1] ;  /* 0x0000000001057983 */ /* 0x000ee20000100800 */
[----:B--2---:R-:W-:Y:S01]  /*18ac0*/  IMAD.MOV.U32 R10, RZ, RZ, RZ ;  /* 0x000000ffff0a7224 */ /* 0x004fe200078e00ff */
[----:B------:R-:W-:Y:S01]  /*18ad0*/  UIADD3 UR4, UP0, UR42, 0x470, URZ ;  /* 0x000004702a047890 */ /* 0x000fe2000ff1e03f */
[----:B------:R-:W-:Y:S01]  /*18ae0*/  PLOP3.LUT P0, PT, PT, PT, PT, 0x80, 0x0 ;  /* 0x000000000000781c */ /* 0x000fe20003f0f070 */
[----:B------:R-:W-:Y:S01]  /*18af0*/  UMOV UR6, 0x0 ;  /* 0x0000000000067882 */ /* 0x000fe20000000000 */
[----:B------:R-:W-:Y:S01]  /*18b00*/  UMOV UR7, 0x14f00000 ;  /* 0x14f0000000077882 */ /* 0x000fe20000000000 */
[----:B------:R-:W-:Y:S01]  /*18b10*/  R2UR UR10, R10 ;  /* 0x000000000a0a72ca */ /* 0x000fe200000e0000 */
[----:B------:R-:W-:Y:S01]  /*18b20*/  UIADD3.X UR5, URZ, UR43, URZ, UP0, !UPT ;  /* 0x0000002b3f057290 */ /* 0x000fe200087fe43f */
[----:B----4-:R-:W-:Y:S01]  /*18b30*/  R2UR UR12, R2 ;  /* 0x00000000020c72ca */ /* 0x010fe200000e0000 */
[----:B------:R-:W-:-:S04]  /*18b40*/  IMAD.U32 R2, RZ, RZ, UR40 ;  /* 0x00000028ff027e24 */ /* 0x000fc8000f8e00ff */
[----:B---3--:R-:W-:Y:S02]  /*18b50*/  IMAD R2, R5, 0x6000, R2 ;  /* 0x0000600005027824 */ /* 0x008fe400078e0202 */
[----:B------:R-:W-:Y:S02]  /*18b60*/  IMAD R5, R8, 0xc0, RZ ;  /* 0x000000c008057824 */ /* 0x000fe400078e02ff */
[----:B------:R-:W-:Y:S02]  /*18b70*/  VIADD R8, R4, 0x28870 ;  /* 0x0002887004087836 */ /* 0x000fe40000000000 */
[----:B------:R-:W-:-:S07]  /*18b80*/  VIADD R9, R2, 0xc400 ;  /* 0x0000c40002097836 */ /* 0x000fce0000000000 */
.L_x_844:
        /* <DEDUP_REMOVED lines=12> */
.L_x_894:
[----:B------:R-:W-:Y:S05]  /*18c50*/  BSYNC B1 ;  /* 0x0000000000017941 */ /* 0x000fea0003800000 */
.L_x_845:
[----:B------:R-:W-:Y:S01]  /*18c60*/  BSSY B1, `(.L_x_847) ;  /* 0x000000b000017945 */ /* 0x000fe20003800000 */
[----:B------:R-:W-:Y:S02]  /*18c70*/  IMAD.MOV.U32 R8, RZ, RZ, 0x0 ;  /* 0x00000000ff087424 */ /* 0x000fe400078e00ff */
[----:B------:R-:W-:Y:S01]  /*18c80*/  IMAD.MOV.U32 R9, RZ, RZ, 0x14f00000 ;  /* 0x14f00000ff097424 */ /* 0x000fe200078e00ff */
[----:B------:R-:W-:Y:S06]  /*18c90*/  @P3 BRA `(.L_x_848) ;  /* 0x00000000001c3947 */ /* 0x000fec0003800000 */
[----:B------:R-:W3:Y:S01]  /*18ca0*/  S2R R11, SR_TID.X ;  /* 0x00000000000b7919 */ /* 0x000ee20000002100 */
[----:B--2---:R-:W-:-:S04]  /*18cb0*/  IMAD.MOV.U32 R3, RZ, RZ, 0x6000 ;  /* 0x00006000ff037424 */ /* 0x004fc800078e00ff */
[----:B------:R4:W-:Y:S01]  /*18cc0*/  SYNCS.ARRIVE.TRANS64 RZ, [R4+URZ+0x28830], R3 ;  /* 0x0288300304ff79a7 */ /* 0x0009e2000800003f */
[----:B---3--:R-:W-:-:S04]  /*18cd0*/  LOP3.LUT R11, R11, 0x1f, RZ, 0xc0, !PT ;  /* 0x0000001f0b0b7812 */ /* 0x008fc800078ec0ff */
[----:B------:R-:W-:-:S13]  /*18ce0*/  ISETP.NE.AND P0, PT, R11, RZ, PT ;  /* 0x000000ff0b00720c */ /* 0x000fda0003f05270 */
[----:B----4-:R-:W-:Y:S05]  /*18cf0*/  @!P0 BRA `(.L_x_848) ;  /* 0x0000000000048947 */ /* 0x010fea0003800000 */
[----:B------:R-:W-:Y:S01]  /*18d00*/  BPT.TRAP 0x1 ;  /* 0x000000040000795c */ /* 0x000fe20000300000 */
.L_x_848:
[----:B------:R-:W-:Y:S05]  /*18d10*/  BSYNC B1 ;  /* 0x0000000000017941 */ /* 0x000fea0003800000 */
.L_x_847:
[----:B--2---:R-:W2:Y:S01]  /*18d20*/  LDL R3, [R1+0x8] ;  /* 0x0000080001037983 */ /* 0x004ea20000100800 */
        /* <DEDUP_REMOVED lines=9> */
.L_x_849:
        /* <DEDUP_REMOVED lines=9> */
.L_x_838:
[----:B------:R-:W-:Y:S05]  /*18e50*/  BSYNC B0 ;  /* 0x0000000000007941 */ /* 0x000fea0003800000 */
.L_x_837:
[----:B------:R-:W3:Y:S02]  /*18e60*/  LDL R3, [R1+0x2c] ;  /* 0x00002c0001037983 */ /* 0x000ee40000100800 */
[----:B---3--:R-:W-:-:S13]  /*18e70*/  ISETP.NE.AND P0, PT, R3, 0x3, PT ;  /* 0x000000030300780c */ /* 0x008fda0003f05270 */
[----:B------:R-:W-:Y:S05]  /*18e80*/  @!P0 BRA `(.L_x_850) ;  /* 0x0000000000048947 */ /* 0x000fea0003800000 */
[----:B------:R-:W-:Y:S01]  /*18e90*/  BPT.TRAP 0x1 ;  /* 0x000000040000795c */ /* 0x000fe20000300000 */
.L_x_850:
[----:B------:R-:W3:Y:S01]  /*18ea0*/  LDL R3, [R1+0x20] ;  /* 0x0000200001037983 */ /* 0x000ee20000100800 */
[----:B------:R-:W-:Y:S01]  /*18eb0*/  LOP3.LUT R2, R7, 0x1, RZ, 0x3c, !PT ;  /* 0x0000000107027812 */ /* 0x000fe200078e3cff */
[----:B------:R-:W-:Y:S01]  /*18ec0*/  BSSY B0, `(.L_x_851) ;  /* 0x0000006000007945 */ /* 0x000fe20003800000 */
[----:B------:R-:W-:Y:S02]  /*18ed0*/  LEA R20, R6, UR40, 0x3 ;  /* 0x0000002806147c11 */ /* 0x000fe4000f8e18ff */
[----:B------:R-:W-:-:S04]  /*18ee0*/  SHF.L.U32 R2, R2, 0x1f, RZ ;  /* 0x0000001f02027819 */ /* 0x000fc800000006ff */
[----:B------:R-:W4:Y:S01]  /*18ef0*/  SYNCS.PHASECHK.TRANS64.TRYWAIT P3, [R20+URZ+0x28870], R2 ;  /* 0x02887002140075a7 */ /* 0x000f22000806017f */
[----:B---3--:R-:W-:Y:S01]  /*18f00*/  ISETP.NE.AND P0, PT, R3, 0x3, PT ;  /* 0x000000030300780c */ /* 0x008fe20003f05270 */
[----:B----4-:R-:W-:-:S12]  /*18f10*/  @!P3 BRA `(.L_x_852) ;  /* 0x0000001c0010b947 */ /* 0x010fd80003800000 */
.L_x_895:
[----:B------:R-:W-:Y:S05]  /*18f20*/  BSYNC B0 ;  /* 0x0000000000007941 */ /* 0x000fea0003800000 */
.L_x_851:
[----:B------:R-:W-:Y:S05]  /*18f30*/  @!P0 BRA `(.L_x_853) ;  /* 0x0000000000048947 */ /* 0x000fea0003800000 */
[----:B------:R-:W-:Y:S01]  /*18f40*/  BPT.TRAP 0x1 ;  /* 0x000000040000795c */ /* 0x000fe20000300000 */
.L_x_853:
[----:B------:R-:W-:Y:S01]  /*18f50*/  SHF.L.U32 R3, R7, 0x1f, RZ ;  /* 0x0000001f07037819 */ /* 0x000fe200000006ff */
[----:B---3--:R-:W-:-:S03]  /*18f60*/  IMAD R2, R6, 0x6000, RZ ;  /* 0x0000600006027824 */ /* 0x008fc600078e02ff */
[----:B------:R-:W3:Y:S02]  /*18f70*/  SYNCS.PHASECHK.TRANS64.TRYWAIT P3, [R20+URZ+0x28860], R3 ;  /* 0x02886003140075a7 */ /* 0x000ee4000806017f */
[----:B---3--:R-:W-:Y:S05]  /*18f80*/  @!P3 BRA `(.L_x_854) ;  /* 0x0000001c0008b947 */ /* 0x008fea0003800000 */
.L_x_896:
[----:B------:R-:W3:Y:S04]  /*18f90*/  LDL R4, [R1+0x18] ;  /* 0x0000180001047983 */ /* 0x000ee80000100800 */
[----:B------:R-:W4:Y:S01]  /*18fa0*/  LDL R12, [R1+0x14] ;  /* 0x00001400010c7983 */ /* 0x000f220000100800 */
[----:B------:R-:W-:Y:S05]  /*18fb0*/  WARPSYNC.ALL ;  /* 0x0000000000007948 */ /* 0x000fea0003800000 */
[----:B------:R-:W5:Y:S01]  /*18fc0*/  S2R R8, SR_TID.X ;  /* 0x0000000000087919 */ /* 0x000f620000002100 */
[----:B--2---:R-:W-:-:S02]  /*18fd0*/  IMAD.MOV.U32 R10, RZ, RZ, 0x40 ;  /* 0x00000040ff0a7424 */ /* 0x004fc400078e00ff */
[----:B------:R-:W-:Y:S01]  /*18fe0*/  IMAD.MOV.U32 R17, RZ, RZ, 0x20 ;  /* 0x00000020ff117424 */ /* 0x000fe200078e00ff */
[----:B------:R-:W2:Y:S01]  /*18ff0*/  S2R R14, SR_TID.X ;  /* 0x00000000000e7919 */ /* 0x000ea20000002100 */
[----:B-----5:R-:W-:-:S04]  /*19000*/  LOP3.LUT P3, RZ, R8, 0x4, RZ, 0xc0, !PT ;  /* 0x0000000408ff7812 */ /* 0x020fc8000786c0ff */
[----:B------:R-:W-:Y:S02]  /*19010*/  SEL R10, R10, 0xffffffc0, !P3 ;  /* 0xffffffc00a0a7807 */ /* 0x000fe40005800000 */
[----:B--2---:R-:W-:-:S04]  /*19020*/  LOP3.LUT P3, RZ, R14, 0x4, RZ, 0xc0, !PT ;  /* 0x000000040eff7812 */ /* 0x004fc8000786c0ff */
[----:B------:R-:W-:Y:S02]  /*19030*/  SEL R17, R17, 0xffffffe0, !P3 ;  /* 0xffffffe011117807 */ /* 0x000fe40005800000 */
[C---:B---3--:R-:W-:Y:S02]  /*19040*/  LOP3.LUT R3, R2.reuse, R4, RZ, 0xfc, !PT ;  /* 0x0000000402037212 */ /* 0x048fe400078efcff */
[----:B----4-:R-:W-:-:S03]  /*19050*/  IADD3 R2, R2, UR40, R12 ;  /* 0x0000002802027c10 */ /* 0x010fc6000fffe00c */
[----:B------:R-:W2:Y:S01]  /*19060*/  LDSM.16.MT88.4 R4, [R3+UR40+0xc400] ;  /* 0x00c400280304783b */ /* 0x000ea20008004200 */
[----:B------:R-:W-:Y:S01]  /*19070*/  VIADD R18, R3, UR40 ;  /* 0x0000002803127c36 */ /* 0x000fe20008000000 */
[----:B------:R-:W-:-:S03]  /*19080*/  IADD3 R17, R17, 0x400, R2 ;  /* 0x0000040011117810 */ /* 0x000fc60007ffe002 */
[----:B------:R-:W-:Y:S01]  /*19090*/  IMAD.IADD R18, R10, 0x1, R18 ;  /* 0x000000010a127824 */ /* 0x000fe200078e0212 */
[C-C-:B--2---:R-:W-:Y:S02]  /*190a0*/  PRMT R8, R4.reuse, 0x6420, R5.reuse ;  /* 0x0000642004087816 */ /* 0x144fe40000000005 */
[----:B------:R-:W-:Y:S02]  /*190b0*/  PRMT R9, R4, 0x7531, R5 ;  /* 0x0000753104097816 */ /* 0x000fe40000000005 */
[C-C-:B------:R-:W-:Y:S02]  /*190c0*/  PRMT R10, R6.reuse, 0x6420, R7.reuse ;  /* 0x00006420060a7816 */ /* 0x140fe40000000007 */
[----:B------:R-:W-:Y:S02]  /*190d0*/  PRMT R11, R6, 0x7531, R7 ;  /* 0x00007531060b7816 */ /* 0x000fe40000000007 */
[----:B------:R-:W2:Y:S04]  /*190e0*/  LDSM.16.MT88.4 R4, [R18+0xc400] ;  /* 0x00c400001204783b */ /* 0x000ea80000004200 */
[----:B------:R2:W-:Y:S02]  /*190f0*/  STSM.16.M88.4 [R2+0x400], R8 ;  /* 0x0004000802007844 */ /* 0x0005e40000000200 */
[----:B--2---:R-:W-:-:S02]  /*19100*/  PRMT R8, R4, 0x6420, R5 ;  /* 0x0000642004087816 */ /* 0x004fc40000000005 */
[----:B------:R-:W-:Y:S02]  /*19110*/  PRMT R9, R4, 0x7531, R5 ;  /* 0x0000753104097816 */ /* 0x000fe40000000005 */
[C-C-:B------:R-:W-:Y:S02]  /*19120*/  PRMT R10, R6.reuse, 0x6420, R7.reuse ;  /* 0x00006420060a7816 */ /* 0x140fe40000000007 */
[----:B------:R-:W-:-:S05]  /*19130*/  PRMT R11, R6, 0x7531, R7 ;  /* 0x00007531060b7816 */ /* 0x000fca0000000007 */
[----:B------:R-:W-:Y:S04]  /*19140*/  STSM.16.M88.4 [R2+0x1400], R8 ;  /* 0x0014000802007844 */ /* 0x000fe80000000200 */
[----:B------:R-:W2:Y:S02]  /*19150*/  LDSM.16.MT88.4 R4, [R3+UR40+0xd400] ;  /* 0x00d400280304783b */ /* 0x000ea40008004200 */
[C-C-:B--2---:R-:W-:Y:S02]  /*19160*/  PRMT R12, R4.reuse, 0x6420, R5.reuse ;  /* 0x00006420040c7816 */ /* 0x144fe40000000005 */
[----:B------:R-:W-:Y:S02]  /*19170*/  PRMT R13, R4, 0x7531, R5 ;  /* 0x00007531040d7816 */ /* 0x000fe40000000005 */
[----:B------:R-:W-:-:S02]  /*19180*/  PRMT R14, R6, 0x6420, R7 ;  /* 0x00006420060e7816 */ /* 0x000fc40000000007 */
[----:B------:R-:W-:Y:S02]  /*19190*/  PRMT R15, R6, 0x7531, R7 ;  /* 0x00007531060f7816 */ /* 0x000fe40000000007 */
[----:B------:R-:W2:Y:S04]  /*191a0*/  LDSM.16.MT88.4 R4, [R18+0xd400] ;  /* 0x00d400001204783b */ /* 0x000ea80000004200 */
[----:B------:R-:W-:Y:S01]  /*191b0*/  STSM.16.M88.4 [R17], R12 ;  /* 0x0000000c11007844 */ /* 0x000fe20000000200 */
[C-C-:B--2---:R-:W-:Y:S02]  /*191c0*/  PRMT R8, R4.reuse, 0x6420, R5.reuse ;  /* 0x0000642004087816 */ /* 0x144fe40000000005 */
[----:B------:R-:W-:Y:S02]  /*191d0*/  PRMT R9, R4, 0x7531, R5 ;  /* 0x0000753104097816 */ /* 0x000fe40000000005 */
[----:B------:R-:W-:-:S02]  /*191e0*/  PRMT R10, R6, 0x6420, R7 ;  /* 0x00006420060a7816 */ /* 0x000fc40000000007 */
        /* <DEDUP_REMOVED lines=8> */
[----:B------:R-:W-:Y:S01]  /*19270*/  STSM.16.M88.4 [R2+0x2400], R12 ;  /* 0x0024000c02007844 */ /* 0x000fe20000000200 */
        /* <DEDUP_REMOVED lines=35> */
[----:B------:R3:W-:Y:S01]  /*194b0*/  STSM.16.M88.4 [R17+0x4000], R12 ;  /* 0x0040000c11007844 */ /* 0x0007e20000000200 */
[C-C-:B--2---:R-:W-:Y:S02]  /*194c0*/  PRMT R8, R4.reuse, 0x6420, R5.reuse ;  /* 0x0000642004087816 */ /* 0x144fe40000000005 */
        /* <DEDUP_REMOVED lines=12> */
.L_x_855:
[----:B------:R-:W4:Y:S01]  /*19590*/  LDL R2, [R1+0x10] ;  /* 0x0000100001027983 */ /* 0x000f220000100800 */
[----:B--2---:R2:W-:Y:S03]  /*195a0*/  SYNCS.ARRIVE.TRANS64.A1T0 RZ, [R20+URZ+0x28850], RZ ;  /* 0x028850ff14ff79a7 */ /* 0x0045e6000810003f */
[----:B------:R1:W5:Y:S04]  /*195b0*/  LDL R6, [R1] ;  /* 0x0000000001067983 */ /* 0x0003680000100800 */
[----:B------:R1:W5:Y:S01]  /*195c0*/  LDL R7, [R1+0x4] ;  /* 0x0000040001077983 */ /* 0x0003620000100800 */
[----:B--2---:R-:W-:-:S05]  /*195d0*/  @!P2 VIADD R20, R20, 0x28880 ;  /* 0x000288801414a836 */ /* 0x004fca0000000000 */
[----:B------:R-:W-:Y:S01]  /*195e0*/  @!P2 PRMT R20, RZ, 0x654, R20 ;  /* 0x00000654ff14a816 */ /* 0x000fe20000000014 */
[----:B------:R-:W-:Y:S06]  /*195f0*/  BAR.SYNC.DEFER_BLOCKING 0x2, 0x80 ;  /* 0x0082000000007b1d */ /* 0x000fec0000010000 */
[----:B------:R1:W-:Y:S01]  /*19600*/  @!P2 SYNCS.ARRIVE.TRANS64.RED.A1T0 RZ, [R20+URZ], RZ ;  /* 0x000000ff14ffa9a7 */ /* 0x0003e2000810043f */
[C---:B----4-:R-:W-:Y:S01]  /*19610*/  ISETP.GT.AND P0, PT, R19.reuse, R2, PT ;  /* 0x000000021300720c */ /* 0x050fe20003f04270 */
[----:B------:R-:W-:-:S12]  /*19620*/  VIADD R19, R19, 0xffffffff ;  /* 0xffffffff13137836 */ /* 0x000fd80000000000 */
[----:B-1----:R-:W-:Y:S05]  /*19630*/  @P0 BRA `(.L_x_856) ;  /* 0xfffffff000500947 */ /* 0x002fea000383ffff */
.L_x_836:
[----:B------:R-:W2:Y:S01]  /*19640*/  LDL R2, [R1+0x2c] ;  /* 0x00002c0001027983 */ /* 0x000ea20000100800 */
[----:B------:R-:W-:Y:S01]  /*19650*/  BSSY B0, `(.L_x_857) ;  /* 0x0000010000007945 */ /* 0x000fe20003800000 */
[----:B--2---:R-:W-:-:S03]  /*19660*/  ISETP.NE.AND P1, PT, R2, 0x3, PT ;  /* 0x000000030200780c */ /* 0x004fc60003f25270 */
[----:B------:R-:W-:Y:S10]  /*19670*/  @P2 BRA `(.L_x_858) ;  /* 0x0000000000342947 */ /* 0x000ff40003800000 */
        /* <DEDUP_REMOVED lines=9> */
[----:B-----5:R-:W1:Y:S01]  /*19710*/  POPC R7, R4 ;  /* 0x0000000400077309 */ /* 0x020e620000000000 */
[----:B--2---:R-:W1:Y:S02]  /*19720*/  SHFL.IDX PT, R0, R3, R0, 0x1f ;  /* 0x00001f0003007589 */ /* 0x004e6400000e0000 */
[----:B-1----:R-:W-:-:S05]  /*19730*/  IADD3 R0, R0, UR41, R7 ;  /* 0x0000002900007c10 */ /* 0x002fca000fffe007 */
[----:B------:R1:W-:Y:S02]  /*19740*/  STL [R1+0x1c], R0 ;  /* 0x00001c0001007387 */ /* 0x0003e40000100800 */
.L_x_858:
[----:B------:R-:W-:Y:S05]  /*19750*/  BSYNC B0 ;  /* 0x0000000000007941 */ /* 0x000fea0003800000 */
.L_x_857:
[----:B------:R-:W-:Y:S05]  /*19760*/  @!P1 BRA `(.L_x_859) ;  /* 0x0000000000049947 */ /* 0x000fea0003800000 */
[----:B------:R-:W-:Y:S01]  /*19770*/  BPT.TRAP 0x1 ;  /* 0x000000040000795c */ /* 0x000fe20000300000 */
.L_x_859:
[----:B------:R-:W2:Y:S04]  /*19780*/  LDL R3, [R1+0x4] ;  /* 0x0000040001037983 */ /* 0x000ea80000100800 */
[----:B------:R-:W4:Y:S04]  /*19790*/  LDL R2, [R1] ;  /* 0x0000000001027983 */ /* 0x000f280000100800 */
[----:B-1----:R-:W3:Y:S01]  /*197a0*/  LDL R0, [R1+0x20] ;  /* 0x0000200001007983 */ /* 0x002ee20000100800 */
[----:B------:R-:W-:Y:S01]  /*197b0*/  BSSY B0, `(.L_x_860) ;  /* 0x0000007000007945 */ /* 0x000fe20003800000 */
[----:B--2---:R-:W-:-:S04]  /*197c0*/  LOP3.LUT R3, R3, 0x1, RZ, 0x3c, !PT ;  /* 0x0000000103037812 */ /* 0x004fc800078e3cff */
[----:B------:R-:W-:Y:S02]  /*197d0*/  SHF.L.U32 R3, R3, 0x1f, RZ ;  /* 0x0000001f03037819 */ /* 0x000fe400000006ff */
[----:B----4-:R-:W-:Y:S02]  /*197e0*/  LEA R18, R2, UR40, 0x3 ;  /* 0x0000002802127c11 */ /* 0x010fe4000f8e18ff */
[----:B---3--:R-:W-:Y:S02]  /*197f0*/  ISETP.NE.AND P1, PT, R0, 0x3, PT ;  /* 0x000000030000780c */ /* 0x008fe40003f25270 */
[----:B------:R-:W1:Y:S02]  /*19800*/  SYNCS.PHASECHK.TRANS64.TRYWAIT P0, [R18+URZ+0x28870], R3 ;  /* 0x02887003120075a7 */ /* 0x000e64000800017f */
[----:B-1----:R-:W-:Y:S09]  /*19810*/  @!P0 BRA `(.L_x_861) ;  /* 0x0000001000f88947 */ /* 0x002ff20003800000 */
.L_x_897:
[----:B------:R-:W-:Y:S05]  /*19820*/  BSYNC B0 ;  /* 0x0000000000007941 */ /* 0x000fea0003800000 */
.L_x_860:
[----:B------:R-:W-:Y:S05]  /*19830*/  @!P1 BRA `(.L_x_862) ;  /* 0x0000000000049947 */ /* 0x000fea0003800000 */
[----:B------:R-:W-:Y:S01]  /*19840*/  BPT.TRAP 0x1 ;  /* 0x000000040000795c */ /* 0x000fe20000300000 */
.L_x_862:
[----:B------:R-:W1:Y:S02]  /*19850*/  LDL R0, [R1+0x4] ;  /* 0x0000040001007983 */ /* 0x000e640000100800 */
[----:B-1----:R-:W-:-:S04]  /*19860*/  SHF.L.U32 R3, R0, 0x1f, RZ ;  /* 0x0000001f00037819 */ /* 0x002fc800000006ff */
[----:B------:R-:W1:Y:S02]  /*19870*/  SYNCS.PHASECHK.TRANS64.TRYWAIT P0, [R18+URZ+0x28860], R3 ;  /* 0x02886003120075a7 */ /* 0x000e64000800017f */
[----:B-1----:R-:W-:Y:S05]  /*19880*/  @!P0 BRA `(.L_x_863) ;  /* 0x0000001000f08947 */ /* 0x002fea0003800000 */
.L_x_898:
[----:B------:R-:W2:Y:S04]  /*19890*/  LDL R19, [R1] ;  /* 0x0000000001137983 */ /* 0x000ea80000100800 */
[----:B------:R-:W3:Y:S04]  /*198a0*/  LDL R2, [R1+0x18] ;  /* 0x0000180001027983 */ /* 0x000ee80000100800 */
[----:B------:R-:W4:Y:S01]  /*198b0*/  LDL R12, [R1+0x14] ;  /* 0x00001400010c7983 */ /* 0x000f220000100800 */
[----:B------:R-:W1:Y:S01]  /*198c0*/  S2R R8, SR_TID.X ;  /* 0x0000000000087919 */ /* 0x000e620000002100 */
[----:B------:R-:W-:Y:S05]  /*198d0*/  WARPSYNC.ALL ;  /* 0x0000000000007948 */ /* 0x000fea0003800000 */
[----:B------:R-:W-:Y:S01]  /*198e0*/  IMAD.MOV.U32 R10, RZ, RZ, 0x40 ;  /* 0x00000040ff0a7424 */ /* 0x000fe200078e00ff */
[----:B-1----:R-:W-:-:S04]  /*198f0*/  LOP3.LUT P0, RZ, R8, 0x4, RZ, 0xc0, !PT ;  /* 0x0000000408ff7812 */ /* 0x002fc8000780c0ff */
[----:B------:R-:W-:Y:S01]  /*19900*/  SEL R10, R10, 0xffffffc0, !P0 ;  /* 0xffffffc00a0a7807 */ /* 0x000fe20004000000 */
[----:B------:R-:W1:Y:S02]  /*19910*/  S2R R14, SR_TID.X ;  /* 0x00000000000e7919 */ /* 0x000e640000002100 */
[----:B-1----:R-:W-:Y:S01]  /*19920*/  LOP3.LUT P0, RZ, R14, 0x4, RZ, 0xc0, !PT ;  /* 0x000000040eff7812 */ /* 0x002fe2000780c0ff */
[----:B------:R-:W-:-:S05]  /*19930*/  IMAD.MOV.U32 R3, RZ, RZ, 0x20 ;  /* 0x00000020ff037424 */ /* 0x000fca00078e00ff */
[----:B------:R-:W-:Y:S01]  /*19940*/  SEL R3, R3, 0xffffffe0, !P0 ;  /* 0xffffffe003037807 */ /* 0x000fe20004000000 */
[----:B--2---:R-:W-:-:S05]  /*19950*/  IMAD R0, R19, 0x6000, RZ ;  /* 0x0000600013007824 */ /* 0x004fca00078e02ff */
[----:B---3--:R-:W-:-:S05]  /*19960*/  LOP3.LUT R2, R0, R2, RZ, 0xfc, !PT ;  /* 0x0000000200027212 */ /* 0x008fca00078efcff */
[----:B-----5:R-:W1:Y:S01]  /*19970*/  LDSM.16.MT88.4 R4, [R2+UR40+0xc400] ;  /* 0x00c400280204783b */ /* 0x020e620008004200 */
[----:B------:R-:W-:-:S04]  /*19980*/  VIADD R17, R2, UR40 ;  /* 0x0000002802117c36 */ /* 0x000fc80008000000 */
[----:B------:R-:W-:Y:S01]  /*19990*/  IMAD.IADD R17, R10, 0x1, R17 ;  /* 0x000000010a117824 */ /* 0x000fe200078e0211 */
[C-C-:B-1----:R-:W-:Y:S02]  /*199a0*/  PRMT R8, R4.reuse, 0x6420, R5.reuse ;  /* 0x0000642004087816 */ /* 0x142fe40000000005 */
[----:B------:R-:W-:Y:S02]  /*199b0*/  PRMT R9, R4, 0x7531, R5 ;  /* 0x0000753104097816 */ /* 0x000fe40000000005 */
[C-C-:B------:R-:W-:Y:S02]  /*199c0*/  PRMT R10, R6.reuse, 0x6420, R7.reuse ;  /* 0x00006420060a7816 */ /* 0x140fe40000000007 */
[----:B------:R-:W-:Y:S02]  /*199d0*/  PRMT R11, R6, 0x7531, R7 ;  /* 0x00007531060b7816 */ /* 0x000fe40000000007 */
[----:B------:R-:W1:Y:S01]  /*199e0*/  LDSM.16.MT88.4 R4, [R17+0xc400] ;  /* 0x00c400001104783b */ /* 0x000e620000004200 */
[----:B----4-:R-:W-:-:S05]  /*199f0*/  IADD3 R0, R0, UR40, R12 ;  /* 0x0000002800007c10 */ /* 0x010fca000fffe00c */
[----:B------:R1:W-:Y:S02]  /*19a00*/  STSM.16.M88.4 [R0+0x400], R8 ;  /* 0x0004000800007844 */ /* 0x0003e40000000200 */
[C-C-:B-1----:R-:W-:Y:S02]  /*19a10*/  PRMT R8, R4.reuse, 0x6420, R5.reuse ;  /* 0x0000642004087816 */ /* 0x142fe40000000005 */
        /* <DEDUP_REMOVED lines=9> */
[----:B------:R-:W1:Y:S01]  /*19ab0*/  LDSM.16.MT88.4 R4, [R17+0xd400] ;  /* 0x00d400001104783b */ /* 0x000e620000004200 */
[----:B------:R-:W-:-:S05]  /*19ac0*/  IADD3 R3, R3, 0x400, R0 ;  /* 0x0000040003037810 */ /* 0x000fca0007ffe000 */
[----:B------:R-:W-:Y:S01]  /*19ad0*/  STSM.16.M88.4 [R3], R12 ;  /* 0x0000000c03007844 */ /* 0x000fe20000000200 */
        /* <DEDUP_REMOVED lines=61> */
.L_x_864:
[----:B--2---:R-:W2:Y:S01]  /*19eb0*/  LDL.LU R3, [R1+0x4] ;  /* 0x0000040001037983 */ /* 0x004ea20000300800 */
[----:B-1----:R-:W-:Y:S01]  /*19ec0*/  SYNCS.ARRIVE.TRANS64.A1T0 RZ, [R18+URZ+0x28850], RZ ;  /* 0x028850ff12ff79a7 */ /* 0x002fe2000810003f */
[----:B------:R-:W-:-:S05]  /*19ed0*/  @!P2 VIADD R0, R18, 0x28880 ;  /* 0x000288801200a836 */ /* 0x000fca0000000000 */
[----:B------:R-:W-:Y:S01]  /*19ee0*/  @!P2 PRMT R0, RZ, 0x654, R0 ;  /* 0x00000654ff00a816 */ /* 0x000fe20000000000 */
[----:B------:R-:W-:Y:S06]  /*19ef0*/  BAR.SYNC.DEFER_BLOCKING 0x2, 0x80 ;  /* 0x0082000000007b1d */ /* 0x000fec0000010000 */
[----:B------:R1:W-:Y:S02]  /*19f00*/  @!P2 SYNCS.ARRIVE.TRANS64.RED.A1T0 RZ, [R0+URZ], RZ ;  /* 0x000000ff00ffa9a7 */ /* 0x0003e4000810043f */
[----:B-1----:R-:W-:-:S05]  /*19f10*/  VIADD R0, R19, 0x1 ;  /* 0x0000000113007836 */ /* 0x002fca0000000000 */
[----:B------:R-:W-:-:S04]  /*19f20*/  ISETP.NE.AND P0, PT, R0, 0x2, PT ;  /* 0x000000020000780c */ /* 0x000fc80003f05270 */
[----:B------:R-:W-:Y:S02]  /*19f30*/  SEL R2, RZ, 0x1, P0 ;  /* 0x00000001ff027807 */ /* 0x000fe40000000000 */
[----:B------:R-:W-:-:S05]  /*19f40*/  SEL R0, R0, RZ, P0 ;  /* 0x000000ff00007207 */ /* 0x000fca0000000000 */
[----:B------:R1:W-:Y:S01]  /*19f50*/  STL [R1], R0 ;  /* 0x0000000001007387 */ /* 0x0003e20000100800 */
[----:B--2---:R-:W-:-:S05]  /*19f60*/  LOP3.LUT R3, R3, R2, RZ, 0x3c, !PT ;  /* 0x0000000203037212 */ /* 0x004fca00078e3cff */
[----:B------:R1:W-:Y:S02]  /*19f70*/  STL [R1+0x4], R3 ;  /* 0x0000040301007387 */ /* 0x0003e40000100800 */
.L_x_820:
[----:B------:R-:W-:Y:S05]  /*19f80*/  BSYNC B6 ;  /* 0x0000000000067941 */ /* 0x000fea0003800000 */
.L_x_818:
[----:B------:R3:W5:Y:S01]  /*19f90*/  LDL R2, [R1+0x1c] ;  /* 0x00001c0001027983 */ /* 0x0007620000100800 */
[----:B------:R-:W-:-:S13]  /*19fa0*/  LOP3.LUT P0, RZ, R16, 0x2, RZ, 0xc0, !PT ;  /* 0x0000000210ff7812 */ /* 0x000fda000780c0ff */
[----:B---3--:R-:W-:Y:S05]  /*19fb0*/  @!P0 BRA `(.L_x_865) ;  /* 0x0000000000208947 */ /* 0x008fea0003800000 */
[----:B------:R-:W3:Y:S08]  /*19fc0*/  S2UR UR5, SR_CgaCtaId ;  /* 0x00000000000579c3 */ /* 0x000ef00000008800 */
[----:B------:R-:W-:Y:S06]  /*19fd0*/  BAR.SYNC.DEFER_BLOCKING 0x5, 0x180 ;  /* 0x0146000000007b1d */ /* 0x000fec0000010000 */
[----:B------:R-:W-:-:S02]  /*19fe0*/  UMOV UR4, 0x400 ;  /* 0x0000040000047882 */ /* 0x000fc40000000000 */
[----:B---3--:R-:W-:-:S09]  /*19ff0*/  ULEA UR4, UR5, UR4, 0x18 ;  /* 0x0000000405047291 */ /* 0x008fd2000f8ec03f */
[----:B-----5:R-:W3:Y:S04]  /*1a000*/  LDS R2, [UR4+0x288d0] ;  /* 0x0288d004ff027984 */ /* 0x020ee80008000800 */
[----:B---3--:R3:W-:Y:S01]  /*1a010*/  STL [R1+0x1c], R2 ;  /* 0x00001c0201007387 */ /* 0x0087e20000100800 */
[----:B------:R-:W-:Y:S06]  /*1a020*/  BAR.ARV 0x4, 0x180 ;  /* 0x0106000000007b1d */ /* 0x000fec0000002000 */
[----:B------:R-:W-:Y:S05]  /*1a030*/  BRA `(.L_x_866) ;  /* 0x00000000002c7947 */ /* 0x000fea0003800000 */
.L_x_865:
[----:B-12---:R-:W1:Y:S01]  /*1a040*/  S2R R0, SR_TID.X ;  /* 0x0000000000007919 */ /* 0x006e620000002100 */
[----:B------:R-:W-:Y:S01]  /*1a050*/  BAR.SYNC.DEFER_BLOCKING 0x4, 0x180 ;  /* 0x0106000000007b1d */ /* 0x000fe20000010000 */
[----:B-1----:R-:W-:-:S04]  /*1a060*/  LOP3.LUT R0, R0, 0x7f, RZ, 0xc0, !PT ;  /* 0x0000007f00007812 */ /* 0x002fc800078ec0ff */
[----:B------:R-:W-:-:S13]  /*1a070*/  ISETP.NE.AND P0, PT, R0, RZ, PT ;  /* 0x000000ff0000720c */ /* 0x000fda0003f05270 */
[----:B------:R-:W1:Y:S01]  /*1a080*/  @!P0 S2R R3, SR_CgaCtaId ;  /* 0x0000000000038919 */ /* 0x000e620000008800 */
[----:B------:R-:W-:-:S04]  /*1a090*/  @!P0 MOV R0, 0x400 ;  /* 0x0000040000008802 */ /* 0x000fc80000000f00 */
[----:B-1----:R-:W-:Y:S02]  /*1a0a0*/  @!P0 LEA R3, R3, R0, 0x18 ;  /* 0x0000000003038211 */ /* 0x002fe400078ec0ff */
[----:B-----5:R-:W1:Y:S04]  /*1a0b0*/  SHFL.IDX PT, R0, R2, RZ, 0x1f ;  /* 0x00001fff02007589 */ /* 0x020e6800000e0000 */
[----:B------:R4:W-:Y:S04]  /*1a0c0*/  @!P0 STS [R3+0x288d0], R2 ;  /* 0x0288d00203008388 */ /* 0x0009e80000000800 */
[----:B-1----:R4:W-:Y:S01]  /*1a0d0*/  STL [R1+0x1c], R0 ;  /* 0x00001c0001007387 */ /* 0x0029e20000100800 */
[----:B------:R-:W-:Y:S06]  /*1a0e0*/  BAR.ARV 0x5, 0x180 ;  /* 0x0146000000007b1d */ /* 0x000fec0000002000 */
.L_x_866:
[----:B-12-4-:R-:W2:Y:S01]  /*1a0f0*/  LDL R0, [R1+0x1c] ;  /* 0x00001c0001007983 */ /* 0x016ea20000100800 */
[----:B------:R-:W-:Y:S02]  /*1a100*/  ULDC UR4, c[0x0][0xda8] ;  /* 0x00036a0000047ab9 */ /* 0x000fe40000000800 */
[----:B--2---:R-:W-:-:S13]  /*1a110*/  ISETP.GE.AND P0, PT, R0, UR4, PT ;  /* 0x0000000400007c0c */ /* 0x004fda000bf06270 */
[----:B------:R-:W-:Y:S05]  /*1a120*/  @!P0 BRA `(.L_x_867) ;  /* 0xffffffcc00cc8947 */ /* 0x000fea000383ffff */
.L_x_809:
[----:B---3--:R-:W2:Y:S01]  /*1a130*/  LDL.LU R0, [R1+0x28] ;  /* 0x0000280001007983 */ /* 0x008ea20000300800 */
[----:B------:R-:W-:Y:S01]  /*1a140*/  BSSY B0, `(.L_x_868) ;  /* 0x000000b000007945 */ /* 0x000fe20003800000 */
[----:B------:R-:W1:Y:S01]  /*1a150*/  S2R R5, SR_CgaCtaId ;  /* 0x0000000000057919 */ /* 0x000e620000008800 */
[----:B--2---:R-:W-:-:S05]  /*1a160*/  VIADD R0, R0, 0x1 ;  /* 0x0000000100007836 */ /* 0x004fca0000000000 */
[----:B------:R-:W-:-:S04]  /*1a170*/  LEA.HI R2, R0, R0, RZ, 0x1 ;  /* 0x0000000000027211 */ /* 0x000fc800078f08ff */
[----:B------:R-:W-:-:S05]  /*1a180*/  LOP3.LUT R3, R2, 0xfffffffe, RZ, 0xc0, !PT ;  /* 0xfffffffe02037812 */ /* 0x000fca00078ec0ff */
[----:B------:R-:W-:Y:S01]  /*1a190*/  IMAD.IADD R3, R0, 0x1, -R3 ;  /* 0x0000000100037824 */ /* 0x000fe200078e0a03 */
[----:B------:R-:W-:-:S04]  /*1a1a0*/  MOV R0, 0x400 ;  /* 0x0000040000007802 */ /* 0x000fc80000000f00 */
[----:B-1----:R-:W-:Y:S02]  /*1a1b0*/  LEA R0, R5, R0, 0x18 ;  /* 0x0000000005007211 */ /* 0x002fe400078ec0ff */
[----:B------:R-:W-:-:S04]  /*1a1c0*/  SHF.L.U32 R3, R3, 0x1f, RZ ;  /* 0x0000001f03037819 */ /* 0x000fc800000006ff */
[----:B------:R-:W1:Y:S02]  /*1a1d0*/  SYNCS.PHASECHK.TRANS64.TRYWAIT P0, [R0+URZ+0x28820], R3 ;  /* 0x02882003000075a7 */ /* 0x000e64000800017f */
[----:B-1----:R-:W-:Y:S05]  /*1a1e0*/  @!P0 BRA `(.L_x_869) ;  /* 0x0000000800ac8947 */ /* 0x002fea0003800000 */
.L_x_899:
[----:B------:R-:W-:Y:S05]  /*1a1f0*/  BSYNC B0 ;  /* 0x0000000000007941 */ /* 0x000fea0003800000 */
.L_x_868:
[----:B------:R-:W-:-:S03]  /*1a200*/  UMOV UR4, 0xffffffff ;  /* 0xffffffff00047882 */ /* 0x000fc60000000000 */
[----:B------:R-:W-:Y:S05]  /*1a210*/  BRA.DIV UR4, `(.L_x_870) ;  /* 0x0000000a04b47947 */ /* 0x000fea000b800000 */
[----:B------:R-:W2:Y:S02]  /*1a220*/  S2R R2, SR_TID.X ;  /* 0x0000000000027919 */ /* 0x000ea40000002100 */
[----:B--2---:R-:W-:-:S04]  /*1a230*/  SHF.R.U32.HI R2, RZ, 0x5, R2 ;  /* 0x00000005ff027819 */ /* 0x004fc80000011602 */
[----:B------:R-:W-:-:S05]  /*1a240*/  LOP3.LUT R2, R2, 0x3, RZ, 0xc0, !PT ;  /* 0x0000000302027812 */ /* 0x000fca00078ec0ff */
[----:B------:R2:W3:Y:S02]  /*1a250*/  SHFL.IDX PT, R14, R2, RZ, 0x1f ;  /* 0x00001fff020e7589 */ /* 0x0004e400000e0000 */
.L_x_902:
[----:B---3--:R-:W-:Y:S01]  /*1a260*/  ISETP.NE.AND P0, PT, R14, RZ, PT ;  /* 0x000000ff0e00720c */ /* 0x008fe20003f05270 */
[----:B------:R-:W-:-:S12]  /*1a270*/  BSSY B0, `(.L_x_871) ;  /* 0x000002e000007945 */ /* 0x000fd80003800000 */
[----:B------:R-:W-:Y:S05]  /*1a280*/  @P0 BRA `(.L_x_872) ;  /* 0x0000000000b00947 */ /* 0x000fea0003800000 */
[----:B------:R-:W-:-:S03]  /*1a290*/  UMOV UR4, 0xffffffff ;  /* 0xffffffff00047882 */ /* 0x000fc60000000000 */
[----:B------:R-:W-:Y:S05]  /*1a2a0*/  BRA.DIV UR4, `(.L_x_873) ;  /* 0x0000000a04c47947 */ /* 0x000fea000b800000 */
[----:B------:R-:W-:-:S13]  /*1a2b0*/  ELECT P6, URZ, PT ;  /* 0x00000000003f782f */ /* 0x000fda00038c0000 */
.L_x_905:
[----:B------:R-:W-:Y:S05]  /*1a2c0*/  @!P6 BRA `(.L_x_872) ;  /* 0x0000000000a0e947 */ /* 0x000fea0003800000 */
[----:B--2---:R-:W2:Y:S02]  /*1a2d0*/  LDL.LU R2, [R1+0x24] ;  /* 0x0000240001027983 */ /* 0x004ea40000300800 */
[----:B--2---:R-:W-:-:S04]  /*1a2e0*/  LOP3.LUT R2, R2, 0x2, RZ, 0xfc, !PT ;  /* 0x0000000202027812 */ /* 0x004fc800078efcff */
[----:B------:R-:W-:-:S13]  /*1a2f0*/  ISETP.NE.AND P0, PT, R2, 0x3, PT ;  /* 0x000000030200780c */ /* 0x000fda0003f05270 */
[----:B------:R-:W-:Y:S05]  /*1a300*/  @!P0 BRA `(.L_x_874) ;  /* 0x0000000000048947 */ /* 0x000fea0003800000 */
[----:B------:R-:W-:Y:S01]  /*1a310*/  BPT.TRAP 0x1 ;  /* 0x000000040000795c */ /* 0x000fe20000300000 */
.L_x_874:
[----:B-1----:R-:W2:Y:S04]  /*1a320*/  LDL R3, [R1] ;  /* 0x0000000001037983 */ /* 0x002ea80000100800 */
[----:B------:R-:W3:Y:S01]  /*1a330*/  LDL.LU R7, [R1+0x4] ;  /* 0x0000040001077983 */ /* 0x000ee20000300800 */
[----:B------:R-:W-:-:S04]  /*1a340*/  VIADD R2, R0, 0x28840 ;  /* 0x0002884000027836 */ /* 0x000fc80000000000 */
[C---:B--2---:R-:W-:Y:S02]  /*1a350*/  IMAD R6, R3.reuse, 0x8, R2 ;  /* 0x0000000803067824 */ /* 0x044fe400078e0202 */
[----:B------:R-:W-:Y:S01]  /*1a360*/  VIADD R3, R3, 0x1 ;  /* 0x0000000103037836 */ /* 0x000fe20000000000 */
[----:B---3--:R-:W-:-:S04]  /*1a370*/  SHF.L.U32 R5, R7, 0x1f, RZ ;  /* 0x0000001f07057819 */ /* 0x008fc800000006ff */
[C---:B------:R-:W-:Y:S01]  /*1a380*/  ISETP.NE.AND P2, PT, R3.reuse, 0x2, PT ;  /* 0x000000020300780c */ /* 0x040fe20003f45270 */
[----:B------:R-:W1:Y:S03]  /*1a390*/  SYNCS.PHASECHK.TRANS64.TRYWAIT P1, [R6+URZ], R5 ;  /* 0x00000005060075a7 */ /* 0x000e66000802017f */
[----:B------:R-:W-:Y:S02]  /*1a3a0*/  SEL R4, RZ, 0x1, P2 ;  /* 0x00000001ff047807 */ /* 0x000fe40001000000 */
[----:B------:R-:W-:Y:S02]  /*1a3b0*/  SEL R3, R3, RZ, P2 ;  /* 0x000000ff03037207 */ /* 0x000fe40001000000 */
[----:B------:R-:W-:-:S03]  /*1a3c0*/  LOP3.LUT R4, R7, R4, RZ, 0x3c, !PT ;  /* 0x0000000407047212 */ /* 0x000fc600078e3cff */
[----:B------:R-:W-:Y:S01]  /*1a3d0*/  IMAD R7, R3, 0x8, R2 ;  /* 0x0000000803077824 */ /* 0x000fe200078e0202 */
[----:B------:R-:W-:Y:S01]  /*1a3e0*/  SHF.L.U32 R2, R4, 0x1f, RZ ;  /* 0x0000001f04027819 */ /* 0x000fe200000006ff */
[----:B-1----:R-:W-:Y:S06]  /*1a3f0*/  @!P1 BRA `(.L_x_875) ;  /* 0x0000000800909947 */ /* 0x002fec0003800000 */
.L_x_906:
[----:B------:R-:W2:Y:S02]  /*1a400*/  SYNCS.PHASECHK.TRANS64.TRYWAIT P1, [R7+URZ], R2 ;  /* 0x00000002070075a7 */ /* 0x000ea4000802017f */
[----:B--2---:R-:W-:Y:S05]  /*1a410*/  @!P1 BRA `(.L_x_876) ;  /* 0x00000008009c9947 */ /* 0x004fea0003800000 */
.L_x_907:
[----:B------:R-:W-:Y:S05]  /*1a420*/  @!P0 BRA `(.L_x_877) ;  /* 0x0000000000048947 */ /* 0x000fea0003800000 */
[----:B------:R-:W-:Y:S01]  /*1a430*/  BPT.TRAP 0x1 ;  /* 0x000000040000795c */ /* 0x000fe20000300000 */
.L_x_877:
[----:B------:R-:W3:Y:S02]  /*1a440*/  LDL.LU R4, [R1] ;  /* 0x0000000001047983 */ /* 0x000ee40000300800 */
[----:B---3--:R-:W-:-:S04]  /*1a450*/  IMAD R4, R4, 0x8, R0 ;  /* 0x0000000804047824 */ /* 0x008fc800078e0200 */
[----:B------:R-:W3:Y:S02]  /*1a460*/  SYNCS.PHASECHK.TRANS64.TRYWAIT P1, [R4+URZ+0x28860], R5 ;  /* 0x02886005040075a7 */ /* 0x000ee4000802017f */
[----:B---3--:R-:W-:Y:S05]  /*1a470*/  @!P1 BRA `(.L_x_878) ;  /* 0x0000000800989947 */ /* 0x008fea0003800000 */
.L_x_908:
[----:B------:R-:W-:Y:S05]  /*1a480*/  @!P0 BRA `(.L_x_879) ;  /* 0x0000000000048947 */ /* 0x000fea0003800000 */
[----:B------:R-:W-:Y:S01]  /*1a490*/  BPT.TRAP 0x1 ;  /* 0x000000040000795c */ /* 0x000fe20000300000 */
.L_x_879:
[----:B------:R-:W-:-:S04]  /*1a4a0*/  IMAD R3, R3, 0x8, R0 ;  /* 0x0000000803037824 */ /* 0x000fc800078e0200 */
[----:B------:R-:W4:Y:S02]  /*1a4b0*/  SYNCS.PHASECHK.TRANS64.TRYWAIT P1, [R3+URZ+0x28860], R2 ;  /* 0x02886002030075a7 */ /* 0x000f24000802017f */
[----:B----4-:R-:W-:Y:S05]  /*1a4c0*/  @!P1 BRA `(.L_x_880) ;  /* 0x0000000800989947 */ /* 0x010fea0003800000 */
.L_x_909:
[----:B------:R-:W-:Y:S05]  /*1a4d0*/  @!P0 BRA `(.L_x_881) ;  /* 0x0000000000048947 */ /* 0x000fea0003800000 */
[----:B------:R-:W-:Y:S01]  /*1a4e0*/  BPT.TRAP 0x1 ;  /* 0x000000040000795c */ /* 0x000fe20000300000 */
.L_x_881:
[----:B------:R-:W5:Y:S02]  /*1a4f0*/  SYNCS.PHASECHK.TRANS64.TRYWAIT P0, [R4+URZ+0x28880], R5 ;  /* 0x02888005040075a7 */ /* 0x000f64000800017f */
[----:B-----5:R-:W-:Y:S05]  /*1a500*/  @!P0 BRA `(.L_x_882) ;  /* 0x00000008009c8947 */ /* 0x020fea0003800000 */
.L_x_883:
[----:B------:R1:W1:Y:S02]  /*1a510*/  SYNCS.PHASECHK.TRANS64.TRYWAIT P0, [R3+URZ+0x28880], R2 ;  /* 0x02888002030075a7 */ /* 0x000264000800017f */
[----:B-1----:R-:W-:Y:S05]  /*1a520*/  @!P0 NANOSLEEP.SYNCS 0x989680 ;  /* 0x009896800000895d */ /* 0x002fea0003900000 */
[----:B------:R-:W1:Y:S02]  /*1a530*/  @!P0 SYNCS.PHASECHK.TRANS64 P0, [R3+URZ+0x28880], R2 ;  /* 0x02888002030085a7 */ /* 0x000e64000800007f */
[----:B-1----:R-:W-:Y:S05]  /*1a540*/  @!P0 BRA `(.L_x_883) ;  /* 0xfffffffc00f08947 */ /* 0x002fea000383ffff */
.L_x_872:
[----:B------:R-:W-:Y:S05]  /*1a550*/  BSYNC B0 ;  /* 0x0000000000007941 */ /* 0x000fea0003800000 */
.L_x_871:
[----:B------:R-:W-:Y:S05]  /*1a560*/  EXIT ;  /* 0x000000000000794d */ /* 0x000fea0003800000 */
.L_x_722:
[----:B-1----:R-:W-:-:S04]  /*1a570*/  IMAD.U32 R3, RZ, RZ, UR38 ;  /* 0x00000026ff037e24 */ /* 0x002fc8000f8e00ff */
[----:B------:R1:W2:Y:S03]  /*1a580*/  SYNCS.PHASECHK.TRANS64.TRYWAIT P1, [R3+URZ+0x28800], R4 ;  /* 0x02880004030075a7 */ /* 0x0002a6000802017f */
[----:B--2---:R-:W-:Y:S05]  /*1a590*/  @!P1 NANOSLEEP.SYNCS 0x989680 ;  /* 0x009896800000995d */ /* 0x004fea0003900000 */
[----:B------:R-:W2:Y:S02]  /*1a5a0*/  @!P1 SYNCS.PHASECHK.TRANS64 P1, [R3+URZ+0x28800], R4 ;  /* 0x02880004030095a7 */ /* 0x000ea4000802007f */
[----:B--2---:R-:W-:Y:S05]  /*1a5b0*/  @!P1 BRA `(.L_x_722) ;  /* 0xfffffffc00ec9947 */ /* 0x004fea000383ffff */
[----:B------:R-:W-:Y:S05]  /*1a5c0*/  BRA `(.L_x_884) ;  /* 0xfffffe7400907947 */ /* 0x000fea000383ffff */
.L_x_726:
[----:B--2---:R2:W3:Y:S02]  /*1a5d0*/  SYNCS.PHASECHK.TRANS64.TRYWAIT P1, [R4+URZ+0x28830], R3 ;  /* 0x02883003040075a7 */ /* 0x0044e4000802017f */
[----:B---3--:R-:W-:Y:S05]  /*1a5e0*/  @!P1 NANOSLEEP.SYNCS 0x989680 ;  /* 0x009896800000995d */ /* 0x008fea0003900000 */
[----:B------:R-:W3:Y:S02]  /*1a5f0*/  @!P1 SYNCS.PHASECHK.TRANS64 P1, [R4+URZ+0x28830], R3 ;  /* 0x02883003040095a7 */ /* 0x000ee4000802007f */
[----:B---3--:R-:W-:Y:S05]  /*1a600*/  @!P1 BRA `(.L_x_726) ;  /* 0xfffffffc00f09947 */ /* 0x008fea000383ffff */
[----:B------:R-:W-:Y:S05]  /*1a610*/  BRA `(.L_x_725) ;  /* 0xfffffe7400b87947 */ /* 0x000fea000383ffff */
.L_x_742:
[----:B--2---:R-:W-:-:S04]  /*1a620*/  IMAD.U32 R14, RZ, RZ, UR10 ;  /* 0x0000000aff0e7e24 */ /* 0x004fc8000f8e00ff */
[----:B------:R2:W3:Y:S03]  /*1a630*/  SYNCS.PHASECHK.TRANS64.TRYWAIT P1, [R14+URZ+0x28830], R13 ;  /* 0x0288300d0e0075a7 */ /* 0x0004e6000802017f */
[----:B---3--:R-:W-:Y:S05]  /*1a640*/  @!P1 NANOSLEEP.SYNCS 0x989680 ;  /* 0x009896800000995d */ /* 0x008fea0003900000 */
[----:B------:R-:W3:Y:S02]  /*1a650*/  @!P1 SYNCS.PHASECHK.TRANS64 P1, [R14+URZ+0x28830], R13 ;  /* 0x0288300d0e0095a7 */ /* 0x000ee4000802007f */
[----:B---3--:R-:W-:Y:S05]  /*1a660*/  @!P1 BRA `(.L_x_742) ;  /* 0xfffffffc00ec9947 */ /* 0x008fea000383ffff */
[----:B------:R-:W-:Y:S05]  /*1a670*/  BRA `(.L_x_739) ;  /* 0xfffffec4000c7947 */ /* 0x000fea000383ffff */
.L_x_746:
[----:B--2---:R-:W-:-:S04]  /*1a680*/  IMAD.U32 R14, RZ, RZ, UR10 ;  /* 0x0000000aff0e7e24 */ /* 0x004fc8000f8e00ff */
[----:B------:R2:W3:Y:S03]  /*1a690*/  SYNCS.PHASECHK.TRANS64.TRYWAIT P1, [R14+URZ+0x28850], R13 ;  /* 0x0288500d0e0075a7 */ /* 0x0004e6000802017f */
[----:B---3--:R-:W-:Y:S05]  /*1a6a0*/  @!P1 NANOSLEEP.SYNCS 0x989680 ;  /* 0x009896800000995d */ /* 0x008fea0003900000 */
[----:B------:R-:W3:Y:S02]  /*1a6b0*/  @!P1 SYNCS.PHASECHK.TRANS64 P1, [R14+URZ+0x28850], R13 ;  /* 0x0288500d0e0095a7 */ /* 0x000ee4000802007f */
[----:B---3--:R-:W-:Y:S05]  /*1a6c0*/  @!P1 BRA `(.L_x_746) ;  /* 0xfffffffc00ec9947 */ /* 0x008fea000383ffff */
[----:B------:R-:W-:Y:S05]  /*1a6d0*/  BRA `(.L_x_743) ;  /* 0xfffffec400887947 */ /* 0x000fea000383ffff */
.L_x_764:
[----:B--2---:R-:W-:-:S04]  /*1a6e0*/  IMAD.U32 R10, RZ, RZ, UR7 ;  /* 0x00000007ff0a7e24 */ /* 0x004fc8000f8e00ff */
[----:B------:R2:W3:Y:S03]  /*1a6f0*/  SYNCS.PHASECHK.TRANS64.TRYWAIT P1, [R10+URZ+0x28830], R9 ;  /* 0x028830090a0075a7 */ /* 0x0004e6000802017f */
[----:B---3--:R-:W-:Y:S05]  /*1a700*/  @!P1 NANOSLEEP.SYNCS 0x989680 ;  /* 0x009896800000995d */ /* 0x008fea0003900000 */
[----:B------:R-:W3:Y:S02]  /*1a710*/  @!P1 SYNCS.PHASECHK.TRANS64 P1, [R10+URZ+0x28830], R9 ;  /* 0x028830090a0095a7 */ /* 0x000ee4000802007f */
[----:B---3--:R-:W-:Y:S05]  /*1a720*/  @!P1 BRA `(.L_x_764) ;  /* 0xfffffffc00ec9947 */ /* 0x008fea000383ffff */
[----:B------:R-:W-:Y:S05]  /*1a730*/  BRA `(.L_x_761) ;  /* 0xffffff1800807947 */ /* 0x000fea000383ffff */
.L_x_768:
[----:B--2---:R-:W-:-:S04]  /*1a740*/  IMAD.U32 R10, RZ, RZ, UR10 ;  /* 0x0000000aff0a7e24 */ /* 0x004fc8000f8e00ff */
[----:B------:R2:W3:Y:S03]  /*1a750*/  SYNCS.PHASECHK.TRANS64.TRYWAIT P1, [R10+URZ+0x28850], R9 ;  /* 0x028850090a0075a7 */ /* 0x0004e6000802017f */
[----:B---3--:R-:W-:Y:S05]  /*1a760*/  @!P1 NANOSLEEP.SYNCS 0x989680 ;  /* 0x009896800000995d */ /* 0x008fea0003900000 */
[----:B------:R-:W3:Y:S02]  /*1a770*/  @!P1 SYNCS.PHASECHK.TRANS64 P1, [R10+URZ+0x28850], R9 ;  /* 0x028850090a0095a7 */ /* 0x000ee4000802007f */
[----:B---3--:R-:W-:Y:S05]  /*1a780*/  @!P1 BRA `(.L_x_768) ;  /* 0xfffffffc00ec9947 */ /* 0x008fea000383ffff */
[----:B------:R-:W-:Y:S05]  /*1a790*/  BRA `(.L_x_765) ;  /* 0xffffff1c00087947 */ /* 0x000fea000383ffff */
.L_x_775:
[----:B--2---:R-:W-:-:S04]  /*1a7a0*/  IMAD.U32 R10, RZ, RZ, UR7 ;  /* 0x00000007ff0a7e24 */ /* 0x004fc8000f8e00ff */
[----:B------:R2:W3:Y:S03]  /*1a7b0*/  SYNCS.PHASECHK.TRANS64.TRYWAIT P1, [R10+URZ+0x28830], R9 ;  /* 0x028830090a0075a7 */ /* 0x0004e6000802017f */
[----:B---3--:R-:W-:Y:S05]  /*1a7c0*/  @!P1 NANOSLEEP.SYNCS 0x989680 ;  /* 0x009896800000995d */ /* 0x008fea0003900000 */
[----:B------:R-:W3:Y:S02]  /*1a7d0*/  @!P1 SYNCS.PHASECHK.TRANS64 P1, [R10+URZ+0x28830], R9 ;  /* 0x028830090a0095a7 */ /* 0x000ee4000802007f */
[----:B---3--:R-:W-:Y:S05]  /*1a7e0*/  @!P1 BRA `(.L_x_775) ;  /* 0xfffffffc00ec9947 */ /* 0x008fea000383ffff */
[----:B------:R-:W-:Y:S05]  /*1a7f0*/  BRA `(.L_x_772) ;  /* 0xffffff4c004c7947 */ /* 0x000fea000383ffff */
.L_x_779:
[----:B--2---:R-:W-:-:S04]  /*1a800*/  IMAD.U32 R10, RZ, RZ, UR10 ;  /* 0x0000000aff0a7e24 */ /* 0x004fc8000f8e00ff */
[----:B------:R2:W3:Y:S03]  /*1a810*/  SYNCS.PHASECHK.TRANS64.TRYWAIT P1, [R10+URZ+0x28850], R9 ;  /* 0x028850090a0075a7 */ /* 0x0004e6000802017f */
[----:B---3--:R-:W-:Y:S05]  /*1a820*/  @!P1 NANOSLEEP.SYNCS 0x989680 ;  /* 0x009896800000995d */ /* 0x008fea0003900000 */
[----:B------:R-:W3:Y:S02]  /*1a830*/  @!P1 SYNCS.PHASECHK.TRANS64 P1, [R10+URZ+0x28850], R9 ;  /* 0x028850090a0095a7 */ /* 0x000ee4000802007f */
[----:B---3--:R-:W-:Y:S05]  /*1a840*/  @!P1 BRA `(.L_x_779) ;  /* 0xfffffffc00ec9947 */ /* 0x008fea000383ffff */
[----:B------:R-:W-:Y:S05]  /*1a850*/  BRA `(.L_x_776) ;  /* 0xffffff4c00d47947 */ /* 0x000fea000383ffff */
.L_x_793:
[----:B--2---:R-:W-:-:S04]  /*1a860*/  IMAD.U32 R3, RZ, RZ, UR5 ;  /* 0x00000005ff037e24 */ /* 0x004fc8000f8e00ff */
[----:B------:R2:W3:Y:S03]  /*1a870*/  SYNCS.PHASECHK.TRANS64.TRYWAIT P1, [R3+URZ+0x28850], R0 ;  /* 0x02885000030075a7 */ /* 0x0004e6000802017f */
[----:B---3--:R-:W-:Y:S05]  /*1a880*/  @!P1 NANOSLEEP.SYNCS 0x989680 ;  /* 0x009896800000995d */ /* 0x008fea0003900000 */
[----:B------:R-:W3:Y:S02]  /*1a890*/  @!P1 SYNCS.PHASECHK.TRANS64 P1, [R3+URZ+0x28850], R0 ;  /* 0x02885000030095a7 */ /* 0x000ee4000802007f */
[----:B---3--:R-:W-:Y:S05]  /*1a8a0*/  @!P1 BRA `(.L_x_793) ;  /* 0xfffffffc00ec9947 */ /* 0x008fea000383ffff */
[----:B------:R-:W-:Y:S05]  /*1a8b0*/  BRA `(.L_x_792) ;  /* 0xffffffa0001c7947 */ /* 0x000fea000383ffff */
.L_x_825:
[----:B------:R-:W-:Y:S02]  /*1a8c0*/  IMAD.MOV.U32 R13, RZ, RZ, R19 ;  /* 0x000000ffff0d7224 */ /* 0x000fe400078e0013 */
[----:B------:R-:W-:Y:S02]  /*1a8d0*/  IMAD.MOV.U32 R12, RZ, RZ, RZ ;  /* 0x000000ffff0c7224 */ /* 0x000fe400078e00ff */
[----:B------:R-:W-:Y:S02]  /*1a8e0*/  IMAD.MOV.U32 R11, RZ, RZ, 0x1f ;  /* 0x0000001fff0b7424 */ /* 0x000fe400078e00ff */
[----:B------:R-:W-:-:S07]  /*1a8f0*/  IMAD.MOV.U32 R15, RZ, RZ, -0x1 ;  /* 0xffffffffff0f7424 */ /* 0x000fce00078e00ff */
[----:B---3--:R-:W-:Y:S05]  /*1a900*/  WARPSYNC.COLLECTIVE R15, `(.L_x_885) ;  /* 0x000000000f087348 */ /* 0x008fea0003c00000 */
[----:B------:R1:W2:Y:S02]  /*1a910*/  SHFL.IDX P6, R14, R13, R12, R11 ;  /* 0x0000000c0d0e7389 */ /* 0x0002a400000c000b */
[----:B-123--:R-:W-:Y:S01]  /*1a920*/  ENDCOLLECTIVE ;  /* 0x000000000000791b */ /* 0x00efe20003800000 */
.L_x_885:
[----:B------:R-:W-:Y:S05]  /*1a930*/  BRA `(.L_x_886) ;  /* 0xffffffd400b07947 */ /* 0x000fea000383ffff */
.L_x_827:
[----:B------:R-:W-:Y:S01]  /*1a940*/  BSSY B0, `(.L_x_887) ;  /* 0x0000006000007945 */ /* 0x000fe20003800000 */
[----:B------:R-:W-:-:S07]  /*1a950*/  IMAD.MOV.U32 R15, RZ, RZ, -0x1 ;  /* 0xffffffffff0f7424 */ /* 0x000fce00078e00ff */
[----:B-1----:R-:W-:Y:S05]  /*1a960*/  WARPSYNC.COLLECTIVE R15, `(.L_x_888) ;  /* 0x000000000f0c7348 */ /* 0x002fea0003c00000 */
[----:B------:R-:W-:Y:S02]  /*1a970*/  ELECT P6, UR62, PT ;  /* 0x00000000003e782f */ /* 0x000fe400038c0000 */
[----:B------:R-:W-:Y:S01]  /*1a980*/  MOV R14, UR62 ;  /* 0x0000003e000e7c02 */ /* 0x000fe20008000f00 */
[----:B-1----:R-:W-:Y:S10]  /*1a990*/  ENDCOLLECTIVE ;  /* 0x000000000000791b */ /* 0x002ff40003800000 */
.L_x_888:
[----:B------:R-:W-:Y:S05]  /*1a9a0*/  BSYNC B0 ;  /* 0x0000000000007941 */ /* 0x000fea0003800000 */
.L_x_887:
[----:B------:R-:W-:Y:S05]  /*1a9b0*/  BRA `(.L_x_889) ;  /* 0xffffffd400ac7947 */ /* 0x000fea000383ffff */
.L_x_830:
[----:B--2---:R2:W3:Y:S02]  /*1a9c0*/  SYNCS.PHASECHK.TRANS64.TRYWAIT P3, [R4+URZ+0x28880], R3 ;  /* 0x02888003040075a7 */ /* 0x0044e4000806017f */
[----:B---3--:R-:W-:Y:S05]  /*1a9d0*/  @!P3 NANOSLEEP.SYNCS 0x989680 ;  /* 0x009896800000b95d */ /* 0x008fea0003900000 */
[----:B------:R-:W3:Y:S02]  /*1a9e0*/  @!P3 SYNCS.PHASECHK.TRANS64 P3, [R4+URZ+0x28880], R3 ;  /* 0x028880030400b5a7 */ /* 0x000ee4000806007f */
[----:B---3--:R-:W-:Y:S05]  /*1a9f0*/  @!P3 BRA `(.L_x_830) ;  /* 0xfffffffc00f0b947 */ /* 0x008fea000383ffff */
[----:B------:R-:W-:Y:S05]  /*1aa00*/  BRA `(.L_x_890) ;  /* 0xffffffd800087947 */ /* 0x000fea000383ffff */
.L_x_832:
[----:B---3--:R3:W4:Y:S02]  /*1aa10*/  SYNCS.PHASECHK.TRANS64.TRYWAIT P3, [R4+URZ+0x28840], R3 ;  /* 0x02884003040075a7 */ /* 0x008724000806017f */
[----:B----4-:R-:W-:Y:S05]  /*1aa20*/  @!P3 NANOSLEEP.SYNCS 0x989680 ;  /* 0x009896800000b95d */ /* 0x010fea0003900000 */
[----:B------:R-:W4:Y:S02]  /*1aa30*/  @!P3 SYNCS.PHASECHK.TRANS64 P3, [R4+URZ+0x28840], R3 ;  /* 0x028840030400b5a7 */ /* 0x000f24000806007f */
[----:B----4-:R-:W-:Y:S05]  /*1aa40*/  @!P3 BRA `(.L_x_832) ;  /* 0xfffffffc00f0b947 */ /* 0x010fea000383ffff */
[----:B------:R-:W-:Y:S05]  /*1aa50*/  BRA `(.L_x_891) ;  /* 0xffffffd800647947 */ /* 0x000fea000383ffff */
.L_x_835:
[----:B--2---:R-:W-:-:S04]  /*1aa60*/  IMAD.U32 R3, RZ, RZ, UR40 ;  /* 0x00000028ff037e24 */ /* 0x004fc8000f8e00ff */
[----:B------:R2:W4:Y:S03]  /*1aa70*/  SYNCS.PHASECHK.TRANS64.TRYWAIT P0, [R3+URZ+0x28820], R2 ;  /* 0x02882002030075a7 */ /* 0x000526000800017f */
[----:B----4-:R-:W-:Y:S05]  /*1aa80*/  @!P0 NANOSLEEP.SYNCS 0x989680 ;  /* 0x009896800000895d */ /* 0x010fea0003900000 */
[----:B------:R-:W4:Y:S02]  /*1aa90*/  @!P0 SYNCS.PHASECHK.TRANS64 P0, [R3+URZ+0x28820], R2 ;  /* 0x02882002030085a7 */ /* 0x000f24000800007f */
[----:B----4-:R-:W-:Y:S05]  /*1aaa0*/  @!P0 BRA `(.L_x_835) ;  /* 0xfffffffc00ec8947 */ /* 0x010fea000383ffff */
[----:B------:R-:W-:Y:S05]  /*1aab0*/  BRA `(.L_x_892) ;  /* 0xffffffdc00147947 */ /* 0x000fea000383ffff */
.L_x_841:
[----:B---3--:R3:W4:Y:S02]  /*1aac0*/  SYNCS.PHASECHK.TRANS64.TRYWAIT P0, [R4+URZ+0x28880], R3 ;  /* 0x02888003040075a7 */ /* 0x008724000800017f */
[----:B----4-:R-:W-:Y:S05]  /*1aad0*/  @!P0 NANOSLEEP.SYNCS 0x989680 ;  /* 0x009896800000895d */ /* 0x010fea0003900000 */
[----:B------:R-:W4:Y:S02]  /*1aae0*/  @!P0 SYNCS.PHASECHK.TRANS64 P0, [R4+URZ+0x28880], R3 ;  /* 0x02888003040085a7 */ /* 0x000f24000800007f */
[----:B----4-:R-:W-:Y:S05]  /*1aaf0*/  @!P0 BRA `(.L_x_841) ;  /* 0xfffffffc00f08947 */ /* 0x010fea000383ffff */
[----:B------:R-:W-:Y:S05]  /*1ab00*/  BRA `(.L_x_893) ;  /* 0xffffffdc00b87947 */ /* 0x000fea000383ffff */
.L_x_846:
[----:B--2---:R2:W3:Y:S02]  /*1ab10*/  SYNCS.PHASECHK.TRANS64.TRYWAIT P0, [R4+URZ+0x28840], R3 ;  /* 0x02884003040075a7 */ /* 0x0044e4000800017f */
[----:B---3--:R-:W-:Y:S05]  /*1ab20*/  @!P0 NANOSLEEP.SYNCS 0x989680 ;  /* 0x009896800000895d */ /* 0x008fea0003900000 */
[----:B------:R-:W3:Y:S02]  /*1ab30*/  @!P0 SYNCS.PHASECHK.TRANS64 P0, [R4+URZ+0x28840], R3 ;  /* 0x02884003040085a7 */ /* 0x000ee4000800007f */
[----:B---3--:R-:W-:Y:S05]  /*1ab40*/  @!P0 BRA `(.L_x_846) ;  /* 0xfffffffc00f08947 */ /* 0x008fea000383ffff */
[----:B------:R-:W-:Y:S05]  /*1ab50*/  BRA `(.L_x_894) ;  /* 0xffffffe0003c7947 */ /* 0x000fea000383ffff */
.L_x_852:
[----:B---3--:R3:W4:Y:S02]  /*1ab60*/  SYNCS.PHASECHK.TRANS64.TRYWAIT P3, [R20+URZ+0x28870], R2 ;  /* 0x02887002140075a7 */ /* 0x008724000806017f */
[----:B----4-:R-:W-:Y:S05]  /*1ab70*/  @!P3 NANOSLEEP.SYNCS 0x989680 ;  /* 0x009896800000b95d */ /* 0x010fea0003900000 */
[----:B------:R-:W4:Y:S02]  /*1ab80*/  @!P3 SYNCS.PHASECHK.TRANS64 P3, [R20+URZ+0x28870], R2 ;  /* 0x028870021400b5a7 */ /* 0x000f24000806007f */
[----:B----4-:R-:W-:Y:S05]  /*1ab90*/  @!P3 BRA `(.L_x_852) ;  /* 0xfffffffc00f0b947 */ /* 0x010fea000383ffff */
[----:B------:R-:W-:Y:S05]  /*1aba0*/  BRA `(.L_x_895) ;  /* 0xffffffe000dc7947 */ /* 0x000fea000383ffff */
.L_x_854:
[----:B---3--:R3:W4:Y:S02]  /*1abb0*/  SYNCS.PHASECHK.TRANS64.TRYWAIT P3, [R20+URZ+0x28860], R3 ;  /* 0x02886003140075a7 */ /* 0x008724000806017f */
[----:B----4-:R-:W-:Y:S05]  /*1abc0*/  @!P3 NANOSLEEP.SYNCS 0x989680 ;  /* 0x009896800000b95d */ /* 0x010fea0003900000 */
[----:B------:R-:W4:Y:S02]  /*1abd0*/  @!P3 SYNCS.PHASECHK.TRANS64 P3, [R20+URZ+0x28860], R3 ;  /* 0x028860031400b5a7 */ /* 0x000f24000806007f */
[----:B----4-:R-:W-:Y:S05]  /*1abe0*/  @!P3 BRA `(.L_x_854) ;  /* 0xfffffffc00f0b947 */ /* 0x010fea000383ffff */
[----:B------:R-:W-:Y:S05]  /*1abf0*/  BRA `(.L_x_896) ;  /* 0xffffffe000e47947 */ /* 0x000fea000383ffff */
.L_x_861:
[----:B-1----:R1:W2:Y:S02]  /*1ac00*/  SYNCS.PHASECHK.TRANS64.TRYWAIT P0, [R18+URZ+0x28870], R3 ;  /* 0x02887003120075a7 */ /* 0x0022a4000800017f */
[----:B--2---:R-:W-:Y:S05]  /*1ac10*/  @!P0 NANOSLEEP.SYNCS 0x989680 ;  /* 0x009896800000895d */ /* 0x004fea0003900000 */
[----:B------:R-:W2:Y:S02]  /*1ac20*/  @!P0 SYNCS.PHASECHK.TRANS64 P0, [R18+URZ+0x28870], R3 ;  /* 0x02887003120085a7 */ /* 0x000ea4000800007f */
[----:B--2---:R-:W-:Y:S05]  /*1ac30*/  @!P0 BRA `(.L_x_861) ;  /* 0xfffffffc00f08947 */ /* 0x004fea000383ffff */
[----:B------:R-:W-:Y:S05]  /*1ac40*/  BRA `(.L_x_897) ;  /* 0xffffffe800f47947 */ /* 0x000fea000383ffff */
.L_x_863:
[----:B-1----:R1:W2:Y:S02]  /*1ac50*/  SYNCS.PHASECHK.TRANS64.TRYWAIT P0, [R18+URZ+0x28860], R3 ;  /* 0x02886003120075a7 */ /* 0x0022a4000800017f */
[----:B--2---:R-:W-:Y:S05]  /*1ac60*/  @!P0 NANOSLEEP.SYNCS 0x989680 ;  /* 0x009896800000895d */ /* 0x004fea0003900000 */
[----:B------:R-:W2:Y:S02]  /*1ac70*/  @!P0 SYNCS.PHASECHK.TRANS64 P0, [R18+URZ+0x28860], R3 ;  /* 0x02886003120085a7 */ /* 0x000ea4000800007f */
[----:B--2---:R-:W-:Y:S05]  /*1ac80*/  @!P0 BRA `(.L_x_863) ;  /* 0xfffffffc00f08947 */ /* 0x004fea000383ffff */
[----:B------:R-:W-:Y:S05]  /*1ac90*/  BRA `(.L_x_898) ;  /* 0xffffffe800fc7947 */ /* 0x000fea000383ffff */
.L_x_869:
[----:B-1----:R1:W2:Y:S02]  /*1aca0*/  SYNCS.PHASECHK.TRANS64.TRYWAIT P0, [R0+URZ+0x28820], R3 ;  /* 0x02882003000075a7 */ /* 0x0022a4000800017f */
[----:B--2---:R-:W-:Y:S05]  /*1acb0*/  @!P0 NANOSLEEP.SYNCS 0x989680 ;  /* 0x009896800000895d */ /* 0x004fea0003900000 */
[----:B------:R-:W2:Y:S02]  /*1acc0*/  @!P0 SYNCS.PHASECHK.TRANS64 P0, [R0+URZ+0x28820], R3 ;  /* 0x02882003000085a7 */ /* 0x000ea4000800007f */
[----:B--2---:R-:W-:Y:S05]  /*1acd0*/  @!P0 BRA `(.L_x_869) ;  /* 0xfffffffc00f08947 */ /* 0x004fea000383ffff */
[----:B------:R-:W-:Y:S05]  /*1ace0*/  BRA `(.L_x_899) ;  /* 0xfffffff400407947 */ /* 0x000fea000383ffff */
.L_x_870:
[----:B------:R-:W2:Y:S01]  /*1acf0*/  S2R R2, SR_TID.X ;  /* 0x0000000000027919 */ /* 0x000ea20000002100 */
[----:B------:R-:W-:Y:S01]  /*1ad00*/  BSSY B0, `(.L_x_900) ;  /* 0x000000a000007945 */ /* 0x000fe20003800000 */
[----:B------:R-:W-:Y:S02]  /*1ad10*/  IMAD.MOV.U32 R12, RZ, RZ, RZ ;  /* 0x000000ffff0c7224 */ /* 0x000fe400078e00ff */
[----:B------:R-:W-:Y:S02]  /*1ad20*/  IMAD.MOV.U32 R11, RZ, RZ, 0x1f ;  /* 0x0000001fff0b7424 */ /* 0x000fe400078e00ff */
[----:B------:R-:W-:Y:S01]  /*1ad30*/  IMAD.MOV.U32 R15, RZ, RZ, -0x1 ;  /* 0xffffffffff0f7424 */ /* 0x000fe200078e00ff */
[----:B--2---:R-:W-:-:S04]  /*1ad40*/  SHF.R.U32.HI R2, RZ, 0x5, R2 ;  /* 0x00000005ff027819 */ /* 0x004fc80000011602 */
[----:B------:R-:W-:-:S05]  /*1ad50*/  LOP3.LUT R2, R2, 0x3, RZ, 0xc0, !PT ;  /* 0x0000000302027812 */ /* 0x000fca00078ec0ff */
[----:B------:R-:W-:-:S07]  /*1ad60*/  IMAD.MOV.U32 R13, RZ, RZ, R2 ;  /* 0x000000ffff0d7224 */ /* 0x000fce00078e0002 */
[----:B-1----:R-:W-:Y:S05]  /*1ad70*/  WARPSYNC.COLLECTIVE R15, `(.L_x_901) ;  /* 0x000000000f087348 */ /* 0x002fea0003c00000 */
[----:B------:R2:W3:Y:S02]  /*1ad80*/  SHFL.IDX P6, R14, R13, R12, R11 ;  /* 0x0000000c0d0e7389 */ /* 0x0004e400000c000b */
[----:B-123--:R-:W-:Y:S01]  /*1ad90*/  ENDCOLLECTIVE ;  /* 0x000000000000791b */ /* 0x00efe20003800000 */
.L_x_901:
[----:B------:R-:W-:Y:S05]  /*1ada0*/  BSYNC B0 ;  /* 0x0000000000007941 */ /* 0x000fea0003800000 */
.L_x_900:
[----:B------:R-:W-:Y:S05]  /*1adb0*/  BRA `(.L_x_902) ;  /* 0xfffffff400287947 */ /* 0x000fea000383ffff */
.L_x_873:
[----:B------:R-:W-:Y:S01]  /*1adc0*/  BSSY B1, `(.L_x_903) ;  /* 0x0000006000017945 */ /* 0x000fe20003800000 */
[----:B------:R-:W-:-:S07]  /*1add0*/  IMAD.MOV.U32 R15, RZ, RZ, -0x1 ;  /* 0xffffffffff0f7424 */ /* 0x000fce00078e00ff */
[----:B-12---:R-:W-:Y:S05]  /*1ade0*/  WARPSYNC.COLLECTIVE R15, `(.L_x_904) ;  /* 0x000000000f0c7348 */ /* 0x006fea0003c00000 */
[----:B------:R-:W-:Y:S02]  /*1adf0*/  ELECT P6, UR62, PT ;  /* 0x00000000003e782f */ /* 0x000fe400038c0000 */
[----:B------:R-:W-:Y:S01]  /*1ae00*/  MOV R14, UR62 ;  /* 0x0000003e000e7c02 */ /* 0x000fe20008000f00 */
[----:B-12---:R-:W-:Y:S10]  /*1ae10*/  ENDCOLLECTIVE ;  /* 0x000000000000791b */ /* 0x006ff40003800000 */
.L_x_904:
[----:B------:R-:W-:Y:S05]  /*1ae20*/  BSYNC B1 ;  /* 0x0000000000017941 */ /* 0x000fea0003800000 */
.L_x_903:
[----:B------:R-:W-:Y:S05]  /*1ae30*/  BRA `(.L_x_905) ;  /* 0xfffffff400207947 */ /* 0x000fea000383ffff */
.L_x_875:
[----:B-1----:R1:W2:Y:S02]  /*1ae40*/  SYNCS.PHASECHK.TRANS64.TRYWAIT P1, [R6+URZ], R5 ;  /* 0x00000005060075a7 */ /* 0x0022a4000802017f */
[----:B--2---:R-:W-:Y:S05]  /*1ae50*/  @!P1 NANOSLEEP.SYNCS 0x989680 ;  /* 0x009896800000995d */ /* 0x004fea0003900000 */
[----:B------:R-:W2:Y:S02]  /*1ae60*/  @!P1 SYNCS.PHASECHK.TRANS64 P1, [R6+URZ], R5 ;  /* 0x00000005060095a7 */ /* 0x000ea4000802007f */
[----:B--2---:R-:W-:Y:S05]  /*1ae70*/  @!P1 BRA `(.L_x_875) ;  /* 0xfffffffc00f09947 */ /* 0x004fea000383ffff */
[----:B------:R-:W-:Y:S05]  /*1ae80*/  BRA `(.L_x_906) ;  /* 0xfffffff4005c7947 */ /* 0x000fea000383ffff */
.L_x_876:
[----:B--2---:R2:W3:Y:S02]  /*1ae90*/  SYNCS.PHASECHK.TRANS64.TRYWAIT P1, [R7+URZ], R2 ;  /* 0x00000002070075a7 */ /* 0x0044e4000802017f */
[----:B---3--:R-:W-:Y:S05]  /*1aea0*/  @!P1 NANOSLEEP.SYNCS 0x989680 ;  /* 0x009896800000995d */ /* 0x008fea0003900000 */
[----:B------:R-:W3:Y:S02]  /*1aeb0*/  @!P1 SYNCS.PHASECHK.TRANS64 P1, [R7+URZ], R2 ;  /* 0x00000002070095a7 */ /* 0x000ee4000802007f */
[----:B---3--:R-:W-:Y:S05]  /*1aec0*/  @!P1 BRA `(.L_x_876) ;  /* 0xfffffffc00f09947 */ /* 0x008fea000383ffff */
[----:B------:R-:W-:Y:S05]  /*1aed0*/  BRA `(.L_x_907) ;  /* 0xfffffff400507947 */ /* 0x000fea000383ffff */
.L_x_878:
[----:B---3--:R3:W4:Y:S02]  /*1aee0*/  SYNCS.PHASECHK.TRANS64.TRYWAIT P1, [R4+URZ+0x28860], R5 ;  /* 0x02886005040075a7 */ /* 0x008724000802017f */
[----:B----4-:R-:W-:Y:S05]  /*1aef0*/  @!P1 NANOSLEEP.SYNCS 0x989680 ;  /* 0x009896800000995d */ /* 0x010fea0003900000 */
[----:B------:R-:W4:Y:S02]  /*1af00*/  @!P1 SYNCS.PHASECHK.TRANS64 P1, [R4+URZ+0x28860], R5 ;  /* 0x02886005040095a7 */ /* 0x000f24000802007f */
[----:B----4-:R-:W-:Y:S05]  /*1af10*/  @!P1 BRA `(.L_x_878) ;  /* 0xfffffffc00f09947 */ /* 0x010fea000383ffff */
[----:B------:R-:W-:Y:S05]  /*1af20*/  BRA `(.L_x_908) ;  /* 0xfffffff400547947 */ /* 0x000fea000383ffff */
.L_x_880:
[----:B----4-:R4:W1:Y:S02]  /*1af30*/  SYNCS.PHASECHK.TRANS64.TRYWAIT P1, [R3+URZ+0x28860], R2 ;  /* 0x02886002030075a7 */ /* 0x010864000802017f */
[----:B-1----:R-:W-:Y:S05]  /*1af40*/  @!P1 NANOSLEEP.SYNCS 0x989680 ;  /* 0x009896800000995d */ /* 0x002fea0003900000 */
[----:B------:R-:W1:Y:S02]  /*1af50*/  @!P1 SYNCS.PHASECHK.TRANS64 P1, [R3+URZ+0x28860], R2 ;  /* 0x02886002030095a7 */ /* 0x000e64000802007f */
[----:B-1----:R-:W-:Y:S05]  /*1af60*/  @!P1 BRA `(.L_x_880) ;  /* 0xfffffffc00f09947 */ /* 0x002fea000383ffff */
[----:B------:R-:W-:Y:S05]  /*1af70*/  BRA `(.L_x_909) ;  /* 0xfffffff400547947 */ /* 0x000fea000383ffff */
.L_x_882:
[----:B------:R1:W1:Y:S02]  /*1af80*/  SYNCS.PHASECHK.TRANS64.TRYWAIT P0, [R4+URZ+0x28880], R5 ;  /* 0x02888005040075a7 */ /* 0x000264000800017f */
[----:B-1----:R-:W-:Y:S05]  /*1af90*/  @!P0 NANOSLEEP.SYNCS 0x989680 ;  /* 0x009896800000895d */ /* 0x002fea0003900000 */
[----:B------:R-:W1:Y:S02]  /*1afa0*/  @!P0 SYNCS.PHASECHK.TRANS64 P0, [R4+URZ+0x28880], R5 ;  /* 0x02888005040085a7 */ /* 0x000e64000800007f */
[----:B-1----:R-:W-:Y:S05]  /*1afb0*/  @!P0 BRA `(.L_x_882) ;  /* 0xfffffffc00f08947 */ /* 0x002fea000383ffff */
[----:B------:R-:W-:Y:S05]  /*1afc0*/  BRA `(.L_x_883) ;  /* 0xfffffff400507947 */ /* 0x000fea000383ffff */
.L_x_910:
        /* <DEDUP_REMOVED lines=11> */
.L_x_2490:


//--------------------- .text._ZN7cutlass13device_kernelIN5flash11enable_sm90INS1_16FlashAttnFwdSm90INS1_25CollectiveMainloopFwdSm90ILi2EN4cute5tupleIJNS5_1CILi1EEES8_S8_EEENS6_IJNS7_ILi128EEENS7_ILi192EEESA_EEELi128ENS_12float_e4m3_tEfNS_4arch4Sm90ELb0ELb1ELb1ELb1ELb0ELb0ELb0ELb1ELb1ELb0ELb0ELb0EEENS1_21CollectiveEpilogueFwdINS6_IJSA_SA_SB_EEES9_NS_10bfloat16_tESF_Li256ELb1ELb0ELb0ELb1EEENS1_36VarlenDynamicPersistentTileSchedulerILi128ELi192ELi256ELi128ELb0ELb0ELb1ELb1ELb0ELb1EEEEEEEEEvNT_6ParamsE --------------------------
	.section	.text._ZN7cutlass13device_kernelIN5flash11enable_sm90INS1_16FlashAttnFwdSm90INS1_25CollectiveMainloopFwdSm90ILi2EN4cute5tupleIJNS5_1CILi1EEES8_S8_EEENS6_IJNS7_ILi128EEENS7_ILi192EEESA_EEELi128ENS_12float_e4m3_tEfNS_4arch4Sm90ELb0ELb1ELb1ELb1ELb0ELb0ELb0ELb1ELb1ELb0ELb0ELb0EEENS1_21CollectiveEpilogueFwdINS6_IJSA_SA_SB_EEES9_NS_10bfloat16_tESF_Li256ELb1ELb0ELb0ELb1EEENS1_36VarlenDynamicPersistentTileSchedulerILi128ELi192ELi256ELi128ELb0ELb0ELb1ELb1ELb0ELb1EEEEEEEEEvNT_6ParamsE,"ax",@progbits
	.align	128
.text._ZN7cutlass13device_kernelIN5flash11enable_sm90INS1_16FlashAttnFwdSm90INS1_25CollectiveMainloopFwdSm90ILi2EN4cute5tupleIJNS5_1CILi1EEES8_S8_EEENS6_IJNS7_ILi128EEENS7_ILi192EEESA_EEELi128ENS_12float_e4m3_tEfNS_4arch4Sm90ELb0ELb1ELb1ELb1ELb0ELb0ELb0ELb1ELb1ELb0ELb0ELb0EEENS1_21CollectiveEpilogueFwdINS6_IJSA_SA_SB_EEES9_NS_10bfloat16_tESF_Li256ELb1ELb0ELb0ELb1EEENS1_36VarlenDynamicPersistentTileSchedulerILi128ELi192ELi256ELi128ELb0ELb0ELb1ELb1ELb0ELb1EEEEEEEEEvNT_6ParamsE:
        .type           _ZN7cutlass13device_kernelIN5flash11enable_sm90INS1_16FlashAttnFwdSm90INS1_25CollectiveMainloopFwdSm90ILi2EN4cute5tupleIJNS5_1CILi1EEES8_S8_EEENS6_IJNS7_ILi128EEENS7_ILi192EEESA_EEELi128ENS_12float_e4m3_tEfNS_4arch4Sm90ELb0ELb1ELb1ELb1ELb0ELb0ELb0ELb1ELb1ELb0ELb0ELb0EEENS1_21CollectiveEpilogueFwdINS6_IJSA_SA_SB_EEES9_NS_10bfloat16_tESF_Li256ELb1ELb0ELb0ELb1EEENS1_36VarlenDynamicPersistentTileSchedulerILi128ELi192ELi256ELi128ELb0ELb0ELb1ELb1ELb0ELb1EEEEEEEEEvNT_6ParamsE,@function
        .size           _ZN7cutlass13device_kernelIN5flash11enable_sm90INS1_16FlashAttnFwdSm90INS1_25CollectiveMainloopFwdSm90ILi2EN4cute5tupleIJNS5_1CILi1EEES8_S8_EEENS6_IJNS7_ILi128EEENS7_ILi192EEESA_EEELi128ENS_12float_e4m3_tEfNS_4arch4Sm90ELb0ELb1ELb1ELb1ELb0ELb0ELb0ELb1ELb1ELb0ELb0ELb0EEENS1_21CollectiveEpilogueFwdINS6_IJSA_SA_SB_EEES9_NS_10bfloat16_tESF_Li256ELb1ELb0ELb0ELb1EEENS1_36VarlenDynamicPersistentTileSchedulerILi128ELi192ELi256ELi128ELb0ELb0ELb1ELb1ELb0ELb1EEEEEEEEEvNT_6ParamsE,(.L_x_2491 - _ZN7cutlass13device_kernelIN5flash11enable_sm90INS1_16FlashAttnFwdSm90INS1_25CollectiveMainloopFwdSm90ILi2EN4cute5tupleIJNS5_1CILi1EEES8_S8_EEENS6_IJNS7_ILi128EEENS7_ILi192EEESA_EEELi128ENS_12float_e4m3_tEfNS_4arch4Sm90ELb0ELb1ELb1ELb1ELb0ELb0ELb0ELb1ELb1ELb0ELb0ELb0EEENS1_21CollectiveEpilogueFwdINS6_IJSA_SA_SB_EEES9_NS_10bfloat16_tESF_Li256ELb1ELb0ELb0ELb1EEENS1_36VarlenDynamicPersistentTileSchedulerILi128ELi192ELi256ELi128ELb0ELb0ELb1ELb1ELb0ELb1EEEEEEEEEvNT_6ParamsE)
        .other          _ZN7cutlass13device_kernelIN5flash11enable_sm90INS1_16FlashAttnFwdSm90INS1_25CollectiveMainloopFwdSm90ILi2EN4cute5tupleIJNS5_1CILi1EEES8_S8_EEENS6_IJNS7_ILi128EEENS7_ILi192EEESA_EEELi128ENS_12float_e4m3_tEfNS_4arch4Sm90ELb0ELb1ELb1ELb1ELb0ELb0ELb0ELb1ELb1ELb0ELb0ELb0EEENS1_21CollectiveEpilogueFwdINS6_IJSA_SA_SB_EEES9_NS_10bfloat16_tESF_Li256ELb1ELb0ELb0ELb1EEENS1_36VarlenDynamicPersistentTileSchedulerILi128ELi192ELi256ELi128ELb0ELb0ELb1ELb1ELb0ELb1EEEEEEEEEvNT_6ParamsE,@"STO_CUDA_ENTRY STV_DEFAULT"
_ZN7cutlass13device_kernelIN5flash11enable_sm90INS1_16FlashAttnFwdSm90INS1_25CollectiveMainloopFwdSm90ILi2EN4cute5tupleIJNS5_1CILi1EEES8_S8_EEENS6_IJNS7_ILi128EEENS7_ILi192EEESA_EEELi128ENS_12float_e4m3_tEfNS_4arch4Sm90ELb0ELb1ELb1ELb1ELb0ELb0ELb0ELb1ELb1ELb0ELb0ELb0EEENS1_21CollectiveEpilogueFwdINS6_IJSA_SA_SB_EEES9_NS_10bfloat16_tESF_Li256ELb1ELb0ELb0ELb1EEENS1_36VarlenDynamicPersistentTileSchedulerILi128ELi192ELi256ELi128ELb0ELb0ELb1ELb1ELb0ELb1EEEEEEEEEvNT_6ParamsE:
[----:B------:R-:W0:Y:S02]  /*0000*/  LDC R1, c[0x0][0x28] ;  /* 0x00000a00ff017b82 */ /* 0x000e240000000800 */
[----:B0-----:R-:W-:Y:S01]  /*0010*/  VIADD R1, R1, 0xffffffc8 ;  /* 0xffffffc801017836 */ /* 0x001fe20000000000 */
[----:B------:R-:W0:Y:S01]  /*0020*/  S2R R3, SR_TID.X ;  /* 0x0000000000037919 */ /* 0x000e220000002100 */
[----:B------:R-:W-:Y:S01]  /*0030*/  ELECT P0, URZ, PT ;  /* 0x00000000003f782f */ /* 0x000fe20003800000 */
[----:B------:R-:W-:Y:S01]  /*0040*/  BSSY B0, `(.L_x_911) ;  /* 0x0000010000007945 */ /* 0x000fe20003800000 */
[----:B0-----:R-:W-:-:S05]  /*0050*/  SHF.R.U32.HI R0, RZ, 0x5, R3 ;  /* 0x00000005ff007819 */ /* 0x001fca0000011603 */
        /* <DEDUP_REMOVED lines=14> */
.L_x_912:
[----:B------:R-:W-:Y:S05]  /*0140*/  BSYNC B0 ;  /* 0x0000000000007941 */ /* 0x000fea0003800000 */
.L_x_911:
[----:B------:R-:W-:Y:S01]  /*0150*/  VOTEU.ANY UP0, P0 ;  /* 0x00000000003f7886 */ /* 0x000fe20000000100 */
[----:B------:R-:W0:Y:S01]  /*0160*/  SHFL.IDX PT, R2, R0, RZ, 0x1f ;  /* 0x00001fff00027589 */ /* 0x000e2200000e0000 */
[----:B------:R-:W-:Y:S01]  /*0170*/  UMOV UR4, 0x1 ;  /* 0x0000000100047882 */ /* 0x000fe20000000000 */
[----:B------:R-:W-:Y:S01]  /*0180*/  UMOV UR7, 0x100 ;  /* 0x0000010000077882 */ /* 0x000fe20000000000 */
[----:B------:R-:W-:Y:S01]  /*0190*/  SHF.R.U32.HI R3, RZ, 0x7, R3 ;  /* 0x00000007ff037819 */ /* 0x000fe20000011603 */
[----:B------:R-:W1:Y:S01]  /*01a0*/  @UP0 S2UR UR8, SR_CgaCtaId ;  /* 0x00000000000809c3 */ /* 0x000e620000008800 */
[----:B------:R-:W-:Y:S01]  /*01b0*/  @UP0 UMOV UR6, 0x400 ;  /* 0x0000040000060882 */ /* 0x000fe20000000000 */
[----:B------:R-:W-:-:S04]  /*01c0*/  @UP0 UIADD3 UR4, -UR4, 0x100000, URZ ;  /* 0x0010000004040890 */ /* 0x000fc8000fffe13f */
[----:B------:R-:W-:Y:S02]  /*01d0*/  @UP0 USHF.L.U32 UR5, UR4, 0xb, URZ ;  /* 0x0000000b04050899 */ /* 0x000fe4000800063f */
[----:B------:R-:W-:Y:S01]  /*01e0*/  @UP0 USHF.L.U32 UR4, UR4, 0x1, URZ ;  /* 0x0000000104040899 */ /* 0x000fe2000800063f */
[----:B------:R-:W-:Y:S01]  /*01f0*/  VOTEU.ANY UP1, P0 ;  /* 0x00000000003f7886 */ /* 0x000fe20000020100 */
[----:B0-----:R-:W-:Y:S02]  /*0200*/  ISETP.NE.AND P1, PT, R2, RZ, PT ;  /* 0x000000ff0200720c */ /* 0x001fe40003f25270 */
[----:B------:R0:W2:Y:S01]  /*0210*/  SHFL.IDX PT, R2, R3, RZ, 0x1f ;  /* 0x00001fff03027589 */ /* 0x0000a200000e0000 */
[----:B-1----:R-:W-:Y:S02]  /*0220*/  @UP0 ULEA UR8, UR8, UR6, 0x18 ;  /* 0x0000000608080291 */ /* 0x002fe4000f8ec03f */
[----:B------:R-:W-:-:S04]  /*0230*/  @UP0 UIADD3 UR6, -UR7, 0x100000, URZ ;  /* 0x0010000007060890 */ /* 0x000fc8000fffe13f */
[----:B------:R-:W-:Y:S02]  /*0240*/  @UP0 USHF.L.U32 UR7, UR6, 0xb, URZ ;  /* 0x0000000b06070899 */ /* 0x000fe4000800063f */
[----:B------:R-:W-:Y:S01]  /*0250*/  @UP0 USHF.L.U32 UR6, UR6, 0x1, URZ ;  /* 0x0000000106060899 */ /* 0x000fe2000800063f */
[----:B------:R-:W-:Y:S01]  /*0260*/  VOTEU.ANY UP0, P0 ;  /* 0x00000000003f7886 */ /* 0x000fe20000000100 */
[----:B------:R-:W1:Y:S04]  /*0270*/  FENCE.VIEW.ASYNC.S ;  /* 0x00000000000073c6 */ /* 0x000e680000000000 */
[----:B-1----:R0:W1:Y:S06]  /*0280*/  @UP0 SYNCS.EXCH.64 URZ, [UR8+0x28800], UR4 ;  /* 0x02880004083f05b2 */ /* 0x00206c0008000100 */
[----:B------:R0:W3:Y:S02]  /*0290*/  @UP1 SYNCS.EXCH.64 URZ, [UR8+0x28820], UR6 ;  /* 0x02882006083f15b2 */ /* 0x0000e40008000100 */
[----:B0-----:R-:W-:Y:S05]  /*02a0*/  @P1 BRA `(.L_x_913) ;  /* 0x0000000000481947 */ /* 0x001fea0003800000 */
[----:B------:R-:W0:Y:S01]  /*02b0*/  S2UR UR5, SR_CgaCtaId ;  /* 0x00000000000579c3 */ /* 0x000e220000008800 */
        /* <DEDUP_REMOVED lines=15> */
[----:B------:R0:W0:Y:S01]  /*03b0*/  SYNCS.EXCH.64 URZ, [UR8+0x28848], UR4 ;  /* 0x02884804083f75b2 */ /* 0x0000220008000100 */
[----:B------:R-:W-:Y:S01]  /*03c0*/  NOP ;  /* 0x0000000000007918 */ /* 0x000fe20000000000 */
.L_x_913:
[----:B------:R-:W5:Y:S01]  /*03d0*/  SHFL.IDX PT, R3, R0, RZ, 0x1f ;  /* 0x00001fff00037589 */ /* 0x000f6200000e0000 */
[----:B------:R-:W-:Y:S01]  /*03e0*/  NOP ;  /* 0x0000000000007918 */ /* 0x000fe20000000000 */
[----:B-----5:R-:W-:-:S13]  /*03f0*/  ISETP.NE.AND P0, PT, R3, RZ, PT ;  /* 0x000000ff0300720c */ /* 0x020fda0003f05270 */
        /* <DEDUP_REMOVED lines=17> */
[----:B------:R0:W0:Y:S01]  /*0510*/  SYNCS.EXCH.64 URZ, [UR8+0x28868], UR6 ;  /* 0x02886806083f75b2 */ /* 0x0000220008000100 */
[----:B------:R-:W-:Y:S01]  /*0520*/  NOP ;  /* 0x0000000000007918 */ /* 0x000fe20000000000 */
.L_x_914:
[----:B------:R-:W5:Y:S01]  /*0530*/  SHFL.IDX PT, R3, R0, RZ, 0x1f ;  /* 0x00001fff00037589 */ /* 0x000f6200000e0000 */
[----:B------:R-:W-:Y:S01]  /*0540*/  NOP ;  /* 0x0000000000007918 */ /* 0x000fe20000000000 */
[----:B-----5:R-:W-:-:S13]  /*0550*/  ISETP.NE.AND P0, PT, R3, RZ, PT ;  /* 0x000000ff0300720c */ /* 0x020fda0003f05270 */
        /* <DEDUP_REMOVED lines=13> */
[----:B------:R0:W0:Y:S01]  /*0630*/  SYNCS.EXCH.64 URZ, [UR6+0x28888], UR4 ;  /* 0x02888804063f75b2 */ /* 0x0000220008000100 */
[----:B------:R-:W-:Y:S01]  /*0640*/  NOP ;  /* 0x0000000000007918 */ /* 0x000fe20000000000 */
.L_x_915:
        /* <DEDUP_REMOVED lines=22> */
.L_x_916:
        /* <DEDUP_REMOVED lines=22> */
.L_x_917:
[----:B--2---:R-:W-:Y:S01]  /*0910*/  ISETP.NE.AND P0, PT, R2, RZ, PT ;  /* 0x000000ff0200720c */ /* 0x004fe20003f05270 */
[----:B------:R-:W-:Y:S01]  /*0920*/  IMAD.MOV.U32 R2, RZ, RZ, 0x1 ;  /* 0x00000001ff027424 */ /* 0x000fe200078e00ff */
[----:B------:R-:W-:Y:S01]  /*0930*/  NOP ;  /* 0x0000000000007918 */ /* 0x000fe20000000000 */
[----:B------:R-:W-:-:S03]  /*0940*/  ULDC.64 UR44, c[0x0][0x208] ;  /* 0x00008200002c7ab9 */ /* 0x000fc60000000a00 */
[----:B------:R-:W-:-:S05]  /*0950*/  SEL R2, R2, 0x2, !P0 ;  /* 0x0000000202027807 */ /* 0x000fca0004000000 */
[----:B------:R2:W-:Y:S01]  /*0960*/  STL [R1+0x2c], R2 ;  /* 0x00002c0201007387 */ /* 0x0005e20000100800 */
[----:B01-34-:R-:W-:Y:S06]  /*0970*/  BAR.SYNC.DEFER_BLOCKING 0x0 ;  /* 0x0000000000007b1d */ /* 0x01bfec0000010000 */
[----:B------:R-:W-:Y:S05]  /*0980*/  @!P0 BRA `(.L_x_918) ;  /* 0x0000016c00888947 */ /* 0x000fea0003800000 */
.L_x_919:
[----:B------:R-:W-:-:S08]  /*0990*/  NOP ;  /* 0x0000000000007918 */ /* 0x000fd00000000000 */
[----:B------:R-:W0:Y:S02]  /*09a0*/  USETMAXREG.TRY_ALLOC.CTAPOOL UP0, 0xf0 ;  /* 0x000000f0000079c8 */ /* 0x000e240008000600 */
[----:B0-----:R-:W-:-:S13]  /*09b0*/  PLOP3.LUT P0, PT, PT, PT, UP0, 0x80, 0x0 ;  /* 0x000000000000781c */ /* 0x001fda0003f0f008 */
[----:B------:R-:W-:Y:S05]  /*09c0*/  @!P0 BRA `(.L_x_919) ;  /* 0xfffffffc00f08947 */ /* 0x000fea000383ffff */
[----:B--2---:R-:W0:Y:S01]  /*09d0*/  S2R R2, SR_TID.X ;  /* 0x0000000000027919 */ /* 0x004e220000002100 */
        /* <DEDUP_REMOVED lines=13> */
[----:B------:R-:W2:Y:S01]  /*0ab0*/  LDL.LU R11, [R1+0x2c] ;  /* 0x00002c00010b7983 */ /* 0x000ea20000300800 */
[----:B------:R-:W-:-:S05]  /*0ac0*/  VIADD R223, R2, 0xffffff80 ;  /* 0xffffff8002df7836 */ /* 0x000fca0000000000 */
[----:B------:R-:W-:-:S04]  /*0ad0*/  SHF.R.S32.HI R0, RZ, 0x1f, R223 ;  /* 0x0000001fff007819 */ /* 0x000fc800000114df */
[----:B------:R-:W-:-:S04]  /*0ae0*/  LEA.HI R2, R0, R223, RZ, 0x7 ;  /* 0x000000df00027211 */ /* 0x000fc800078f38ff */
[----:B------:R-:W-:-:S05]  /*0af0*/  LOP3.LUT R4, R2, 0xffffff80, RZ, 0xc0, !PT ;  /* 0xffffff8002047812 */ /* 0x000fca00078ec0ff */
[----:B------:R-:W-:-:S05]  /*0b00*/  IMAD.IADD R219, R223, 0x1, -R4 ;  /* 0x00000001dfdb7824 */ /* 0x000fca00078e0a04 */
[----:B------:R-:W-:-:S04]  /*0b10*/  SHF.R.S32.HI R8, RZ, 0x1f, R219 ;  /* 0x0000001fff087819 */ /* 0x000fc800000114db */
[----:B------:R-:W-:-:S04]  /*0b20*/  LEA.HI R7, R8, R219, RZ, 0x2 ;  /* 0x000000db08077211 */ /* 0x000fc800078f10ff */
[--C-:B------:R-:W-:Y:S02]  /*0b30*/  SHF.R.S32.HI R9, RZ, 0x2, R7.reuse ;  /* 0x00000002ff097819 */ /* 0x100fe40000011407 */
[----:B------:R-:W-:Y:S02]  /*0b40*/  SHF.R.S32.HI R4, RZ, 0x1f, R7 ;  /* 0x0000001fff047819 */ /* 0x000fe40000011407 */
[----:B------:R-:W-:Y:S02]  /*0b50*/  LEA.HI R3, R0, R223, RZ, 0x4 ;  /* 0x000000df00037211 */ /* 0x000fe400078f20ff */
[----:B------:R-:W-:Y:S02]  /*0b60*/  LEA.HI R5, R4, R9, RZ, 0x3 ;  /* 0x0000000904057211 */ /* 0x000fe400078f18ff */
[----:B------:R-:W-:Y:S02]  /*0b70*/  SHF.R.S32.HI R221, RZ, 0x7, R2 ;  /* 0x00000007ffdd7819 */ /* 0x000fe40000011402 */
[----:B------:R-:W-:-:S02]  /*0b80*/  LEA.HI R4, R0, R223, RZ, 0x5 ;  /* 0x000000df00047211 */ /* 0x000fc400078f28ff */
[----:B------:R-:W-:Y:S02]  /*0b90*/  LOP3.LUT R10, R5, 0xfffffff8, RZ, 0xc0, !PT ;  /* 0xfffffff8050a7812 */ /* 0x000fe400078ec0ff */
[----:B------:R-:W-:Y:S02]  /*0ba0*/  SHF.R.S32.HI R6, RZ, 0x4, R3 ;  /* 0x00000004ff067819 */ /* 0x000fe40000011403 */
[----:B------:R-:W-:Y:S02]  /*0bb0*/  LEA.HI R8, R8, R219, RZ, 0x5 ;  /* 0x000000db08087211 */ /* 0x000fe400078f28ff */
[----:B------:R-:W-:Y:S01]  /*0bc0*/  LEA.HI R2, R2, R221, RZ, 0x1 ;  /* 0x000000dd02027211 */ /* 0x000fe200078f08ff */
[----:B------:R-:W-:Y:S01]  /*0bd0*/  IMAD.SHL.U32 R5, R4, 0x20, RZ ;  /* 0x0000002004057824 */ /* 0x000fe200078e00ff */
[----:B------:R-:W-:Y:S01]  /*0be0*/  LOP3.LUT R4, R3, 0x3fffff0, RZ, 0xc0, !PT ;  /* 0x03fffff003047812 */ /* 0x000fe200078ec0ff */
[----:B------:R-:W-:Y:S01]  /*0bf0*/  IMAD.IADD R9, R9, 0x1, -R10 ;  /* 0x0000000109097824 */ /* 0x000fe200078e0a0a */
[----:B------:R-:W-:-:S02]  /*0c00*/  LEA.HI R3, R3, R6, RZ, 0x1 ;  /* 0x0000000603037211 */ /* 0x000fc400078f08ff */
[----:B------:R-:W-:Y:S02]  /*0c10*/  SHF.R.S32.HI R8, RZ, 0x5, R8 ;  /* 0x00000005ff087819 */ /* 0x000fe40000011408 */
[----:B------:R-:W-:Y:S01]  /*0c20*/  LOP3.LUT R2, R2, 0x3fffffe, RZ, 0xc0, !PT ;  /* 0x03fffffe02027812 */ /* 0x000fe200078ec0ff */
[----:B------:R-:W-:Y:S01]  /*0c30*/  IMAD.IADD R4, R223, 0x1, -R4 ;  /* 0x00000001df047824 */ /* 0x000fe200078e0a04 */
[----:B------:R-:W-:Y:S01]  /*0c40*/  LOP3.LUT R5, R5, 0xfffffc00, RZ, 0xc0, !PT ;  /* 0xfffffc0005057812 */ /* 0x000fe200078ec0ff */
[----:B------:R-:W-:Y:S01]  /*0c50*/  IMAD R9, R8, 0x10, R9 ;  /* 0x0000001008097824 */ /* 0x000fe200078e0209 */
[----:B------:R-:W-:Y:S01]  /*0c60*/  LOP3.LUT R3, R3, 0x1ffffffe, RZ, 0xc0, !PT ;  /* 0x1ffffffe03037812 */ /* 0x000fe200078ec0ff */
[----:B------:R-:W-:Y:S01]  /*0c70*/  IMAD.IADD R2, R221, 0x1, -R2 ;  /* 0x00000001dd027824 */ /* 0x000fe200078e0a02 */
[----:B------:R-:W-:Y:S01]  /*0c80*/  LEA.HI R0, R0, R223, RZ, 0x3 ;  /* 0x000000df00007211 */ /* 0x000fe200078f18ff */
[----:B------:R-:W-:Y:S02]  /*0c90*/  IMAD R4, R4, 0x40, R5 ;  /* 0x0000004004047824 */ /* 0x000fe400078e0205 */
[----:B------:R-:W-:-:S02]  /*0ca0*/  IMAD.IADD R3, R6, 0x1, -R3 ;  /* 0x0000000106037824 */ /* 0x000fc400078e0a03 */
[----:B------:R-:W-:Y:S01]  /*0cb0*/  IMAD R220, R2, 0x40, R9 ;  /* 0x0000004002dc7824 */ /* 0x000fe200078e0209 */
[----:B------:R-:W-:Y:S01]  /*0cc0*/  LOP3.LUT R2, R0, 0x1ffffff8, RZ, 0xc0, !PT ;  /* 0x1ffffff800027812 */ /* 0x000fe200078ec0ff */
[----:B------:R-:W-:Y:S01]  /*0cd0*/  IMAD R222, R3, 0x8, R4 ;  /* 0x0000000803de7824 */ /* 0x000fe200078e0204 */
[----:B------:R-:W-:-:S03]  /*0ce0*/  LOP3.LUT R4, R7, 0x7ffffffc, RZ, 0xc0, !PT ;  /* 0x7ffffffc07047812 */ /* 0x000fc600078ec0ff */
[----:B------:R-:W-:Y:S01]  /*0cf0*/  IMAD.IADD R2, R223, 0x1, -R2 ;  /* 0x00000001df027824 */ /* 0x000fe200078e0a02 */
[----:B------:R-:W-:Y:S01]  /*0d00*/  SHF.R.S32.HI R212, RZ, 0x3, R0 ;  /* 0x00000003ffd47819 */ /* 0x000fe20000011400 */
[----:B------:R-:W-:Y:S02]  /*0d10*/  IMAD.MOV.U32 R218, RZ, RZ, RZ ;  /* 0x000000ffffda7224 */ /* 0x000fe400078e00ff */
[----:B------:R-:W-:Y:S02]  /*0d20*/  IMAD.SHL.U32 R23, R2, 0x8, RZ ;  /* 0x0000000802177824 */ /* 0x000fe400078e00ff */
[----:B------:R-:W-:Y:S01]  /*0d30*/  IMAD.IADD R17, R219, 0x1, -R4 ;  /* 0x00000001db117824 */ /* 0x000fe200078e0a04 */
[----:B------:R-:W-:Y:S01]  /*0d40*/  UMOV UR36, URZ ;  /* 0x0000003f00247c82 */ /* 0x000fe20008000000 */
[----:B------:R-:W-:Y:S01]  /*0d50*/  UMOV UR37, URZ ;  /* 0x0000003f00257c82 */ /* 0x000fe20008000000 */
[----:B--2---:R-:W-:-:S07]  /*0d60*/  LOP3.LUT R22, R11, 0x1, RZ, 0xfc, !PT ;  /* 0x000000010b167812 */ /* 0x004fce00078efcff */
.L_x_1023:
[----:B0--34-:R-:W0:Y:S01]  /*0d70*/  LDC.64 R6, c[0x0][0xa18] ;  /* 0x00028600ff067b82 */ /* 0x019e220000000a00 */
[----:B------:R-:W-:Y:S01]  /*0d80*/  IMAD.MOV.U32 R3, RZ, RZ, RZ ;  /* 0x000000ffff037224 */ /* 0x000fe200078e00ff */
[----:B------:R-:W-:-:S06]  /*0d90*/  ULDC.64 UR4, c[0x0][0xa20] ;  /* 0x0002880000047ab9 */ /* 0x000fcc0000000a00 */
[----:B------:R-:W1:Y:S08]  /*0da0*/  LDC R19, c[0x0][0x288] ;  /* 0x0000a200ff137b82 */ /* 0x000e700000000800 */
[----:B--2---:R-:W2:Y:S01]  /*0db0*/  LDC.64 R4, c[0x0][0xa28] ;  /* 0x00028a00ff047b82 */ /* 0x004ea20000000a00 */
[----:B0-----:R-:W-:-:S07]  /*0dc0*/  ISETP.NE.U32.AND P1, PT, R6, RZ, PT ;  /* 0x000000ff0600720c */ /* 0x001fce0003f25070 */
[----:B-----5:R-:W0:Y:S01]  /*0dd0*/  LDC.64 R8, c[0x0][0x3f8] ;  /* 0x0000fe00ff087b82 */ /* 0x020e220000000a00 */
[----:B------:R-:W-:-:S07]  /*0de0*/  ISETP.NE.AND.EX P1, PT, R7, RZ, PT, P1 ;  /* 0x000000ff0700720c */ /* 0x000fce0003f25310 */
[----:B------:R-:W3:Y:S01]  /*0df0*/  LDC R0, c[0x0][0x404] ;  /* 0x00010100ff007b82 */ /* 0x000ee20000000800 */
[----:B--2---:R-:W-:-:S07]  /*0e00*/  ISETP.NE.U32.AND P0, PT, R4, RZ, PT ;  /* 0x000000ff0400720c */ /* 0x004fce0003f05070 */
[----:B------:R-:W2:Y:S01]  /*0e10*/  @P1 LDC.64 R6, c[0x0][0xa18] ;  /* 0x00028600ff061b82 */ /* 0x000ea20000000a00 */
[----:B------:R-:W-:-:S07]  /*0e20*/  ISETP.NE.AND.EX P0, PT, R5, RZ, PT, P0 ;  /* 0x000000ff0500720c */ /* 0x000fce0003f05300 */
[----:B------:R-:W4:Y:S08]  /*0e30*/  LDC R11, c[0x0][0x2e0] ;  /* 0x0000b800ff0b7b82 */ /* 0x000f300000000800 */
[----:B------:R-:W0:Y:S01]  /*0e40*/  @P0 LDC.64 R4, c[0x0][0xa28] ;  /* 0x00028a00ff040b82 */ /* 0x000e220000000a00 */
[----:B--2---:R-:W-:-:S05]  /*0e50*/  @P1 IMAD.WIDE R6, R211, 0x4, R6 ;  /* 0x00000004d3061825 */ /* 0x004fca00078e0206 */
[----:B-1----:R1:W5:Y:S01]  /*0e60*/  @P1 LDG.E R19, desc[UR44][R6.64] ;  /* 0x0000002c06131981 */ /* 0x002362000c1e1900 */
[----:B0-----:R-:W-:-:S05]  /*0e70*/  @P0 IMAD.WIDE R4, R211, 0x4, R4 ;  /* 0x00000004d3040825 */ /* 0x001fca00078e0204 */
[----:B------:R1:W5:Y:S01]  /*0e80*/  @P0 LDG.E R3, desc[UR44][R4.64] ;  /* 0x0000002c04030981 */ /* 0x000362000c1e1900 */
[----:B------:R-:W-:Y:S02]  /*0e90*/  ISETP.NE.U32.AND P0, PT, R8, RZ, PT ;  /* 0x000000ff0800720c */ /* 0x000fe40003f05070 */
[----:B------:R-:W-:Y:S02]  /*0ea0*/  ISETP.NE.U32.AND P2, PT, RZ, UR4, PT ;  /* 0x00000004ff007c0c */ /* 0x000fe4000bf45070 */
[----:B------:R-:W-:Y:S02]  /*0eb0*/  ISETP.NE.AND.EX P0, PT, R9, RZ, PT, P0 ;  /* 0x000000ff0900720c */ /* 0x000fe40003f05300 */
[----:B------:R-:W-:Y:S02]  /*0ec0*/  ISETP.NE.AND.EX P2, PT, RZ, UR5, PT, P2 ;  /* 0x00000005ff007c0c */ /* 0x000fe4000bf45320 */
[----:B---3--:R-:W-:Y:S01]  /*0ed0*/  SEL R0, R0, 0x1, P0 ;  /* 0x0000000100007807 */ /* 0x008fe20000000000 */
[----:B------:R-:W-:-:S04]  /*0ee0*/  IMAD.MOV.U32 R217, RZ, RZ, R209 ;  /* 0x000000ffffd97224 */ /* 0x000fc800078e00d1 */
[----:B----4-:R-:W-:Y:S01]  /*0ef0*/  IMAD R18, R0, R11, RZ ;  /* 0x0000000b00127224 */ /* 0x010fe200078e02ff */
        /* <DEDUP_REMOVED lines=9> */
[----:B--2---:R-:W-:-:S07]  /*0f90*/  IMAD.IADD R19, R0, 0x1, -R19 ;  /* 0x0000000100137824 */ /* 0x004fce00078e0a13 */
.L_x_920:
[----:B------:R-:W-:Y:S02]  /*0fa0*/  IMAD.MOV.U32 R215, RZ, RZ, R210 ;  /* 0x000000ffffd77224 */ /* 0x000fe400078e00d2 */
[----:B------:R-:W-:Y:S01]  /*0fb0*/  IMAD.MOV.U32 R216, RZ, RZ, R211 ;  /* 0x000000ffffd87224 */ /* 0x000fe200078e00d3 */
[----:B------:R-:W-:Y:S06]  /*0fc0*/  @!P2 BRA `(.L_x_921) ;  /* 0x000000000010a947 */ /* 0x000fec0003800000 */
[----:B------:R-:W0:Y:S02]  /*0fd0*/  LDC.64 R4, c[0x0][0xa20] ;  /* 0x00028800ff047b82 */ /* 0x000e240000000a00 */
[----:B0-----:R-:W-:-:S05]  /*0fe0*/  IMAD.WIDE R4, R211, 0x4, R4 ;  /* 0x00000004d3047825 */ /* 0x001fca00078e0204 */
[----:B------:R0:W5:Y:S01]  /*0ff0*/  LDG.E R18, desc[UR44][R4.64] ;  /* 0x0000002c04127981 */ /* 0x000162000c1e1900 */
[----:B------:R-:W-:Y:S05]  /*1000*/  BRA `(.L_x_922) ;  /* 0x0000000000247947 */ /* 0x000fea0003800000 */
.L_x_921:
[----:B------:R-:W-:Y:S02]  /*1010*/  ULDC.64 UR4, c[0x0][0xa08] ;  /* 0x0002820000047ab9 */ /* 0x000fe40000000a00 */
[----:B------:R-:W-:-:S04]  /*1020*/  ISETP.NE.U32.AND P0, PT, RZ, UR4, PT ;  /* 0x00000004ff007c0c */ /* 0x000fc8000bf05070 */
[----:B------:R-:W-:-:S13]  /*1030*/  ISETP.NE.AND.EX P0, PT, RZ, UR5, PT, P0 ;  /* 0x00000005ff007c0c */ /* 0x000fda000bf05300 */
[----:B------:R-:W-:Y:S05]  /*1040*/  @!P0 BRA `(.L_x_922) ;  /* 0x0000000000148947 */ /* 0x000fea0003800000 */
[----:B------:R-:W0:Y:S02]  /*1050*/  LDC.64 R4, c[0x0][0xa08] ;  /* 0x00028200ff047b82 */ /* 0x000e240000000a00 */
[----:B0-----:R-:W-:-:S05]  /*1060*/  IMAD.WIDE R4, R211, 0x4, R4 ;  /* 0x00000004d3047825 */ /* 0x001fca00078e0204 */
[----:B------:R-:W2:Y:S04]  /*1070*/  LDG.E R18, desc[UR44][R4.64] ;  /* 0x0000002c04127981 */ /* 0x000ea8000c1e1900 */
[----:B------:R-:W2:Y:S02]  /*1080*/  LDG.E R7, desc[UR44][R4.64+0x4] ;  /* 0x0000042c04077981 */ /* 0x000ea4000c1e1900 */
[----:B--2---:R-:W-:-:S07]  /*1090*/  IMAD.IADD R18, R7, 0x1, -R18 ;  /* 0x0000000107127824 */ /* 0x004fce00078e0a12 */
.L_x_922:
[----:B------:R-:W1:Y:S01]  /*10a0*/  LDC R0, c[0x0][0x428] ;  /* 0x00010a00ff007b82 */ /* 0x000e620000000800 */
[----:B-----5:R-:W-:-:S05]  /*10b0*/  IMAD.IADD R18, R18, 0x1, -R3 ;  /* 0x0000000112127824 */ /* 0x020fca00078e0a03 */
[----:B------:R-:W-:Y:S02]  /*10c0*/  IADD3 R214, R18, 0x80, -R19 ;  /* 0x0000008012d67810 */ /* 0x000fe40007ffe813 */
[----:B------:R-:W2:Y:S03]  /*10d0*/  LDC.64 R8, c[0x0][0x9e0] ;  /* 0x00027800ff087b82 */ /* 0x000ea60000000a00 */
[----:B------:R-:W-:Y:S01]  /*10e0*/  IMAD R214, R209, 0x80, R214 ;  /* 0x00000080d1d67824 */ /* 0x000fe200078e02d6 */
[----:B-1----:R-:W-:Y:S02]  /*10f0*/  ISETP.NE.AND P0, PT, R0, 0x1, PT ;  /* 0x000000010000780c */ /* 0x002fe40003f05270 */
[----:B--2---:R-:W-:Y:S01]  /*1100*/  ISETP.GE.AND P1, PT, R9, 0x1, PT ;  /* 0x000000010900780c */ /* 0x004fe20003f26270 */
[----:B------:R-:W-:-:S10]  /*1110*/  IMAD.IADD R3, R214, 0x1, R8 ;  /* 0x00000001d6037824 */ /* 0x000fd400078e0208 */
[----:B0-----:R-:W0:Y:S08]  /*1120*/  @P0 LDC R5, c[0x0][0x42c] ;  /* 0x00010b00ff050b82 */ /* 0x001e300000000800 */
[----:B------:R-:W1:Y:S01]  /*1130*/  @P0 LDC R7, c[0x0][0x430] ;  /* 0x00010c00ff070b82 */ /* 0x000e620000000800 */
[----:B0-----:R-:W-:-:S05]  /*1140*/  @P0 IMAD.HI.U32 R0, R210, R5, RZ ;  /* 0x00000005d2000227 */ /* 0x001fca00078e00ff */
[----:B-1----:R-:W-:Y:S01]  /*1150*/  @P0 SHF.R.U32.HI R210, RZ, R7, R0 ;  /* 0x00000007ffd20219 */ /* 0x002fe20000011600 */
[----:B------:R-:W-:Y:S06]  /*1160*/  @!P1 BRA `(.L_x_923) ;  /* 0x0000000000409947 */ /* 0x000fec0003800000 */
[C---:B------:R-:W-:Y:S01]  /*1170*/  ISETP.GT.AND P0, PT, R214.reuse, RZ, PT ;  /* 0x000000ffd600720c */ /* 0x040fe20003f04270 */
[----:B------:R-:W-:-:S12]  /*1180*/  VIADD R0, R214, 0xffffffff ;  /* 0xffffffffd6007836 */ /* 0x000fd80000000000 */
[----:B------:R-:W-:Y:S05]  /*1190*/  @P0 BRA `(.L_x_924) ;  /* 0x00000000001c0947 */ /* 0x000fea0003800000 */
[----:B------:R-:W-:Y:S01]  /*11a0*/  ISETP.NE.AND P0, PT, R9, 0x1, PT ;  /* 0x000000010900780c */ /* 0x000fe20003f05270 */
[----:B------:R-:W-:-:S12]  /*11b0*/  IMAD.MOV R5, RZ, RZ, -R214 ;  /* 0x000000ffff057224 */ /* 0x000fd800078e0ad6 */
[----:B------:R-:W0:Y:S02]  /*11c0*/  @P0 LDC.64 R6, c[0x0][0x9e8] ;  /* 0x00027a00ff060b82 */ /* 0x000e240000000a00 */
[----:B0-----:R-:W-:-:S05]  /*11d0*/  @P0 IMAD.HI.U32 R0, R5, R6, RZ ;  /* 0x0000000605000227 */ /* 0x001fca00078e00ff */
[----:B------:R-:W-:-:S04]  /*11e0*/  @P0 SHF.R.U32.HI R5, RZ, R7, R0 ;  /* 0x00000007ff050219 */ /* 0x000fc80000011600 */
[----:B------:R-:W-:Y:S01]  /*11f0*/  LOP3.LUT R0, RZ, R5, RZ, 0x33, !PT ;  /* 0x00000005ff007212 */ /* 0x000fe200078e33ff */
[----:B------:R-:W-:Y:S06]  /*1200*/  BRA `(.L_x_925) ;  /* 0x0000000000107947 */ /* 0x000fec0003800000 */
.L_x_924:
[----:B------:R-:W-:-:S13]  /*1210*/  ISETP.NE.AND P0, PT, R9, 0x1, PT ;  /* 0x000000010900780c */ /* 0x000fda0003f05270 */
[----:B------:R-:W0:Y:S02]  /*1220*/  @P0 LDC.64 R4, c[0x0][0x9e8] ;  /* 0x00027a00ff040b82 */ /* 0x000e240000000a00 */
[----:B0-----:R-:W-:-:S05]  /*1230*/  @P0 IMAD.HI.U32 R4, R0, R4, RZ ;  /* 0x0000000400040227 */ /* 0x001fca00078e00ff */
[----:B------:R-:W-:-:S07]  /*1240*/  @P0 SHF.R.U32.HI R0, RZ, R5, R4 ;  /* 0x00000005ff000219 */ /* 0x000fce0000011604 */
.L_x_925:
[----:B------:R-:W-:-:S05]  /*1250*/  IMAD R0, R0, R9, R9 ;  /* 0x0000000900007224 */ /* 0x000fca00078e0209 */
[----:B------:R-:W-:-:S07]  /*1260*/  VIMNMX R3, R3, R0, PT ;  /* 0x0000000003037248 */ /* 0x000fce0003fe0100 */
.L_x_923:
[----:B------:R-:W-:Y:S01]  /*1270*/  VIADD R3, R3, 0xbf ;  /* 0x000000bf03037836 */ /* 0x000fe20000000000 */
[----:B------:R-:W-:Y:S01]  /*1280*/  ULDC UR4, c[0x0][0x9dc] ;  /* 0x0002770000047ab9 */ /* 0x000fe20000000800 */
[----:B------:R-:W-:Y:S02]  /*1290*/  VIADD R0, R18, 0xbf ;  /* 0x000000bf12007836 */ /* 0x000fe40000000000 */
[----:B------:R-:W-:-:S04]  /*12a0*/  IMAD.HI R4, R3, 0x2aaaaaab, RZ ;  /* 0x2aaaaaab03047827 */ /* 0x000fc800078e02ff */
[----:B------:R-:W-:Y:S01]  /*12b0*/  IMAD.HI R0, R0, 0x2aaaaaab, RZ ;  /* 0x2aaaaaab00007827 */ /* 0x000fe200078e02ff */
[----:B------:R-:W-:-:S03]  /*12c0*/  SHF.R.U32.HI R5, RZ, 0x1f, R4 ;  /* 0x0000001fff057819 */ /* 0x000fc60000011604 */
[----:B------:R-:W-:Y:S01]  /*12d0*/  IMAD.IADD R6, R18, 0x1, -R19 ;  /* 0x0000000112067824 */ /* 0x000fe200078e0a13 */
[----:B------:R-:W-:Y:S02]  /*12e0*/  SHF.R.U32.HI R3, RZ, 0x1f, R0 ;  /* 0x0000001fff037819 */ /* 0x000fe40000011600 */
[----:B------:R-:W-:Y:S01]  /*12f0*/  LEA.HI.SX32 R4, R4, R5, 0x1b ;  /* 0x0000000504047211 */ /* 0x000fe200078fdaff */
[----:B------:R-:W-:Y:S01]  /*1300*/  IMAD R121, R209, 0x80, R6 ;  /* 0x00000080d1797824 */ /* 0x000fe200078e0206 */
        /* <DEDUP_REMOVED lines=8> */
[----:B------:R-:W0:Y:S02]  /*1390*/  @P0 LDC.64 R4, c[0x0][0x9e8] ;  /* 0x00027a00ff040b82 */ /* 0x000e240000000a00 */
[----:B0-----:R-:W-:-:S05]  /*13a0*/  @P0 IMAD.HI.U32 R4, R3, R4, RZ ;  /* 0x0000000403040227 */ /* 0x001fca00078e00ff */
[----:B------:R-:W-:-:S04]  /*13b0*/  @P0 SHF.R.U32.HI R3, RZ, R5, R4 ;  /* 0x00000005ff030219 */ /* 0x000fc80000011604 */
[----:B------:R-:W-:Y:S01]  /*13c0*/  LOP3.LUT R4, RZ, R3, RZ, 0x33, !PT ;  /* 0x00000003ff047212 */ /* 0x000fe200078e33ff */
[----:B------:R-:W-:Y:S06]  /*13d0*/  BRA `(.L_x_928) ;  /* 0x0000000000147947 */ /* 0x000fec0003800000 */
.L_x_927:
[----:B------:R-:W-:Y:S01]  /*13e0*/  ISETP.NE.AND P0, PT, R9, 0x1, PT ;  /* 0x000000010900780c */ /* 0x000fe20003f05270 */
[----:B------:R-:W-:-:S12]  /*13f0*/  IMAD.MOV.U32 R4, RZ, RZ, R121 ;  /* 0x000000ffff047224 */ /* 0x000fd800078e0079 */
[----:B------:R-:W0:Y:S02]  /*1400*/  @P0 LDC.64 R6, c[0x0][0x9e8] ;  /* 0x00027a00ff060b82 */ /* 0x000e240000000a00 */
[----:B0-----:R-:W-:-:S05]  /*1410*/  @P0 IMAD.HI.U32 R6, R121, R6, RZ ;  /* 0x0000000679060227 */ /* 0x001fca00078e00ff */
[----:B------:R-:W-:-:S07]  /*1420*/  @P0 SHF.R.U32.HI R4, RZ, R7, R6 ;  /* 0x00000007ff040219 */ /* 0x000fce0000011606 */
.L_x_928:
[----:B------:R-:W-:-:S05]  /*1430*/  IMAD R3, R4, R9, RZ ;  /* 0x0000000904037224 */ /* 0x000fca00078e02ff */
[----:B------:R-:W-:-:S07]  /*1440*/  VIMNMX R0, R0, R3, !PT ;  /* 0x0000000300007248 */ /* 0x000fce0007fe0100 */
.L_x_926:
[----:B------:R-:W-:Y:S01]  /*1450*/  IMAD.HI R3, R0, 0x2aaaaaab, RZ ;  /* 0x2aaaaaab00037827 */ /* 0x000fe200078e02ff */
[----:B------:R-:W-:Y:S02]  /*1460*/  PLOP3.LUT P0, PT, PT, PT, PT, 0x80, 0x0 ;  /* 0x000000000000781c */ /* 0x000fe40003f0f070 */
[----:B------:R-:W-:Y:S02]  /*1470*/  CS2R R182, SRZ ;  /* 0x0000000000b67805 */ /* 0x000fe4000001ff00 */
[----:B------:R-:W-:Y:S01]  /*1480*/  CS2R R8, SRZ ;  /* 0x0000000000087805 */ /* 0x000fe2000001ff00 */
[----:B------:R-:W-:Y:S01]  /*1490*/  IMAD.MOV.U32 R0, RZ, RZ, RZ ;  /* 0x000000ffff007224 */ /* 0x000fe200078e00ff */
[----:B------:R-:W-:Y:S02]  /*14a0*/  SHF.R.U32.HI R4, RZ, 0x1f, R3 ;  /* 0x0000001fff047819 */ /* 0x000fe40000011603 */
[----:B------:R-:W-:Y:S02]  /*14b0*/  CS2R R180, SRZ ;  /* 0x0000000000b47805 */ /* 0x000fe4000001ff00 */
[----:B------:R-:W-:Y:S01]  /*14c0*/  CS2R R10, SRZ ;  /* 0x00000000000a7805 */ /* 0x000fe2000001ff00 */
[----:B------:R-:W-:Y:S01]  /*14d0*/  IMAD.MOV.U32 R5, RZ, RZ, RZ ;  /* 0x000000ffff057224 */ /* 0x000fe200078e00ff */
[----:B------:R-:W-:Y:S01]  /*14e0*/  LEA.HI.SX32 R4, R3, R4, 0x1b ;  /* 0x0000000403047211 */ /* 0x000fe200078fdaff */
[----:B------:R-:W-:Y:S01]  /*14f0*/  IMAD.MOV.U32 R3, RZ, RZ, RZ ;  /* 0x000000ffff037224 */ /* 0x000fe200078e00ff */
[----:B------:R-:W-:-:S02]  /*1500*/  CS2R R174, SRZ ;  /* 0x0000000000ae7805 */ /* 0x000fc4000001ff00 */
[----:B------:R-:W-:Y:S02]  /*1510*/  CS2R R12, SRZ ;  /* 0x00000000000c7805 */ /* 0x000fe4000001ff00 */
[----:B------:R-:W-:Y:S02]  /*1520*/  VIMNMX R208, RZ, R4, !PT ;  /* 0x00000004ffd07248 */ /* 0x000fe40007fe0100 */
[----:B------:R-:W-:Y:S02]  /*1530*/  CS2R R172, SRZ ;  /* 0x0000000000ac7805 */ /* 0x000fe4000001ff00 */
[----:B------:R-:W-:Y:S02]  /*1540*/  CS2R R14, SRZ ;  /* 0x00000000000e7805 */ /* 0x000fe4000001ff00 */
[----:B------:R-:W-:Y:S02]  /*1550*/  CS2R R166, SRZ ;  /* 0x0000000000a67805 */ /* 0x000fe4000001ff00 */
[----:B------:R-:W-:-:S02]  /*1560*/  ISETP.GT.AND P1, PT, R123, R208, PT ;  /* 0x000000d07b00720c */ /* 0x000fc40003f24270 */
        /* <DEDUP_REMOVED lines=23> */
[----:B------:R-:W-:Y:S06]  /*16e0*/  @!P1 BRA `(.L_x_929) ;  /* 0x0000013c00189947 */ /* 0x000fec0003800000 */
        /* <DEDUP_REMOVED lines=31> */
.L_x_930:
[----:B------:R-:W0:Y:S01]  /*18e0*/  LDC.64 R12, c[0x0][0x990] ;  /* 0x00026400ff0c7b82 */ /* 0x000e220000000a00 */
[----:B------:R-:W-:-:S07]  /*18f0*/  ULDC UR4, c[0x0][0x9d8] ;  /* 0x0002760000047ab9 */ /* 0x000fce0000000800 */
[----:B------:R-:W1:Y:S01]  /*1900*/  LDC.64 R20, c[0x0][0x998] ;  /* 0x00026600ff147b82 */ /* 0x000e620000000a00 */
[----:B0-----:R-:W-:-:S04]  /*1910*/  ISETP.NE.U32.AND P0, PT, R12, RZ, PT ;  /* 0x000000ff0c00720c */ /* 0x001fc80003f05070 */
[----:B------:R-:W-:Y:S02]  /*1920*/  ISETP.NE.AND.EX P0, PT, R13, RZ, PT, P0 ;  /* 0x000000ff0d00720c */ /* 0x000fe40003f05300 */
[----:B-1----:R-:W-:-:S04]  /*1930*/  ISETP.NE.U32.AND P1, PT, R20, RZ, PT ;  /* 0x000000ff1400720c */ /* 0x002fc80003f25070 */
[----:B------:R-:W-:-:S07]  /*1940*/  ISETP.NE.AND.EX P1, PT, R21, RZ, PT, P1 ;  /* 0x000000ff1500720c */ /* 0x000fce0003f25310 */
[----:B------:R-:W0:Y:S01]  /*1950*/  @P0 LDC.64 R8, c[0x0][0x9a8] ;  /* 0x00026a00ff080b82 */ /* 0x000e220000000a00 */
[----:B------:R-:W-:-:S07]  /*1960*/  @P0 SHF.R.S32.HI R3, RZ, 0x1f, R211 ;  /* 0x0000001fff030819 */ /* 0x000fce00000114d3 */
[----:B------:R-:W1:Y:S01]  /*1970*/  @P1 LDC.64 R10, c[0x0][0x9b8] ;  /* 0x00026e00ff0a1b82 */ /* 0x000e620000000a00 */
[----:B------:R-:W-:-:S07]  /*1980*/  @P1 SHF.R.S32.HI R5, RZ, 0x1f, R211 ;  /* 0x0000001fff051819 */ /* 0x000fce00000114d3 */
[----:B------:R-:W2:Y:S08]  /*1990*/  @P0 LDC.64 R14, c[0x0][0x9b0] ;  /* 0x00026c00ff0e0b82 */ /* 0x000eb00000000a00 */
[----:B------:R-:W3:Y:S01]  /*19a0*/  @P1 LDC.64 R24, c[0x0][0x9c0] ;  /* 0x00027000ff181b82 */ /* 0x000ee20000000a00 */
[----:B0-----:R-:W-:Y:S01]  /*19b0*/  @P0 IMAD R0, R3, R8, RZ ;  /* 0x0000000803000224 */ /* 0x001fe200078e02ff */
[----:B------:R-:W-:-:S03]  /*19c0*/  @P0 SHF.R.S32.HI R3, RZ, 0x1f, R210 ;  /* 0x0000001fff030819 */ /* 0x000fc600000114d2 */
[----:B------:R-:W-:Y:S02]  /*19d0*/  @P0 IMAD R9, R211, R9, R0 ;  /* 0x00000009d3090224 */ /* 0x000fe400078e0200 */
[----:B-1----:R-:W-:Y:S02]  /*19e0*/  @P1 IMAD R6, R5, R10, RZ ;  /* 0x0000000a05061224 */ /* 0x002fe400078e02ff */
[----:B------:R-:W-:-:S04]  /*19f0*/  @P0 IMAD.WIDE.U32 R4, R211, R8, RZ ;  /* 0x00000008d3040225 */ /* 0x000fc800078e00ff */
[----:B------:R-:W-:Y:S01]  /*1a00*/  @P0 IMAD.IADD R5, R5, 0x1, R9 ;  /* 0x0000000105050824 */ /* 0x000fe200078e0209 */
[----:B------:R-:W-:Y:S01]  /*1a10*/  @P1 SHF.R.S32.HI R9, RZ, 0x1f, R210 ;  /* 0x0000001fff091819 */ /* 0x000fe200000114d2 */
[C---:B------:R-:W-:Y:S02]  /*1a20*/  @P1 IMAD R11, R211.reuse, R11, R6 ;  /* 0x0000000bd30b1224 */ /* 0x040fe400078e0206 */
[----:B------:R-:W-:-:S04]  /*1a30*/  @P1 IMAD.WIDE.U32 R6, R211, R10, RZ ;  /* 0x0000000ad3061225 */ /* 0x000fc800078e00ff */
[----:B--2---:R-:W-:Y:S02]  /*1a40*/  @P0 IMAD R3, R3, R14, RZ ;  /* 0x0000000e03030224 */ /* 0x004fe400078e02ff */
[----:B------:R-:W-:Y:S02]  /*1a50*/  @P1 IMAD.IADD R7, R7, 0x1, R11 ;  /* 0x0000000107071824 */ /* 0x000fe400078e020b */
[----:B---3--:R-:W-:Y:S02]  /*1a60*/  @P1 IMAD R0, R9, R24, RZ ;  /* 0x0000001809001224 */ /* 0x008fe400078e02ff */
[C---:B------:R-:W-:Y:S02]  /*1a70*/  @P0 IMAD R3, R210.reuse, R15, R3 ;  /* 0x0000000fd2030224 */ /* 0x040fe400078e0203 */
[----:B------:R-:W-:-:S04]  /*1a80*/  @P0 IMAD.WIDE.U32 R4, R210, R14, R4 ;  /* 0x0000000ed2040225 */ /* 0x000fc800078e0004 */
[C---:B------:R-:W-:Y:S02]  /*1a90*/  @P1 IMAD R11, R210.reuse, R25, R0 ;  /* 0x00000019d20b1224 */ /* 0x040fe400078e0200 */
        /* <DEDUP_REMOVED lines=16> */
[----:B------:R-:W0:Y:S01]  /*1ba0*/  SYNCS.PHASECHK.TRANS64.TRYWAIT P1, [UR39+0x28800], R4 ;  /* 0x02880004ff0075a7 */ /* 0x000e220008020167 */
[----:B--2---:R-:W-:-:S04]  /*1bb0*/  FMUL.FTZ R0, R3, R0 ;  /* 0x0000000003007220 */ /* 0x004fc80000410000 */
[----:B------:R-:W-:Y:S01]  /*1bc0*/  FMUL.FTZ R0, R0, UR4 ;  /* 0x0000000400007c20 */ /* 0x000fe20008410000 */
[----:B0-----:R-:W-:Y:S06]  /*1bd0*/  @!P1 BRA `(.L_x_931) ;  /* 0x000001a800d49947 */ /* 0x001fec0003800000 */
.L_x_1116:
[----:B------:R-:W-:Y:S05]  /*1be0*/  @!P0 BRA `(.L_x_932) ;  /* 0x0000000000048947 */ /* 0x000fea0003800000 */
[----:B------:R-:W-:Y:S01]  /*1bf0*/  BPT.TRAP 0x1 ;  /* 0x000000040000795c */ /* 0x000fe20000300000 */
.L_x_932:
[----:B0-----:R-:W-:Y:S02]  /*1c00*/  IMAD.U32 R4, RZ, RZ, UR37 ;  /* 0x00000025ff047e24 */ /* 0x001fe4000f8e00ff */
[----:B------:R-:W-:-:S03]  /*1c10*/  IMAD.U32 R3, RZ, RZ, UR36 ;  /* 0x00000024ff037e24 */ /* 0x000fc6000f8e00ff */
[----:B------:R-:W-:Y:S02]  /*1c20*/  LEA R4, R4, UR39, 0x3 ;  /* 0x0000002704047c11 */ /* 0x000fe4000f8e18ff */
[----:B------:R-:W-:-:S04]  /*1c30*/  SHF.L.U32 R3, R3, 0x1f, RZ ;  /* 0x0000001f03037819 */ /* 0x000fc800000006ff */
[----:B------:R0:W1:Y:S01]  /*1c40*/  SYNCS.PHASECHK.TRANS64.TRYWAIT P1, [R4+URZ+0x28830], R3 ;  /* 0x02883003040075a7 */ /* 0x000062000802017f */
[----:B------:R-:W-:Y:S05]  /*1c50*/  @!P0 BRA `(.L_x_933) ;  /* 0x0000000000048947 */ /* 0x000fea0003800000 */
[----:B------:R-:W-:Y:S01]  /*1c60*/  BPT.TRAP 0x1 ;  /* 0x000000040000795c */ /* 0x000fe20000300000 */
.L_x_933:
[----:B------:R-:W2:Y:S01]  /*1c70*/  S2R R5, SR_TID.X ;  /* 0x0000000000057919 */ /* 0x000ea20000002100 */
[----:B------:R-:W-:Y:S02]  /*1c80*/  LOP3.LUT R2, R2, 0xffffefff, RZ, 0xc0, !PT ;  /* 0xffffefff02027812 */ /* 0x000fe400078ec0ff */
[----:B--2---:R-:W-:-:S13]  /*1c90*/  LOP3.LUT P2, RZ, R5, 0x7f, RZ, 0xc0, !PT ;  /* 0x0000007f05ff7812 */ /* 0x004fda000784c0ff */
[----:B------:R-:W-:Y:S01]  /*1ca0*/  @P2 LOP3.LUT R2, R2, 0x1000, RZ, 0xfc, !PT ;  /* 0x0000100002022812 */ /* 0x000fe200078efcff */
[----:B-1----:R-:W-:Y:S06]  /*1cb0*/  @P1 BRA `(.L_x_934) ;  /* 0x0000000000081947 */ /* 0x002fec0003800000 */
[----:B------:R-:W1:Y:S02]  /*1cc0*/  SYNCS.PHASECHK.TRANS64.TRYWAIT P1, [R4+URZ+0x28830], R3 ;  /* 0x02883003040075a7 */ /* 0x000e64000802017f */
[----:B-1----:R-:W-:Y:S05]  /*1cd0*/  @!P1 BRA `(.L_x_935) ;  /* 0x000001a800ac9947 */ /* 0x002fea0003800000 */
.L_x_934:
[----:B------:R-:W-:Y:S05]  /*1ce0*/  WARPSYNC.ALL ;  /* 0x0000000000007948 */ /* 0x000fea0003800000 */
[----:B------:R-:W-:Y:S01]  /*1cf0*/  UIADD3 UR4, UR39, 0x1c400, URZ ;  /* 0x0001c40027047890 */ /* 0x000fe2000fffe03f */
[----:B------:R-:W-:Y:S01]  /*1d00*/  WARPGROUP.ARRIVE ;  /* 0x00000000000079c5 */ /* 0x000fe20000000000 */
[----:B------:R-:W-:-:S05]  /*1d10*/  ULOP3.LUT UR8, UR41, 0x10000, URZ, 0xfc, !UPT ;  /* 0x0001000029087892 */ /* 0x000fca000f8efc3f */
[----:B------:R-:W2:Y:S01]  /*1d20*/  S2R R10, SR_TID.X ;  /* 0x00000000000a7919 */ /* 0x000ea20000002100 */
[----:B------:R-:W-:Y:S01]  /*1d30*/  USHF.R.U32.HI UR4, URZ, 0x4, UR4 ;  /* 0x000000043f047899 */ /* 0x000fe20008011604 */
[----:B------:R-:W-:Y:S01]  /*1d40*/  LOP3.LUT R2, R2, 0xfffff7ff, RZ, 0xc0, !PT ;  /* 0xfffff7ff02027812 */ /* 0x000fe200078ec0ff */
[----:B------:R-:W-:Y:S01]  /*1d50*/  UMOV UR9, 0x40000040 ;  /* 0x4000004000097882 */ /* 0x000fe20000000000 */
[----:B------:R-:W-:Y:S01]  /*1d60*/  UMOV UR11, 0x40000040 ;  /* 0x40000040000b7882 */ /* 0x000fe20000000000 */
[----:B------:R-:W-:Y:S02]  /*1d70*/  ULOP3.LUT UR4, UR4, 0x3fff, URZ, 0xc0, !UPT ;  /* 0x00003fff04047892 */ /* 0x000fe4000f8ec03f */
[----:B------:R-:W-:Y:S02]  /*1d80*/  UIADD3 UR12, UR8, 0x2, URZ ;  /* 0x00000002080c7890 */ /* 0x000fe4000fffe03f */
[----:B------:R-:W-:Y:S01]  /*1d90*/  ULOP3.LUT UR20, UR4, 0x10000, URZ, 0xfc, !UPT ;  /* 0x0001000004147892 */ /* 0x000fe2000f8efc3f */
[----:B------:R-:W-:Y:S01]  /*1da0*/  UMOV UR13, 0x40000040 ;  /* 0x40000040000d7882 */ /* 0x000fe20000000000 */
[----:B------:R-:W-:-:S02]  /*1db0*/  UMOV UR15, 0x40000040 ;  /* 0x40000040000f7882 */ /* 0x000fc40000000000 */
[----:B------:R-:W-:Y:S02]  /*1dc0*/  UIMAD UR10, UR37, 0x600, UR20 ;  /* 0x00000600250a78a4 */ /* 0x000fe4000f8e0214 */
[----:B------:R-:W-:Y:S02]  /*1dd0*/  UIADD3 UR16, UR8, 0x4, URZ ;  /* 0x0000000408107890 */ /* 0x000fe4000fffe03f */
[----:B------:R-:W-:Y:S02]  /*1de0*/  UIADD3 UR14, UR10, 0x2, URZ ;  /* 0x000000020a0e7890 */ /* 0x000fe4000fffe03f */
[----:B------:R-:W-:Y:S01]  /*1df0*/  UIADD3 UR18, UR10, 0x4, URZ ;  /* 0x000000040a127890 */ /* 0x000fe2000fffe03f */
[----:B------:R-:W-:Y:S02]  /*1e00*/  UMOV UR17, 0x40000040 ;  /* 0x4000004000117882 */ /* 0x000fe40000000000 */
[----:B------:R-:W-:Y:S01]  /*1e10*/  QGMMA.64x192x32.F32.E4M3.E4M3 R24, gdesc[UR8], RZ, !UPT, gsb0 ;  /* 0x02e00000081879f3 */ /* 0x000fe2000c0008ff */
[----:B------:R-:W-:Y:S01]  /*1e20*/  UMOV UR19, 0x40000040 ;  /* 0x4000004000137882 */ /* 0x000fe20000000000 */
[----:B------:R-:W-:-:S02]  /*1e30*/  UIADD3 UR4, UR8, 0x6, URZ ;  /* 0x0000000608047890 */ /* 0x000fc4000fffe03f */
[----:B------:R-:W-:Y:S01]  /*1e40*/  UIADD3 UR6, UR10, 0x6, URZ ;  /* 0x000000060a067890 */ /* 0x000fe2000fffe03f */
[----:B------:R-:W-:Y:S01]  /*1e50*/  UMOV UR5, 0x40000040 ;  /* 0x4000004000057882 */ /* 0x000fe20000000000 */
[----:B------:R-:W-:Y:S01]  /*1e60*/  UMOV UR7, 0x40000040 ;  /* 0x4000004000077882 */ /* 0x000fe20000000000 */
[----:B--2---:R-:W-:Y:S02]  /*1e70*/  LOP3.LUT P1, RZ, R10, 0x7f, RZ, 0xc0, !PT ;  /* 0x0000007f0aff7812 */ /* 0x004fe4000782c0ff */
[----:B------:R-:W2:Y:S11]  /*1e80*/  LDC.64 R10, c[0x0][0x9e0] ;  /* 0x00027800ff0a7b82 */ /* 0x000eb60000000a00 */
[----:B01----:R-:W-:-:S05]  /*1e90*/  @!P1 VIADD R4, R4, 0x28840 ;  /* 0x0002884004049836 */ /* 0x003fca0000000000 */
[----:B------:R-:W-:Y:S01]  /*1ea0*/  @!P1 PRMT R4, RZ, 0x654, R4 ;  /* 0x00000654ff049816 */ /* 0x000fe20000000004 */
[----:B------:R-:W-:Y:S02]  /*1eb0*/  WARPGROUP.DEPBAR.LE gsb0, 0x0 ;  /* 0x00008000000079c5 */ /* 0x000fe40000010000 */
[----:B------:R-:W-:-:S06]  /*1ec0*/  WARPGROUP.ARRIVE ;  /* 0x00000000000079c5 */ /* 0x000fcc0000000000 */
[----:B------:R-:W-:Y:S03]  /*1ed0*/  QGMMA.64x192x32.F32.E4M3.E4M3 R24, gdesc[UR12], R24, gsb0 ;  /* 0x02e000000c1879f3 */ /* 0x000fe60008000818 */
[----:B------:R-:W-:Y:S02]  /*1ee0*/  WARPGROUP.DEPBAR.LE gsb0, 0x0 ;  /* 0x00008000000079c5 */ /* 0x000fe40000010000 */
[----:B------:R-:W-:-:S15]  /*1ef0*/  WARPGROUP.ARRIVE ;  /* 0x00000000000079c5 */ /* 0x000fde0000000000 */
[----:B------:R-:W-:Y:S03]  /*1f00*/  QGMMA.64x192x32.F32.E4M3.E4M3 R24, gdesc[UR16], R24, gsb0 ;  /* 0x02e00000101879f3 */ /* 0x000fe60008000818 */
[----:B------:R-:W-:Y:S02]  /*1f10*/  WARPGROUP.DEPBAR.LE gsb0, 0x0 ;  /* 0x00008000000079c5 */ /* 0x000fe40000010000 */
[----:B------:R-:W-:-:S15]  /*1f20*/  WARPGROUP.ARRIVE ;  /* 0x00000000000079c5 */ /* 0x000fde0000000000 */
[----:B------:R-:W-:Y:S01]  /*1f30*/  QGMMA.64x192x32.F32.E4M3.E4M3 R24, gdesc[UR4], R24, gsb0 ;  /* 0x02e00000041879f3 */ /* 0x000fe20008000818 */
[----:B------:R-:W-:Y:S02]  /*1f40*/  ULDC UR6, c[0x0][0x9dc] ;  /* 0x0002770000067ab9 */ /* 0x000fe40000000800 */
[----:B------:R-:W-:Y:S01]  /*1f50*/  ULOP3.LUT UR6, URZ, UR6, URZ, 0x33, !UPT ;  /* 0x000000063f067292 */ /* 0x000fe2000f8e333f */
[----:B------:R-:W-:Y:S02]  /*1f60*/  WARPGROUP.DEPBAR.LE gsb0, 0x0 ;  /* 0x00008000000079c5 */ /* 0x000fe40000010000 */
[C---:B------:R-:W-:Y:S01]  /*1f70*/  FMUL.FTZ R7, R0.reuse, R30 ;  /* 0x0000001e00077220 */ /* 0x040fe20000410000 */
[C---:B------:R-:W-:Y:S01]  /*1f80*/  FMUL.FTZ R30, R0.reuse, R54 ;  /* 0x00000036001e7220 */ /* 0x040fe20000410000 */
[C---:B------:R-:W-:Y:S01]  /*1f90*/  FMUL.FTZ R54, R0.reuse, R94 ;  /* 0x0000005e00367220 */ /* 0x040fe20000410000 */
[----:B------:R-:W-:Y:S02]  /*1fa0*/  IMAD.MOV.U32 R94, RZ, RZ, -0xc0 ;  /* 0xffffff40ff5e7424 */ /* 0x000fe400078e00ff */
[C---:B------:R-:W-:Y:S01]  /*1fb0*/  FMUL.FTZ R126, R0.reuse, R33 ;  /* 0x00000021007e7220 */ /* 0x040fe20000410000 */
[C---:B------:R-:W-:Y:S01]  /*1fc0*/  FMUL.FTZ R33, R0.reuse, R63 ;  /* 0x0000003f00217220 */ /* 0x040fe20000410000 */
[----:B------:R-:W-:Y:S01]  /*1fd0*/  FMUL.FTZ R63, R0, R64 ;  /* 0x00000040003f7220 */ /* 0x000fe20000410000 */
[----:B------:R-:W-:-:S02]  /*1fe0*/  IMAD R94, R123, R94, 0xc0 ;  /* 0x000000c07b5e7424 */ /* 0x000fc400078e025e */
        /* <DEDUP_REMOVED lines=61> */
[----:B------:R-:W-:-:S02]  /*23c0*/  IMAD.IADD R24, R18, 0x1, R94 ;  /* 0x0000000112187824 */ /* 0x000fc400078e025e */
        /* <DEDUP_REMOVED lines=30> */
[----:B--2---:R-:W-:Y:S01]  /*25b0*/  ISETP.GE.AND P1, PT, R11, 0x1, PT ;  /* 0x000000010b00780c */ /* 0x004fe20003f26270 */
[----:B------:R-:W1:Y:S01]  /*25c0*/  MUFU.TANH R6, R6 ;  /* 0x0000000600067308 */ /* 0x000e620000002400 */
[----:B------:R-:W-:-:S02]  /*25d0*/  IMAD R161, R17, -0x2, R24 ;  /* 0xfffffffe11a17824 */ /* 0x000fc400078e0218 */
[----:B------:R-:W-:Y:S01]  /*25e0*/  IMAD R90, R17, -0x2, R94 ;  /* 0xfffffffe115a7824 */ /* 0x000fe200078e025e */
[----:B0-----:R-:W-:-:S04]  /*25f0*/  IADD3 R4, -R19, 0x1, R24 ;  /* 0x0000000113047810 */ /* 0x001fc80007ffe118 */
[----:B------:R-:W0:Y:S01]  /*2600*/  MUFU.TANH R120, R120 ;  /* 0x0000007800787308 */ /* 0x000e220000002400 */
[----:B------:R-:W-:-:S03]  /*2610*/  IMAD R25, R17, -0x2, R4 ;  /* 0xfffffffe11197824 */ /* 0x000fc600078e0204 */
[----:B------:R-:W-:Y:S01]  /*2620*/  @P1 LOP3.LUT R2, R2, 0x800, RZ, 0xfc, !PT ;  /* 0x0000080002021812 */ /* 0x000fe200078efcff */
[----:B------:R-:W-:Y:S02]  /*2630*/  IMAD R4, R209, 0x80, R220 ;  /* 0x00000080d1047824 */ /* 0x000fe400078e02dc */
[C---:B------:R-:W-:Y:S01]  /*2640*/  IMAD.IADD R100, R25.reuse, 0x1, R10 ;  /* 0x0000000119647824 */ /* 0x040fe200078e020a */
[----:B------:R-:W2:Y:S01]  /*2650*/  MUFU.TANH R3, R3 ;  /* 0x0000000300037308 */ /* 0x000ea20000002400 */
[----:B------:R-:W-:-:S03]  /*2660*/  VIADD R163, R25, UR6 ;  /* 0x0000000619a37c36 */ /* 0x000fc60008000000 */
[----:B------:R-:W-:Y:S01]  /*2670*/  VIADDMNMX R96, R4, R100, R161, PT ;  /* 0x0000006404607246 */ /* 0x000fe200038001a1 */
[----:B------:R-:W-:-:S03]  /*2680*/  IMAD.IADD R98, R163, 0x1, R4 ;  /* 0x00000001a3627824 */ /* 0x000fc600078e0204 */
[----:B------:R-:W3:Y:S08]  /*2690*/  MUFU.TANH R5, R5 ;  /* 0x0000000500057308 */ /* 0x000ef00000002400 */
[----:B------:R-:W4:Y:S08]  /*26a0*/  MUFU.TANH R122, R122 ;  /* 0x0000007a007a7308 */ /* 0x000f300000002400 */
[----:B------:R-:W0:Y:S08]  /*26b0*/  MUFU.TANH R124, R124 ;  /* 0x0000007c007c7308 */ /* 0x000e300000002400 */
        /* <DEDUP_REMOVED lines=89> */
[----:B------:R-:W0:Y:S01]  /*2c50*/  MUFU.TANH R46, R46 ;  /* 0x0000002e002e7308 */ /* 0x000e220000002400 */
[----:B-1234-:R-:W-:Y:S05]  /*2c60*/  @!P1 BRA `(.L_x_936) ;  /* 0x00000000004c9947 */ /* 0x01efea0003800000 */
[----:B------:R-:W-:Y:S01]  /*2c70*/  IADD3 R89, -R19, R18, R4 ;  /* 0x0000001213597210 */ /* 0x000fe20007ffe104 */
[----:B------:R-:W-:Y:S03]  /*2c80*/  BSSY B0, `(.L_x_937) ;  /* 0x000000e000007945 */ /* 0x000fe60003800000 */
        /* <DEDUP_REMOVED lines=9> */
.L_x_938:
[----:B------:R-:W-:-:S13]  /*2d20*/  ISETP.NE.AND P1, PT, R11, 0x1, PT ;  /* 0x000000010b00780c */ /* 0x000fda0003f25270 */
[----:B------:R-:W1:Y:S02]  /*2d30*/  @P1 LDC.64 R24, c[0x0][0x9e8] ;  /* 0x00027a00ff181b82 */ /* 0x000e640000000a00 */
[----:B-1----:R-:W-:-:S05]  /*2d40*/  @P1 IMAD.HI.U32 R24, R89, R24, RZ ;  /* 0x0000001859181227 */ /* 0x002fca00078e00ff */
[----:B------:R-:W-:-:S07]  /*2d50*/  @P1 SHF.R.U32.HI R89, RZ, R25, R24 ;  /* 0x00000019ff591219 */ /* 0x000fce0000011618 */
.L_x_939:
[----:B------:R-:W-:Y:S05]  /*2d60*/  BSYNC B0 ;  /* 0x0000000000007941 */ /* 0x000fea0003800000 */
.L_x_937:
[----:B------:R-:W-:-:S05]  /*2d70*/  IMAD R89, R89, R11, R90 ;  /* 0x0000000b59597224 */ /* 0x000fca00078e025a */
[----:B------:R-:W-:Y:S02]  /*2d80*/  VIMNMX R98, R98, R89, !PT ;  /* 0x0000005962627248 */ /* 0x000fe40007fe0100 */
[----:B------:R-:W-:-:S07]  /*2d90*/  VIADDMNMX R96, R89, R11, R96, PT ;  /* 0x0000000b59607246 */ /* 0x000fce0003800160 */
.L_x_936:
[C---:B------:R-:W-:Y:S02]  /*2da0*/  ISETP.GE.AND P1, PT, R94.reuse, 0x2, PT ;  /* 0x000000025e00780c */ /* 0x040fe40003f26270 */
[----:B------:R-:W-:Y:S02]  /*2db0*/  ISETP.GE.AND P2, PT, R94, 0x9, PT ;  /* 0x000000095e00780c */ /* 0x000fe40003f46270 */
[C---:B------:R-:W-:Y:S02]  /*2dc0*/  ISETP.GT.AND P3, PT, R98.reuse, 0x1, !P1 ;  /* 0x000000016200780c */ /* 0x040fe40004f64270 */
[----:B------:R-:W-:Y:S02]  /*2dd0*/  ISETP.GT.AND P4, PT, R98, 0x8, !P2 ;  /* 0x000000086200780c */ /* 0x000fe40005784270 */
[C---:B------:R-:W-:Y:S02]  /*2de0*/  ISETP.LT.OR P3, PT, R96.reuse, 0x2, P3 ;  /* 0x000000026000780c */ /* 0x040fe40001f61670 */
[----:B------:R-:W-:-:S02]  /*2df0*/  ISETP.LT.OR P4, PT, R96, 0x9, P4 ;  /* 0x000000096000780c */ /* 0x000fc40002781670 */
[----:B0-----:R-:W-:Y:S02]  /*2e00*/  FSEL R93, R120, -INF , !P3 ;  /* 0xff800000785d7808 */ /* 0x001fe40005800000 */
[----:B------:R-:W-:Y:S02]  /*2e10*/  ISETP.GE.AND P3, PT, R94, 0xa, PT ;  /* 0x0000000a5e00780c */ /* 0x000fe40003f66270 */
        /* <DEDUP_REMOVED lines=144> */
[----:B------:R-:W-:Y:S02]  /*3720*/  IADD3 R64, R163, 0x8, R4 ;  /* 0x00000008a3407810 */ /* 0x000fe40007ffe004 */
        /* <DEDUP_REMOVED lines=79> */
[----:B------:R-:W-:-:S04]  /*3c20*/  ISETP.GE.AND P6, PT, R94, 0xba, PT ;  /* 0x000000ba5e00780c */ /* 0x000fc80003fc6270 */
[----:B------:R-:W-:Y:S02]  /*3c30*/  P2R R70, PR, RZ, 0x40 ;  /* 0x00000040ff467803 */ /* 0x000fe40000000000 */
[----:B------:R-:W-:Y:S02]  /*3c40*/  ISETP.GT.AND P6, PT, R98, 0xb9, !P6 ;  /* 0x000000b96200780c */ /* 0x000fe400077c4270 */
[----:B------:R-:W-:Y:S02]  /*3c50*/  VIADDMNMX R6, R6, R100, R161, PT ;  /* 0x0000006406067246 */ /* 0x000fe400038001a1 */
[----:B------:R-:W-:-:S04]  /*3c60*/  ISETP.LT.OR P6, PT, R96, 0xba, P6 ;  /* 0x000000ba6000780c */ /* 0x000fc800037c1670 */
[----:B------:R-:W-:Y:S02]  /*3c70*/  FSEL R91, R91, -INF , !P6 ;  /* 0xff8000005b5b7808 */ /* 0x000fe40007000000 */
[----:B------:R-:W-:-:S13]  /*3c80*/  ISETP.GE.AND P6, PT, R11, 0x1, PT ;  /* 0x000000010b00780c */ /* 0x000fda0003fc6270 */
[----:B------:R-:W-:Y:S05]  /*3c90*/  @!P6 BRA `(.L_x_940) ;  /* 0x000000000050e947 */ /* 0x000fea0003800000 */
[----:B------:R-:W-:Y:S01]  /*3ca0*/  IADD3 R24, R18, 0x8, R4 ;  /* 0x0000000812187810 */ /* 0x000fe20007ffe004 */
[----:B------:R-:W-:Y:S04]  /*3cb0*/  BSSY B0, `(.L_x_941) ;  /* 0x000000f000007945 */ /* 0x000fe80003800000 */
[----:B------:R-:W-:-:S05]  /*3cc0*/  IMAD.IADD R161, R24, 0x1, -R19 ;  /* 0x0000000118a17824 */ /* 0x000fca00078e0a13 */
        /* <DEDUP_REMOVED lines=9> */
.L_x_942:
[----:B------:R-:W-:-:S13]  /*3d60*/  ISETP.NE.AND P6, PT, R11, 0x1, PT ;  /* 0x000000010b00780c */ /* 0x000fda0003fc5270 */
[----:B------:R-:W0:Y:S02]  /*3d70*/  @P6 LDC.64 R24, c[0x0][0x9e8] ;  /* 0x00027a00ff186b82 */ /* 0x000e240000000a00 */
[----:B0-----:R-:W-:-:S05]  /*3d80*/  @P6 IMAD.HI.U32 R24, R161, R24, RZ ;  /* 0x00000018a1186227 */ /* 0x001fca00078e00ff */
[----:B------:R-:W-:-:S07]  /*3d90*/  @P6 SHF.R.U32.HI R161, RZ, R25, R24 ;  /* 0x00000019ffa16219 */ /* 0x000fce0000011618 */
.L_x_943:
[----:B------:R-:W-:Y:S05]  /*3da0*/  BSYNC B0 ;  /* 0x0000000000007941 */ /* 0x000fea0003800000 */
.L_x_941:
[----:B------:R-:W-:-:S05]  /*3db0*/  IMAD R161, R161, R11, R90 ;  /* 0x0000000ba1a17224 */ /* 0x000fca00078e025a */
[----:B------:R-:W-:Y:S02]  /*3dc0*/  VIMNMX R64, R64, R161, !PT ;  /* 0x000000a140407248 */ /* 0x000fe40007fe0100 */
[----:B------:R-:W-:-:S07]  /*3dd0*/  VIADDMNMX R6, R161, R11, R6, PT ;  /* 0x0000000ba1067246 */ /* 0x000fce0003800106 */
.L_x_940:
        /* <DEDUP_REMOVED lines=124> */
[----:B------:R-:W-:Y:S01]  /*45a0*/  ISETP.NE.AND P6, PT, R74, RZ, PT ;  /* 0x000000ff4a00720c */ /* 0x000fe20003fc5270 */
[----:B------:R-:W-:Y:S01]  /*45b0*/  IMAD.U32 R74, RZ, RZ, UR7 ;  /* 0x00000007ff4a7e24 */ /* 0x000fe2000f8e00ff */
        /* <DEDUP_REMOVED lines=25> */
[----:B------:R-:W0:Y:S01]  /*4750*/  SHFL.BFLY PT, R9, R8, 0x2, 0x1f ;  /* 0x0c401f0008097f89 */ /* 0x000e2200000e0000 */
        /* <DEDUP_REMOVED lines=11> */
[----:B0-----:R-:W-:Y:S02]  /*4810*/  FMNMX.FTZ R12, R8, R9, !PT ;  /* 0x00000009080c7209 */ /* 0x001fe40007810000 */
[----:B------:R-:W-:Y:S02]  /*4820*/  FSEL R43, R43, -INF , !P1 ;  /* 0xff8000002b2b7808 */ /* 0x000fe40004800000 */
[----:B------:R-:W-:Y:S01]  /*4830*/  ISETP.NE.AND P1, PT, R150, RZ, PT ;  /* 0x000000ff9600720c */ /* 0x000fe20003f25270 */
[----:B------:R-:W0:Y:S03]  /*4840*/  SHFL.BFLY PT, R9, R12, 0x1, 0x1f ;  /* 0x0c201f000c097f89 */ /* 0x000e2600000e0000 */
[----:B------:R-:W-:-:S04]  /*4850*/  ISETP.GT.AND P1, PT, R64, 0x70, !P1 ;  /* 0x000000704000780c */ /* 0x000fc80004f24270 */
[----:B------:R-:W-:-:S04]  /*4860*/  ISETP.LT.OR P1, PT, R6, 0x71, P1 ;  /* 0x000000710600780c */ /* 0x000fc80000f21670 */
[----:B------:R-:W-:Y:S02]  /*4870*/  FSEL R31, R48, -INF , !P1 ;  /* 0xff800000301f7808 */ /* 0x000fe40004800000 */
[----:B------:R-:W-:-:S04]  /*4880*/  ISETP.NE.AND P1, PT, R152, RZ, PT ;  /* 0x000000ff9800720c */ /* 0x000fc80003f25270 */
[----:B------:R-:W-:-:S04]  /*4890*/  ISETP.GT.AND P1, PT, R64, 0x71, !P1 ;  /* 0x000000714000780c */ /* 0x000fc80004f24270 */
[----:B------:R-:W-:Y:S02]  /*48a0*/  ISETP.LT.OR P1, PT, R6, 0x72, P1 ;  /* 0x000000720600780c */ /* 0x000fe40000f21670 */
[----:B0-----:R-:W-:Y:S02]  /*48b0*/  FMNMX.FTZ R9, R12, R9, !PT ;  /* 0x000000090c097209 */ /* 0x001fe40007810000 */
[----:B------:R-:W-:Y:S02]  /*48c0*/  FSEL R47, R47, -INF , !P1 ;  /* 0xff8000002f2f7808 */ /* 0x000fe40004800000 */
[----:B------:R-:W-:Y:S01]  /*48d0*/  ISETP.GT.AND P1, PT, R64, 0x78, !P3 ;  /* 0x000000784000780c */ /* 0x000fe20005f24270 */
[----:B------:R-:W-:-:S01]  /*48e0*/  FFMA.FTZ R36, R9, R74, -8 ;  /* 0xc100000009247423 */ /* 0x000fc2000001004a */
        /* <DEDUP_REMOVED lines=77> */
[----:B------:R-:W-:Y:S01]  /*4dc0*/  ISETP.GT.AND P2, PT, R64, 0xb9, !P6 ;  /* 0x000000b94000780c */ /* 0x000fe20007744270 */
[--C-:B------:R-:W-:Y:S01]  /*4dd0*/  FFMA.FTZ R64, R67, R74, -R36.reuse ;  /* 0x0000004a43407223 */ /* 0x100fe20000010824 */
[----:B------:R-:W-:Y:S01]  /*4de0*/  FMNMX.FTZ R8, R193, R8, !PT ;  /* 0x00000008c1087209 */ /* 0x000fe20007810000 */
[-CC-:B------:R-:W-:Y:S01]  /*4df0*/  FFMA.FTZ R99, R101, R74.reuse, -R36.reuse ;  /* 0x0000004a65637223 */ /* 0x180fe20000010824 */
[----:B------:R-:W-:Y:S01]  /*4e00*/  ISETP.LT.OR P2, PT, R6, 0xba, P2 ;  /* 0x000000ba0600780c */ /* 0x000fe20001741670 */
[--C-:B------:R-:W-:Y:S01]  /*4e10*/  FFMA.FTZ R6, R87, R74, -R36.reuse ;  /* 0x0000004a57067223 */ /* 0x100fe20000010824 */
[----:B------:R-:W-:Y:S01]  /*4e20*/  FMNMX.FTZ R8, R177, R8, !PT ;  /* 0x00000008b1087209 */ /* 0x000fe20007810000 */
[----:B------:R-:W-:Y:S01]  /*4e30*/  MUFU.EX2 R20, R20 ;  /* 0x0000001400147308 */ /* 0x000fe20000000800 */
[----:B------:R-:W-:Y:S01]  /*4e40*/  FSEL R129, R46, -INF , !P2 ;  /* 0xff8000002e817808 */ /* 0x000fe20005000000 */
[--C-:B------:R-:W-:Y:S01]  /*4e50*/  FFMA.FTZ R62, R71, R74, -R36.reuse ;  /* 0x0000004a473e7223 */ /* 0x100fe20000010824 */
[----:B------:R-:W-:Y:S01]  /*4e60*/  FMNMX.FTZ R8, R175, R8, !PT ;  /* 0x00000008af087209 */ /* 0x000fe20007810000 */
[-CC-:B------:R-:W-:Y:S01]  /*4e70*/  FFMA.FTZ R97, R103, R74.reuse, -R36.reuse ;  /* 0x0000004a67617223 */ /* 0x180fe20000010824 */
[----:B------:R-:W-:-:S01]  /*4e80*/  FFMA.FTZ R30, R131, R74, -R36 ;  /* 0x0000004a831e7223 */ /* 0x000fc20000010824 */
[--C-:B------:R-:W-:Y:S01]  /*4e90*/  FFMA.FTZ R103, R105, R74, -R36.reuse ;  /* 0x0000004a69677223 */ /* 0x100fe20000010824 */
[----:B------:R-:W-:Y:S01]  /*4ea0*/  FMNMX.FTZ R8, R25, R8, !PT ;  /* 0x0000000819087209 */ /* 0x000fe20007810000 */
[----:B------:R-:W0:Y:S01]  /*4eb0*/  MUFU.EX2 R95, R95 ;  /* 0x0000005f005f7308 */ /* 0x000e220000000800 */
        /* <DEDUP_REMOVED lines=24> */
[----:B0-----:R-:W-:Y:S01]  /*5040*/  F2FP.SATFINITE.E4M3.F32.PACK_AB_MERGE_C R204, R95, R20, RZ ;  /* 0x000000145fcc723e */ /* 0x001fe200048070ff */
[--C-:B------:R-:W-:Y:S01]  /*5050*/  FFMA.FTZ R50, R143, R74, -R36.reuse ;  /* 0x0000004a8f327223 */ /* 0x100fe20000010824 */
[----:B------:R-:W-:Y:S01]  /*5060*/  FMNMX.FTZ R8, R167, R8, !PT ;  /* 0x00000008a7087209 */ /* 0x000fe20007810000 */
[-C--:B------:R-:W-:Y:S01]  /*5070*/  FFMA.FTZ R115, R145, R74.reuse, -R36 ;  /* 0x0000004a91737223 */ /* 0x080fe20000010824 */
[----:B------:R-:W-:Y:S01]  /*5080*/  F2FP.SATFINITE.E4M3.F32.PACK_AB_MERGE_C R204, R12, R3, R204 ;  /* 0x000000030ccc723e */ /* 0x000fe200048070cc */
        /* <DEDUP_REMOVED lines=22> */
[----:B------:R-:W-:Y:S01]  /*51f0*/  FFMA.FTZ R73, R73, R74, -R36 ;  /* 0x0000004a49497223 */ /* 0x000fe20000010824 */
[----:B------:R-:W-:Y:S01]  /*5200*/  F2FP.SATFINITE.E4M3.F32.PACK_AB_MERGE_C R206, R93, R14, R206 ;  /* 0x0000000e5dce723e */ /* 0x000fe200048070ce */
[--C-:B------:R-:W-:Y:S01]  /*5210*/  FFMA.FTZ R65, R65, R74, -R36.reuse ;  /* 0x0000004a41417223 */ /* 0x100fe20000010824 */
[----:B------:R-:W-:Y:S01]  /*5220*/  FMNMX.FTZ R8, R161, R8, !PT ;  /* 0x00000008a1087209 */ /* 0x000fe20007810000 */
[----:B------:R-:W-:Y:S01]  /*5230*/  MUFU.EX2 R30, R30 ;  /* 0x0000001e001e7308 */ /* 0x000fe20000000800 */
[----:B------:R-:W-:-:S01]  /*5240*/  FFMA.FTZ R63, R63, R74, -R36 ;  /* 0x0000004a3f3f7223 */ /* 0x000fc20000010824 */
[----:B------:R-:W-:Y:S01]  /*5250*/  FFMA.FTZ R36, R91, R74, -R36 ;  /* 0x0000004a5b247223 */ /* 0x000fe20000010824 */
[----:B------:R-:W-:-:S02]  /*5260*/  FMNMX.FTZ R8, R35, R8, !PT ;  /* 0x0000000823087209 */ /* 0x000fc40007810000 */
[----:B------:R-:W-:Y:S02]  /*5270*/  ISETP.GE.AND P6, PT, R11, 0x1, PT ;  /* 0x000000010b00780c */ /* 0x000fe40003fc6270 */
        /* <DEDUP_REMOVED lines=41> */
[----:B------:R-:W-:Y:S04]  /*5510*/  MUFU.EX2 R113, R113 ;  /* 0x0000007100717308 */ /* 0x000fe80000000800 */
[----:B------:R-:W0:Y:S04]  /*5520*/  SHFL.BFLY PT, R87, R8, 0x2, 0x1f ;  /* 0x0c401f0008577f89 */ /* 0x000e2800000e0000 */
[----:B------:R-:W-:Y:S08]  /*5530*/  MUFU.EX2 R50, R50 ;  /* 0x0000003200327308 */ /* 0x000ff00000000800 */
[----:B------:R-:W-:Y:S08]  /*5540*/  MUFU.EX2 R115, R115 ;  /* 0x0000007300737308 */ /* 0x000ff00000000800 */
[----:B------:R-:W-:Y:S01]  /*5550*/  MUFU.EX2 R52, R52 ;  /* 0x0000003400347308 */ /* 0x000fe20000000800 */
[----:B0-----:R-:W-:-:S07]  /*5560*/  FMNMX.FTZ R87, R8, R87, !PT ;  /* 0x0000005708577209 */ /* 0x001fce0007810000 */
[----:B------:R-:W-:Y:S01]  /*5570*/  MUFU.EX2 R117, R117 ;  /* 0x0000007500757308 */ /* 0x000fe20000000800 */
[----:B------:R-:W0:Y:S07]  /*5580*/  SHFL.BFLY PT, R8, R87, 0x1, 0x1f ;  /* 0x0c201f0057087f89 */ /* 0x000e2e00000e0000 */
[----:B------:R-:W-:Y:S08]  /*5590*/  MUFU.EX2 R56, R56 ;  /* 0x0000003800387308 */ /* 0x000ff00000000800 */
[----:B------:R-:W-:Y:S08]  /*55a0*/  MUFU.EX2 R125, R125 ;  /* 0x0000007d007d7308 */ /* 0x000ff00000000800 */
[----:B------:R-:W-:Y:S01]  /*55b0*/  MUFU.EX2 R54, R54 ;  /* 0x0000003600367308 */ /* 0x000fe20000000800 */
[----:B0-----:R-:W-:-:S04]  /*55c0*/  FMNMX.FTZ R8, R87, R8, !PT ;  /* 0x0000000857087209 */ /* 0x001fc80007810000 */
[C---:B------:R-:W-:Y:S01]  /*55d0*/  FSETP.NEU.FTZ.AND P1, PT, R8.reuse, -INF , PT ;  /* 0xff8000000800780b */ /* 0x040fe20003f3d000 */
[----:B------:R-:W-:-:S02]  /*55e0*/  FFMA.FTZ R66, R8, R74, -8 ;  /* 0xc100000008427423 */ /* 0x000fc4000001004a */
[----:B------:R-:W-:Y:S03]  /*55f0*/  MUFU.EX2 R119, R119 ;  /* 0x0000007700777308 */ /* 0x000fe60000000800 */
[----:B------:R-:W-:-:S05]  /*5600*/  FSEL R66, R66, RZ, P1 ;  /* 0x000000ff42427208 */ /* 0x000fca0000800000 */
[-CC-:B------:R-:W-:Y:S01]  /*5610*/  FFMA.FTZ R38, R38, R74.reuse, -R66.reuse ;  /* 0x0000004a26267223 */ /* 0x180fe20000010842 */
[----:B------:R-:W-:-:S01]  /*5620*/  FFMA.FTZ R67, R181, R74, -R66 ;  /* 0x0000004ab5437223 */ /* 0x000fc20000010842 */
[-CC-:B------:R-:W-:Y:S01]  /*5630*/  FFMA.FTZ R68, R179, R74.reuse, -R66.reuse ;  /* 0x0000004ab3447223 */ /* 0x180fe20000010842 */
[----:B------:R-:W-:-:S01]  /*5640*/  FFMA.FTZ R90, R39, R74, -R66 ;  /* 0x0000004a275a7223 */ /* 0x000fc20000010842 */
[----:B------:R-:W-:Y:S01]  /*5650*/  FADD.FTZ R39, R3, R12 ;  /* 0x0000000c03277221 */ /* 0x000fe20000010000 */
[----:B------:R-:W-:-:S01]  /*5660*/  FFMA.FTZ R71, R7, R74, -R66 ;  /* 0x0000004a07477223 */ /* 0x000fc20000010842 */
[----:B------:R-:W-:Y:S01]  /*5670*/  MUFU.EX2 R38, R38 ;  /* 0x0000002600267308 */ /* 0x000fe20000000800 */
[----:B------:R-:W-:-:S01]  /*5680*/  FFMA.FTZ R7, R193, R74, -R66 ;  /* 0x0000004ac1077223 */ /* 0x000fc20000010842 */
[----:B------:R-:W-:Y:S01]  /*5690*/  FADD.FTZ R94, R20, R39 ;  /* 0x00000027145e7221 */ /* 0x000fe20000010000 */
[----:B------:R-:W-:-:S01]  /*56a0*/  FFMA.FTZ R70, R177, R74, -R66 ;  /* 0x0000004ab1467223 */ /* 0x000fc20000010842 */
[-CC-:B------:R-:W-:Y:S01]  /*56b0*/  FFMA.FTZ R72, R175, R74.reuse, -R66.reuse ;  /* 0x0000004aaf487223 */ /* 0x180fe20000010842 */
[----:B------:R-:W-:-:S01]  /*56c0*/  FFMA.FTZ R96, R43, R74, -R66 ;  /* 0x0000004a2b607223 */ /* 0x000fc20000010842 */
[----:B------:R-:W-:Y:S01]  /*56d0*/  FADD.FTZ R39, R95, R94 ;  /* 0x0000005e5f277221 */ /* 0x000fe20000010000 */
[----:B------:R-:W-:-:S01]  /*56e0*/  FFMA.FTZ R75, R25, R74, -R66 ;  /* 0x0000004a194b7223 */ /* 0x000fc20000010842 */
[----:B------:R-:W0:Y:S01]  /*56f0*/  MUFU.EX2 R67, R67 ;  /* 0x0000004300437308 */ /* 0x000e220000000800 */
[----:B------:R-:W-:-:S01]  /*5700*/  FFMA.FTZ R25, R191, R74, -R66 ;  /* 0x0000004abf197223 */ /* 0x000fc20000010842 */
[----:B------:R-:W-:Y:S01]  /*5710*/  FADD.FTZ R94, R14, R39 ;  /* 0x000000270e5e7221 */ /* 0x000fe20000010000 */
[----:B------:R-:W-:-:S01]  /*5720*/  FFMA.FTZ R76, R173, R74, -R66 ;  /* 0x0000004aad4c7223 */ /* 0x000fc20000010842 */
[-CC-:B------:R-:W-:Y:S01]  /*5730*/  FFMA.FTZ R78, R171, R74.reuse, -R66.reuse ;  /* 0x0000004aab4e7223 */ /* 0x180fe20000010842 */
[----:B------:R-:W-:-:S01]  /*5740*/  FFMA.FTZ R79, R15, R74, -R66 ;  /* 0x0000004a0f4f7223 */ /* 0x000fc20000010842 */
[----:B------:R-:W-:Y:S01]  /*5750*/  FADD.FTZ R43, R93, R94 ;  /* 0x0000005e5d2b7221 */ /* 0x000fe20000010000 */
[----:B------:R-:W-:-:S01]  /*5760*/  FFMA.FTZ R15, R189, R74, -R66 ;  /* 0x0000004abd0f7223 */ /* 0x000fc20000010842 */
[----:B------:R-:W1:Y:S01]  /*5770*/  MUFU.EX2 R68, R68 ;  /* 0x0000004400447308 */ /* 0x000e620000000800 */
[----:B------:R-:W-:-:S01]  /*5780*/  FFMA.FTZ R80, R169, R74, -R66 ;  /* 0x0000004aa9507223 */ /* 0x000fc20000010842 */
[----:B------:R-:W-:Y:S01]  /*5790*/  FADD.FTZ R98, R26, R43 ;  /* 0x0000002b1a627221 */ /* 0x000fe20000010000 */
[----:B------:R-:W-:-:S01]  /*57a0*/  FFMA.FTZ R82, R167, R74, -R66 ;  /* 0x0000004aa7527223 */ /* 0x000fc20000010842 */
[-CC-:B------:R-:W-:Y:S01]  /*57b0*/  FFMA.FTZ R83, R29, R74.reuse, -R66.reuse ;  /* 0x0000004a1d537223 */ /* 0x180fe20000010842 */
[----:B------:R-:W-:-:S01]  /*57c0*/  FFMA.FTZ R29, R187, R74, -R66 ;  /* 0x0000004abb1d7223 */ /* 0x000fc20000010842 */
[-CC-:B------:R-:W-:Y:S01]  /*57d0*/  FFMA.FTZ R84, R165, R74.reuse, -R66.reuse ;  /* 0x0000004aa5547223 */ /* 0x180fe20000010842 */
[----:B------:R-:W-:-:S01]  /*57e0*/  FFMA.FTZ R86, R163, R74, -R66 ;  /* 0x0000004aa3567223 */ /* 0x000fc20000010842 */
[----:B------:R-:W2:Y:S01]  /*57f0*/  MUFU.EX2 R71, R71 ;  /* 0x0000004700477308 */ /* 0x000ea20000000800 */
        /* <DEDUP_REMOVED lines=8> */
[----:B-1----:R-:W-:-:S01]  /*5880*/  FADD.FTZ R94, R68, R39 ;  /* 0x00000027445e7221 */ /* 0x002fc20000010000 */
[----:B------:R-:W-:Y:S01]  /*5890*/  FADD.FTZ R39, R99, R98 ;  /* 0x0000006263277221 */ /* 0x000fe20000010000 */
[----:B------:R-:W-:-:S01]  /*58a0*/  FFMA.FTZ R27, R27, R74, -R66 ;  /* 0x0000004a1b1b7223 */ /* 0x000fc20000010842 */
[-CC-:B------:R-:W-:Y:S01]  /*58b0*/  FFMA.FTZ R31, R31, R74.reuse, -R66.reuse ;  /* 0x0000004a1f1f7223 */ /* 0x180fe20000010842 */
[----:B------:R-:W-:-:S01]  /*58c0*/  FFMA.FTZ R21, R21, R74, -R66 ;  /* 0x0000004a15157223 */ /* 0x000fc20000010842 */
[----:B------:R-:W-:Y:S01]  /*58d0*/  FADD.FTZ R98, R24, R39 ;  /* 0x0000002718627221 */ /* 0x000fe20000010000 */
[----:B------:R-:W-:-:S01]  /*58e0*/  FFMA.FTZ R49, R49, R74, -R66 ;  /* 0x0000004a31317223 */ /* 0x000fc20000010842 */
[----:B------:R-:W1:Y:S01]  /*58f0*/  MUFU.EX2 R70, R70 ;  /* 0x0000004600467308 */ /* 0x000e620000000800 */
[----:B--2---:R-:W-:-:S01]  /*5900*/  FADD.FTZ R94, R71, R94 ;  /* 0x0000005e475e7221 */ /* 0x004fc20000010000 */
[----:B------:R-:W-:Y:S01]  /*5910*/  FADD.FTZ R43, R97, R98 ;  /* 0x00000062612b7221 */ /* 0x000fe20000010000 */
[----:B------:R-:W-:-:S01]  /*5920*/  FFMA.FTZ R20, R195, R74, -R66 ;  /* 0x0000004ac3147223 */ /* 0x000fc20000010842 */
[-CC-:B------:R-:W-:Y:S01]  /*5930*/  FFMA.FTZ R51, R51, R74.reuse, -R66.reuse ;  /* 0x0000004a33337223 */ /* 0x180fe20000010842 */
[----:B------:R-:W-:-:S01]  /*5940*/  FFMA.FTZ R13, R13, R74, -R66 ;  /* 0x0000004a0d0d7223 */ /* 0x000fc20000010842 */
[----:B------:R-:W-:Y:S01]  /*5950*/  FADD.FTZ R100, R30, R43 ;  /* 0x0000002b1e647221 */ /* 0x000fe20000010000 */
        /* <DEDUP_REMOVED lines=19> */
[----:B------:R-:W-:Y:S01]  /*5a90*/  FADD.FTZ R39, R103, R100 ;  /* 0x0000006467277221 */ /* 0x000fe20000010000 */
[----:B------:R-:W-:-:S01]  /*5aa0*/  FFMA.FTZ R66, R129, R74, -R66 ;  /* 0x0000004a81427223 */ /* 0x000fc20000010842 */
[----:B------:R-:W-:-:S02]  /*5ab0*/  F2FP.SATFINITE.E4M3.F32.PACK_AB_MERGE_C R68, R71, R68, RZ ;  /* 0x000000444744723e */ /* 0x000fc400048070ff */
[----:B------:R-:W-:-:S01]  /*5ac0*/  FADD.FTZ R100, R28, R39 ;  /* 0x000000271c647221 */ /* 0x000fc20000010000 */
[----:B------:R-:W-:Y:S01]  /*5ad0*/  F2FP.SATFINITE.E4M3.F32.PACK_AB_MERGE_C R28, R125, R56, RZ ;  /* 0x000000387d1c723e */ /* 0x000fe200048070ff */
[----:B------:R-:W2:Y:S01]  /*5ae0*/  MUFU.EX2 R76, R76 ;  /* 0x0000004c004c7308 */ /* 0x000ea20000000800 */
[----:B0-----:R-:W-:-:S01]  /*5af0*/  FADD.FTZ R98, R75, R98 ;  /* 0x000000624b627221 */ /* 0x001fc20000010000 */
[----:B------:R-:W-:Y:S01]  /*5b00*/  FADD.FTZ R43, R101, R100 ;  /* 0x00000064652b7221 */ /* 0x000fe20000010000 */
[----:B------:R-:W-:Y:S02]  /*5b10*/  F2FP.SATFINITE.E4M3.F32.PACK_AB_MERGE_C R194, R119, R54, R28 ;  /* 0x0000003677c2723e */ /* 0x000fe4000480701c */
[----:B------:R-:W-:Y:S01]  /*5b20*/  F2FP.SATFINITE.E4M3.F32.PACK_AB_MERGE_C R72, R75, R72, RZ ;  /* 0x000000484b48723e */ /* 0x000fe200048070ff */
[----:B------:R-:W-:-:S01]  /*5b30*/  FADD.FTZ R100, R32, R43 ;  /* 0x0000002b20647221 */ /* 0x000fc20000010000 */
[----:B------:R-:W-:Y:S01]  /*5b40*/  F2FP.SATFINITE.E4M3.F32.PACK_AB_MERGE_C R205, R67, R38, R68 ;  /* 0x0000002643cd723e */ /* 0x000fe20004807044 */
[----:B------:R-:W0:Y:S01]  /*5b50*/  MUFU.EX2 R78, R78 ;  /* 0x0000004e004e7308 */ /* 0x000e220000000800 */
[----:B-1----:R-:W-:-:S01]  /*5b60*/  FADD.FTZ R39, R25, R98 ;  /* 0x0000006219277221 */ /* 0x002fc20000010000 */
[----:B------:R-:W-:-:S06]  /*5b70*/  F2FP.SATFINITE.E4M3.F32.PACK_AB_MERGE_C R207, R70, R7, R72 ;  /* 0x0000000746cf723e */ /* 0x000fcc0004807048 */
[----:B------:R-:W1:Y:S01]  /*5b80*/  MUFU.EX2 R79, R79 ;  /* 0x0000004f004f7308 */ /* 0x000e620000000800 */
[----:B--2---:R-:W-:-:S07]  /*5b90*/  FADD.FTZ R39, R76, R39 ;  /* 0x000000274c277221 */ /* 0x004fce0000010000 */
[----:B------:R-:W2:Y:S01]  /*5ba0*/  MUFU.EX2 R15, R15 ;  /* 0x0000000f000f7308 */ /* 0x000ea20000000800 */
[----:B0-----:R-:W-:-:S01]  /*5bb0*/  FADD.FTZ R26, R78, R39 ;  /* 0x000000274e1a7221 */ /* 0x001fc20000010000 */
[----:B------:R-:W-:-:S04]  /*5bc0*/  FADD.FTZ R39, R105, R100 ;  /* 0x0000006469277221 */ /* 0x000fc80000010000 */
[----:B------:R-:W-:Y:S02]  /*5bd0*/  FADD.FTZ R30, R34, R39 ;  /* 0x00000027221e7221 */ /* 0x000fe40000010000 */
[----:B------:R-:W0:Y:S01]  /*5be0*/  MUFU.EX2 R80, R80 ;  /* 0x0000005000507308 */ /* 0x000e220000000800 */
[----:B-1----:R-:W-:-:S01]  /*5bf0*/  FADD.FTZ R26, R79, R26 ;  /* 0x0000001a4f1a7221 */ /* 0x002fc20000010000 */
[----:B------:R-:W-:Y:S01]  /*5c00*/  FADD.FTZ R43, R107, R30 ;  /* 0x0000001e6b2b7221 */ /* 0x000fe20000010000 */
[----:B------:R-:W-:-:S04]  /*5c10*/  F2FP.SATFINITE.E4M3.F32.PACK_AB_MERGE_C R78, R79, R78, RZ ;  /* 0x0000004e4f4e723e */ /* 0x000fc800048070ff */
[----:B------:R-:W-:Y:S01]  /*5c20*/  F2FP.SATFINITE.E4M3.F32.PACK_AB_MERGE_C R78, R76, R25, R78 ;  /* 0x000000194c4e723e */ /* 0x000fe2000480704e */
[----:B------:R-:W1:Y:S01]  /*5c30*/  MUFU.EX2 R82, R82 ;  /* 0x0000005200527308 */ /* 0x000e620000000800 */
[----:B--2---:R-:W-:-:S01]  /*5c40*/  FADD.FTZ R39, R15, R26 ;  /* 0x0000001a0f277221 */ /* 0x004fc20000010000 */
[----:B------:R-:W-:Y:S01]  /*5c50*/  FADD.FTZ R26, R40, R43 ;  /* 0x0000002b281a7221 */ /* 0x000fe20000010000 */
[----:B------:R-:W-:-:S03]  /*5c60*/  F2FP.SATFINITE.E4M3.F32.PACK_AB_MERGE_C R40, R109, R40, RZ ;  /* 0x000000286d28723e */ /* 0x000fc600048070ff */
[----:B------:R-:W-:Y:S01]  /*5c70*/  FADD.FTZ R109, R109, R26 ;  /* 0x0000001a6d6d7221 */ /* 0x000fe20000010000 */
[----:B------:R-:W-:Y:S01]  /*5c80*/  F2FP.SATFINITE.E4M3.F32.PACK_AB_MERGE_C R26, R117, R52, RZ ;  /* 0x00000034751a723e */ /* 0x000fe200048070ff */
[----:B------:R-:W2:Y:S01]  /*5c90*/  MUFU.EX2 R83, R83 ;  /* 0x0000005300537308 */ /* 0x000ea20000000800 */
[----:B0-----:R-:W-:-:S01]  /*5ca0*/  FADD.FTZ R39, R80, R39 ;  /* 0x0000002750277221 */ /* 0x001fc20000010000 */
[----:B------:R-:W-:Y:S01]  /*5cb0*/  FADD.FTZ R14, R44, R109 ;  /* 0x0000006d2c0e7221 */ /* 0x000fe20000010000 */
[----:B------:R-:W-:Y:S02]  /*5cc0*/  F2FP.SATFINITE.E4M3.F32.PACK_AB_MERGE_C R192, R115, R50, R26 ;  /* 0x0000003273c0723e */ /* 0x000fe4000480701a */
[----:B------:R-:W-:Y:S01]  /*5cd0*/  F2FP.SATFINITE.E4M3.F32.PACK_AB_MERGE_C R196, R107, R34, R40 ;  /* 0x000000226bc4723e */ /* 0x000fe20004807028 */
[----:B------:R-:W-:-:S02]  /*5ce0*/  FADD.FTZ R43, R111, R14 ;  /* 0x0000000e6f2b7221 */ /* 0x000fc40000010000 */
[----:B------:R-:W0:Y:S01]  /*5cf0*/  MUFU.EX2 R29, R29 ;  /* 0x0000001d001d7308 */ /* 0x000e220000000800 */
[----:B-1----:R-:W-:-:S01]  /*5d00*/  FADD.FTZ R12, R82, R39 ;  /* 0x00000027520c7221 */ /* 0x002fc20000010000 */
[----:B------:R-:W-:Y:S01]  /*5d10*/  FADD.FTZ R24, R48, R43 ;  /* 0x0000002b30187221 */ /* 0x000fe20000010000 */
[----:B------:R-:W-:-:S03]  /*5d20*/  F2FP.SATFINITE.E4M3.F32.PACK_AB_MERGE_C R48, R113, R48, RZ ;  /* 0x000000307130723e */ /* 0x000fc600048070ff */
[----:B------:R-:W-:Y:S01]  /*5d30*/  FADD.FTZ R113, R113, R24 ;  /* 0x0000001871717221 */ /* 0x000fe20000010000 */
[----:B------:R-:W-:Y:S01]  /*5d40*/  F2FP.SATFINITE.E4M3.F32.PACK_AB_MERGE_C R198, R111, R44, R48 ;  /* 0x0000002c6fc6723e */ /* 0x000fe20004807030 */
[----:B------:R-:W1:Y:S01]  /*5d50*/  MUFU.EX2 R84, R84 ;  /* 0x0000005400547308 */ /* 0x000e620000000800 */
[----:B--2---:R-:W-:-:S01]  /*5d60*/  FADD.FTZ R12, R83, R12 ;  /* 0x0000000c530c7221 */ /* 0x004fc20000010000 */
[----:B------:R-:W-:Y:S01]  /*5d70*/  FADD.FTZ R24, R50, R113 ;  /* 0x0000007132187221 */ /* 0x000fe20000010000 */
[----:B------:R-:W-:-:S03]  /*5d80*/  F2FP.SATFINITE.E4M3.F32.PACK_AB_MERGE_C R82, R83, R82, RZ ;  /* 0x000000525352723e */ /* 0x000fc600048070ff */
[----:B------:R-:W-:Y:S01]  /*5d90*/  FADD.FTZ R43, R115, R24 ;  /* 0x00000018732b7221 */ /* 0x000fe20000010000 */
[----:B------:R-:W-:Y:S01]  /*5da0*/  F2FP.SATFINITE.E4M3.F32.PACK_AB_MERGE_C R203, R80, R15, R82 ;  /* 0x0000000f50cb723e */ /* 0x000fe20004807052 */
[----:B------:R-:W2:Y:S01]  /*5db0*/  MUFU.EX2 R86, R86 ;  /* 0x0000005600567308 */ /* 0x000ea20000000800 */
[----:B0-----:R-:W-:-:S01]  /*5dc0*/  FADD.FTZ R39, R29, R12 ;  /* 0x0000000c1d277221 */ /* 0x001fc20000010000 */
[----:B------:R-:W-:-:S04]  /*5dd0*/  FADD.FTZ R52, R52, R43 ;  /* 0x0000002b34347221 */ /* 0x000fc80000010000 */
[----:B------:R-:W-:Y:S02]  /*5de0*/  FADD.FTZ R117, R117, R52 ;  /* 0x0000003475757221 */ /* 0x000fe40000010000 */
[----:B------:R-:W0:Y:S01]  /*5df0*/  MUFU.EX2 R87, R87 ;  /* 0x0000005700577308 */ /* 0x000e220000000800 */
        /* <DEDUP_REMOVED lines=8> */
[----:B0-----:R-:W-:-:S01]  /*5e80*/  FADD.FTZ R14, R87, R14 ;  /* 0x0000000e570e7221 */ /* 0x001fc20000010000 */
[----:B------:R-:W-:-:S06]  /*5e90*/  F2FP.SATFINITE.E4M3.F32.PACK_AB_MERGE_C R86, R87, R86, RZ ;  /* 0x000000565756723e */ /* 0x000fcc00048070ff */
[----:B------:R-:W0:Y:S01]  /*5ea0*/  MUFU.EX2 R35, R35 ;  /* 0x0000002300237308 */ /* 0x000e220000000800 */
[----:B-1----:R-:W-:-:S07]  /*5eb0*/  FADD.FTZ R39, R33, R14 ;  /* 0x0000000e21277221 */ /* 0x002fce0000010000 */
[----:B------:R-:W1:Y:S01]  /*5ec0*/  MUFU.EX2 R92, R92 ;  /* 0x0000005c005c7308 */ /* 0x000e620000000800 */
[----:B--2---:R-:W-:-:S07]  /*5ed0*/  FADD.FTZ R24, R88, R39 ;  /* 0x0000002758187221 */ /* 0x004fce0000010000 */
[----:B------:R-:W2:Y:S01]  /*5ee0*/  MUFU.EX2 R37, R37 ;  /* 0x0000002500257308 */ /* 0x000ea20000000800 */
[----:B0-----:R-:W-:-:S07]  /*5ef0*/  FADD.FTZ R39, R35, R24 ;  /* 0x0000001823277221 */ /* 0x001fce0000010000 */
[----:B------:R-:W0:Y:S01]  /*5f00*/  MUFU.EX2 R90, R90 ;  /* 0x0000005a005a7308 */ /* 0x000e220000000800 */
[----:B-1----:R-:W-:-:S01]  /*5f10*/  FADD.FTZ R24, R92, R39 ;  /* 0x000000275c187221 */ /* 0x002fc20000010000 */
[----:B------:R-:W-:-:S04]  /*5f20*/  F2FP.SATFINITE.E4M3.F32.PACK_AB_MERGE_C R92, R92, R35, RZ ;  /* 0x000000235c5c723e */ /* 0x000fc800048070ff */
[----:B------:R-:W-:Y:S02]  /*5f30*/  F2FP.SATFINITE.E4M3.F32.PACK_AB_MERGE_C R92, R88, R33, R92 ;  /* 0x00000021585c723e */ /* 0x000fe4000480705c */
        /* <DEDUP_REMOVED lines=9> */
[----:B------:R-:W-:Y:S02]  /*5fd0*/  F2FP.SATFINITE.E4M3.F32.PACK_AB_MERGE_C R193, R90, R37, R27 ;  /* 0x000000255ac1723e */ /* 0x000fe4000480701b */
[----:B------:R-:W2:Y:S01]  /*5fe0*/  MUFU.EX2 R21, R21 ;  /* 0x0000001500157308 */ /* 0x000ea20000000800 */
[----:B0-----:R-:W-:-:S07]  /*5ff0*/  FADD.FTZ R39, R31, R26 ;  /* 0x0000001a1f277221 */ /* 0x001fce0000010000 */
[----:B------:R-:W-:Y:S01]  /*6000*/  MUFU.EX2 R6, R6 ;  /* 0x0000000600067308 */ /* 0x000fe20000000800 */
[----:B-1----:R-:W-:-:S07]  /*6010*/  FADD.FTZ R28, R94, R39 ;  /* 0x000000275e1c7221 */ /* 0x002fce0000010000 */
[----:B------:R-:W0:Y:S01]  /*6020*/  MUFU.EX2 R85, R85 ;  /* 0x0000005500557308 */ /* 0x000e220000000800 */
[----:B--2---:R-:W-:-:S07]  /*6030*/  FADD.FTZ R39, R21, R28 ;  /* 0x0000001c15277221 */ /* 0x004fce0000010000 */
[----:B------:R-:W1:Y:S08]  /*6040*/  MUFU.EX2 R98, R49 ;  /* 0x0000003100627308 */ /* 0x000e700000000800 */
[----:B------:R-:W-:Y:S01]  /*6050*/  MUFU.EX2 R58, R58 ;  /* 0x0000003a003a7308 */ /* 0x000fe20000000800 */
[----:B0-----:R-:W-:-:S07]  /*6060*/  F2FP.SATFINITE.E4M3.F32.PACK_AB_MERGE_C R30, R85, R6, RZ ;  /* 0x00000006551e723e */ /* 0x001fce00048070ff */
[----:B------:R-:W0:Y:S01]  /*6070*/  MUFU.EX2 R89, R89 ;  /* 0x0000005900597308 */ /* 0x000e220000000800 */
[----:B-1----:R-:W-:-:S01]  /*6080*/  FADD.FTZ R39, R98, R39 ;  /* 0x0000002762277221 */ /* 0x002fc20000010000 */
[----:B------:R-:W-:-:S04]  /*6090*/  F2FP.SATFINITE.E4M3.F32.PACK_AB_MERGE_C R98, R98, R21, RZ ;  /* 0x000000156262723e */ /* 0x000fc800048070ff */
[----:B------:R-:W-:Y:S02]  /*60a0*/  F2FP.SATFINITE.E4M3.F32.PACK_AB_MERGE_C R195, R94, R31, R98 ;  /* 0x0000001f5ec3723e */ /* 0x000fe40004807062 */
[----:B------:R-:W1:Y:S08]  /*60b0*/  MUFU.EX2 R20, R20 ;  /* 0x0000001400147308 */ /* 0x000e700000000800 */
[----:B------:R-:W2:Y:S01]  /*60c0*/  MUFU.EX2 R3, R51 ;  /* 0x0000003300037308 */ /* 0x000ea20000000800 */
[----:B0-----:R-:W-:Y:S01]  /*60d0*/  F2FP.SATFINITE.E4M3.F32.PACK_AB_MERGE_C R188, R89, R58, R30 ;  /* 0x0000003a59bc723e */ /* 0x001fe2000480701e */
[----:B------:R-:W-:-:S04]  /*60e0*/  FADD.FTZ R58, R58, R125 ;  /* 0x0000007d3a3a7221 */ /* 0x000fc80000010000 */
[----:B------:R-:W-:Y:S02]  /*60f0*/  FADD.FTZ R89, R89, R58 ;  /* 0x0000003a59597221 */ /* 0x000fe40000010000 */
[----:B------:R-:W0:Y:S01]  /*6100*/  MUFU.EX2 R13, R13 ;  /* 0x0000000d000d7308 */ /* 0x000e220000000800 */
[----:B-1----:R-:W-:-:S01]  /*6110*/  FADD.FTZ R28, R20, R39 ;  /* 0x00000027141c7221 */ /* 0x002fc20000010000 */
[----:B------:R-:W-:-:S04]  /*6120*/  FADD.FTZ R30, R6, R89 ;  /* 0x00000059061e7221 */ /* 0x000fc80000010000 */
[----:B------:R-:W-:Y:S02]  /*6130*/  FADD.FTZ R85, R85, R30 ;  /* 0x0000001e55557221 */ /* 0x000fe40000010000 */
[----:B------:R-:W-:Y:S01]  /*6140*/  MUFU.EX2 R46, R46 ;  /* 0x0000002e002e7308 */ /* 0x000fe20000000800 */
[----:B--2---:R-:W-:-:S07]  /*6150*/  FADD.FTZ R28, R3, R28 ;  /* 0x0000001c031c7221 */ /* 0x004fce0000010000 */
[----:B------:R-:W1:Y:S01]  /*6160*/  MUFU.EX2 R77, R77 ;  /* 0x0000004d004d7308 */ /* 0x000e620000000800 */
[----:B0-----:R-:W-:-:S07]  /*6170*/  FADD.FTZ R35, R13, R28 ;  /* 0x0000001c0d237221 */ /* 0x001fce0000010000 */
[----:B------:R-:W0:Y:S08]  /*6180*/  MUFU.EX2 R12, R53 ;  /* 0x00000035000c7308 */ /* 0x000e300000000800 */
[----:B------:R-:W-:Y:S01]  /*6190*/  MUFU.EX2 R42, R42 ;  /* 0x0000002a002a7308 */ /* 0x000fe20000000800 */
[----:B-1----:R-:W-:-:S07]  /*61a0*/  F2FP.SATFINITE.E4M3.F32.PACK_AB_MERGE_C R32, R77, R46, RZ ;  /* 0x0000002e4d20723e */ /* 0x002fce00048070ff */
[----:B------:R-:W1:Y:S01]  /*61b0*/  MUFU.EX2 R81, R81 ;  /* 0x0000005100517308 */ /* 0x000e620000000800 */
[----:B0-----:R-:W-:-:S01]  /*61c0*/  FADD.FTZ R28, R12, R35 ;  /* 0x000000230c1c7221 */ /* 0x001fc20000010000 */
[----:B------:R-:W-:-:S04]  /*61d0*/  F2FP.SATFINITE.E4M3.F32.PACK_AB_MERGE_C R30, R12, R13, RZ ;  /* 0x0000000d0c1e723e */ /* 0x000fc800048070ff */
[----:B------:R-:W-:Y:S02]  /*61e0*/  F2FP.SATFINITE.E4M3.F32.PACK_AB_MERGE_C R189, R3, R20, R30 ;  /* 0x0000001403bd723e */ /* 0x000fe4000480701e */
[----:B------:R-:W0:Y:S08]  /*61f0*/  MUFU.EX2 R5, R5 ;  /* 0x0000000500057308 */ /* 0x000e300000000800 */
[----:B------:R-:W2:Y:S01]  /*6200*/  MUFU.EX2 R14, R55 ;  /* 0x00000037000e7308 */ /* 0x000ea20000000800 */
[----:B-1----:R-:W-:Y:S01]  /*6210*/  F2FP.SATFINITE.E4M3.F32.PACK_AB_MERGE_C R190, R81, R42, R32 ;  /* 0x0000002a51be723e */ /* 0x002fe20004807020 */
[----:B------:R-:W-:-:S04]  /*6220*/  FADD.FTZ R42, R42, R85 ;  /* 0x000000552a2a7221 */ /* 0x000fc80000010000 */
[----:B------:R-:W-:Y:S02]  /*6230*/  FADD.FTZ R81, R81, R42 ;  /* 0x0000002a51517221 */ /* 0x000fe40000010000 */
[----:B------:R-:W1:Y:S01]  /*6240*/  MUFU.EX2 R197, R197 ;  /* 0x000000c500c57308 */ /* 0x000e620000000800 */
[----:B0-----:R-:W-:-:S01]  /*6250*/  FADD.FTZ R21, R5, R28 ;  /* 0x0000001c05157221 */ /* 0x001fc20000010000 */
[----:B------:R-:W-:-:S04]  /*6260*/  FADD.FTZ R46, R46, R81 ;  /* 0x000000512e2e7221 */ /* 0x000fc80000010000 */
[----:B------:R-:W-:Y:S02]  /*6270*/  FADD.FTZ R77, R77, R46 ;  /* 0x0000002e4d4d7221 */ /* 0x000fe40000010000 */
[----:B------:R-:W-:Y:S01]  /*6280*/  MUFU.EX2 R62, R62 ;  /* 0x0000003e003e7308 */ /* 0x000fe20000000800 */
[----:B--2---:R-:W-:-:S07]  /*6290*/  FADD.FTZ R28, R14, R21 ;  /* 0x000000150e1c7221 */ /* 0x004fce0000010000 */
[----:B------:R-:W0:Y:S01]  /*62a0*/  MUFU.EX2 R69, R69 ;  /* 0x0000004500457308 */ /* 0x000e220000000800 */
[----:B-1----:R-:W-:-:S07]  /*62b0*/  FADD.FTZ R13, R197, R28 ;  /* 0x0000001cc50d7221 */ /* 0x002fce0000010000 */
[----:B------:R-:W1:Y:S08]  /*62c0*/  MUFU.EX2 R24, R57 ;  /* 0x0000003900187308 */ /* 0x000e700000000800 */
[----:B------:R-:W-:Y:S01]  /*62d0*/  MUFU.EX2 R60, R60 ;  /* 0x0000003c003c7308 */ /* 0x000fe20000000800 */
[----:B0-----:R-:W-:-:S07]  /*62e0*/  F2FP.SATFINITE.E4M3.F32.PACK_AB_MERGE_C R32, R69, R62, RZ ;  /* 0x0000003e4520723e */ /* 0x001fce00048070ff */
[----:B------:R-:W0:Y:S01]  /*62f0*/  MUFU.EX2 R73, R73 ;  /* 0x0000004900497308 */ /* 0x000e220000000800 */
[C---:B-1----:R-:W-:Y:S01]  /*6300*/  F2FP.SATFINITE.E4M3.F32.PACK_AB_MERGE_C R21, R24.reuse, R197, RZ ;  /* 0x000000c51815723e */ /* 0x042fe200048070ff */
[----:B------:R-:W-:Y:S01]  /*6310*/  FADD.FTZ R24, R24, R13 ;  /* 0x0000000d18187221 */ /* 0x000fe20000010000 */
[----:B------:R-:W-:Y:S02]  /*6320*/  F2FP.SATFINITE.E4M3.F32.PACK_AB_MERGE_C R197, R84, R29, R86 ;  /* 0x0000001d54c5723e */ /* 0x000fe40004807056 */
[----:B------:R-:W-:-:S03]  /*6330*/  F2FP.SATFINITE.E4M3.F32.PACK_AB_MERGE_C R191, R14, R5, R21 ;  /* 0x000000050ebf723e */ /* 0x000fc60004807015 */
        /* <DEDUP_REMOVED lines=17> */
[C---:B0-----:R-:W-:Y:S01]  /*6450*/  F2FP.SATFINITE.E4M3.F32.PACK_AB_MERGE_C R201, R6.reuse, R201, RZ ;  /* 0x000000c906c9723e */ /* 0x041fe200048070ff */
[----:B------:R-:W-:-:S03]  /*6460*/  FADD.FTZ R6, R6, R7 ;  /* 0x0000000706067221 */ /* 0x000fc60000010000 */
[----:B------:R-:W-:Y:S01]  /*6470*/  F2FP.SATFINITE.E4M3.F32.PACK_AB_MERGE_C R185, R26, R199, R201 ;  /* 0x000000c71ab9723e */ /* 0x000fe200048070c9 */
[----:B------:R-:W-:Y:S02]  /*6480*/  IMAD.MOV.U32 R201, RZ, RZ, R78 ;  /* 0x000000ffffc97224 */ /* 0x000fe400078e004e */
[----:B------:R-:W0:Y:S01]  /*6490*/  MUFU.EX2 R41, R41 ;  /* 0x0000002900297308 */ /* 0x000e220000000800 */
[----:B------:R-:W-:-:S07]  /*64a0*/  IMAD.MOV.U32 R199, RZ, RZ, R92 ;  /* 0x000000ffffc77224 */ /* 0x000fce00078e005c */
[----:B------:R-:W2:Y:S01]  /*64b0*/  MUFU.EX2 R12, R127 ;  /* 0x0000007f000c7308 */ /* 0x000ea20000000800 */
[----:B-1----:R-:W-:Y:S01]  /*64c0*/  F2FP.SATFINITE.E4M3.F32.PACK_AB_MERGE_C R186, R65, R64, R13 ;  /* 0x0000004041ba723e */ /* 0x002fe2000480700d */
[----:B------:R-:W-:-:S04]  /*64d0*/  FADD.FTZ R64, R64, R69 ;  /* 0x0000004540407221 */ /* 0x000fc80000010000 */
[----:B------:R-:W-:Y:S02]  /*64e0*/  FADD.FTZ R64, R65, R64 ;  /* 0x0000004041407221 */ /* 0x000fe40000010000 */
[----:B------:R-:W1:Y:S01]  /*64f0*/  MUFU.EX2 R45, R45 ;  /* 0x0000002d002d7308 */ /* 0x000e620000000800 */
[----:B0-----:R-:W-:-:S01]  /*6500*/  FADD.FTZ R7, R41, R6 ;  /* 0x0000000629077221 */ /* 0x001fc20000010000 */
[----:B------:R-:W-:-:S06]  /*6510*/  FADD.FTZ R63, R63, R64 ;  /* 0x000000403f3f7221 */ /* 0x000fcc0000010000 */
[----:B------:R-:W0:Y:S01]  /*6520*/  MUFU.EX2 R66, R66 ;  /* 0x0000004200427308 */ /* 0x000e220000000800 */
[----:B--2---:R-:W-:-:S04]  /*6530*/  FADD.FTZ R6, R12, R7 ;  /* 0x000000070c067221 */ /* 0x004fc80000010000 */
[----:B-1----:R-:W-:Y:S01]  /*6540*/  FADD.FTZ R5, R45, R6 ;  /* 0x000000062d057221 */ /* 0x002fe20000010000 */
[----:B------:R-:W-:-:S01]  /*6550*/  FADD.FTZ R6, R36, R63 ;  /* 0x0000003f24067221 */ /* 0x000fc20000010000 */
[C---:B0-----:R-:W-:Y:S02]  /*6560*/  F2FP.SATFINITE.E4M3.F32.PACK_AB_MERGE_C R3, R66.reuse, R45, RZ ;  /* 0x0000002d4203723e */ /* 0x041fe400048070ff */
[----:B------:R-:W-:-:S02]  /*6570*/  FADD.FTZ R5, R66, R5 ;  /* 0x0000000542057221 */ /* 0x000fc40000010000 */
[----:B------:R-:W-:Y:S01]  /*6580*/  F2FP.SATFINITE.E4M3.F32.PACK_AB_MERGE_C R187, R12, R41, R3 ;  /* 0x000000290cbb723e */ /* 0x000fe20004807003 */
[----:B------:R-:W-:Y:S01]  /*6590*/  VIADD R3, R123, 0xfffffffe ;  /* 0xfffffffe7b037836 */ /* 0x000fe20000000000 */
        /* <DEDUP_REMOVED lines=11> */
.L_x_945:
[----:B------:R-:W-:-:S13]  /*6650*/  ISETP.NE.AND P1, PT, R11, 0x1, PT ;  /* 0x000000010b00780c */ /* 0x000fda0003f25270 */
[----:B------:R-:W0:Y:S02]  /*6660*/  @P1 LDC.64 R12, c[0x0][0x9e8] ;  /* 0x00027a00ff0c1b82 */ /* 0x000e240000000a00 */
[----:B0-----:R-:W-:-:S05]  /*6670*/  @P1 IMAD.HI.U32 R12, R7, R12, RZ ;  /* 0x0000000c070c1227 */ /* 0x001fca00078e00ff */
[----:B------:R-:W-:-:S07]  /*6680*/  @P1 SHF.R.U32.HI R7, RZ, R13, R12 ;  /* 0x0000000dff071219 */ /* 0x000fce000001160c */
.L_x_946:
[----:B------:R-:W-:-:S05]  /*6690*/  IMAD R7, R7, R11, R11 ;  /* 0x0000000b07077224 */ /* 0x000fca00078e020b */
[----:B------:R-:W-:-:S07]  /*66a0*/  VIMNMX R10, R10, R7, PT ;  /* 0x000000070a0a7248 */ /* 0x000fce0003fe0100 */
.L_x_944:
        /* <DEDUP_REMOVED lines=38> */
[----:B------:R-:W-:Y:S01]  /*6910*/  IMAD.IADD R15, R18, 0x1, -R19 ;  /* 0x00000001120f7824 */ /* 0x000fe200078e0a13 */
[----:B------:R-:W-:Y:S01]  /*6920*/  ULDC UR22, c[0x0][0x9e4] ;  /* 0x0002790000167ab9 */ /* 0x000fe20000000800 */
[----:B------:R-:W-:Y:S01]  /*6930*/  IMAD.MOV.U32 R183, RZ, RZ, RZ ;  /* 0x000000ffffb77224 */ /* 0x000fe200078e00ff */
[----:B------:R-:W-:Y:S01]  /*6940*/  ULDC UR23, c[0x0][0x9e0] ;  /* 0x0002780000177ab9 */ /* 0x000fe20000000800 */
[----:B------:R-:W-:-:S04]  /*6950*/  IMAD.IADD R13, R4, 0x1, R15 ;  /* 0x00000001040d7824 */ /* 0x000fc800078e020f */
[----:B------:R-:W-:-:S05]  /*6960*/  VIADD R11, R13, 0x8 ;  /* 0x000000080d0b7836 */ /* 0x000fca0000000000 */
[----:B------:R-:W-:-:S07]  /*6970*/  LOP3.LUT R7, RZ, R11, RZ, 0x33, !PT ;  /* 0x0000000bff077212 */ /* 0x000fce00078e33ff */
.L_x_965:
[----:B------:R-:W-:Y:S01]  /*6980*/  UIADD3 UR7, UR37, 0x1, URZ ;  /* 0x0000000125077890 */ /* 0x000fe2000fffe03f */
[----:B------:R-:W-:-:S03]  /*6990*/  ISETP.NE.AND P2, PT, RZ, UR40, PT ;  /* 0x00000028ff007c0c */ /* 0x000fc6000bf45270 */
[----:B------:R-:W-:-:S04]  /*69a0*/  UISETP.NE.AND UP0, UPT, UR7, 0x2, UPT ;  /* 0x000000020700788c */ /* 0x000fc8000bf05270 */
[----:B------:R-:W-:Y:S02]  /*69b0*/  USEL UR21, URZ, 0x1, UP0 ;  /* 0x000000013f157887 */ /* 0x000fe40008000000 */
[----:B------:R-:W-:Y:S02]  /*69c0*/  USEL UR7, UR7, URZ, UP0 ;  /* 0x0000003f07077287 */ /* 0x000fe40008000000 */
[----:B------:R-:W-:Y:S02]  /*69d0*/  ULOP3.LUT UR21, UR36, UR21, URZ, 0x3c, !UPT ;  /* 0x0000001524157292 */ /* 0x000fe4000f8e3c3f */
[----:B------:R-:W-:Y:S10]  /*69e0*/  @P2 BRA `(.L_x_948) ;  /* 0x00000000002c2947 */ /* 0x000ff40003800000 */
[----:B------:R-:W-:Y:S05]  /*69f0*/  @!P0 BRA `(.L_x_949) ;  /* 0x0000000000048947 */ /* 0x000fea0003800000 */
[----:B------:R-:W-:Y:S01]  /*6a00*/  BPT.TRAP 0x1 ;  /* 0x000000040000795c */ /* 0x000fe20000300000 */
.L_x_949:
[----:B------:R-:W-:Y:S01]  /*6a10*/  ULEA UR10, UR7, UR39, 0x3 ;  /* 0x00000027070a7291 */ /* 0x000fe2000f8e183f */
[----:B------:R-:W-:-:S05]  /*6a20*/  IMAD.U32 R12, RZ, RZ, UR21 ;  /* 0x00000015ff0c7e24 */ /* 0x000fca000f8e00ff */
[----:B------:R-:W-:-:S04]  /*6a30*/  SHF.L.U32 R12, R12, 0x1f, RZ ;  /* 0x0000001f0c0c7819 */ /* 0x000fc800000006ff */
[----:B------:R0:W1:Y:S01]  /*6a40*/  SYNCS.PHASECHK.TRANS64.TRYWAIT P1, [UR10+0x28830], R12 ;  /* 0x0288300cff0075a7 */ /* 0x000062000802014a */
[----:B------:R-:W-:Y:S05]  /*6a50*/  @!P0 BRA `(.L_x_950) ;  /* 0x0000000000048947 */ /* 0x000fea0003800000 */
[----:B------:R-:W-:Y:S01]  /*6a60*/  BPT.TRAP 0x1 ;  /* 0x000000040000795c */ /* 0x000fe20000300000 */
.L_x_950:
[----:B-1----:R-:W-:Y:S05]  /*6a70*/  @P1 BRA `(.L_x_948) ;  /* 0x0000000000081947 */ /* 0x002fea0003800000 */
[----:B------:R-:W1:Y:S02]  /*6a80*/  SYNCS.PHASECHK.TRANS64.TRYWAIT P1, [UR10+0x28830], R12 ;  /* 0x0288300cff0075a7 */ /* 0x000e64000802014a */
[----:B-1----:R-:W-:Y:S05]  /*6a90*/  @!P1 BRA `(.L_x_951) ;  /* 0x0000015c00509947 */ /* 0x002fea0003800000 */
.L_x_948:
[----:B------:R-:W2:Y:S01]  /*6aa0*/  S2R R14, SR_TID.X ;  /* 0x00000000000e7919 */ /* 0x000ea20000002100 */
[----:B------:R-:W-:Y:S01]  /*6ab0*/  UIMAD UR10, UR7, 0x600, UR20 ;  /* 0x00000600070a78a4 */ /* 0x000fe2000f8e0214 */
[----:B------:R-:W-:Y:S01]  /*6ac0*/  UMOV UR11, 0x40000040 ;  /* 0x40000040000b7882 */ /* 0x000fe20000000000 */
[----:B------:R-:W-:Y:S02]  /*6ad0*/  UMOV UR15, 0x40000040 ;  /* 0x40000040000f7882 */ /* 0x000fe40000000000 */
[----:B------:R-:W-:Y:S02]  /*6ae0*/  UIADD3 UR14, UR10, 0x2, URZ ;  /* 0x000000020a0e7890 */ /* 0x000fe4000fffe03f */
[----:B------:R-:W-:Y:S01]  /*6af0*/  UIADD3 UR18, UR10, 0x4, URZ ;  /* 0x000000040a127890 */ /* 0x000fe2000fffe03f */
[----:B------:R-:W-:Y:S01]  /*6b00*/  UMOV UR19, 0x40000040 ;  /* 0x4000004000137882 */ /* 0x000fe20000000000 */
[----:B------:R-:W-:Y:S01]  /*6b10*/  UIADD3 UR26, UR10, 0x6, URZ ;  /* 0x000000060a1a7890 */ /* 0x000fe2000fffe03f */
[----:B------:R-:W-:Y:S01]  /*6b20*/  UMOV UR24, UR4 ;  /* 0x0000000400187c82 */ /* 0x000fe20008000000 */
[----:B------:R-:W-:Y:S01]  /*6b30*/  UMOV UR25, UR5 ;  /* 0x0000000500197c82 */ /* 0x000fe20008000000 */
[----:B------:R-:W-:Y:S01]  /*6b40*/  UMOV UR27, 0x40000040 ;  /* 0x40000040001b7882 */ /* 0x000fe20000000000 */
[----:B--2---:R-:W-:-:S05]  /*6b50*/  SHF.R.U32.HI R14, RZ, 0x7, R14 ;  /* 0x00000007ff0e7819 */ /* 0x004fca000001160e */
[----:B01----:R-:W-:-:S05]  /*6b60*/  VIADD R12, R14, 0x8 ;  /* 0x000000080e0c7836 */ /* 0x003fca0000000000 */
        /* <DEDUP_REMOVED lines=13> */
[----:B0-----:R-:W-:Y:S05]  /*6c40*/  @P2 BRA `(.L_x_952) ;  /* 0x00000000002c2947 */ /* 0x001fea0003800000 */
[----:B------:R-:W-:Y:S05]  /*6c50*/  @!P0 BRA `(.L_x_953) ;  /* 0x0000000000048947 */ /* 0x000fea0003800000 */
[----:B------:R-:W-:Y:S01]  /*6c60*/  BPT.TRAP 0x1 ;  /* 0x000000040000795c */ /* 0x000fe20000300000 */
.L_x_953:
[----:B------:R-:W-:Y:S01]  /*6c70*/  ULEA UR10, UR37, UR39, 0x3 ;  /* 0x00000027250a7291 */ /* 0x000fe2000f8e183f */
[----:B------:R-:W-:-:S05]  /*6c80*/  IMAD.U32 R12, RZ, RZ, UR36 ;  /* 0x00000024ff0c7e24 */ /* 0x000fca000f8e00ff */
[----:B------:R-:W-:-:S04]  /*6c90*/  SHF.L.U32 R12, R12, 0x1f, RZ ;  /* 0x0000001f0c0c7819 */ /* 0x000fc800000006ff */
[----:B------:R0:W1:Y:S01]  /*6ca0*/  SYNCS.PHASECHK.TRANS64.TRYWAIT P1, [UR10+0x28850], R12 ;  /* 0x0288500cff0075a7 */ /* 0x000062000802014a */
[----:B------:R-:W-:Y:S05]  /*6cb0*/  @!P0 BRA `(.L_x_954) ;  /* 0x0000000000048947 */ /* 0x000fea0003800000 */
[----:B------:R-:W-:Y:S01]  /*6cc0*/  BPT.TRAP 0x1 ;  /* 0x000000040000795c */ /* 0x000fe20000300000 */
.L_x_954:
[----:B-1----:R-:W-:Y:S05]  /*6cd0*/  @P1 BRA `(.L_x_952) ;  /* 0x0000000000081947 */ /* 0x002fea0003800000 */
[----:B------:R-:W1:Y:S02]  /*6ce0*/  SYNCS.PHASECHK.TRANS64.TRYWAIT P1, [UR10+0x28850], R12 ;  /* 0x0288500cff0075a7 */ /* 0x000e64000802014a */
[----:B-1----:R-:W-:Y:S05]  /*6cf0*/  @!P1 BRA `(.L_x_955) ;  /* 0x0000015800d09947 */ /* 0x002fea0003800000 */
.L_x_952:
[----:B------:R-:W-:Y:S01]  /*6d00*/  UIADD3 UR10, UR39, 0x400, URZ ;  /* 0x00000400270a7890 */ /* 0x000fe2000fffe03f */
[----:B------:R-:W-:Y:S01]  /*6d10*/  WARPGROUP.ARRIVE ;  /* 0x00000000000079c5 */ /* 0x000fe20000000000 */
[----:B------:R-:W-:Y:S01]  /*6d20*/  UMOV UR11, 0x80000020 ;  /* 0x80000020000b7882 */ /* 0x000fe20000000000 */
[----:B------:R-:W-:Y:S01]  /*6d30*/  UMOV UR15, 0x80000020 ;  /* 0x80000020000f7882 */ /* 0x000fe20000000000 */
[----:B------:R-:W-:-:S03]  /*6d40*/  USHF.R.U32.HI UR10, URZ, 0x4, UR10 ;  /* 0x000000043f0a7899 */ /* 0x000fc6000801160a */
[----:B------:R-:W2:Y:S01]  /*6d50*/  S2R R209, SR_TID.X ;  /* 0x0000000000d17919 */ /* 0x000ea20000002100 */
[C---:B------:R-:W-:Y:S01]  /*6d60*/  FMUL.FTZ R14, R0.reuse, R25 ;  /* 0x00000019000e7220 */ /* 0x040fe20000410000 */
[C---:B------:R-:W-:Y:S01]  /*6d70*/  FMUL.FTZ R25, R0.reuse, R29 ;  /* 0x0000001d00197220 */ /* 0x040fe20000410000 */
[----:B------:R-:W-:Y:S01]  /*6d80*/  ULOP3.LUT UR10, UR10, 0x3fff, URZ, 0xc0, !UPT ;  /* 0x00003fff0a0a7892 */ /* 0x000fe2000f8ec03f */
[C---:B------:R-:W-:Y:S01]  /*6d90*/  FMUL.FTZ R29, R0.reuse, R33 ;  /* 0x00000021001d7220 */ /* 0x040fe20000410000 */
[C---:B01----:R-:W-:Y:S01]  /*6da0*/  FMUL.FTZ R12, R0.reuse, R24 ;  /* 0x00000018000c7220 */ /* 0x043fe20000410000 */
        /* <DEDUP_REMOVED lines=38> */
[----:B--2---:R-:W-:Y:S01]  /*7010*/  LOP3.LUT P2, RZ, R209, 0x7f, RZ, 0xc0, !PT ;  /* 0x0000007fd1ff7812 */ /* 0x004fe2000784c0ff */
        /* <DEDUP_REMOVED lines=59> */
[----:B------:R-:W0:Y:S01]  /*73d0*/  MUFU.TANH R12, R12 ;  /* 0x0000000c000c7308 */ /* 0x000e220000002400 */
[----:B------:R-:W-:-:S02]  /*73e0*/  LOP3.LUT P1, RZ, R2, 0x800, RZ, 0xc0, !PT ;  /* 0x0000080002ff7812 */ /* 0x000fc4000782c0ff */
[----:B------:R-:W-:Y:S01]  /*73f0*/  SHF.R.U32.HI R209, RZ, 0x7, R209 ;  /* 0x00000007ffd17819 */ /* 0x000fe200000116d1 */
[----:B------:R-:W-:-:S03]  /*7400*/  @!P2 VIADD R47, R47, 0x28840 ;  /* 0x000288402f2fa836 */ /* 0x000fc60000000000 */
[----:B------:R-:W-:Y:S01]  /*7410*/  IADD3 R46, -R209, 0xb, RZ ;  /* 0x0000000bd12e7810 */ /* 0x000fe20007ffe1ff */
[----:B------:R-:W1:Y:S01]  /*7420*/  MUFU.TANH R14, R14 ;  /* 0x0000000e000e7308 */ /* 0x000e620000002400 */
[----:B------:R-:W-:-:S07]  /*7430*/  @!P2 PRMT R47, RZ, 0x654, R47 ;  /* 0x00000654ff2fa816 */ /* 0x000fce000000002f */
[----:B------:R-:W2:Y:S08]  /*7440*/  MUFU.TANH R20, R20 ;  /* 0x0000001400147308 */ /* 0x000eb00000002400 */
[----:B------:R-:W3:Y:S08]  /*7450*/  MUFU.TANH R21, R21 ;  /* 0x0000001500157308 */ /* 0x000ef00000002400 */
[----:B------:R-:W4:Y:S08]  /*7460*/  MUFU.TANH R24, R24 ;  /* 0x0000001800187308 */ /* 0x000f300000002400 */
[----:B------:R-:W0:Y:S08]  /*7470*/  MUFU.TANH R25, R25 ;  /* 0x0000001900197308 */ /* 0x000e300000002400 */
[----:B------:R-:W0:Y:S08]  /*7480*/  MUFU.TANH R26, R26 ;  /* 0x0000001a001a7308 */ /* 0x000e300000002400 */
[----:B------:R-:W0:Y:S01]  /*7490*/  MUFU.TANH R27, R27 ;  /* 0x0000001b001b7308 */ /* 0x000e220000002400 */
[----:B------:R-:W-:-:S02]  /*74a0*/  WARPGROUP.DEPBAR.LE gsb0, 0x0 ;  /* 0x00008000000079c5 */ /* 0x000fc40000010000 */
[----:B------:R-:W-:-:S05]  /*74b0*/  WARPGROUP.ARRIVE ;  /* 0x00000000000079c5 */ /* 0x000fca0000000000 */
[----:B------:R-:W0:Y:S01]  /*74c0*/  MUFU.TANH R28, R28 ;  /* 0x0000001c001c7308 */ /* 0x000e220000002400 */
[----:B------:R-:W-:Y:S01]  /*74d0*/  QGMMA.64x128x32.F32.E4M3.E4M3 R120, R200, gdesc[UR12], R120, gsb0 ;  /* 0x01e0000cc8787df3 */ /* 0x000fe20008000878 */
[----:B------:R-:W-:Y:S01]  /*74e0*/  UIADD3 UR14, UR10, 0x200, URZ ;  /* 0x000002000a0e7890 */ /* 0x000fe2000fffe03f */
[----:B------:R-:W-:-:S05]  /*74f0*/  UMOV UR15, 0x80000020 ;  /* 0x80000020000f7882 */ /* 0x000fca0000000000 */
        /* <DEDUP_REMOVED lines=46> */
[----:B------:R-:W-:Y:S01]  /*77e0*/  UMOV UR15, 0x80000020 ;  /* 0x80000020000f7882 */ /* 0x000fe20000000000 */
[----:B------:R-:W-:-:S04]  /*77f0*/  UIADD3 UR10, UR10, 0x402, URZ ;  /* 0x000004020a0a7890 */ /* 0x000fc8000fffe03f */
        /* <DEDUP_REMOVED lines=20> */
[----:B------:R-:W-:Y:S07]  /*7940*/  QGMMA.64x128x32.F32.E4M3.E4M3 R120, R188, gdesc[UR12], R120, gsb0 ;  /* 0x01e0000cbc787df3 */ /* 0x000fee0008000878 */
        /* <DEDUP_REMOVED lines=34> */
[C---:B------:R-:W-:Y:S01]  /*7b70*/  FMUL.FTZ R184, R0.reuse, R113 ;  /* 0x0000007100b87220 */ /* 0x040fe20000410000 */
[----:B------:R-:W-:Y:S01]  /*7b80*/  FMUL.FTZ R113, R0, R118 ;  /* 0x0000007600717220 */ /* 0x000fe20000410000 */
[----:B------:R-:W-:Y:S01]  /*7b90*/  IMAD R118, R3, -0xc0, RZ ;  /* 0xffffff4003767824 */ /* 0x000fe200078e02ff */
[----:B------:R0:W-:Y:S06]  /*7ba0*/  BAR.ARV R46, 0x100 ;  /* 0x0004002e0000751d */ /* 0x0001ec0000002000 */
[----:B------:R-:W-:Y:S01]  /*7bb0*/  IADD3 R186, R118, 0x1, R18 ;  /* 0x0000000176ba7810 */ /* 0x000fe20007ffe012 */
[----:B------:R-:W0:Y:S01]  /*7bc0*/  MUFU.TANH R184, R184 ;  /* 0x000000b800b87308 */ /* 0x000e220000002400 */
[----:B------:R0:W-:Y:S01]  /*7bd0*/  @!P2 SYNCS.ARRIVE.TRANS64.RED.A1T0 RZ, [R47+URZ], RZ ;  /* 0x000000ff2fffa9a7 */ /* 0x0001e2000810043f */
[----:B------:R-:W-:-:S02]  /*7be0*/  IMAD R115, R17, -0x2, R118 ;  /* 0xfffffffe11737824 */ /* 0x000fc400078e0276 */
[----:B------:R-:W-:-:S04]  /*7bf0*/  IMAD.IADD R186, R186, 0x1, -R19 ;  /* 0x00000001baba7824 */ /* 0x000fc800078e0a13 */
[----:B------:R-:W0:Y:S01]  /*7c00*/  MUFU.TANH R113, R113 ;  /* 0x0000007100717308 */ /* 0x000e220000002400 */
        /* <DEDUP_REMOVED lines=9> */
[----:B------:R-:W-:Y:S02]  /*7ca0*/  IMAD.U32 R188, RZ, RZ, UR22 ;  /* 0x00000016ffbc7e24 */ /* 0x000fe4000f8e00ff */
[----:B------:R-:W-:-:S03]  /*7cb0*/  IMAD.IADD R191, R4, 0x1, R15 ;  /* 0x0000000104bf7824 */ /* 0x000fc600078e020f */
[----:B------:R-:W-:Y:S02]  /*7cc0*/  ISETP.NE.AND P1, PT, R188, 0x1, PT ;  /* 0x00000001bc00780c */ /* 0x000fe40003f25270 */
[----:B------:R-:W-:-:S11]  /*7cd0*/  LOP3.LUT R191, RZ, R191, RZ, 0x33, !PT ;  /* 0x000000bfffbf7212 */ /* 0x000fd600078e33ff */
[----:B0-----:R-:W0:Y:S02]  /*7ce0*/  @P1 LDC.64 R46, c[0x0][0x9e8] ;  /* 0x00027a00ff2e1b82 */ /* 0x001e240000000a00 */
[----:B0-----:R-:W-:-:S05]  /*7cf0*/  @P1 IMAD.HI.U32 R46, R191, R46, RZ ;  /* 0x0000002ebf2e1227 */ /* 0x001fca00078e00ff */
[----:B------:R-:W-:-:S04]  /*7d00*/  @P1 SHF.R.U32.HI R191, RZ, R47, R46 ;  /* 0x0000002fffbf1219 */ /* 0x000fc8000001162e */
[----:B------:R-:W-:Y:S01]  /*7d10*/  LOP3.LUT R46, RZ, R191, RZ, 0x33, !PT ;  /* 0x000000bfff2e7212 */ /* 0x000fe200078e33ff */
[----:B------:R-:W-:Y:S06]  /*7d20*/  BRA `(.L_x_959) ;  /* 0x0000000000187947 */ /* 0x000fec0003800000 */
.L_x_958:
[----:B------:R-:W-:-:S05]  /*7d30*/  IMAD.U32 R188, RZ, RZ, UR22 ;  /* 0x00000016ffbc7e24 */ /* 0x000fca000f8e00ff */
[----:B------:R-:W-:-:S13]  /*7d40*/  ISETP.NE.AND P1, PT, R188, 0x1, PT ;  /* 0x00000001bc00780c */ /* 0x000fda0003f25270 */
[----:B0-----:R-:W0:Y:S02]  /*7d50*/  @P1 LDC.64 R46, c[0x0][0x9e8] ;  /* 0x00027a00ff2e1b82 */ /* 0x001e240000000a00 */
[----:B0-----:R-:W-:-:S04]  /*7d60*/  @P1 IMAD.HI.U32 R186, R13, R46, RZ ;  /* 0x0000002e0dba1227 */ /* 0x001fc800078e00ff */
[----:B------:R-:W-:Y:S01]  /*7d70*/  IMAD.MOV.U32 R46, RZ, RZ, R13 ;  /* 0x000000ffff2e7224 */ /* 0x000fe200078e000d */
[----:B------:R-:W-:-:S07]  /*7d80*/  @P1 SHF.R.U32.HI R46, RZ, R47, R186 ;  /* 0x0000002fff2e1219 */ /* 0x000fce00000116ba */
.L_x_959:
[----:B------:R-:W-:Y:S05]  /*7d90*/  BSYNC B0 ;  /* 0x0000000000007941 */ /* 0x000fea0003800000 */
.L_x_957:
[----:B------:R-:W-:-:S05]  /*7da0*/  IMAD R46, R46, R188, R115 ;  /* 0x000000bc2e2e7224 */ /* 0x000fca00078e0273 */
[----:B------:R-:W-:Y:S02]  /*7db0*/  VIADDMNMX R185, R46, R188, R185, PT ;  /* 0x000000bc2eb97246 */ /* 0x000fe400038001b9 */
[----:B------:R-:W-:-:S07]  /*7dc0*/  VIMNMX R119, R119, R46, !PT ;  /* 0x0000002e77777248 */ /* 0x000fce0007fe0100 */
.L_x_956:
[C---:B------:R-:W-:Y:S02]  /*7dd0*/  ISETP.GE.AND P2, PT, R118.reuse, 0x9, PT ;  /* 0x000000097600780c */ /* 0x040fe40003f46270 */
[----:B------:R-:W-:Y:S02]  /*7de0*/  ISETP.GE.AND P1, PT, R118, 0x2, PT ;  /* 0x000000027600780c */ /* 0x000fe40003f26270 */
[----:B------:R-:W-:Y:S02]  /*7df0*/  LOP3.LUT R16, R16, 0xfffffffd, RZ, 0xc0, !PT ;  /* 0xfffffffd10107812 */ /* 0x000fe400078ec0ff */
[----:B------:R-:W-:Y:S02]  /*7e00*/  ISETP.GT.AND P3, PT, R119, 0x1, !P1 ;  /* 0x000000017700780c */ /* 0x000fe40004f64270 */
[----:B------:R-:W-:Y:S02]  /*7e10*/  ISETP.GE.AND P4, PT, R118, 0xa, PT ;  /* 0x0000000a7600780c */ /* 0x000fe40003f86270 */
[----:B------:R-:W-:-:S02]  /*7e20*/  ISETP.LT.OR P3, PT, R185, 0x2, P3 ;  /* 0x00000002b900780c */ /* 0x000fc40001f61670 */
[----:B------:R-:W-:Y:S02]  /*7e30*/  LOP3.LUT R2, R2, 0xfffffdff, RZ, 0xc0, !PT ;  /* 0xfffffdff02027812 */ /* 0x000fe400078ec0ff */
[----:B------:R-:W-:Y:S02]  /*7e40*/  @P2 LOP3.LUT R16, R16, 0x2, RZ, 0xfc, !PT ;  /* 0x0000000210102812 */ /* 0x000fe400078efcff */
[----:B------:R-:W-:Y:S02]  /*7e50*/  ISETP.GT.AND P2, PT, R119, 0x8, !P2 ;  /* 0x000000087700780c */ /* 0x000fe40005744270 */
[----:B0-----:R-:W-:Y:S02]  /*7e60*/  FSEL R47, R14, -INF , !P3 ;  /* 0xff8000000e2f7808 */ /* 0x001fe40005800000 */
        /* <DEDUP_REMOVED lines=15> */
[----:B------:R-:W-:Y:S02]  /*7f60*/  ISETP.GT.AND P2, PT, R119, 0x11, !P3 ;  /* 0x000000117700780c */ /* 0x000fe40005f44270 */
[----:B------:R-:W-:Y:S02]  /*7f70*/  IADD3 R189, R189, 0x8, R4 ;  /* 0x00000008bdbd7810 */ /* 0x000fe40007ffe004 */
[----:B------:R-:W-:Y:S02]  /*7f80*/  ISETP.LT.OR P2, PT, R185, 0x12, P2 ;  /* 0x00000012b900780c */ /* 0x000fe40001741670 */
[----:B------:R-:W-:Y:S02]  /*7f90*/  @P3 LOP3.LUT R16, R16, 0x10, RZ, 0xfc, !PT ;  /* 0x0000001010103812 */ /* 0x000fe400078efcff */
[----:B------:R-:W-:-:S02]  /*7fa0*/  ISETP.GE.AND P3, PT, R118, 0x19, PT ;  /* 0x000000197600780c */ /* 0x000fc40003f66270 */
[----:B------:R-:W-:Y:S02]  /*7fb0*/  FSEL R29, R29, -INF , !P2 ;  /* 0xff8000001d1d7808 */ /* 0x000fe40005000000 */
[----:B------:R-:W-:Y:S02]  /*7fc0*/  ISETP.GT.AND P2, PT, R119, 0x18, !P3 ;  /* 0x000000187700780c */ /* 0x000fe40005f44270 */
[----:B------:R-:W-:Y:S02]  /*7fd0*/  LOP3.LUT R16, R16, 0x7fffffff, RZ, 0xc0, !PT ;  /* 0x7fffffff10107812 */ /* 0x000fe400078ec0ff */
[----:B------:R-:W-:Y:S02]  /*7fe0*/  ISETP.LT.OR P2, PT, R185, 0x19, P2 ;  /* 0x00000019b900780c */ /* 0x000fe40001741670 */
[----:B------:R-:W-:Y:S02]  /*7ff0*/  IADD3 R187, R187, 0x8, R4 ;  /* 0x00000008bbbb7810 */ /* 0x000fe40007ffe004 */
[----:B------:R-:W-:-:S02]  /*8000*/  FSEL R197, R32, -INF , !P2 ;  /* 0xff80000020c57808 */ /* 0x000fc40005000000 */
        /* <DEDUP_REMOVED lines=246> */
[----:B------:R-:W-:Y:S01]  /*8f70*/  ISETP.GT.AND P6, PT, R11, -0x1, PT ;  /* 0xffffffff0b00780c */ /* 0x000fe20003fc4270 */
[----:B------:R-:W-:-:S12]  /*8f80*/  BSSY B0, `(.L_x_961) ;  /* 0x0000010000007945 */ /* 0x000fd80003800000 */
[----:B------:R-:W-:Y:S05]  /*8f90*/  @P6 BRA `(.L_x_962) ;  /* 0x0000000000206947 */ /* 0x000fea0003800000 */
[----:B------:R-:W-:Y:S02]  /*8fa0*/  IMAD.U32 R28, RZ, RZ, UR22 ;  /* 0x00000016ff1c7e24 */ /* 0x000fe4000f8e00ff */
[----:B------:R-:W-:-:S03]  /*8fb0*/  IMAD.MOV.U32 R14, RZ, RZ, R7 ;  /* 0x000000ffff0e7224 */ /* 0x000fc600078e0007 */
[----:B------:R-:W-:-:S13]  /*8fc0*/  ISETP.NE.AND P6, PT, R28, 0x1, PT ;  /* 0x000000011c00780c */ /* 0x000fda0003fc5270 */
[----:B------:R-:W0:Y:S02]  /*8fd0*/  @P6 LDC.64 R24, c[0x0][0x9e8] ;  /* 0x00027a00ff186b82 */ /* 0x000e240000000a00 */
[----:B0-----:R-:W-:-:S05]  /*8fe0*/  @P6 IMAD.HI.U32 R24, R7, R24, RZ ;  /* 0x0000001807186227 */ /* 0x001fca00078e00ff */
[----:B------:R-:W-:-:S04]  /*8ff0*/  @P6 SHF.R.U32.HI R14, RZ, R25, R24 ;  /* 0x00000019ff0e6219 */ /* 0x000fc80000011618 */
[----:B------:R-:W-:Y:S01]  /*9000*/  LOP3.LUT R14, RZ, R14, RZ, 0x33, !PT ;  /* 0x0000000eff0e7212 */ /* 0x000fe200078e33ff */
[----:B------:R-:W-:Y:S06]  /*9010*/  BRA `(.L_x_963) ;  /* 0x0000000000187947 */ /* 0x000fec0003800000 */
.L_x_962:
[----:B------:R-:W-:Y:S02]  /*9020*/  IMAD.U32 R28, RZ, RZ, UR22 ;  /* 0x00000016ff1c7e24 */ /* 0x000fe4000f8e00ff */
[----:B------:R-:W-:-:S03]  /*9030*/  IMAD.MOV.U32 R14, RZ, RZ, R11 ;  /* 0x000000ffff0e7224 */ /* 0x000fc600078e000b */
[----:B------:R-:W-:-:S13]  /*9040*/  ISETP.NE.AND P6, PT, R28, 0x1, PT ;  /* 0x000000011c00780c */ /* 0x000fda0003fc5270 */
[----:B------:R-:W0:Y:S02]  /*9050*/  @P6 LDC.64 R24, c[0x0][0x9e8] ;  /* 0x00027a00ff186b82 */ /* 0x000e240000000a00 */
[----:B0-----:R-:W-:-:S05]  /*9060*/  @P6 IMAD.HI.U32 R24, R11, R24, RZ ;  /* 0x000000180b186227 */ /* 0x001fca00078e00ff */
[----:B------:R-:W-:-:S07]  /*9070*/  @P6 SHF.R.U32.HI R14, RZ, R25, R24 ;  /* 0x00000019ff0e6219 */ /* 0x000fce0000011618 */
.L_x_963:
[----:B------:R-:W-:Y:S05]  /*9080*/  BSYNC B0 ;  /* 0x0000000000007941 */ /* 0x000fea0003800000 */
.L_x_961:
[----:B------:R-:W-:-:S05]  /*9090*/  IMAD R14, R14, R28, R115 ;  /* 0x0000001c0e0e7224 */ /* 0x000fca00078e0273 */
[----:B------:R-:W-:Y:S02]  /*90a0*/  VIADDMNMX R189, R14, R28, R189, PT ;  /* 0x0000001c0ebd7246 */ /* 0x000fe400038001bd */
[----:B------:R-:W-:-:S07]  /*90b0*/  VIMNMX R187, R187, R14, !PT ;  /* 0x0000000ebbbb7248 */ /* 0x000fce0007fe0100 */
.L_x_960:
[----:B------:R-:W-:Y:S02]  /*90c0*/  ISETP.GT.AND P1, PT, R187, 0x1, !P1 ;  /* 0x00000001bb00780c */ /* 0x000fe40004f24270 */
[----:B------:R-:W-:Y:S02]  /*90d0*/  LOP3.LUT P6, RZ, R2, 0x40, RZ, 0xc0, !PT ;  /* 0x0000004002ff7812 */ /* 0x000fe400078cc0ff */
[----:B------:R-:W-:Y:S02]  /*90e0*/  ISETP.LT.OR P1, PT, R189, 0x2, P1 ;  /* 0x00000002bd00780c */ /* 0x000fe40000f21670 */
[----:B------:R-:W-:Y:S02]  /*90f0*/  ISETP.GT.AND P2, PT, R187, 0xa9, !P2 ;  /* 0x000000a9bb00780c */ /* 0x000fe40005744270 */
[----:B------:R-:W-:Y:S02]  /*9100*/  FSEL R21, R21, -INF , !P1 ;  /* 0xff80000015157808 */ /* 0x000fe40004800000 */
[----:B------:R-:W-:-:S02]  /*9110*/  LOP3.LUT P1, RZ, R16, 0x2, RZ, 0xc0, !PT ;  /* 0x0000000210ff7812 */ /* 0x000fc4000782c0ff */
[----:B------:R-:W-:Y:S02]  /*9120*/  ISETP.LT.OR P2, PT, R189, 0xaa, P2 ;  /* 0x000000aabd00780c */ /* 0x000fe40001741670 */
[C---:B------:R-:W-:Y:S02]  /*9130*/  ISETP.GT.AND P1, PT, R187.reuse, 0x8, !P1 ;  /* 0x00000008bb00780c */ /* 0x040fe40004f24270 */
[----:B------:R-:W-:Y:S02]  /*9140*/  ISETP.GT.AND P3, PT, R187, 0xb0, !P3 ;  /* 0x000000b0bb00780c */ /* 0x000fe40005f64270 */
[----:B------:R-:W-:Y:S02]  /*9150*/  ISETP.LT.OR P1, PT, R189, 0x9, P1 ;  /* 0x00000009bd00780c */ /* 0x000fe40000f21670 */
[----:B------:R-:W-:Y:S02]  /*9160*/  FSEL R107, R107, -INF , !P2 ;  /* 0xff8000006b6b7808 */ /* 0x000fe40005000000 */
        /* <DEDUP_REMOVED lines=80> */
[C---:B------:R-:W-:Y:S02]  /*9670*/  ISETP.LT.OR P1, PT, R189.reuse, 0x39, P1 ;  /* 0x00000039bd00780c */ /* 0x040fe40000f21670 */
[----:B------:R-:W-:Y:S02]  /*9680*/  ISETP.LT.OR P3, PT, R189, 0xb1, P3 ;  /* 0x000000b1bd00780c */ /* 0x000fe40001f61670 */
[----:B------:R-:W-:Y:S02]  /*9690*/  FSEL R52, R52, -INF , !P1 ;  /* 0xff80000034347808 */ /* 0x000fe40004800000 */
[----:B------:R-:W-:Y:S02]  /*96a0*/  LOP3.LUT P1, RZ, R2, 0x1, RZ, 0xc0, !PT ;  /* 0x0000000102ff7812 */ /* 0x000fe4000782c0ff */
[----:B------:R-:W-:-:S02]  /*96b0*/  ISETP.GT.AND P4, PT, R187, 0xb1, !P4 ;  /* 0x000000b1bb00780c */ /* 0x000fc40006784270 */
[----:B------:R-:W-:Y:S02]  /*96c0*/  ISETP.GT.AND P1, PT, R187, 0x39, !P1 ;  /* 0x00000039bb00780c */ /* 0x000fe40004f24270 */
[----:B------:R-:W-:Y:S02]  /*96d0*/  FSEL R111, R111, -INF , !P3 ;  /* 0xff8000006f6f7808 */ /* 0x000fe40005800000 */
[----:B------:R-:W-:Y:S02]  /*96e0*/  ISETP.LT.OR P1, PT, R189, 0x3a, P1 ;  /* 0x0000003abd00780c */ /* 0x000fe40000f21670 */
[----:B------:R-:W-:Y:S02]  /*96f0*/  ISETP.GT.AND P5, PT, R187, 0xb8, !P5 ;  /* 0x000000b8bb00780c */ /* 0x000fe40006fa4270 */
[----:B------:R-:W-:Y:S02]  /*9700*/  FSEL R53, R53, -INF , !P1 ;  /* 0xff80000035357808 */ /* 0x000fe40004800000 */
[----:B------:R-:W-:-:S02]  /*9710*/  LOP3.LUT P1, RZ, R16, 0x80000000, RZ, 0xc0, !PT ;  /* 0x8000000010ff7812 */ /* 0x000fc4000782c0ff */
[----:B------:R-:W-:Y:S02]  /*9720*/  ISETP.LT.OR P4, PT, R189, 0xb2, P4 ;  /* 0x000000b2bd00780c */ /* 0x000fe40002781670 */
[----:B------:R-:W-:Y:S02]  /*9730*/  ISETP.GT.AND P1, PT, R187, 0x40, !P1 ;  /* 0x00000040bb00780c */ /* 0x000fe40004f24270 */
[C---:B------:R-:W-:Y:S02]  /*9740*/  ISETP.LT.OR P5, PT, R189.reuse, 0xb9, P5 ;  /* 0x000000b9bd00780c */ /* 0x040fe40002fa1670 */
[----:B------:R-:W-:Y:S02]  /*9750*/  ISETP.LT.OR P1, PT, R189, 0x41, P1 ;  /* 0x00000041bd00780c */ /* 0x000fe40000f21670 */
[----:B------:R-:W-:Y:S02]  /*9760*/  FSEL R113, R113, -INF , !P5 ;  /* 0xff80000071717808 */ /* 0x000fe40006800000 */
[----:B------:R-:W-:-:S02]  /*9770*/  FSEL R56, R56, -INF , !P1 ;  /* 0xff80000038387808 */ /* 0x000fc40004800000 */
        /* <DEDUP_REMOVED lines=55> */
[----:B------:R-:W-:Y:S01]  /*9af0*/  LOP3.LUT P1, RZ, R16, 0x100000, RZ, 0xc0, !PT ;  /* 0x0010000010ff7812 */ /* 0x000fe2000782c0ff */
[----:B------:R-:W0:Y:S01]  /*9b00*/  SHFL.BFLY PT, R65, R28, 0x2, 0x1f ;  /* 0x0c401f001c417f89 */ /* 0x000e2200000e0000 */
[----:B------:R-:W1:Y:S02]  /*9b10*/  LDC R74, c[0x0][0x988] ;  /* 0x00026200ff4a7b82 */ /* 0x000e640000000800 */
[----:B------:R-:W-:-:S04]  /*9b20*/  ISETP.GT.AND P1, PT, R187, 0x69, !P1 ;  /* 0x00000069bb00780c */ /* 0x000fc80004f24270 */
[----:B------:R-:W-:-:S04]  /*9b30*/  ISETP.LT.OR P1, PT, R189, 0x6a, P1 ;  /* 0x0000006abd00780c */ /* 0x000fc80000f21670 */
[----:B------:R-:W-:Y:S02]  /*9b40*/  FSEL R75, R75, -INF , !P1 ;  /* 0xff8000004b4b7808 */ /* 0x000fe40004800000 */
[----:B------:R-:W-:-:S04]  /*9b50*/  LOP3.LUT P1, RZ, R16, 0x80000, RZ, 0xc0, !PT ;  /* 0x0008000010ff7812 */ /* 0x000fc8000782c0ff */
[----:B------:R-:W-:-:S04]  /*9b60*/  ISETP.GT.AND P1, PT, R187, 0x70, !P1 ;  /* 0x00000070bb00780c */ /* 0x000fc80004f24270 */
[----:B------:R-:W-:Y:S02]  /*9b70*/  ISETP.LT.OR P1, PT, R189, 0x71, P1 ;  /* 0x00000071bd00780c */ /* 0x000fe40000f21670 */
[----:B0-----:R-:W-:Y:S02]  /*9b80*/  FMNMX.FTZ R30, R28, R65, !PT ;  /* 0x000000411c1e7209 */ /* 0x001fe40007810000 */
[----:B------:R-:W-:Y:S02]  /*9b90*/  FSEL R78, R78, -INF , !P1 ;  /* 0xff8000004e4e7808 */ /* 0x000fe40004800000 */
[----:B------:R-:W-:Y:S01]  /*9ba0*/  LOP3.LUT P1, RZ, R16, 0x40000, RZ, 0xc0, !PT ;  /* 0x0004000010ff7812 */ /* 0x000fe2000782c0ff */
[----:B------:R-:W0:Y:S03]  /*9bb0*/  SHFL.BFLY PT, R65, R30, 0x1, 0x1f ;  /* 0x0c201f001e417f89 */ /* 0x000e2600000e0000 */
        /* <DEDUP_REMOVED lines=60> */
[----:B------:R-:W-:Y:S01]  /*9f80*/  FSEL R26, R20, -INF , !P1 ;  /* 0xff800000141a7808 */ /* 0x000fe20004800000 */
[----:B-1----:R-:W-:-:S01]  /*9f90*/  FFMA.FTZ R20, R65, R74, -8 ;  /* 0xc100000041147423 */ /* 0x002fc2000001004a */
[----:B------:R-:W-:-:S02]  /*9fa0*/  FSETP.NEU.FTZ.AND P1, PT, R65, -INF , PT ;  /* 0xff8000004100780b */ /* 0x000fc40003f3d000 */
[----:B------:R-:W-:Y:S02]  /*9fb0*/  FMNMX.FTZ R38, R26, R8, !PT ;  /* 0x000000081a267209 */ /* 0x000fe40007810000 */
[----:B------:R-:W-:Y:S02]  /*9fc0*/  FSEL R20, R20, RZ, P1 ;  /* 0x000000ff14147208 */ /* 0x000fe40000800000 */
[----:B------:R-:W-:Y:S02]  /*9fd0*/  FMNMX.FTZ R40, R21, R38, !PT ;  /* 0x0000002615287209 */ /* 0x000fe40007810000 */
[----:B------:R-:W-:Y:S01]  /*9fe0*/  FSEL R187, R110, -INF , !P4 ;  /* 0xff8000006ebb7808 */ /* 0x000fe20006000000 */
[----:B------:R-:W-:-:S01]  /*9ff0*/  FFMA.FTZ R28, R191, R74, -R20 ;  /* 0x0000004abf1c7223 */ /* 0x000fc20000010814 */
[----:B------:R-:W-:Y:S01]  /*a000*/  FMNMX.FTZ R40, R25, R40, !PT ;  /* 0x0000002819287209 */ /* 0x000fe20007810000 */
[----:B------:R-:W-:-:S01]  /*a010*/  FFMA.FTZ R191, R193, R74, -R20 ;  /* 0x0000004ac1bf7223 */ /* 0x000fc20000010814 */
[-CC-:B------:R-:W-:Y:S01]  /*a020*/  FFMA.FTZ R80, R83, R74.reuse, -R20.reuse ;  /* 0x0000004a53507223 */ /* 0x180fe20000010814 */
[----:B------:R-:W-:Y:S01]  /*a030*/  ISETP.LT.OR P2, PT, R189, 0xba, P2 ;  /* 0x000000babd00780c */ /* 0x000fe20001741670 */
[--C-:B------:R-:W-:Y:S01]  /*a040*/  FFMA.FTZ R92, R92, R74, -R20.reuse ;  /* 0x0000004a5c5c7223 */ /* 0x100fe20000010814 */
[----:B------:R-:W-:Y:S01]  /*a050*/  FMNMX.FTZ R40, R27, R40, !PT ;  /* 0x000000281b287209 */ /* 0x000fe20007810000 */
[-CC-:B------:R-:W-:Y:S01]  /*a060*/  FFMA.FTZ R32, R197, R74.reuse, -R20.reuse ;  /* 0x0000004ac5207223 */ /* 0x180fe20000010814 */
[----:B------:R-:W-:Y:S01]  /*a070*/  FSEL R189, R114, -INF , !P2 ;  /* 0xff80000072bd7808 */ /* 0x000fe20005000000 */
[--C-:B------:R-:W-:Y:S01]  /*a080*/  FFMA.FTZ R30, R195, R74, -R20.reuse ;  /* 0x0000004ac31e7223 */ /* 0x100fe20000010814 */
[----:B------:R-:W-:Y:S01]  /*a090*/  FMNMX.FTZ R40, R115, R40, !PT ;  /* 0x0000002873287209 */ /* 0x000fe20007810000 */
[-CC-:B------:R-:W-:Y:S01]  /*a0a0*/  FFMA.FTZ R88, R100, R74.reuse, -R20.reuse ;  /* 0x0000004a64587223 */ /* 0x180fe20000010814 */
[----:B------:R-:W-:-:S01]  /*a0b0*/  FFMA.FTZ R12, R12, R74, -R20 ;  /* 0x0000004a0c0c7223 */ /* 0x000fc20000010814 */
        /* <DEDUP_REMOVED lines=20> */
[-CC-:B------:R-:W-:Y:S01]  /*a200*/  FFMA.FTZ R225, R225, R74.reuse, -R20.reuse ;  /* 0x0000004ae1e17223 */ /* 0x180fe20000010814 */
        /* <DEDUP_REMOVED lines=25> */
[----:B------:R-:W-:Y:S01]  /*a3a0*/  FFMA.FTZ R117, R117, R74, -R20 ;  /* 0x0000004a75757223 */ /* 0x000fe20000010814 */
[----:B------:R-:W-:Y:S02]  /*a3b0*/  MUFU.EX2 R12, R12 ;  /* 0x0000000c000c7308 */ /* 0x000fe40000000800 */
[----:B------:R-:W-:-:S04]  /*a3c0*/  FMNMX.FTZ R193, R57, R50, !PT ;  /* 0x0000003239c17209 */ /* 0x000fc80007810000 */
[----:B------:R-:W-:Y:S02]  /*a3d0*/  FMNMX.FTZ R54, R60, R193, !PT ;  /* 0x000000c13c367209 */ /* 0x000fe40007810000 */
[----:B------:R-:W-:Y:S02]  /*a3e0*/  MUFU.EX2 R47, R47 ;  /* 0x0000002f002f7308 */ /* 0x000fe40000000800 */
[----:B------:R-:W-:Y:S01]  /*a3f0*/  FMNMX.FTZ R193, R61, R54, !PT ;  /* 0x000000363dc17209 */ /* 0x000fe20007810000 */
[----:B------:R-:W-:-:S03]  /*a400*/  FFMA.FTZ R54, R227, R74, -R20 ;  /* 0x0000004ae3367223 */ /* 0x000fc60000010814 */
        /* <DEDUP_REMOVED lines=15> */
[----:B------:R-:W-:Y:S01]  /*a500*/  FMNMX.FTZ R68, R82, R193, !PT ;  /* 0x000000c152447209 */ /* 0x000fe20007810000 */
[----:B------:R-:W-:-:S01]  /*a510*/  FFMA.FTZ R193, R77, R74, -R20 ;  /* 0x0000004a4dc17223 */ /* 0x000fc20000010814 */
        /* <DEDUP_REMOVED lines=12> */
[----:B------:R0:W-:Y:S02]  /*a5e0*/  MUFU.EX2 R72, R80 ;  /* 0x0000005000487308 */ /* 0x0001e40000000800 */
[----:B------:R-:W-:-:S04]  /*a5f0*/  FMNMX.FTZ R77, R99, R76, !PT ;  /* 0x0000004c634d7209 */ /* 0x000fc80007810000 */
[----:B------:R-:W-:Y:S02]  /*a600*/  FMNMX.FTZ R76, R104, R77, !PT ;  /* 0x0000004d684c7209 */ /* 0x000fe40007810000 */
[----:B------:R-:W-:Y:S02]  /*a610*/  MUFU.EX2 R41, R41 ;  /* 0x0000002900297308 */ /* 0x000fe40000000800 */
[----:B------:R-:W-:-:S04]  /*a620*/  FMNMX.FTZ R77, R105, R76, !PT ;  /* 0x0000004c694d7209 */ /* 0x000fc80007810000 */
[----:B0-----:R-:W-:Y:S02]  /*a630*/  FMNMX.FTZ R80, R106, R77, !PT ;  /* 0x0000004d6a507209 */ /* 0x001fe40007810000 */
[----:B------:R-:W-:Y:S02]  /*a640*/  MUFU.EX2 R38, R203 ;  /* 0x000000cb00267308 */ /* 0x000fe40000000800 */
[----:B------:R-:W-:-:S04]  /*a650*/  FMNMX.FTZ R80, R107, R80, !PT ;  /* 0x000000506b507209 */ /* 0x000fc80007810000 */
[----:B------:R-:W-:Y:S02]  /*a660*/  FMNMX.FTZ R80, R111, R80, !PT ;  /* 0x000000506f507209 */ /* 0x000fe40007810000 */
[----:B------:R-:W-:Y:S02]  /*a670*/  MUFU.EX2 R45, R45 ;  /* 0x0000002d002d7308 */ /* 0x000fe40000000800 */
[----:B------:R-:W-:-:S04]  /*a680*/  FMNMX.FTZ R84, R187, R80, !PT ;  /* 0x00000050bb547209 */ /* 0x000fc80007810000 */
[----:B------:R-:W-:Y:S02]  /*a690*/  FMNMX.FTZ R84, R113, R84, !PT ;  /* 0x0000005471547209 */ /* 0x000fe40007810000 */
[----:B------:R0:W-:Y:S02]  /*a6a0*/  MUFU.EX2 R80, R92 ;  /* 0x0000005c00507308 */ /* 0x0001e40000000800 */
[----:B------:R-:W-:Y:S01]  /*a6b0*/  FMNMX.FTZ R77, R189, R84, !PT ;  /* 0x00000054bd4d7209 */ /* 0x000fe20007810000 */
[----:B------:R-:W-:-:S04]  /*a6c0*/  FFMA.FTZ R84, R96, R74, -R20 ;  /* 0x0000004a60547223 */ /* 0x000fc80000010814 */
[----:B------:R-:W1:Y:S01]  /*a6d0*/  SHFL.BFLY PT, R96, R77, 0x2, 0x1f ;  /* 0x0c401f004d607f89 */ /* 0x000e6200000e0000 */
[----:B------:R-:W-:Y:S01]  /*a6e0*/  MUFU.EX2 R40, R205 ;  /* 0x000000cd00287308 */ /* 0x000fe20000000800 */
[----:B0-----:R-:W-:-:S07]  /*a6f0*/  FFMA.FTZ R92, R102, R74, -R20 ;  /* 0x0000004a665c7223 */ /* 0x001fce0000010814 */
[----:B------:R-:W-:Y:S08]  /*a700*/  MUFU.EX2 R51, R51 ;  /* 0x0000003300337308 */ /* 0x000ff00000000800 */
[----:B------:R-:W-:Y:S01]  /*a710*/  MUFU.EX2 R44, R207 ;  /* 0x000000cf002c7308 */ /* 0x000fe20000000800 */
[----:B-1----:R-:W-:Y:S01]  /*a720*/  FMNMX.FTZ R102, R77, R96, !PT ;  /* 0x000000604d667209 */ /* 0x002fe20007810000 */
[----:B------:R-:W-:Y:S01]  /*a730*/  FFMA.FTZ R96, R108, R74, -R20 ;  /* 0x0000004a6c607223 */ /* 0x000fe20000010814 */
[----:B------:R-:W-:-:S05]  /*a740*/  FSEL R108, R65, RZ, P1 ;  /* 0x000000ff416c7208 */ /* 0x000fca0000800000 */
[----:B------:R-:W-:Y:S01]  /*a750*/  MUFU.EX2 R55, R55 ;  /* 0x0000003700377308 */ /* 0x000fe20000000800 */
[----:B------:R-:W0:Y:S01]  /*a760*/  SHFL.BFLY PT, R77, R102, 0x1, 0x1f ;  /* 0x0c201f00664d7f89 */ /* 0x000e2200000e0000 */
[----:B------:R-:W-:-:S04]  /*a770*/  FADD.FTZ R9, -R108, R9 ;  /* 0x000000096c097221 */ /* 0x000fc80000010100 */
[----:B------:R-:W-:Y:S02]  /*a780*/  FMUL.FTZ R9, R9, R74 ;  /* 0x0000004a09097220 */ /* 0x000fe40000410000 */
[----:B------:R-:W-:Y:S08]  /*a790*/  MUFU.EX2 R46, R209 ;  /* 0x000000d1002e7308 */ /* 0x000ff00000000800 */
[----:B------:R-:W1:Y:S08]  /*a7a0*/  MUFU.EX2 R9, R9 ;  /* 0x0000000900097308 */ /* 0x000e700000000800 */
[----:B------:R-:W-:Y:S01]  /*a7b0*/  MUFU.EX2 R59, R59 ;  /* 0x0000003b003b7308 */ /* 0x000fe20000000800 */
[----:B0-----:R-:W-:-:S04]  /*a7c0*/  FMNMX.FTZ R77, R102, R77, !PT ;  /* 0x0000004d664d7209 */ /* 0x001fc80007810000 */
[C---:B------:R-:W-:Y:S01]  /*a7d0*/  FSETP.NEU.FTZ.AND P1, PT, R77.reuse, -INF , PT ;  /* 0xff8000004d00780b */ /* 0x040fe20003f3d000 */
[----:B------:R-:W-:-:S02]  /*a7e0*/  FFMA.FTZ R197, R77, R74, -8 ;  /* 0xc10000004dc57423 */ /* 0x000fc4000001004a */
[----:B------:R-:W-:Y:S01]  /*a7f0*/  MUFU.EX2 R50, R225 ;  /* 0x000000e100327308 */ /* 0x000fe20000000800 */
[----:B-1----:R-:W-:-:S02]  /*a800*/  FFMA.FTZ R6, R9, R6, R12 ;  /* 0x0000000609067223 */ /* 0x002fc4000001000c */
[----:B------:R-:W-:-:S05]  /*a810*/  FSEL R197, R197, RZ, P1 ;  /* 0x000000ffc5c57208 */ /* 0x000fca0000800000 */
[-CC-:B------:R-:W-:Y:S01]  /*a820*/  FFMA.FTZ R20, R26, R74.reuse, -R197.reuse ;  /* 0x0000004a1a147223 */ /* 0x180fe200000108c5 */
[----:B------:R-:W-:-:S01]  /*a830*/  FFMA.FTZ R26, R27, R74, -R197 ;  /* 0x0000004a1b1a7223 */ /* 0x000fc200000108c5 */
[-CC-:B------:R-:W-:Y:S01]  /*a840*/  FFMA.FTZ R27, R115, R74.reuse, -R197.reuse ;  /* 0x0000004a731b7223 */ /* 0x180fe200000108c5 */
[----:B------:R-:W-:Y:S01]  /*a850*/  FSEL R115, R77, RZ, P1 ;  /* 0x000000ff4d737208 */ /* 0x000fe20000800000 */
[-CC-:B------:R-:W-:Y:S01]  /*a860*/  FFMA.FTZ R21, R21, R74.reuse, -R197.reuse ;  /* 0x0000004a15157223 */ /* 0x180fe200000108c5 */
[----:B------:R-:W-:-:S01]  /*a870*/  FFMA.FTZ R25, R25, R74, -R197 ;  /* 0x0000004a19197223 */ /* 0x000fc200000108c5 */
[----:B------:R-:W-:Y:S01]  /*a880*/  MUFU.EX2 R20, R20 ;  /* 0x0000001400147308 */ /* 0x000fe20000000800 */
[----:B------:R-:W-:-:S01]  /*a890*/  FFMA.FTZ R66, R66, R74, -R197 ;  /* 0x0000004a42427223 */ /* 0x000fc200000108c5 */
[----:B------:R-:W-:Y:S01]  /*a8a0*/  FADD.FTZ R115, -R115, R8 ;  /* 0x0000000873737221 */ /* 0x000fe20000010100 */
[----:B------:R-:W-:-:S01]  /*a8b0*/  FFMA.FTZ R108, R31, R74, -R197 ;  /* 0x0000004a1f6c7223 */ /* 0x000fc200000108c5 */
[-CC-:B------:R-:W-:Y:S01]  /*a8c0*/  FFMA.FTZ R31, R119, R74.reuse, -R197.reuse ;  /* 0x0000004a771f7223 */ /* 0x180fe200000108c5 */
[----:B------:R-:W-:-:S01]  /*a8d0*/  FFMA.FTZ R112, R39, R74, -R197 ;  /* 0x0000004a27707223 */ /* 0x000fc200000108c5 */
[-C--:B------:R-:W-:Y:S01]  /*a8e0*/  FMUL.FTZ R115, R115, R74.reuse ;  /* 0x0000004a73737220 */ /* 0x080fe20000410000 */
        /* <DEDUP_REMOVED lines=29> */
[-CC-:B------:R-:W-:Y:S01]  /*aac0*/  FFMA.FTZ R105, R105, R74.reuse, -R197.reuse ;  /* 0x0000004a69697223 */ /* 0x180fe200000108c5 */
[----:B------:R-:W-:-:S01]  /*aad0*/  FFMA.FTZ R107, R107, R74, -R197 ;  /* 0x0000004a6b6b7223 */ /* 0x000fc200000108c5 */
[----:B------:R-:W-:-:S02]  /*aae0*/  FFMA.FTZ R189, R189, R74, -R197 ;  /* 0x0000004abdbd7223 */ /* 0x000fc400000108c5 */
[----:B------:R-:W3:Y:S08]  /*aaf0*/  MUFU.EX2 R27, R27 ;  /* 0x0000001b001b7308 */ /* 0x000ef00000000800 */
[----:B------:R0:W-:Y:S08]  /*ab00*/  MUFU.EX2 R8, R66 ;  /* 0x0000004200087308 */ /* 0x0001f00000000800 */
[----:B------:R-:W4:Y:S01]  /*ab10*/  MUFU.EX2 R108, R108 ;  /* 0x0000006c006c7308 */ /* 0x000f220000000800 */
[----:B0-----:R-:W-:-:S01]  /*ab20*/  FFMA.FTZ R66, R115, R5, R20 ;  /* 0x0000000573427223 */ /* 0x001fc20000010014 */
[----:B------:R-:W-:-:S03]  /*ab30*/  FADD.FTZ R5, R47, R6 ;  /* 0x000000062f057221 */ /* 0x000fc60000010000 */
[----:B------:R-:W-:Y:S01]  /*ab40*/  FADD.FTZ R66, R21, R66 ;  /* 0x0000004215427221 */ /* 0x000fe20000010000 */
[----:B------:R-:W-:-:S02]  /*ab50*/  FADD.FTZ R6, R28, R5 ;  /* 0x000000051c067221 */ /* 0x000fc40000010000 */
[----:B------:R-:W0:Y:S01]  /*ab60*/  MUFU.EX2 R31, R31 ;  /* 0x0000001f001f7308 */ /* 0x000e220000000800 */
[----:B-1----:R-:W-:-:S01]  /*ab70*/  FADD.FTZ R5, R25, R66 ;  /* 0x0000004219057221 */ /* 0x002fc20000010000 */
[----:B------:R-:W-:Y:S01]  /*ab80*/  FADD.FTZ R119, R191, R6 ;  /* 0x00000006bf777221 */ /* 0x000fe20000010000 */
[----:B------:R-:W-:-:S02]  /*ab90*/  FFMA.FTZ R66, R78, R74, -R197 ;  /* 0x0000004a4e427223 */ /* 0x000fc400000108c5 */
[----:B--2---:R-:W-:Y:S01]  /*aba0*/  FADD.FTZ R6, R26, R5 ;  /* 0x000000051a067221 */ /* 0x004fe20000010000 */
[----:B------:R-:W-:-:S02]  /*abb0*/  FADD.FTZ R70, R30, R119 ;  /* 0x000000771e467221 */ /* 0x000fc40000010000 */
[----:B------:R-:W1:Y:S01]  /*abc0*/  MUFU.EX2 R110, R110 ;  /* 0x0000006e006e7308 */ /* 0x000e620000000800 */
[----:B---3--:R-:W-:-:S01]  /*abd0*/  FADD.FTZ R5, R27, R6 ;  /* 0x000000061b057221 */ /* 0x008fc20000010000 */
[----:B------:R-:W-:-:S03]  /*abe0*/  FADD.FTZ R119, R29, R70 ;  /* 0x000000461d777221 */ /* 0x000fc60000010000 */
[----:B----4-:R-:W-:Y:S01]  /*abf0*/  FADD.FTZ R6, R108, R5 ;  /* 0x000000056c067221 */ /* 0x010fe20000010000 */
[----:B------:R-:W-:-:S02]  /*ac00*/  FADD.FTZ R70, R32, R119 ;  /* 0x0000007720467221 */ /* 0x000fc40000010000 */
[----:B------:R-:W2:Y:S01]  /*ac10*/  MUFU.EX2 R35, R35 ;  /* 0x0000002300237308 */ /* 0x000ea20000000800 */
[----:B0-----:R-:W-:-:S01]  /*ac20*/  FADD.FTZ R5, R31, R6 ;  /* 0x000000061f057221 */ /* 0x001fc20000010000 */
[----:B------:R-:W-:Y:S01]  /*ac30*/  FADD.FTZ R119, R33, R70 ;  /* 0x0000004621777221 */ /* 0x000fe20000010000 */
[----:B------:R-:W-:-:S03]  /*ac40*/  FFMA.FTZ R70, R82, R74, -R197 ;  /* 0x0000004a52467223 */ /* 0x000fc600000108c5 */
[----:B------:R-:W-:Y:S02]  /*ac50*/  FADD.FTZ R78, R34, R119 ;  /* 0x00000077224e7221 */ /* 0x000fe40000010000 */
[----:B------:R-:W0:Y:S01]  /*ac60*/  MUFU.EX2 R112, R112 ;  /* 0x0000007000707308 */ /* 0x000e220000000800 */
[----:B-1----:R-:W-:-:S01]  /*ac70*/  FADD.FTZ R6, R110, R5 ;  /* 0x000000056e067221 */ /* 0x002fc20000010000 */
[----:B------:R-:W-:-:S04]  /*ac80*/  FADD.FTZ R119, R37, R78 ;  /* 0x0000004e25777221 */ /* 0x000fc80000010000 */
[----:B------:R-:W-:Y:S02]  /*ac90*/  FADD.FTZ R78, R36, R119 ;  /* 0x00000077244e7221 */ /* 0x000fe40000010000 */
[----:B------:R-:W1:Y:S01]  /*aca0*/  MUFU.EX2 R39, R39 ;  /* 0x0000002700277308 */ /* 0x000e620000000800 */
[----:B--2---:R-:W-:-:S01]  /*acb0*/  FADD.FTZ R5, R35, R6 ;  /* 0x0000000623057221 */ /* 0x004fc20000010000 */
[----:B------:R-:W-:Y:S01]  /*acc0*/  FADD.FTZ R119, R41, R78 ;  /* 0x0000004e29777221 */ /* 0x000fe20000010000 */
[----:B------:R-:W-:-:S03]  /*acd0*/  FFMA.FTZ R78, R86, R74, -R197 ;  /* 0x0000004a564e7223 */ /* 0x000fc600000108c5 */
[----:B------:R-:W-:Y:S02]  /*ace0*/  FADD.FTZ R82, R38, R119 ;  /* 0x0000007726527221 */ /* 0x000fe40000010000 */
[----:B------:R-:W2:Y:S01]  /*acf0*/  MUFU.EX2 R42, R42 ;  /* 0x0000002a002a7308 */ /* 0x000ea20000000800 */
[----:B0-----:R-:W-:-:S01]  /*ad00*/  FADD.FTZ R6, R112, R5 ;  /* 0x0000000570067221 */ /* 0x001fc20000010000 */
[----:B------:R-:W-:-:S04]  /*ad10*/  FADD.FTZ R119, R45, R82 ;  /* 0x000000522d777221 */ /* 0x000fc80000010000 */
[----:B------:R-:W-:Y:S02]  /*ad20*/  FADD.FTZ R82, R40, R119 ;  /* 0x0000007728527221 */ /* 0x000fe40000010000 */
[----:B------:R-:W0:Y:S01]  /*ad30*/  MUFU.EX2 R43, R43 ;  /* 0x0000002b002b7308 */ /* 0x000e220000000800 */
[----:B-1----:R-:W-:-:S01]  /*ad40*/  FADD.FTZ R5, R39, R6 ;  /* 0x0000000627057221 */ /* 0x002fc20000010000 */
[----:B------:R-:W-:Y:S01]  /*ad50*/  FADD.FTZ R119, R51, R82 ;  /* 0x0000005233777221 */ /* 0x000fe20000010000 */
[----:B------:R-:W-:-:S03]  /*ad60*/  FFMA.FTZ R82, R90, R74, -R197 ;  /* 0x0000004a5a527223 */ /* 0x000fc600000108c5 */
[----:B------:R-:W-:Y:S02]  /*ad70*/  FADD.FTZ R86, R44, R119 ;  /* 0x000000772c567221 */ /* 0x000fe40000010000 */
[----:B------:R-:W1:Y:S01]  /*ad80*/  MUFU.EX2 R48, R48 ;  /* 0x0000003000307308 */ /* 0x000e620000000800 */
[----:B--2---:R-:W-:-:S01]  /*ad90*/  FADD.FTZ R6, R42, R5 ;  /* 0x000000052a067221 */ /* 0x004fc20000010000 */
[----:B------:R-:W-:-:S04]  /*ada0*/  FADD.FTZ R119, R55, R86 ;  /* 0x0000005637777221 */ /* 0x000fc80000010000 */
[----:B------:R-:W-:Y:S02]  /*adb0*/  FADD.FTZ R86, R46, R119 ;  /* 0x000000772e567221 */ /* 0x000fe40000010000 */
[----:B------:R-:W2:Y:S01]  /*adc0*/  MUFU.EX2 R49, R49 ;  /* 0x0000003100317308 */ /* 0x000ea20000000800 */
[----:B0-----:R-:W-:-:S01]  /*add0*/  FADD.FTZ R5, R43, R6 ;  /* 0x000000062b057221 */ /* 0x001fc20000010000 */
[----:B------:R-:W-:Y:S01]  /*ade0*/  FADD.FTZ R119, R59, R86 ;  /* 0x000000563b777221 */ /* 0x000fe20000010000 */
[----:B------:R-:W-:-:S03]  /*adf0*/  FFMA.FTZ R86, R94, R74, -R197 ;  /* 0x0000004a5e567223 */ /* 0x000fc600000108c5 */
[----:B------:R-:W-:Y:S02]  /*ae00*/  FADD.FTZ R90, R50, R119 ;  /* 0x00000077325a7221 */ /* 0x000fe40000010000 */
        /* <DEDUP_REMOVED lines=19> */
[----:B-1----:R-:W-:-:S04]  /*af40*/  FADD.FTZ R5, R14, R5 ;  /* 0x000000050e057221 */ /* 0x002fc80000010000 */
[----:B------:R-:W-:-:S03]  /*af50*/  FADD.FTZ R90, R8, R5 ;  /* 0x00000005085a7221 */ /* 0x000fc60000010000 */
[----:B------:R-:W1:Y:S01]  /*af60*/  MUFU.EX2 R67, R67 ;  /* 0x0000004300437308 */ /* 0x000e620000000800 */
[----:B--2---:R-:W-:-:S07]  /*af70*/  FADD.FTZ R6, R54, R119 ;  /* 0x0000007736067221 */ /* 0x004fce0000010000 */
[----:B------:R-:W2:Y:S01]  /*af80*/  MUFU.EX2 R58, R229 ;  /* 0x000000e5003a7308 */ /* 0x000ea20000000800 */
[----:B0-----:R-:W-:-:S07]  /*af90*/  FADD.FTZ R5, R69, R6 ;  /* 0x0000000645057221 */ /* 0x001fce0000010000 */
[----:B------:R-:W0:Y:S01]  /*afa0*/  MUFU.EX2 R64, R64 ;  /* 0x0000004000407308 */ /* 0x000e220000000800 */
[----:B-1----:R-:W-:-:S01]  /*afb0*/  FADD.FTZ R119, R67, R90 ;  /* 0x0000005a43777221 */ /* 0x002fc20000010000 */
[----:B------:R-:W-:-:S06]  /*afc0*/  FFMA.FTZ R90, R98, R74, -R197 ;  /* 0x0000004a625a7223 */ /* 0x000fcc00000108c5 */
        /* <DEDUP_REMOVED lines=16> */
[----:B------:R-:W-:-:S06]  /*b0d0*/  FFMA.FTZ R94, R104, R74, -R197 ;  /* 0x0000004a685e7223 */ /* 0x000fcc00000108c5 */
[----:B------:R-:W0:Y:S01]  /*b0e0*/  MUFU.EX2 R81, R81 ;  /* 0x0000005100517308 */ /* 0x000e220000000800 */
[----:B-1----:R-:W-:-:S07]  /*b0f0*/  FADD.FTZ R6, R68, R5 ;  /* 0x0000000544067221 */ /* 0x002fce0000010000 */
[----:B------:R-:W1:Y:S01]  /*b100*/  MUFU.EX2 R79, R79 ;  /* 0x0000004f004f7308 */ /* 0x000e620000000800 */
[----:B--2---:R-:W-:-:S07]  /*b110*/  FADD.FTZ R98, R66, R119 ;  /* 0x0000007742627221 */ /* 0x004fce0000010000 */
[----:B------:R-:W2:Y:S01]  /*b120*/  MUFU.EX2 R70, R70 ;  /* 0x0000004600467308 */ /* 0x000ea20000000800 */
[----:B0-----:R-:W-:-:S04]  /*b130*/  FADD.FTZ R5, R81, R6 ;  /* 0x0000000651057221 */ /* 0x001fc80000010000 */
[----:B------:R-:W-:-:S03]  /*b140*/  FADD.FTZ R6, R72, R5 ;  /* 0x0000000548067221 */ /* 0x000fc60000010000 */
        /* <DEDUP_REMOVED lines=24> */
[-CC-:B------:R-:W-:Y:S01]  /*b2d0*/  FFMA.FTZ R104, R111, R74.reuse, -R197.reuse ;  /* 0x0000004a6f687223 */ /* 0x180fe200000108c5 */
[----:B------:R-:W-:-:S05]  /*b2e0*/  FFMA.FTZ R111, R187, R74, -R197 ;  /* 0x0000004abb6f7223 */ /* 0x000fca00000108c5 */
        /* <DEDUP_REMOVED lines=45> */
[----:B-1----:R-:W-:-:S03]  /*b5c0*/  FADD.FTZ R6, R117, R6 ;  /* 0x0000000675067221 */ /* 0x002fc60000010000 */
[----:B--2---:R-:W-:Y:S01]  /*b5d0*/  FADD.FTZ R5, R189, R113 ;  /* 0x00000071bd057221 */ /* 0x004fe20000010000 */
[----:B------:R-:W-:Y:S06]  /*b5e0*/  @!P0 BRA `(.L_x_964) ;  /* 0x0000000000048947 */ /* 0x000fec0003800000 */
[----:B------:R-:W-:Y:S01]  /*b5f0*/  BPT.TRAP 0x1 ;  /* 0x000000040000795c */ /* 0x000fe20000300000 */
.L_x_964:
[----:B------:R-:W-:Y:S01]  /*b600*/  ULEA UR10, UR37, UR39, 0x3 ;  /* 0x00000027250a7291 */ /* 0x000fe2000f8e183f */
[----:B------:R-:W-:Y:S01]  /*b610*/  ISETP.GT.AND P1, PT, R3, R10, PT ;  /* 0x0000000a0300720c */ /* 0x000fe20003f24270 */
[----:B------:R-:W-:Y:S01]  /*b620*/  UMOV UR36, UR21 ;  /* 0x0000001500247c82 */ /* 0x000fe20008000000 */
[----:B------:R-:W-:Y:S01]  /*b630*/  F2FP.SATFINITE.E4M3.F32.PACK_AB_MERGE_C R70, R85, R70, RZ ;  /* 0x000000465546723e */ /* 0x000fe200048070ff */
[----:B------:R-:W-:Y:S01]  /*b640*/  UIADD3 UR10, UR10, 0x28860, URZ ;  /* 0x000288600a0a7890 */ /* 0x000fe2000fffe03f */
[----:B------:R-:W-:Y:S01]  /*b650*/  F2FP.SATFINITE.E4M3.F32.PACK_AB_MERGE_C R8, R67, R8, RZ ;  /* 0x000000084308723e */ /* 0x000fe200048070ff */
[----:B------:R-:W-:Y:S01]  /*b660*/  UMOV UR37, UR7 ;  /* 0x0000000700257c82 */ /* 0x000fe20008000000 */
[----:B------:R-:W-:Y:S01]  /*b670*/  F2FP.SATFINITE.E4M3.F32.PACK_AB_MERGE_C R102, R117, R102, RZ ;  /* 0x000000667566723e */ /* 0x000fe200048070ff */
[----:B------:R-:W-:Y:S01]  /*b680*/  UPRMT UR10, UR38, 0x654, UR10 ;  /* 0x00000654260a7896 */ /* 0x000fe2000800000a */
[----:B------:R-:W-:Y:S01]  /*b690*/  F2FP.SATFINITE.E4M3.F32.PACK_AB_MERGE_C R70, R79, R66, R70 ;  /* 0x000000424f46723e */ /* 0x000fe20004807046 */
        /* <DEDUP_REMOVED lines=114> */
[----:B------:R-:W-:Y:S01]  /*bdc0*/  IMAD.MOV.U32 R8, RZ, RZ, R77 ;  /* 0x000000ffff087224 */ /* 0x000fe200078e004d */
[----:B------:R-:W-:Y:S01]  /*bdd0*/  UMOV UR37, UR7 ;  /* 0x0000000700257c82 */ /* 0x000fe20008000000 */
[----:B------:R-:W-:Y:S01]  /*bde0*/  IMAD.MOV.U32 R9, RZ, RZ, R65 ;  /* 0x000000ffff097224 */ /* 0x000fe200078e0041 */
[----:B------:R-:W-:-:S06]  /*bdf0*/  UMOV UR36, UR21 ;  /* 0x0000001500247c82 */ /* 0x000fcc0008000000 */
.L_x_947:
[----:B------:R-:W0:Y:S01]  /*be00*/  LDC R7, c[0x0][0x9e4] ;  /* 0x00027900ff077b82 */ /* 0x000e220000000800 */
[----:B------:R-:W-:Y:S01]  /*be10*/  ULDC UR7, c[0x0][0x9dc] ;  /* 0x0002770000077ab9 */ /* 0x000fe20000000800 */
[----:B------:R-:W-:Y:S01]  /*be20*/  LOP3.LUT R2, R2, 0xfffff7ff, RZ, 0xc0, !PT ;  /* 0xfffff7ff02027812 */ /* 0x000fe200078ec0ff */
[----:B------:R-:W-:Y:S01]  /*be30*/  VIADD R10, R214, -UR7 ;  /* 0x80000007d60a7c36 */ /* 0x000fe20008000000 */
[----:B0-----:R-:W-:-:S13]  /*be40*/  ISETP.GE.AND P1, PT, R7, 0x1, PT ;  /* 0x000000010700780c */ /* 0x001fda0003f26270 */
[----:B------:R-:W-:Y:S01]  /*be50*/  @P1 LOP3.LUT R2, R2, 0x800, RZ, 0xfc, !PT ;  /* 0x0000080002021812 */ /* 0x000fe200078efcff */
        /* <DEDUP_REMOVED lines=10> */
.L_x_967:
[----:B------:R-:W-:-:S13]  /*bf00*/  ISETP.NE.AND P1, PT, R7, 0x1, PT ;  /* 0x000000010700780c */ /* 0x000fda0003f25270 */
[----:B------:R-:W0:Y:S02]  /*bf10*/  @P1 LDC.64 R12, c[0x0][0x9e8] ;  /* 0x00027a00ff0c1b82 */ /* 0x000e240000000a00 */
[----:B0-----:R-:W-:-:S05]  /*bf20*/  @P1 IMAD.HI.U32 R12, R214, R12, RZ ;  /* 0x0000000cd60c1227 */ /* 0x001fca00078e00ff */
[----:B------:R-:W-:-:S07]  /*bf30*/  @P1 SHF.R.U32.HI R214, RZ, R13, R12 ;  /* 0x0000000dffd61219 */ /* 0x000fce000001160c */
.L_x_968:
[----:B------:R-:W-:-:S05]  /*bf40*/  IMAD R11, R214, R7, RZ ;  /* 0x00000007d60b7224 */ /* 0x000fca00078e02ff */
[----:B------:R-:W-:-:S07]  /*bf50*/  VIMNMX R10, R10, R11, !PT ;  /* 0x0000000b0a0a7248 */ /* 0x000fce0007fe0100 */
.L_x_966:
[----:B------:R-:W-:-:S04]  /*bf60*/  VIADD R10, R10, 0xbf ;  /* 0x000000bf0a0a7836 */ /* 0x000fc80000000000 */
[----:B------:R-:W-:-:S05]  /*bf70*/  IMAD.HI R10, R10, 0x2aaaaaab, RZ ;  /* 0x2aaaaaab0a0a7827 */ /* 0x000fca00078e02ff */
[----:B------:R-:W-:-:S04]  /*bf80*/  SHF.R.U32.HI R11, RZ, 0x1f, R10 ;  /* 0x0000001fff0b7819 */ /* 0x000fc8000001160a */
[----:B------:R-:W-:-:S04]  /*bf90*/  LEA.HI.SX32 R11, R10, R11, 0x1b ;  /* 0x0000000b0a0b7211 */ /* 0x000fc800078fdaff */
[----:B------:R-:W-:-:S04]  /*bfa0*/  VIMNMX R12, R208, R11, !PT ;  /* 0x0000000bd00c7248 */ /* 0x000fc80007fe0100 */
[----:B------:R-:W-:-:S13]  /*bfb0*/  ISETP.GE.AND P1, PT, R3, R12, PT ;  /* 0x0000000c0300720c */ /* 0x000fda0003f26270 */
[----:B------:R-:W-:Y:S05]  /*bfc0*/  @!P1 BRA `(.L_x_969) ;  /* 0x0000003000dc9947 */ /* 0x000fea0003800000 */
[----:B------:R-:W-:Y:S01]  /*bfd0*/  IMAD.MOV.U32 R11, RZ, RZ, R8 ;  /* 0x000000ffff0b7224 */ /* 0x000fe200078e0008 */
[----:B------:R-:W-:Y:S01]  /*bfe0*/  UMOV UR21, UR36 ;  /* 0x0000002400157c82 */ /* 0x000fe20008000000 */
[----:B------:R-:W-:Y:S01]  /*bff0*/  IMAD.MOV.U32 R10, RZ, RZ, R9 ;  /* 0x000000ffff0a7224 */ /* 0x000fe200078e0009 */
[----:B------:R-:W-:-:S06]  /*c000*/  UMOV UR7, UR37 ;  /* 0x0000002500077c82 */ /* 0x000fcc0008000000 */
.L_x_979:
        /* <DEDUP_REMOVED lines=9> */
.L_x_971:
[----:B------:R-:W-:Y:S01]  /*c0a0*/  ULEA UR10, UR37, UR39, 0x3 ;  /* 0x00000027250a7291 */ /* 0x000fe2000f8e183f */
[----:B------:R-:W-:-:S05]  /*c0b0*/  IMAD.U32 R8, RZ, RZ, UR36 ;  /* 0x00000024ff087e24 */ /* 0x000fca000f8e00ff */
[----:B------:R-:W-:-:S04]  /*c0c0*/  SHF.L.U32 R8, R8, 0x1f, RZ ;  /* 0x0000001f08087819 */ /* 0x000fc800000006ff */
[----:B------:R0:W1:Y:S01]  /*c0d0*/  SYNCS.PHASECHK.TRANS64.TRYWAIT P1, [UR10+0x28830], R8 ;  /* 0x02883008ff0075a7 */ /* 0x000062000802014a */
[----:B------:R-:W-:Y:S05]  /*c0e0*/  @!P0 BRA `(.L_x_972) ;  /* 0x0000000000048947 */ /* 0x000fea0003800000 */
[----:B------:R-:W-:Y:S01]  /*c0f0*/  BPT.TRAP 0x1 ;  /* 0x000000040000795c */ /* 0x000fe20000300000 */
.L_x_972:
[----:B-1----:R-:W-:Y:S05]  /*c100*/  @P1 BRA `(.L_x_970) ;  /* 0x0000000000081947 */ /* 0x002fea0003800000 */
[----:B------:R-:W1:Y:S02]  /*c110*/  SYNCS.PHASECHK.TRANS64.TRYWAIT P1, [UR10+0x28830], R8 ;  /* 0x02883008ff0075a7 */ /* 0x000e64000802014a */
[----:B-1----:R-:W-:Y:S05]  /*c120*/  @!P1 BRA `(.L_x_973) ;  /* 0x0000010400dc9947 */ /* 0x002fea0003800000 */
.L_x_970:
[----:B-1----:R-:W1:Y:S01]  /*c130*/  S2R R9, SR_TID.X ;  /* 0x0000000000097919 */ /* 0x002e620000002100 */
        /* <DEDUP_REMOVED lines=10> */
[----:B-1----:R-:W-:-:S05]  /*c1e0*/  SHF.R.U32.HI R9, RZ, 0x7, R9 ;  /* 0x00000007ff097819 */ /* 0x002fca0000011609 */
[----:B0-----:R-:W-:-:S05]  /*c1f0*/  VIADD R8, R9, 0x8 ;  /* 0x0000000809087836 */ /* 0x001fca0000000000 */
        /* <DEDUP_REMOVED lines=16> */
.L_x_975:
[----:B------:R-:W-:Y:S01]  /*c300*/  ULEA UR10, UR7, UR39, 0x3 ;  /* 0x00000027070a7291 */ /* 0x000fe2000f8e183f */
[----:B------:R-:W-:-:S05]  /*c310*/  IMAD.U32 R8, RZ, RZ, UR21 ;  /* 0x00000015ff087e24 */ /* 0x000fca000f8e00ff */
[----:B------:R-:W-:-:S04]  /*c320*/  SHF.L.U32 R8, R8, 0x1f, RZ ;  /* 0x0000001f08087819 */ /* 0x000fc800000006ff */
[----:B------:R0:W1:Y:S01]  /*c330*/  SYNCS.PHASECHK.TRANS64.TRYWAIT P1, [UR10+0x28850], R8 ;  /* 0x02885008ff0075a7 */ /* 0x000062000802014a */
[----:B------:R-:W-:Y:S05]  /*c340*/  @!P0 BRA `(.L_x_976) ;  /* 0x0000000000048947 */ /* 0x000fea0003800000 */
[----:B------:R-:W-:Y:S01]  /*c350*/  BPT.TRAP 0x1 ;  /* 0x000000040000795c */ /* 0x000fe20000300000 */
.L_x_976:
[----:B-1----:R-:W-:Y:S05]  /*c360*/  @P1 BRA `(.L_x_974) ;  /* 0x0000000000081947 */ /* 0x002fea0003800000 */
[----:B------:R-:W1:Y:S02]  /*c370*/  SYNCS.PHASECHK.TRANS64.TRYWAIT P1, [UR10+0x28850], R8 ;  /* 0x02885008ff0075a7 */ /* 0x000e64000802014a */
[----:B-1----:R-:W-:Y:S05]  /*c380*/  @!P1 BRA `(.L_x_977) ;  /* 0x00000104005c9947 */ /* 0x002fea0003800000 */
.L_x_974:
        /* <DEDUP_REMOVED lines=11> */
[----:B------:R-:W1:Y:S01]  /*c440*/  MUFU.TANH R13, R13 ;  /* 0x0000000d000d7308 */ /* 0x000e620000002400 */
[----:B------:R-:W-:Y:S01]  /*c450*/  ULOP3.LUT UR10, UR10, 0x10000, URZ, 0xfc, !UPT ;  /* 0x000100000a0a7892 */ /* 0x000fe2000f8efc3f */
[C---:B------:R-:W-:Y:S01]  /*c460*/  FMUL.FTZ R24, R0.reuse, R29 ;  /* 0x0000001d00187220 */ /* 0x040fe20000410000 */
[C---:B------:R-:W-:Y:S01]  /*c470*/  FMUL.FTZ R25, R0.reuse, R30 ;  /* 0x0000001e00197220 */ /* 0x040fe20000410000 */
[C---:B------:R-:W-:Y:S01]  /*c480*/  FMUL.FTZ R27, R0.reuse, R32 ;  /* 0x00000020001b7220 */ /* 0x040fe20000410000 */
[----:B------:R-:W-:Y:S01]  /*c490*/  UIMAD UR10, UR7, 0x600, UR10 ;  /* 0x00000600070a78a4 */ /* 0x000fe2000f8e020a */
[C---:B------:R-:W-:Y:S01]  /*c4a0*/  FMUL.FTZ R29, R0.reuse, R34 ;  /* 0x00000022001d7220 */ /* 0x040fe20000410000 */
[C---:B------:R-:W-:Y:S01]  /*c4b0*/  FMUL.FTZ R26, R0.reuse, R31 ;  /* 0x0000001f001a7220 */ /* 0x040fe20000410000 */
[----:B------:R-:W2:Y:S01]  /*c4c0*/  MUFU.TANH R14, R14 ;  /* 0x0000000e000e7308 */ /* 0x000ea20000002400 */
[----:B------:R-:W-:Y:S01]  /*c4d0*/  UIADD3 UR14, UR10, 0x2, URZ ;  /* 0x000000020a0e7890 */ /* 0x000fe2000fffe03f */
[C---:B------:R-:W-:Y:S01]  /*c4e0*/  FMUL.FTZ R34, R0.reuse, R39 ;  /* 0x0000002700227220 */ /* 0x040fe20000410000 */
[C---:B------:R-:W-:Y:S01]  /*c4f0*/  FMUL.FTZ R28, R0.reuse, R33 ;  /* 0x00000021001c7220 */ /* 0x040fe20000410000 */
[C---:B------:R-:W-:Y:S01]  /*c500*/  FMUL.FTZ R39, R0.reuse, R44 ;  /* 0x0000002c00277220 */ /* 0x040fe20000410000 */
[C---:B------:R-:W-:Y:S01]  /*c510*/  FMUL.FTZ R44, R0.reuse, R49 ;  /* 0x00000031002c7220 */ /* 0x040fe20000410000 */
[----:B------:R-:W-:Y:S01]  /*c520*/  QGMMA.64x128x32.F32.E4M3.E4M3 R120, R204, gdesc[UR8], R120, gsb0 ;  /* 0x01e00008cc787df3 */ /* 0x000fe20008000878 */
[C---:B------:R-:W-:Y:S01]  /*c530*/  FMUL.FTZ R49, R0.reuse, R54 ;  /* 0x0000003600317220 */ /* 0x040fe20000410000 */
[----:B------:R-:W0:Y:S01]  /*c540*/  MUFU.TANH R20, R20 ;  /* 0x0000001400147308 */ /* 0x000e220000002400 */
[C---:B------:R-:W-:Y:S01]  /*c550*/  FMUL.FTZ R54, R0.reuse, R59 ;  /* 0x0000003b00367220 */ /* 0x040fe20000410000 */
[----:B-1----:R-:W-:Y:S01]  /*c560*/  FMNMX.FTZ R9, R13, R10, !PT ;  /* 0x0000000a0d097209 */ /* 0x002fe20007810000 */
        /* <DEDUP_REMOVED lines=105> */
[----:B------:R-:W-:Y:S01]  /*cc00*/  FMUL.FTZ R119, R0, R119 ;  /* 0x0000007700777220 */ /* 0x000fe20000410000 */
[----:B------:R-:W-:Y:S01]  /*cc10*/  UMOV UR11, 0x80000020 ;  /* 0x80000020000b7882 */ /* 0x000fe20000000000 */
[----:B------:R-:W2:Y:S02]  /*cc20*/  S2R R214, SR_TID.X ;  /* 0x0000000000d67919 */ /* 0x000ea40000002100 */
[----:B------:R-:W3:Y:S01]  /*cc30*/  MUFU.TANH R34, R34 ;  /* 0x0000002200227308 */ /* 0x000ee20000002400 */
[----:B0-----:R-:W-:-:S07]  /*cc40*/  FMNMX.FTZ R9, R33, R8, !PT ;  /* 0x0000000821097209 */ /* 0x001fce0007810000 */
[----:B------:R-:W0:Y:S01]  /*cc50*/  MUFU.TANH R36, R36 ;  /* 0x0000002400247308 */ /* 0x000e220000002400 */
[----:B-1----:R-:W-:-:S07]  /*cc60*/  FMNMX.FTZ R74, R35, R74, !PT ;  /* 0x0000004a234a7209 */ /* 0x002fce0007810000 */
[----:B------:R-:W1:Y:S01]  /*cc70*/  MUFU.TANH R37, R37 ;  /* 0x0000002500257308 */ /* 0x000e620000002400 */
[----:B---3--:R-:W-:-:S07]  /*cc80*/  FMNMX.FTZ R8, R34, R9, !PT ;  /* 0x0000000922087209 */ /* 0x008fce0007810000 */
[----:B------:R-:W3:Y:S01]  /*cc90*/  MUFU.TANH R39, R39 ;  /* 0x0000002700277308 */ /* 0x000ee20000002400 */
[----:B0-----:R-:W-:Y:S01]  /*cca0*/  FMNMX.FTZ R74, R36, R74, !PT ;  /* 0x0000004a244a7209 */ /* 0x001fe20007810000 */
[----:B------:R-:W-:Y:S02]  /*ccb0*/  WARPGROUP.DEPBAR.LE gsb0, 0x0 ;  /* 0x00008000000079c5 */ /* 0x000fe40000010000 */
[----:B------:R-:W-:Y:S01]  /*ccc0*/  WARPGROUP.ARRIVE ;  /* 0x00000000000079c5 */ /* 0x000fe20000000000 */
[----:B--2---:R-:W-:-:S03]  /*ccd0*/  SHF.R.U32.HI R214, RZ, 0x7, R214 ;  /* 0x00000007ffd67819 */ /* 0x004fc600000116d6 */
[----:B------:R-:W0:Y:S01]  /*cce0*/  MUFU.TANH R38, R38 ;  /* 0x0000002600267308 */ /* 0x000e220000002400 */
[----:B-1----:R-:W-:Y:S01]  /*ccf0*/  FMNMX.FTZ R9, R37, R8, !PT ;  /* 0x0000000825097209 */ /* 0x002fe20007810000 */
[----:B------:R-:W-:Y:S01]  /*cd00*/  QGMMA.64x128x32.F32.E4M3.E4M3 R120, R200, gdesc[UR12], R120, gsb0 ;  /* 0x01e0000cc8787df3 */ /* 0x000fe20008000878 */
[----:B------:R-:W-:Y:S01]  /*cd10*/  UIADD3 UR14, UR10, 0x200, URZ ;  /* 0x000002000a0e7890 */ /* 0x000fe2000fffe03f */
[----:B------:R-:W-:-:S04]  /*cd20*/  UMOV UR15, 0x80000020 ;  /* 0x80000020000f7882 */ /* 0x000fc80000000000 */
[----:B------:R-:W1:Y:S01]  /*cd30*/  MUFU.TANH R40, R40 ;  /* 0x0000002800287308 */ /* 0x000e620000002400 */
[----:B---3--:R-:W-:-:S07]  /*cd40*/  FMNMX.FTZ R74, R39, R74, !PT ;  /* 0x0000004a274a7209 */ /* 0x008fce0007810000 */
        /* <DEDUP_REMOVED lines=83> */
[----:B------:R-:W-:Y:S01]  /*d280*/  UMOV UR15, 0x80000020 ;  /* 0x80000020000f7882 */ /* 0x000fe20000000000 */
[----:B------:R-:W-:-:S03]  /*d290*/  UIADD3 UR10, UR10, 0x402, URZ ;  /* 0x000004020a0a7890 */ /* 0x000fc6000fffe03f */
        /* <DEDUP_REMOVED lines=40> */
[----:B------:R-:W-:Y:S06]  /*d520*/  QGMMA.64x128x32.F32.E4M3.E4M3 R120, R188, gdesc[UR12], R120, gsb0 ;  /* 0x01e0000cbc787df3 */ /* 0x000fec0008000878 */
        /* <DEDUP_REMOVED lines=37> */
[----:B------:R-:W-:Y:S01]  /*d780*/  WARPGROUP.ARRIVE ;  /* 0x00000000000079c5 */ /* 0x000fe20000000000 */
[----:B--2---:R-:W-:-:S05]  /*d790*/  FMNMX.FTZ R8, R94, R9, !PT ;  /* 0x000000095e087209 */ /* 0x004fca0007810000 */
[----:B------:R-:W-:Y:S01]  /*d7a0*/  QGMMA.64x128x32.F32.E4M3.E4M3 R120, R184, gdesc[UR8], R120, gsb0 ;  /* 0x01e00008b8787df3 */ /* 0x000fe20008000878 */
[----:B------:R-:W1:Y:S01]  /*d7b0*/  SHFL.BFLY PT, R9, R96, 0x2, 0x1f ;  /* 0x0c401f0060097f89 */ /* 0x000e6200000e0000 */
[----:B0-----:R-:W-:-:S05]  /*d7c0*/  FMNMX.FTZ R8, R119, R8, !PT ;  /* 0x0000000877087209 */ /* 0x001fca0007810000 */
[----:B------:R-:W0:Y:S01]  /*d7d0*/  SHFL.BFLY PT, R74, R8, 0x2, 0x1f ;  /* 0x0c401f00084a7f89 */ /* 0x000e2200000e0000 */
[----:B-1----:R-:W-:-:S05]  /*d7e0*/  FMNMX.FTZ R98, R96, R9, !PT ;  /* 0x0000000960627209 */ /* 0x002fca0007810000 */
[----:B------:R-:W1:Y:S01]  /*d7f0*/  SHFL.BFLY PT, R9, R98, 0x1, 0x1f ;  /* 0x0c201f0062097f89 */ /* 0x000e6200000e0000 */
[----:B0-----:R-:W-:Y:S02]  /*d800*/  FMNMX.FTZ R100, R8, R74, !PT ;  /* 0x0000004a08647209 */ /* 0x001fe40007810000 */
[----:B------:R-:W0:Y:S03]  /*d810*/  LDC R74, c[0x0][0x988] ;  /* 0x00026200ff4a7b82 */ /* 0x000e260000000800 */
[----:B------:R-:W2:Y:S01]  /*d820*/  SHFL.BFLY PT, R102, R100, 0x1, 0x1f ;  /* 0x0c201f0064667f89 */ /* 0x000ea200000e0000 */
[----:B-1----:R-:W-:-:S05]  /*d830*/  FMNMX.FTZ R9, R98, R9, !PT ;  /* 0x0000000962097209 */ /* 0x002fca0007810000 */
[C---:B------:R-:W-:Y:S01]  /*d840*/  FADD.FTZ R10, -R9.reuse, R10 ;  /* 0x0000000a090a7221 */ /* 0x040fe20000010100 */
[----:B0-----:R-:W-:-:S03]  /*d850*/  FFMA.FTZ R205, R9, R74, -8 ;  /* 0xc100000009cd7423 */ /* 0x001fc6000001004a */
[----:B------:R-:W-:Y:S01]  /*d860*/  FMUL.FTZ R98, R10, R74 ;  /* 0x0000004a0a627220 */ /* 0x000fe20000410000 */
[----:B--2---:R-:W-:Y:S01]  /*d870*/  FMNMX.FTZ R8, R100, R102, !PT ;  /* 0x0000006664087209 */ /* 0x004fe20007810000 */
        /* <DEDUP_REMOVED lines=12> */
[-CC-:B------:R-:W-:Y:S01]  /*d940*/  FFMA.FTZ R20, R15, R74.reuse, -R117.reuse ;  /* 0x0000004a0f147223 */ /* 0x180fe20000010875 */
[----:B------:R-:W-:Y:S01]  /*d950*/  MUFU.EX2 R11, R98 ;  /* 0x00000062000b7308 */ /* 0x000fe20000000800 */
[----:B------:R-:W-:-:S01]  /*d960*/  FFMA.FTZ R15, R25, R74, -R117 ;  /* 0x0000004a190f7223 */ /* 0x000fc20000010875 */
[-C--:B------:R-:W-:Y:S01]  /*d970*/  FFMA.FTZ R14, R21, R74.reuse, -R205 ;  /* 0x0000004a150e7223 */ /* 0x080fe200000108cd */
[----:B------:R-:W-:-:S01]  /*d980*/  FFMA.FTZ R26, R26, R74, -R117 ;  /* 0x0000004a1a1a7223 */ /* 0x000fc20000010875 */
[-C--:B------:R-:W-:Y:S01]  /*d990*/  FFMA.FTZ R25, R29, R74.reuse, -R117 ;  /* 0x0000004a1d197223 */ /* 0x080fe20000010875 */
[----:B------:R-:W-:-:S01]  /*d9a0*/  FFMA.FTZ R21, R24, R74, -R205 ;  /* 0x0000004a18157223 */ /* 0x000fc200000108cd */
[-CC-:B------:R-:W-:Y:S01]  /*d9b0*/  FFMA.FTZ R29, R33, R74.reuse, -R117.reuse ;  /* 0x0000004a211d7223 */ /* 0x180fe20000010875 */
[----:B------:R-:W-:-:S01]  /*d9c0*/  FFMA.FTZ R33, R37, R74, -R117 ;  /* 0x0000004a25217223 */ /* 0x000fc20000010875 */
[----:B------:R-:W0:Y:S01]  /*d9d0*/  MUFU.EX2 R96, R96 ;  /* 0x0000006000607308 */ /* 0x000e220000000800 */
[----:B------:R-:W-:-:S01]  /*d9e0*/  FFMA.FTZ R37, R41, R74, -R117 ;  /* 0x0000004a29257223 */ /* 0x000fc20000010875 */
[-C--:B------:R-:W-:Y:S01]  /*d9f0*/  FFMA.FTZ R41, R45, R74.reuse, -R117 ;  /* 0x0000004a2d297223 */ /* 0x080fe20000010875 */
[----:B------:R-:W-:-:S01]  /*da00*/  FFMA.FTZ R24, R27, R74, -R205 ;  /* 0x0000004a1b187223 */ /* 0x000fc200000108cd */
[-CC-:B------:R-:W-:Y:S01]  /*da10*/  FFMA.FTZ R45, R49, R74.reuse, -R117.reuse ;  /* 0x0000004a312d7223 */ /* 0x180fe20000010875 */
[----:B------:R-:W-:-:S01]  /*da20*/  FFMA.FTZ R30, R30, R74, -R117 ;  /* 0x0000004a1e1e7223 */ /* 0x000fc20000010875 */
[-CC-:B------:R-:W-:Y:S01]  /*da30*/  FFMA.FTZ R49, R53, R74.reuse, -R117.reuse ;  /* 0x0000004a35317223 */ /* 0x180fe20000010875 */
[----:B------:R-:W-:-:S01]  /*da40*/  FFMA.FTZ R53, R57, R74, -R117 ;  /* 0x0000004a39357223 */ /* 0x000fc20000010875 */
[----:B------:R-:W-:Y:S01]  /*da50*/  MUFU.EX2 R10, R10 ;  /* 0x0000000a000a7308 */ /* 0x000fe20000000800 */
[----:B------:R-:W-:-:S01]  /*da60*/  FFMA.FTZ R57, R61, R74, -R117 ;  /* 0x0000004a3d397223 */ /* 0x000fc20000010875 */
[-C--:B------:R-:W-:Y:S01]  /*da70*/  FFMA.FTZ R27, R28, R74.reuse, -R205 ;  /* 0x0000004a1c1b7223 */ /* 0x080fe200000108cd */
[----:B------:R-:W-:-:S01]  /*da80*/  FFMA.FTZ R61, R65, R74, -R117 ;  /* 0x0000004a413d7223 */ /* 0x000fc20000010875 */
[-CC-:B------:R-:W-:Y:S01]  /*da90*/  FFMA.FTZ R65, R69, R74.reuse, -R117.reuse ;  /* 0x0000004a45417223 */ /* 0x180fe20000010875 */
[----:B------:R-:W-:-:S01]  /*daa0*/  FFMA.FTZ R69, R73, R74, -R117 ;  /* 0x0000004a49457223 */ /* 0x000fc20000010875 */
[-C--:B------:R-:W-:Y:S01]  /*dab0*/  FFMA.FTZ R28, R31, R74.reuse, -R205 ;  /* 0x0000004a1f1c7223 */ /* 0x080fe200000108cd */
        /* <DEDUP_REMOVED lines=13> */
[-C--:B------:R-:W-:Y:S01]  /*db90*/  FFMA.FTZ R46, R46, R74.reuse, -R117 ;  /* 0x0000004a2e2e7223 */ /* 0x080fe20000010875 */
[----:B------:R-:W-:-:S01]  /*dba0*/  FFMA.FTZ R43, R44, R74, -R205 ;  /* 0x0000004a2c2b7223 */ /* 0x000fc200000108cd */
[-C--:B------:R-:W-:Y:S01]  /*dbb0*/  FFMA.FTZ R44, R47, R74.reuse, -R205 ;  /* 0x0000004a2f2c7223 */ /* 0x080fe200000108cd */
[----:B------:R-:W-:-:S01]  /*dbc0*/  FFMA.FTZ R50, R50, R74, -R117 ;  /* 0x0000004a32327223 */ /* 0x000fc20000010875 */
[----:B------:R-:W2:Y:S01]  /*dbd0*/  MUFU.EX2 R20, R20 ;  /* 0x0000001400147308 */ /* 0x000ea20000000800 */
[----:B-1----:R-:W-:-:S01]  /*dbe0*/  FFMA.FTZ R5, R10, R5, R197 ;  /* 0x000000050a057223 */ /* 0x002fc200000100c5 */
[-CC-:B------:R-:W-:Y:S01]  /*dbf0*/  FFMA.FTZ R47, R48, R74.reuse, -R205.reuse ;  /* 0x0000004a302f7223 */ /* 0x180fe200000108cd */
[----:B------:R-:W-:-:S01]  /*dc00*/  FFMA.FTZ R48, R51, R74, -R205 ;  /* 0x0000004a33307223 */ /* 0x000fc200000108cd */
[-C--:B------:R-:W-:Y:S01]  /*dc10*/  FFMA.FTZ R54, R54, R74.reuse, -R117 ;  /* 0x0000004a36367223 */ /* 0x080fe20000010875 */
[----:B------:R-:W-:-:S01]  /*dc20*/  FFMA.FTZ R51, R52, R74, -R205 ;  /* 0x0000004a34337223 */ /* 0x000fc200000108cd */
[-C--:B------:R-:W-:Y:S01]  /*dc30*/  FFMA.FTZ R52, R55, R74.reuse, -R205 ;  /* 0x0000004a37347223 */ /* 0x080fe200000108cd */
[----:B------:R-:W-:-:S01]  /*dc40*/  FFMA.FTZ R58, R58, R74, -R117 ;  /* 0x0000004a3a3a7223 */ /* 0x000fc20000010875 */
[----:B------:R-:W1:Y:S01]  /*dc50*/  MUFU.EX2 R15, R15 ;  /* 0x0000000f000f7308 */ /* 0x000e620000000800 */
[----:B0-----:R-:W-:-:S01]  /*dc60*/  FADD.FTZ R73, R13, R6 ;  /* 0x000000060d497221 */ /* 0x001fc20000010000 */
[-CC-:B------:R-:W-:Y:S01]  /*dc70*/  FFMA.FTZ R55, R56, R74.reuse, -R205.reuse ;  /* 0x0000004a38377223 */ /* 0x180fe200000108cd */
[----:B------:R-:W-:-:S01]  /*dc80*/  FFMA.FTZ R56, R59, R74, -R205 ;  /* 0x0000004a3b387223 */ /* 0x000fc200000108cd */
[-C--:B------:R-:W-:Y:S01]  /*dc90*/  FFMA.FTZ R62, R62, R74.reuse, -R117 ;  /* 0x0000004a3e3e7223 */ /* 0x080fe20000010875 */
[----:B------:R-:W-:-:S01]  /*dca0*/  FFMA.FTZ R59, R60, R74, -R205 ;  /* 0x0000004a3c3b7223 */ /* 0x000fc200000108cd */
[-C--:B------:R-:W-:Y:S01]  /*dcb0*/  FFMA.FTZ R60, R63, R74.reuse, -R205 ;  /* 0x0000004a3f3c7223 */ /* 0x080fe200000108cd */
[----:B------:R-:W-:-:S01]  /*dcc0*/  FFMA.FTZ R66, R66, R74, -R117 ;  /* 0x0000004a42427223 */ /* 0x000fc20000010875 */
[----:B------:R-:W0:Y:S01]  /*dcd0*/  MUFU.EX2 R14, R14 ;  /* 0x0000000e000e7308 */ /* 0x000e220000000800 */
[----:B--2---:R-:W-:-:S01]  /*dce0*/  FADD.FTZ R6, R20, R5 ;  /* 0x0000000514067221 */ /* 0x004fc20000010000 */
[-CC-:B------:R-:W-:Y:S01]  /*dcf0*/  FFMA.FTZ R63, R64, R74.reuse, -R205.reuse ;  /* 0x0000004a403f7223 */ /* 0x180fe200000108cd */
[----:B------:R-:W-:-:S01]  /*dd00*/  FFMA.FTZ R64, R67, R74, -R205 ;  /* 0x0000004a43407223 */ /* 0x000fc200000108cd */
[-C--:B------:R-:W-:Y:S01]  /*dd10*/  FFMA.FTZ R70, R70, R74.reuse, -R117 ;  /* 0x0000004a46467223 */ /* 0x080fe20000010875 */
        /* <DEDUP_REMOVED lines=13> */
[-C--:B------:R-:W-:Y:S01]  /*ddf0*/  FFMA.FTZ R73, R81, R74.reuse, -R117 ;  /* 0x0000004a51497223 */ /* 0x080fe20000010875 */
[----:B------:R-:W-:-:S01]  /*de00*/  FFMA.FTZ R89, R231, R74, -R205 ;  /* 0x0000004ae7597223 */ /* 0x000fc200000108cd */
[-CC-:B------:R-:W-:Y:S01]  /*de10*/  FFMA.FTZ R102, R93, R74.reuse, -R205.reuse ;  /* 0x0000004a5d667223 */ /* 0x180fe200000108cd */
[----:B------:R-:W-:-:S01]  /*de20*/  FFMA.FTZ R93, R235, R74, -R205 ;  /* 0x0000004aeb5d7223 */ /* 0x000fc200000108cd */
[-C--:B------:R-:W-:Y:S01]  /*de30*/  FFMA.FTZ R76, R76, R74.reuse, -R205 ;  /* 0x0000004a4c4c7223 */ /* 0x080fe200000108cd */
[----:B------:R-:W-:-:S01]  /*de40*/  FFMA.FTZ R78, R78, R74, -R117 ;  /* 0x0000004a4e4e7223 */ /* 0x000fc20000010875 */
[----:B------:R-:W0:Y:S01]  /*de50*/  MUFU.EX2 R25, R25 ;  /* 0x0000001900197308 */ /* 0x000e220000000800 */
[----:B--2---:R-:W-:-:S01]  /*de60*/  FADD.FTZ R6, R26, R5 ;  /* 0x000000051a067221 */ /* 0x004fc20000010000 */
        /* <DEDUP_REMOVED lines=8> */
[----:B------:R-:W-:Y:S01]  /*def0*/  FFMA.FTZ R92, R92, R74, -R205 ;  /* 0x0000004a5c5c7223 */ /* 0x000fe200000108cd */
[----:B------:R-:W-:-:S02]  /*df00*/  WARPGROUP.DEPBAR.LE gsb0, 0x0 ;  /* 0x00008000000079c5 */ /* 0x000fc40000010000 */
[----:B------:R-:W-:-:S03]  /*df10*/  FFMA.FTZ R94, R94, R74, -R117 ;  /* 0x0000004a5e5e7223 */ /* 0x000fc60000010875 */
        /* <DEDUP_REMOVED lines=8> */
[----:B------:R-:W-:-:S06]  /*dfa0*/  FFMA.FTZ R108, R83, R74, -R117 ;  /* 0x0000004a536c7223 */ /* 0x000fcc0000010875 */
[----:B------:R-:W0:Y:S01]  /*dfb0*/  MUFU.EX2 R34, R34 ;  /* 0x0000002200227308 */ /* 0x000e220000000800 */
[----:B--2---:R-:W-:-:S07]  /*dfc0*/  FADD.FTZ R5, R29, R6 ;  /* 0x000000061d057221 */ /* 0x004fce0000010000 */
[----:B------:R-:W2:Y:S01]  /*dfd0*/  MUFU.EX2 R31, R31 ;  /* 0x0000001f001f7308 */ /* 0x000ea20000000800 */
[----:B-1----:R-:W-:-:S01]  /*dfe0*/  FADD.FTZ R110, R28, R75 ;  /* 0x0000004b1c6e7221 */ /* 0x002fc20000010000 */
[----:B------:R-:W-:-:S06]  /*dff0*/  FFMA.FTZ R75, R225, R74, -R117 ;  /* 0x0000004ae14b7223 */ /* 0x000fcc0000010875 */
        /* <DEDUP_REMOVED lines=16> */
[----:B--2---:R-:W-:-:S01]  /*e100*/  FADD.FTZ R112, R36, R81 ;  /* 0x0000005124707221 */ /* 0x004fc20000010000 */
[----:B------:R-:W-:-:S06]  /*e110*/  FFMA.FTZ R81, R229, R74, -R117 ;  /* 0x0000004ae5517223 */ /* 0x000fcc0000010875 */
        /* <DEDUP_REMOVED lines=93> */
[----:B------:R-:W-:Y:S01]  /*e6f0*/  FFMA.FTZ R99, R111, R74, -R117 ;  /* 0x0000004a6f637223 */ /* 0x000fe20000010875 */
[----:B------:R-:W-:Y:S02]  /*e700*/  IADD3 R111, -R214, 0xb, RZ ;  /* 0x0000000bd66f7810 */ /* 0x000fe40007ffe1ff */
[----:B------:R-:W1:Y:S03]  /*e710*/  S2R R214, SR_TID.X ;  /* 0x0000000000d67919 */ /* 0x000e660000002100 */
[----:B------:R-:W3:Y:S01]  /*e720*/  MUFU.EX2 R100, R100 ;  /* 0x0000006400647308 */ /* 0x000ee20000000800 */
[----:B0-----:R-:W-:-:S07]  /*e730*/  FADD.FTZ R6, R98, R5 ;  /* 0x0000000562067221 */ /* 0x001fce0000010000 */
[----:B------:R-:W0:Y:S01]  /*e740*/  MUFU.EX2 R89, R89 ;  /* 0x0000005900597308 */ /* 0x000e220000000800 */
[----:B--2---:R-:W-:-:S07]  /*e750*/  FADD.FTZ R5, R85, R6 ;  /* 0x0000000655057221 */ /* 0x004fce0000010000 */
[----:B------:R-:W2:Y:S01]  /*e760*/  MUFU.EX2 R83, R83 ;  /* 0x0000005300537308 */ /* 0x000ea20000000800 */
[----:B---3--:R-:W-:-:S07]  /*e770*/  FADD.FTZ R6, R100, R5 ;  /* 0x0000000564067221 */ /* 0x008fce0000010000 */
[----:B------:R-:W3:Y:S01]  /*e780*/  MUFU.EX2 R102, R102 ;  /* 0x0000006600667308 */ /* 0x000ee20000000800 */
[----:B0-----:R-:W-:-:S01]  /*e790*/  FADD.FTZ R5, R89, R6 ;  /* 0x0000000659057221 */ /* 0x001fc20000010000 */
[----:B-1----:R-:W-:-:S06]  /*e7a0*/  LOP3.LUT P1, RZ, R214, 0x7f, RZ, 0xc0, !PT ;  /* 0x0000007fd6ff7812 */ /* 0x002fcc000782c0ff */
[----:B------:R-:W0:Y:S01]  /*e7b0*/  MUFU.EX2 R114, R114 ;  /* 0x0000007200727308 */ /* 0x000e220000000800 */
[----:B--2---:R-:W-:-:S07]  /*e7c0*/  FADD.FTZ R103, R83, R118 ;  /* 0x0000007653677221 */ /* 0x004fce0000010000 */
[----:B------:R-:W1:Y:S01]  /*e7d0*/  MUFU.EX2 R93, R93 ;  /* 0x0000005d005d7308 */ /* 0x000e620000000800 */
[----:B---3--:R-:W-:-:S07]  /*e7e0*/  FADD.FTZ R6, R102, R5 ;  /* 0x0000000566067221 */ /* 0x008fce0000010000 */
        /* <DEDUP_REMOVED lines=10> */
[-CC-:B------:R-:W-:Y:S01]  /*e890*/  FFMA.FTZ R103, R115, R74.reuse, -R117.reuse ;  /* 0x0000004a73677223 */ /* 0x180fe20000010875 */
[----:B------:R-:W-:Y:S02]  /*e8a0*/  IMAD.U32 R115, RZ, RZ, UR37 ;  /* 0x00000025ff737e24 */ /* 0x000fe4000f8e00ff */
[----:B------:R-:W-:-:S03]  /*e8b0*/  FFMA.FTZ R117, R119, R74, -R117 ;  /* 0x0000004a77757223 */ /* 0x000fc60000010875 */
[----:B------:R-:W1:Y:S01]  /*e8c0*/  MUFU.EX2 R97, R97 ;  /* 0x0000006100617308 */ /* 0x000e620000000800 */
[----:B--2---:R-:W-:-:S01]  /*e8d0*/  FADD.FTZ R6, R76, R5 ;  /* 0x000000054c067221 */ /* 0x004fc20000010000 */
[----:B------:R-:W-:-:S06]  /*e8e0*/  @!P1 LEA R115, R115, UR39, 0x3 ;  /* 0x0000002773739c11 */ /* 0x000fcc000f8e18ff */
        /* <DEDUP_REMOVED lines=8> */
[----:B------:R-:W-:-:S05]  /*e970*/  @!P1 VIADD R5, R115, 0x28840 ;  /* 0x0002884073059836 */ /* 0x000fca0000000000 */
[----:B------:R-:W-:Y:S01]  /*e980*/  @!P1 PRMT R5, RZ, 0x654, R5 ;  /* 0x00000654ff059816 */ /* 0x000fe20000000005 */
[----:B------:R-:W0:Y:S01]  /*e990*/  MUFU.EX2 R95, R95 ;  /* 0x0000005f005f7308 */ /* 0x000e220000000800 */
[----:B-1----:R-:W-:-:S01]  /*e9a0*/  FADD.FTZ R118, R82, R107 ;  /* 0x0000006b52767221 */ /* 0x002fc20000010000 */
[----:B------:R0:W-:Y:S06]  /*e9b0*/  BAR.ARV R111, 0x100 ;  /* 0x0004006f0000751d */ /* 0x0001ec0000002000 */
[----:B------:R-:W1:Y:S01]  /*e9c0*/  MUFU.EX2 R84, R84 ;  /* 0x0000005400547308 */ /* 0x000e620000000800 */
[----:B--2---:R-:W-:-:S01]  /*e9d0*/  FADD.FTZ R107, R101, R6 ;  /* 0x00000006656b7221 */ /* 0x004fc20000010000 */
[----:B------:R2:W-:Y:S06]  /*e9e0*/  @!P1 SYNCS.ARRIVE.TRANS64.RED.A1T0 RZ, [R5+URZ], RZ ;  /* 0x000000ff05ff99a7 */ /* 0x0005ec000810043f */
[----:B------:R-:W3:Y:S01]  /*e9f0*/  MUFU.EX2 R86, R86 ;  /* 0x0000005600567308 */ /* 0x000ee20000000800 */
[----:B0-----:R-:W-:-:S07]  /*ea00*/  FADD.FTZ R111, R95, R118 ;  /* 0x000000765f6f7221 */ /* 0x001fce0000010000 */
[----:B------:R-:W2:Y:S01]  /*ea10*/  MUFU.EX2 R105, R105 ;  /* 0x0000006900697308 */ /* 0x000ea20000000800 */
[----:B-1----:R-:W-:-:S07]  /*ea20*/  FADD.FTZ R6, R84, R107 ;  /* 0x0000006b54067221 */ /* 0x002fce0000010000 */
[----:B------:R-:W0:Y:S01]  /*ea30*/  MUFU.EX2 R99, R99 ;  /* 0x0000006300637308 */ /* 0x000e220000000800 */
[----:B---3--:R-:W-:-:S07]  /*ea40*/  FADD.FTZ R118, R86, R111 ;  /* 0x0000006f56767221 */ /* 0x008fce0000010000 */
[----:B------:R-:W1:Y:S01]  /*ea50*/  MUFU.EX2 R88, R88 ;  /* 0x0000005800587308 */ /* 0x000e620000000800 */
[----:B--2---:R-:W-:-:S07]  /*ea60*/  FADD.FTZ R5, R105, R6 ;  /* 0x0000000669057221 */ /* 0x004fce0000010000 */
[----:B------:R-:W-:Y:S01]  /*ea70*/  MUFU.EX2 R90, R90 ;  /* 0x0000005a005a7308 */ /* 0x000fe20000000800 */
[----:B0-----:R-:W-:-:S07]  /*ea80*/  FADD.FTZ R107, R99, R118 ;  /* 0x00000076636b7221 */ /* 0x001fce0000010000 */
[----:B------:R-:W0:Y:S01]  /*ea90*/  MUFU.EX2 R109, R109 ;  /* 0x0000006d006d7308 */ /* 0x000e220000000800 */
[----:B-1----:R-:W-:-:S07]  /*eaa0*/  FADD.FTZ R6, R88, R5 ;  /* 0x0000000558067221 */ /* 0x002fce0000010000 */
[----:B------:R-:W-:Y:S08]  /*eab0*/  MUFU.EX2 R103, R103 ;  /* 0x0000006700677308 */ /* 0x000ff00000000800 */
[----:B------:R-:W1:Y:S01]  /*eac0*/  MUFU.EX2 R92, R92 ;  /* 0x0000005c005c7308 */ /* 0x000e620000000800 */
[----:B0-----:R-:W-:-:S07]  /*ead0*/  FADD.FTZ R5, R109, R6 ;  /* 0x000000066d057221 */ /* 0x001fce0000010000 */
[----:B------:R0:W2:Y:S08]  /*eae0*/  MUFU.EX2 R115, R94 ;  /* 0x0000005e00737308 */ /* 0x0000b00000000800 */
[----:B------:R-:W3:Y:S01]  /*eaf0*/  MUFU.EX2 R113, R113 ;  /* 0x0000007100717308 */ /* 0x000ee20000000800 */
[----:B0-----:R-:W-:-:S01]  /*eb00*/  FADD.FTZ R94, R90, R107 ;  /* 0x0000006b5a5e7221 */ /* 0x001fc20000010000 */
[----:B-1----:R-:W-:-:S03]  /*eb10*/  FADD.FTZ R6, R92, R5 ;  /* 0x000000055c067221 */ /* 0x002fc60000010000 */
[----:B------:R-:W-:-:S03]  /*eb20*/  FADD.FTZ R94, R103, R94 ;  /* 0x0000005e675e7221 */ /* 0x000fc60000010000 */
[----:B------:R-:W0:Y:S01]  /*eb30*/  MUFU.EX2 R117, R117 ;  /* 0x0000007500757308 */ /* 0x000e220000000800 */
[----:B--2---:R-:W-:-:S01]  /*eb40*/  FADD.FTZ R94, R115, R94 ;  /* 0x0000005e735e7221 */ /* 0x004fc20000010000 */
[----:B---3--:R-:W-:-:S03]  /*eb50*/  FADD.FTZ R6, R113, R6 ;  /* 0x0000000671067221 */ /* 0x008fc60000010000 */
[----:B0-----:R-:W-:Y:S01]  /*eb60*/  FADD.FTZ R5, R117, R94 ;  /* 0x0000005e75057221 */ /* 0x001fe20000010000 */
[----:B------:R-:W-:Y:S06]  /*eb70*/  @!P0 BRA `(.L_x_978) ;  /* 0x0000000000048947 */ /* 0x000fec0003800000 */
[----:B------:R-:W-:Y:S01]  /*eb80*/  BPT.TRAP 0x1 ;  /* 0x000000040000795c */ /* 0x000fe20000300000 */
.L_x_978:
[----:B------:R-:W-:Y:S01]  /*eb90*/  ULEA UR7, UR7, UR39, 0x3 ;  /* 0x0000002707077291 */ /* 0x000fe2000f8e183f */
[----:B------:R-:W-:Y:S01]  /*eba0*/  ISETP.GT.AND P1, PT, R3, R12, PT ;  /* 0x0000000c0300720c */ /* 0x000fe20003f24270 */
[----:B------:R-:W-:Y:S01]  /*ebb0*/  UMOV UR21, UR36 ;  /* 0x0000002400157c82 */ /* 0x000fe20008000000 */
[----:B------:R-:W-:Y:S01]  /*ebc0*/  F2FP.SATFINITE.E4M3.F32.PACK_AB_MERGE_C R14, R21, R14, RZ ;  /* 0x0000000e150e723e */ /* 0x000fe200048070ff */
[----:B------:R-:W-:Y:S01]  /*ebd0*/  UIADD3 UR7, UR7, 0x28860, URZ ;  /* 0x0002886007077890 */ /* 0x000fe2000fffe03f */
[----:B------:R-:W-:Y:S01]  /*ebe0*/  F2FP.SATFINITE.E4M3.F32.PACK_AB_MERGE_C R15, R26, R15, RZ ;  /* 0x0000000f1a0f723e */ /* 0x000fe200048070ff */
[----:B------:R-:W-:Y:S01]  /*ebf0*/  FMUL.FTZ R120, R120, R11 ;  /* 0x0000000b78787220 */ /* 0x000fe20000410000 */
        /* <DEDUP_REMOVED lines=13> */
[----:B------:R-:W-:Y:S01]  /*ecd0*/  UMOV UR7, UR37 ;  /* 0x0000002500077c82 */ /* 0x000fe20008000000 */
        /* <DEDUP_REMOVED lines=102> */
.L_x_969:
[----:B------:R-:W-:-:S13]  /*f340*/  ISETP.GE.AND P1, PT, R3, R208, PT ;  /* 0x000000d00300720c */ /* 0x000fda0003f26270 */
[----:B------:R-:W-:Y:S05]  /*f350*/  @!P1 BRA `(.L_x_980) ;  /* 0x0000005400489947 */ /* 0x000fea0003800000 */
[----:B------:R-:W-:Y:S01]  /*f360*/  IMAD.IADD R13, R18, 0x1, -R19 ;  /* 0x00000001120d7824 */ /* 0x000fe200078e0a13 */
[----:B------:R-:W-:Y:S01]  /*f370*/  UMOV UR21, UR36 ;  /* 0x0000002400157c82 */ /* 0x000fe20008000000 */
[----:B------:R-:W-:Y:S01]  /*f380*/  IMAD.MOV.U32 R12, RZ, RZ, R8 ;  /* 0x000000ffff0c7224 */ /* 0x000fe200078e0008 */
[----:B------:R-:W-:Y:S01]  /*f390*/  ULDC UR23, c[0x0][0x9e4] ;  /* 0x0002790000177ab9 */ /* 0x000fe20000000800 */
[----:B------:R-:W-:Y:S01]  /*f3a0*/  IMAD.MOV.U32 R10, RZ, RZ, R9 ;  /* 0x000000ffff0a7224 */ /* 0x000fe200078e0009 */
[C-C-:B------:R-:W-:Y:S01]  /*f3b0*/  IADD3 R15, R13.reuse, 0x8, R4.reuse ;  /* 0x000000080d0f7810 */ /* 0x140fe20007ffe004 */
[----:B------:R-:W-:Y:S01]  /*f3c0*/  IMAD.IADD R13, R13, 0x1, R4 ;  /* 0x000000010d0d7824 */ /* 0x000fe200078e0204 */
[----:B------:R-:W-:Y:S02]  /*f3d0*/  ULDC UR22, c[0x0][0x9e0] ;  /* 0x0002780000167ab9 */ /* 0x000fe40000000800 */
[----:B------:R-:W-:-:S07]  /*f3e0*/  LOP3.LUT R11, RZ, R15, RZ, 0x33, !PT ;  /* 0x0000000fff0b7212 */ /* 0x000fce00078e33ff */
.L_x_998:
[----:B------:R-:W-:Y:S01]  /*f3f0*/  ISETP.NE.AND P2, PT, RZ, UR40, PT ;  /* 0x00000028ff007c0c */ /* 0x000fe2000bf45270 */
[----:B------:R-:W-:-:S04]  /*f400*/  UISETP.NE.AND UP0, UPT, UR37, 0x1, UPT ;  /* 0x000000012500788c */ /* 0x000fc8000bf05270 */
[----:B------:R-:W-:-:S04]  /*f410*/  USEL UR36, URZ, 0x1, UP0 ;  /* 0x000000013f247887 */ /* 0x000fc80008000000 */
[----:B------:R-:W-:-:S04]  /*f420*/  ULOP3.LUT UR36, UR21, UR36, URZ, 0x3c, !UPT ;  /* 0x0000002415247292 */ /* 0x000fc8000f8e3c3f */
[----:B------:R-:W-:Y:S08]  /*f430*/  @P2 BRA `(.L_x_981) ;  /* 0x0000000000382947 */ /* 0x000ff00003800000 */
[----:B------:R-:W-:Y:S05]  /*f440*/  @!P0 BRA `(.L_x_982) ;  /* 0x0000000000048947 */ /* 0x000fea0003800000 */
[----:B------:R-:W-:Y:S01]  /*f450*/  BPT.TRAP 0x1 ;  /* 0x000000040000795c */ /* 0x000fe20000300000 */
.L_x_982:
[----:B------:R-:W-:Y:S01]  /*f460*/  UIADD3 UR7, UR37, 0x1, URZ ;  /* 0x0000000125077890 */ /* 0x000fe2000fffe03f */
[----:B------:R-:W-:-:S03]  /*f470*/  IMAD.U32 R8, RZ, RZ, UR36 ;  /* 0x00000024ff087e24 */ /* 0x000fc6000f8e00ff */
[----:B------:R-:W-:Y:S02]  /*f480*/  UISETP.NE.AND UP0, UPT, UR7, 0x2, UPT ;  /* 0x000000020700788c */ /* 0x000fe4000bf05270 */
[----:B------:R-:W-:Y:S02]  /*f490*/  SHF.L.U32 R8, R8, 0x1f, RZ ;  /* 0x0000001f08087819 */ /* 0x000fe400000006ff */
[----:B------:R-:W-:-:S04]  /*f4a0*/  USEL UR7, UR7, URZ, UP0 ;  /* 0x0000003f07077287 */ /* 0x000fc80008000000 */
[----:B------:R-:W-:-:S09]  /*f4b0*/  ULEA UR7, UR7, UR39, 0x3 ;  /* 0x0000002707077291 */ /* 0x000fd2000f8e183f */
[----:B------:R0:W1:Y:S01]  /*f4c0*/  SYNCS.PHASECHK.TRANS64.TRYWAIT P1, [UR7+0x28830], R8 ;  /* 0x02883008ff0075a7 */ /* 0x0000620008020147 */
[----:B------:R-:W-:Y:S05]  /*f4d0*/  @!P0 BRA `(.L_x_983) ;  /* 0x0000000000048947 */ /* 0x000fea0003800000 */
[----:B------:R-:W-:Y:S01]  /*f4e0*/  BPT.TRAP 0x1 ;  /* 0x000000040000795c */ /* 0x000fe20000300000 */
.L_x_983:
[----:B-1----:R-:W-:Y:S05]  /*f4f0*/  @P1 BRA `(.L_x_981) ;  /* 0x0000000000081947 */ /* 0x002fea0003800000 */
[----:B------:R-:W1:Y:S02]  /*f500*/  SYNCS.PHASECHK.TRANS64.TRYWAIT P1, [UR7+0x28830], R8 ;  /* 0x02883008ff0075a7 */ /* 0x000e640008020147 */
[----:B-1----:R-:W-:Y:S05]  /*f510*/  @!P1 BRA `(.L_x_984) ;  /* 0x000000d400109947 */ /* 0x002fea0003800000 */
.L_x_981:
[----:B-1----:R-:W1:Y:S01]  /*f520*/  S2R R9, SR_TID.X ;  /* 0x0000000000097919 */ /* 0x002e620000002100 */
[----:B------:R-:W-:Y:S01]  /*f530*/  UIADD3 UR7, UR37, 0x1, URZ ;  /* 0x0000000125077890 */ /* 0x000fe2000fffe03f */
[----:B------:R-:W-:Y:S01]  /*f540*/  UMOV UR11, 0x40000040 ;  /* 0x40000040000b7882 */ /* 0x000fe20000000000 */
[----:B------:R-:W-:Y:S02]  /*f550*/  UMOV UR15, 0x40000040 ;  /* 0x40000040000f7882 */ /* 0x000fe40000000000 */
[----:B------:R-:W-:Y:S01]  /*f560*/  UISETP.NE.AND UP0, UPT, UR7, 0x2, UPT ;  /* 0x000000020700788c */ /* 0x000fe2000bf05270 */
[----:B------:R-:W-:Y:S01]  /*f570*/  UMOV UR19, 0x40000040 ;  /* 0x4000004000137882 */ /* 0x000fe20000000000 */
[----:B------:R-:W-:Y:S02]  /*f580*/  UMOV UR24, UR4 ;  /* 0x0000000400187c82 */ /* 0x000fe40008000000 */
[----:B------:R-:W-:Y:S01]  /*f590*/  USEL UR7, UR7, URZ, UP0 ;  /* 0x0000003f07077287 */ /* 0x000fe20008000000 */
[----:B------:R-:W-:Y:S01]  /*f5a0*/  UMOV UR25, UR5 ;  /* 0x0000000500197c82 */ /* 0x000fe20008000000 */
[----:B------:R-:W-:-:S02]  /*f5b0*/  UMOV UR27, 0x40000040 ;  /* 0x40000040001b7882 */ /* 0x000fc40000000000 */
[----:B------:R-:W-:-:S04]  /*f5c0*/  UIMAD UR10, UR7, 0x600, UR20 ;  /* 0x00000600070a78a4 */ /* 0x000fc8000f8e0214 */
[----:B------:R-:W-:Y:S02]  /*f5d0*/  UIADD3 UR14, UR10, 0x2, URZ ;  /* 0x000000020a0e7890 */ /* 0x000fe4000fffe03f */
[----:B------:R-:W-:Y:S02]  /*f5e0*/  UIADD3 UR18, UR10, 0x4, URZ ;  /* 0x000000040a127890 */ /* 0x000fe4000fffe03f */
[----:B------:R-:W-:Y:S01]  /*f5f0*/  UIADD3 UR26, UR10, 0x6, URZ ;  /* 0x000000060a1a7890 */ /* 0x000fe2000fffe03f */
        /* <DEDUP_REMOVED lines=18> */
.L_x_986:
[----:B------:R-:W-:Y:S01]  /*f720*/  ULEA UR10, UR37, UR39, 0x3 ;  /* 0x00000027250a7291 */ /* 0x000fe2000f8e183f */
[----:B------:R-:W-:-:S05]  /*f730*/  IMAD.U32 R8, RZ, RZ, UR21 ;  /* 0x00000015ff087e24 */ /* 0x000fca000f8e00ff */
[----:B------:R-:W-:-:S04]  /*f740*/  SHF.L.U32 R8, R8, 0x1f, RZ ;  /* 0x0000001f08087819 */ /* 0x000fc800000006ff */
[----:B------:R0:W1:Y:S01]  /*f750*/  SYNCS.PHASECHK.TRANS64.TRYWAIT P1, [UR10+0x28850], R8 ;  /* 0x02885008ff0075a7 */ /* 0x000062000802014a */
[----:B------:R-:W-:Y:S05]  /*f760*/  @!P0 BRA `(.L_x_987) ;  /* 0x0000000000048947 */ /* 0x000fea0003800000 */
[----:B------:R-:W-:Y:S01]  /*f770*/  BPT.TRAP 0x1 ;  /* 0x000000040000795c */ /* 0x000fe20000300000 */
.L_x_987:
[----:B-1----:R-:W-:Y:S05]  /*f780*/  @P1 BRA `(.L_x_985) ;  /* 0x0000000000081947 */ /* 0x002fea0003800000 */
[----:B------:R-:W1:Y:S02]  /*f790*/  SYNCS.PHASECHK.TRANS64.TRYWAIT P1, [UR10+0x28850], R8 ;  /* 0x02885008ff0075a7 */ /* 0x000e64000802014a */
[----:B-1----:R-:W-:Y:S05]  /*f7a0*/  @!P1 BRA `(.L_x_988) ;  /* 0x000000d000849947 */ /* 0x002fea0003800000 */
.L_x_985:
        /* <DEDUP_REMOVED lines=30> */
[C---:B01----:R-:W-:Y:S01]  /*f990*/  FMUL.FTZ R8, R0.reuse, R24 ;  /* 0x0000001800087220 */ /* 0x043fe20000410000 */
        /* <DEDUP_REMOVED lines=70> */
[----:B------:R-:W-:Y:S01]  /*fe00*/  IMAD R117, R3, -0xc0, RZ ;  /* 0xffffff4003757824 */ /* 0x000fe200078e02ff */
[----:B------:R-:W-:Y:S01]  /*fe10*/  IADD3 R45, -R209, 0xb, RZ ;  /* 0x0000000bd12d7810 */ /* 0x000fe20007ffe1ff */
        /* <DEDUP_REMOVED lines=9> */
[C---:B------:R-:W-:Y:S01]  /*feb0*/  FMUL.FTZ R110, R0.reuse, R114 ;  /* 0x00000072006e7220 */ /* 0x040fe20000410000 */
[----:B------:R-:W-:Y:S01]  /*fec0*/  FMUL.FTZ R111, R0, R118 ;  /* 0x00000076006f7220 */ /* 0x000fe20000410000 */
[----:B------:R-:W-:Y:S01]  /*fed0*/  IADD3 R114, R117, 0x1, R18 ;  /* 0x0000000175727810 */ /* 0x000fe20007ffe012 */
[----:B------:R-:W0:Y:S04]  /*fee0*/  MUFU.TANH R8, R8 ;  /* 0x0000000800087308 */ /* 0x000e280000002400 */
[----:B------:R-:W-:-:S04]  /*fef0*/  IMAD.IADD R114, R114, 0x1, -R19 ;  /* 0x0000000172727824 */ /* 0x000fc800078e0a13 */
[----:B------:R-:W1:Y:S01]  /*ff00*/  MUFU.TANH R9, R9 ;  /* 0x0000000900097308 */ /* 0x000e620000002400 */
[----:B------:R-:W-:-:S07]  /*ff10*/  IMAD R114, R17, -0x2, R114 ;  /* 0xfffffffe11727824 */ /* 0x000fce00078e0272 */
[----:B------:R-:W2:Y:S08]  /*ff20*/  MUFU.TANH R14, R14 ;  /* 0x0000000e000e7308 */ /* 0x000eb00000002400 */
[----:B------:R-:W3:Y:S08]  /*ff30*/  MUFU.TANH R20, R20 ;  /* 0x0000001400147308 */ /* 0x000ef00000002400 */
[----:B------:R-:W4:Y:S08]  /*ff40*/  MUFU.TANH R21, R21 ;  /* 0x0000001500157308 */ /* 0x000f300000002400 */
        /* <DEDUP_REMOVED lines=114> */
[----:B------:R0:W-:Y:S06]  /*10670*/  BAR.ARV R45, 0x100 ;  /* 0x0004002d0000751d */ /* 0x0001ec0000002000 */
[----:B------:R0:W-:Y:S01]  /*10680*/  @!P1 SYNCS.ARRIVE.TRANS64.RED.A1T0 RZ, [R44+URZ], RZ ;  /* 0x000000ff2cff99a7 */ /* 0x0001e2000810043f */
[----:B------:R-:W-:Y:S01]  /*10690*/  ISETP.GE.AND P1, PT, R7, 0x1, PT ;  /* 0x000000010700780c */ /* 0x000fe20003f26270 */
[----:B------:R-:W0:Y:S01]  /*106a0*/  MUFU.TANH R184, R184 ;  /* 0x000000b800b87308 */ /* 0x000e220000002400 */
[----:B------:R-:W-:-:S02]  /*106b0*/  VIADD R187, R114, UR22 ;  /* 0x0000001672bb7c36 */ /* 0x000fc40008000000 */
[----:B------:R-:W-:Y:S02]  /*106c0*/  VIADD R185, R114, UR6 ;  /* 0x0000000672b97c36 */ /* 0x000fe40008000000 */
[----:B------:R-:W-:Y:S02]  /*106d0*/  IMAD R114, R17, -0x2, R117 ;  /* 0xfffffffe11727824 */ /* 0x000fe400078e0275 */
[C---:B------:R-:W-:Y:S01]  /*106e0*/  IMAD.IADD R119, R4.reuse, 0x1, R187 ;  /* 0x0000000104777824 */ /* 0x040fe200078e02bb */
[----:B------:R-:W0:Y:S01]  /*106f0*/  MUFU.TANH R113, R113 ;  /* 0x0000007100717308 */ /* 0x000e220000002400 */
[----:B------:R-:W-:-:S03]  /*10700*/  IMAD.IADD R118, R4, 0x1, R185 ;  /* 0x0000000104767824 */ /* 0x000fc600078e02b9 */
[----:B-1234-:R-:W-:Y:S05]  /*10710*/  @!P1 BRA `(.L_x_989) ;  /* 0x0000000000589947 */ /* 0x01efea0003800000 */
[----:B------:R-:W-:Y:S01]  /*10720*/  ISETP.GT.AND P1, PT, R13, -0x1, PT ;  /* 0xffffffff0d00780c */ /* 0x000fe20003f24270 */
[----:B------:R-:W-:-:S12]  /*10730*/  BSSY B0, `(.L_x_990) ;  /* 0x0000011000007945 */ /* 0x000fd80003800000 */
[----:B------:R-:W-:Y:S05]  /*10740*/  @P1 BRA `(.L_x_991) ;  /* 0x0000000000241947 */ /* 0x000fea0003800000 */
[----:B------:R-:W-:Y:S01]  /*10750*/  IMAD.U32 R188, RZ, RZ, UR23 ;  /* 0x00000017ffbc7e24 */ /* 0x000fe2000f8e00ff */
[----:B------:R-:W-:-:S04]  /*10760*/  IADD3 R186, R4, R18, -R19 ;  /* 0x0000001204ba7210 */ /* 0x000fc80007ffe813 */
[----:B------:R-:W-:Y:S02]  /*10770*/  ISETP.NE.AND P1, PT, R188, 0x1, PT ;  /* 0x00000001bc00780c */ /* 0x000fe40003f25270 */
[----:B------:R-:W-:-:S11]  /*10780*/  LOP3.LUT R189, RZ, R186, RZ, 0x33, !PT ;  /* 0x000000baffbd7212 */ /* 0x000fd600078e33ff */
[----:B0-----:R-:W0:Y:S02]  /*10790*/  @P1 LDC.64 R44, c[0x0][0x9e8] ;  /* 0x00027a00ff2c1b82 */ /* 0x001e240000000a00 */
[----:B0-----:R-:W-:-:S05]  /*107a0*/  @P1 IMAD.HI.U32 R44, R189, R44, RZ ;  /* 0x0000002cbd2c1227 */ /* 0x001fca00078e00ff */
[----:B------:R-:W-:-:S04]  /*107b0*/  @P1 SHF.R.U32.HI R189, RZ, R45, R44 ;  /* 0x0000002dffbd1219 */ /* 0x000fc8000001162c */
[----:B------:R-:W-:Y:S01]  /*107c0*/  LOP3.LUT R189, RZ, R189, RZ, 0x33, !PT ;  /* 0x000000bdffbd7212 */ /* 0x000fe200078e33ff */
[----:B------:R-:W-:Y:S06]  /*107d0*/  BRA `(.L_x_992) ;  /* 0x0000000000187947 */ /* 0x000fec0003800000 */
.L_x_991:
[----:B------:R-:W-:Y:S02]  /*107e0*/  IMAD.U32 R188, RZ, RZ, UR23 ;  /* 0x00000017ffbc7e24 */ /* 0x000fe4000f8e00ff */
[----:B------:R-:W-:-:S03]  /*107f0*/  IMAD.MOV.U32 R189, RZ, RZ, R13 ;  /* 0x000000ffffbd7224 */ /* 0x000fc600078e000d */
[----:B------:R-:W-:-:S13]  /*10800*/  ISETP.NE.AND P1, PT, R188, 0x1, PT ;  /* 0x00000001bc00780c */ /* 0x000fda0003f25270 */
[----:B0-----:R-:W0:Y:S02]  /*10810*/  @P1 LDC.64 R44, c[0x0][0x9e8] ;  /* 0x00027a00ff2c1b82 */ /* 0x001e240000000a00 */
[----:B0-----:R-:W-:-:S05]  /*10820*/  @P1 IMAD.HI.U32 R44, R13, R44, RZ ;  /* 0x0000002c0d2c1227 */ /* 0x001fca00078e00ff */
[----:B------:R-:W-:-:S07]  /*10830*/  @P1 SHF.R.U32.HI R189, RZ, R45, R44 ;  /* 0x0000002dffbd1219 */ /* 0x000fce000001162c */
.L_x_992:
[----:B------:R-:W-:Y:S05]  /*10840*/  BSYNC B0 ;  /* 0x0000000000007941 */ /* 0x000fea0003800000 */
.L_x_990:
[----:B------:R-:W-:-:S05]  /*10850*/  IMAD R44, R189, R188, R114 ;  /* 0x000000bcbd2c7224 */ /* 0x000fca00078e0272 */
[----:B------:R-:W-:Y:S02]  /*10860*/  VIADDMNMX R119, R44, R188, R119, PT ;  /* 0x000000bc2c777246 */ /* 0x000fe40003800177 */
[----:B------:R-:W-:-:S07]  /*10870*/  VIMNMX R118, R118, R44, !PT ;  /* 0x0000002c76767248 */ /* 0x000fce0007fe0100 */
.L_x_989:
[C---:B------:R-:W-:Y:S02]  /*10880*/  ISETP.GE.AND P2, PT, R117.reuse, 0x9, PT ;  /* 0x000000097500780c */ /* 0x040fe40003f46270 */
[C---:B------:R-:W-:Y:S02]  /*10890*/  ISETP.GE.AND P1, PT, R117.reuse, 0x2, PT ;  /* 0x000000027500780c */ /* 0x040fe40003f26270 */
        /* <DEDUP_REMOVED lines=280> */
[----:B------:R-:W-:Y:S01]  /*11a20*/  ISETP.GT.AND P6, PT, R15, -0x1, PT ;  /* 0xffffffff0f00780c */ /* 0x000fe20003fc4270 */
[----:B------:R-:W-:-:S12]  /*11a30*/  BSSY B0, `(.L_x_994) ;  /* 0x0000010000007945 */ /* 0x000fd80003800000 */
[----:B------:R-:W-:Y:S05]  /*11a40*/  @P6 BRA `(.L_x_995) ;  /* 0x0000000000206947 */ /* 0x000fea0003800000 */
[----:B------:R-:W-:-:S05]  /*11a50*/  IMAD.U32 R32, RZ, RZ, UR23 ;  /* 0x00000017ff207e24 */ /* 0x000fca000f8e00ff */
[----:B------:R-:W-:-:S13]  /*11a60*/  ISETP.NE.AND P6, PT, R32, 0x1, PT ;  /* 0x000000012000780c */ /* 0x000fda0003fc5270 */
[----:B------:R-:W0:Y:S02]  /*11a70*/  @P6 LDC.64 R8, c[0x0][0x9e8] ;  /* 0x00027a00ff086b82 */ /* 0x000e240000000a00 */
[----:B0-----:R-:W-:-:S04]  /*11a80*/  @P6 IMAD.HI.U32 R28, R11, R8, RZ ;  /* 0x000000080b1c6227 */ /* 0x001fc800078e00ff */
[----:B------:R-:W-:Y:S01]  /*11a90*/  IMAD.MOV.U32 R8, RZ, RZ, R11 ;  /* 0x000000ffff087224 */ /* 0x000fe200078e000b */
[----:B------:R-:W-:-:S04]  /*11aa0*/  @P6 SHF.R.U32.HI R8, RZ, R9, R28 ;  /* 0x00000009ff086219 */ /* 0x000fc8000001161c */
[----:B------:R-:W-:Y:S01]  /*11ab0*/  LOP3.LUT R119, RZ, R8, RZ, 0x33, !PT ;  /* 0x00000008ff777212 */ /* 0x000fe200078e33ff */
[----:B------:R-:W-:Y:S06]  /*11ac0*/  BRA `(.L_x_996) ;  /* 0x0000000000187947 */ /* 0x000fec0003800000 */
.L_x_995:
[----:B------:R-:W-:Y:S02]  /*11ad0*/  IMAD.U32 R32, RZ, RZ, UR23 ;  /* 0x00000017ff207e24 */ /* 0x000fe4000f8e00ff */
[----:B------:R-:W-:-:S03]  /*11ae0*/  IMAD.MOV.U32 R119, RZ, RZ, R15 ;  /* 0x000000ffff777224 */ /* 0x000fc600078e000f */
[----:B------:R-:W-:-:S13]  /*11af0*/  ISETP.NE.AND P6, PT, R32, 0x1, PT ;  /* 0x000000012000780c */ /* 0x000fda0003fc5270 */
[----:B------:R-:W0:Y:S02]  /*11b00*/  @P6 LDC.64 R8, c[0x0][0x9e8] ;  /* 0x00027a00ff086b82 */ /* 0x000e240000000a00 */
[----:B0-----:R-:W-:-:S05]  /*11b10*/  @P6 IMAD.HI.U32 R8, R15, R8, RZ ;  /* 0x000000080f086227 */ /* 0x001fca00078e00ff */
[----:B------:R-:W-:-:S07]  /*11b20*/  @P6 SHF.R.U32.HI R119, RZ, R9, R8 ;  /* 0x00000009ff776219 */ /* 0x000fce0000011608 */
.L_x_996:
[----:B------:R-:W-:Y:S05]  /*11b30*/  BSYNC B0 ;  /* 0x0000000000007941 */ /* 0x000fea0003800000 */
.L_x_994:
[----:B------:R-:W-:-:S05]  /*11b40*/  IMAD R114, R119, R32, R114 ;  /* 0x0000002077727224 */ /* 0x000fca00078e0272 */
[----:B------:R-:W-:Y:S02]  /*11b50*/  VIADDMNMX R187, R114, R32, R187, PT ;  /* 0x0000002072bb7246 */ /* 0x000fe400038001bb */
[----:B------:R-:W-:-:S07]  /*11b60*/  VIMNMX R185, R185, R114, !PT ;  /* 0x00000072b9b97248 */ /* 0x000fce0007fe0100 */
.L_x_993:
        /* <DEDUP_REMOVED lines=119> */
[----:B------:R-:W0:Y:S01]  /*122e0*/  SHFL.BFLY PT, R9, R8, 0x2, 0x1f ;  /* 0x0c401f0008097f89 */ /* 0x000e2200000e0000 */
        /* <DEDUP_REMOVED lines=13> */
[----:B0-----:R-:W-:Y:S02]  /*123c0*/  FMNMX.FTZ R32, R8, R9, !PT ;  /* 0x0000000908207209 */ /* 0x001fe40007810000 */
[----:B------:R-:W-:Y:S02]  /*123d0*/  FSEL R63, R63, -INF , !P1 ;  /* 0xff8000003f3f7808 */ /* 0x000fe40004800000 */
[----:B------:R-:W-:Y:S01]  /*123e0*/  LOP3.LUT P1, RZ, R16, 0x4000000, RZ, 0xc0, !PT ;  /* 0x0400000010ff7812 */ /* 0x000fe2000782c0ff */
[----:B------:R-:W0:Y:S01]  /*123f0*/  SHFL.BFLY PT, R9, R32, 0x1, 0x1f ;  /* 0x0c201f0020097f89 */ /* 0x000e2200000e0000 */
        /* <DEDUP_REMOVED lines=14> */
[----:B0-----:R-:W-:-:S02]  /*124e0*/  FMNMX.FTZ R9, R32, R9, !PT ;  /* 0x0000000920097209 */ /* 0x001fc40007810000 */
        /* <DEDUP_REMOVED lines=19> */
[----:B------:R-:W-:Y:S01]  /*12620*/  LOP3.LUT P1, RZ, R16, 0x80000, RZ, 0xc0, !PT ;  /* 0x0008000010ff7812 */ /* 0x000fe2000782c0ff */
[----:B------:R-:W0:Y:S03]  /*12630*/  LDC R74, c[0x0][0x988] ;  /* 0x00026200ff4a7b82 */ /* 0x000e260000000800 */
        /* <DEDUP_REMOVED lines=64> */
[----:B0-----:R-:W-:-:S01]  /*12a40*/  FFMA.FTZ R14, R9, R74, -8 ;  /* 0xc1000000090e7423 */ /* 0x001fc2000001004a */
        /* <DEDUP_REMOVED lines=110> */
[----:B------:R-:W-:Y:S01]  /*13130*/  MUFU.EX2 R50, R50 ;  /* 0x0000003200327308 */ /* 0x000fe20000000800 */
[----:B------:R-:W-:Y:S02]  /*13140*/  FSEL R189, R9, RZ, P1 ;  /* 0x000000ff09bd7208 */ /* 0x000fe40000800000 */
[----:B------:R-:W-:-:S03]  /*13150*/  FMNMX.FTZ R8, R185, R8, !PT ;  /* 0x00000008b9087209 */ /* 0x000fc60007810000 */
[----:B------:R-:W-:Y:S01]  /*13160*/  FADD.FTZ R189, -R189, R10 ;  /* 0x0000000abdbd7221 */ /* 0x000fe20000010100 */
[----:B------:R-:W-:Y:S01]  /*13170*/  FMNMX.FTZ R8, R111, R8, !PT ;  /* 0x000000086f087209 */ /* 0x000fe20007810000 */
[-C--:B------:R-:W-:Y:S01]  /*13180*/  FFMA.FTZ R10, R117, R74.reuse, -R14 ;  /* 0x0000004a750a7223 */ /* 0x080fe2000001080e */
[----:B------:R-:W-:Y:S01]  /*13190*/  MUFU.EX2 R49, R49 ;  /* 0x0000003100317308 */ /* 0x000fe20000000800 */
[----:B------:R-:W-:Y:S01]  /*131a0*/  FMUL.FTZ R117, R189, R74 ;  /* 0x0000004abd757220 */ /* 0x000fe20000410000 */
[----:B------:R-:W-:-:S05]  /*131b0*/  FMNMX.FTZ R8, R113, R8, !PT ;  /* 0x0000000871087209 */ /* 0x000fca0007810000 */
[----:B------:R-:W0:Y:S01]  /*131c0*/  SHFL.BFLY PT, R187, R8, 0x2, 0x1f ;  /* 0x0c401f0008bb7f89 */ /* 0x000e2200000e0000 */
[----:B------:R-:W1:Y:S08]  /*131d0*/  MUFU.EX2 R117, R117 ;  /* 0x0000007500757308 */ /* 0x000e700000000800 */
[----:B------:R-:W-:Y:S08]  /*131e0*/  MUFU.EX2 R54, R54 ;  /* 0x0000003600367308 */ /* 0x000ff00000000800 */
[----:B------:R-:W-:Y:S01]  /*131f0*/  MUFU.EX2 R53, R53 ;  /* 0x0000003500357308 */ /* 0x000fe20000000800 */
[----:B-1----:R-:W-:-:S04]  /*13200*/  FFMA.FTZ R6, R117, R6, R24 ;  /* 0x0000000675067223 */ /* 0x002fc80000010018 */
[----:B------:R-:W-:Y:S01]  /*13210*/  FADD.FTZ R6, R45, R6 ;  /* 0x000000062d067221 */ /* 0x000fe20000010000 */
[----:B0-----:R-:W-:Y:S02]  /*13220*/  FMNMX.FTZ R187, R8, R187, !PT ;  /* 0x000000bb08bb7209 */ /* 0x001fe40007810000 */
[----:B------:R-:W-:Y:S03]  /*13230*/  MUFU.EX2 R58, R58 ;  /* 0x0000003a003a7308 */ /* 0x000fe60000000800 */
[----:B------:R-:W0:Y:S05]  /*13240*/  SHFL.BFLY PT, R8, R187, 0x1, 0x1f ;  /* 0x0c201f00bb087f89 */ /* 0x000e2a00000e0000 */
[----:B------:R-:W-:Y:S08]  /*13250*/  MUFU.EX2 R57, R57 ;  /* 0x0000003900397308 */ /* 0x000ff00000000800 */
[----:B------:R-:W-:Y:S08]  /*13260*/  MUFU.EX2 R62, R62 ;  /* 0x0000003e003e7308 */ /* 0x000ff00000000800 */
[----:B------:R-:W-:Y:S01]  /*13270*/  MUFU.EX2 R61, R61 ;  /* 0x0000003d003d7308 */ /* 0x000fe20000000800 */
[----:B0-----:R-:W-:-:S04]  /*13280*/  FMNMX.FTZ R8, R187, R8, !PT ;  /* 0x00000008bb087209 */ /* 0x001fc80007810000 */
[C---:B------:R-:W-:Y:S01]  /*13290*/  FSETP.NEU.FTZ.AND P1, PT, R8.reuse, -INF , PT ;  /* 0xff8000000800780b */ /* 0x040fe20003f3d000 */
[----:B------:R-:W-:-:S02]  /*132a0*/  FFMA.FTZ R187, R8, R74, -8 ;  /* 0xc100000008bb7423 */ /* 0x000fc4000001004a */
[----:B------:R-:W-:Y:S01]  /*132b0*/  MUFU.EX2 R68, R68 ;  /* 0x0000004400447308 */ /* 0x000fe20000000800 */
[----:B------:R-:W-:Y:S02]  /*132c0*/  FSEL R189, R8, RZ, P1 ;  /* 0x000000ff08bd7208 */ /* 0x000fe40000800000 */
[----:B------:R-:W-:-:S03]  /*132d0*/  FSEL R187, R187, RZ, P1 ;  /* 0x000000ffbbbb7208 */ /* 0x000fc60000800000 */
[----:B------:R-:W-:Y:S02]  /*132e0*/  FADD.FTZ R189, -R189, R12 ;  /* 0x0000000cbdbd7221 */ /* 0x000fe40000010100 */
[----:B------:R-:W-:Y:S01]  /*132f0*/  MUFU.EX2 R67, R67 ;  /* 0x0000004300437308 */ /* 0x000fe20000000800 */
[----:B------:R-:W-:-:S01]  /*13300*/  FFMA.FTZ R116, R65, R74, -R187 ;  /* 0x0000004a41747223 */ /* 0x000fc200000108bb */
[-CC-:B------:R-:W-:Y:S01]  /*13310*/  FFMA.FTZ R14, R28, R74.reuse, -R187.reuse ;  /* 0x0000004a1c0e7223 */ /* 0x180fe200000108bb */
[-C--:B------:R-:W-:Y:S01]  /*13320*/  FMUL.FTZ R65, R189, R74.reuse ;  /* 0x0000004abd417220 */ /* 0x080fe20000410000 */
        /* <DEDUP_REMOVED lines=29> */
[----:B0-----:R-:W-:-:S01]  /*13500*/  FFMA.FTZ R70, R65, R5, R14 ;  /* 0x0000000541467223 */ /* 0x001fc2000001000e */
[----:B------:R-:W-:Y:S01]  /*13510*/  FADD.FTZ R5, R21, R6 ;  /* 0x0000000615057221 */ /* 0x000fe20000010000 */
[----:B------:R-:W-:-:S01]  /*13520*/  FFMA.FTZ R73, R20, R74, -R187 ;  /* 0x0000004a14497223 */ /* 0x000fc200000108bb */
[-CC-:B------:R-:W-:Y:S01]  /*13530*/  FFMA.FTZ R20, R77, R74.reuse, -R187.reuse ;  /* 0x0000004a4d147223 */ /* 0x180fe200000108bb */
[----:B------:R-:W-:-:S01]  /*13540*/  FFMA.FTZ R77, R78, R74, -R187 ;  /* 0x0000004a4e4d7223 */ /* 0x000fc200000108bb */
[----:B------:R-:W-:Y:S01]  /*13550*/  FADD.FTZ R6, R32, R5 ;  /* 0x0000000520067221 */ /* 0x000fe20000010000 */
[----:B------:R-:W-:-:S01]  /*13560*/  FFMA.FTZ R185, R185, R74, -R187 ;  /* 0x0000004ab9b97223 */ /* 0x000fc200000108bb */
[----:B------:R-:W0:Y:S01]  /*13570*/  MUFU.EX2 R26, R26 ;  /* 0x0000001a001a7308 */ /* 0x000e220000000800 */
[----:B-1----:R-:W-:-:S01]  /*13580*/  FADD.FTZ R70, R119, R70 ;  /* 0x0000004677467221 */ /* 0x002fc20000010000 */
[----:B------:R-:W-:Y:S01]  /*13590*/  FADD.FTZ R5, R27, R6 ;  /* 0x000000061b057221 */ /* 0x000fe20000010000 */
[----:B------:R-:W-:-:S01]  /*135a0*/  FFMA.FTZ R111, R111, R74, -R187 ;  /* 0x0000004a6f6f7223 */ /* 0x000fc200000108bb */
[----:B------:R-:W-:-:S04]  /*135b0*/  FFMA.FTZ R113, R113, R74, -R187 ;  /* 0x0000004a71717223 */ /* 0x000fc800000108bb */
[----:B------:R-:W1:Y:S01]  /*135c0*/  MUFU.EX2 R28, R28 ;  /* 0x0000001c001c7308 */ /* 0x000e620000000800 */
[----:B--2---:R-:W-:-:S01]  /*135d0*/  FADD.FTZ R191, R25, R70 ;  /* 0x0000004619bf7221 */ /* 0x004fc20000010000 */
[----:B------:R-:W-:-:S06]  /*135e0*/  FADD.FTZ R70, R36, R5 ;  /* 0x0000000524467221 */ /* 0x000fcc0000010000 */
[----:B------:R-:W2:Y:S01]  /*135f0*/  MUFU.EX2 R29, R29 ;  /* 0x0000001d001d7308 */ /* 0x000ea20000000800 */
[----:B0-----:R-:W-:-:S07]  /*13600*/  FADD.FTZ R191, R26, R191 ;  /* 0x000000bf1abf7221 */ /* 0x001fce0000010000 */
        /* <DEDUP_REMOVED lines=8> */
[----:B------:R-:W-:Y:S01]  /*13690*/  FADD.FTZ R78, R44, R81 ;  /* 0x000000512c4e7221 */ /* 0x000fe20000010000 */
[----:B------:R-:W-:-:S01]  /*136a0*/  FFMA.FTZ R81, R84, R74, -R187 ;  /* 0x0000004a54517223 */ /* 0x000fc200000108bb */
        /* <DEDUP_REMOVED lines=8> */
[----:B------:R-:W-:Y:S01]  /*13730*/  FADD.FTZ R84, R50, R85 ;  /* 0x0000005532547221 */ /* 0x000fe20000010000 */
[----:B------:R-:W-:-:S01]  /*13740*/  FFMA.FTZ R85, R86, R74, -R187 ;  /* 0x0000004a56557223 */ /* 0x000fc200000108bb */
        /* <DEDUP_REMOVED lines=8> */
[----:B------:R-:W-:Y:S01]  /*137d0*/  FADD.FTZ R86, R58, R89 ;  /* 0x000000593a567221 */ /* 0x000fe20000010000 */
[----:B------:R-:W-:-:S01]  /*137e0*/  FFMA.FTZ R89, R90, R74, -R187 ;  /* 0x0000004a5a597223 */ /* 0x000fc200000108bb */
        /* <DEDUP_REMOVED lines=13> */
[----:B------:R-:W-:-:S05]  /*138c0*/  FFMA.FTZ R90, R97, R74, -R187 ;  /* 0x0000004a615a7223 */ /* 0x000fca00000108bb */
        /* <DEDUP_REMOVED lines=34> */
[----:B--2---:R-:W-:-:S01]  /*13af0*/  FADD.FTZ R191, R75, R94 ;  /* 0x0000005e4bbf7221 */ /* 0x004fc20000010000 */
[----:B------:R-:W-:-:S06]  /*13b00*/  FFMA.FTZ R94, R103, R74, -R187 ;  /* 0x0000004a675e7223 */ /* 0x000fcc00000108bb */
        /* <DEDUP_REMOVED lines=86> */
[----:B--2---:R-:W-:-:S03]  /*14070*/  FADD.FTZ R6, R10, R5 ;  /* 0x000000050a067221 */ /* 0x004fc60000010000 */
[----:B0-----:R-:W-:Y:S01]  /*14080*/  FADD.FTZ R5, R113, R106 ;  /* 0x0000006a71057221 */ /* 0x001fe20000010000 */
[----:B------:R-:W-:Y:S06]  /*14090*/  @!P0 BRA `(.L_x_997) ;  /* 0x0000000000048947 */ /* 0x000fec0003800000 */
[----:B------:R-:W-:Y:S01]  /*140a0*/  BPT.TRAP 0x1 ;  /* 0x000000040000795c */ /* 0x000fe20000300000 */
.L_x_997:
        /* <DEDUP_REMOVED lines=13> */
[----:B------:R-:W-:Y:S01]  /*14180*/  F2FP.SATFINITE.E4M3.F32.PACK_AB_MERGE_C R98, R103, R94, R98 ;  /* 0x0000005e6762723e */ /* 0x000fe20004807062 */
        /* <DEDUP_REMOVED lines=111> */
.L_x_980:
[----:B------:R-:W-:Y:S06]  /*14880*/  BAR.ARV 0x8, 0x120 ;  /* 0x0204800000007b1d */ /* 0x000fec0000002000 */
[----:B------:R-:W-:Y:S05]  /*14890*/  @!P0 BRA `(.L_x_999) ;  /* 0x0000000000048947 */ /* 0x000fea0003800000 */
[----:B------:R-:W-:Y:S01]  /*148a0*/  BPT.TRAP 0x1 ;  /* 0x000000040000795c */ /* 0x000fe20000300000 */
.L_x_999:
[----:B------:R-:W-:Y:S01]  /*148b0*/  ULEA UR5, UR37, UR39, 0x3 ;  /* 0x0000002725057291 */ /* 0x000fe2000f8e183f */
[----:B------:R-:W-:-:S05]  /*148c0*/  IMAD.U32 R0, RZ, RZ, UR36 ;  /* 0x00000024ff007e24 */ /* 0x000fca000f8e00ff */
[----:B------:R-:W-:-:S04]  /*148d0*/  SHF.L.U32 R0, R0, 0x1f, RZ ;  /* 0x0000001f00007819 */ /* 0x000fc800000006ff */
[----:B------:R0:W1:Y:S01]  /*148e0*/  SYNCS.PHASECHK.TRANS64.TRYWAIT P1, [UR5+0x28850], R0 ;  /* 0x02885000ff0075a7 */ /* 0x0000620008020145 */
[----:B------:R-:W-:Y:S05]  /*148f0*/  @!P0 BRA `(.L_x_1000) ;  /* 0x0000000000048947 */ /* 0x000fea0003800000 */
[----:B------:R-:W-:Y:S01]  /*14900*/  BPT.TRAP 0x1 ;  /* 0x000000040000795c */ /* 0x000fe20000300000 */
.L_x_1000:
[----:B-1----:R-:W-:Y:S05]  /*14910*/  @P1 BRA `(.L_x_1001) ;  /* 0x0000000000081947 */ /* 0x002fea0003800000 */
[----:B------:R-:W1:Y:S02]  /*14920*/  SYNCS.PHASECHK.TRANS64.TRYWAIT P1, [UR5+0x28850], R0 ;  /* 0x02885000ff0075a7 */ /* 0x000e640008020145 */
[----:B-1----:R-:W-:Y:S05]  /*14930*/  @!P1 BRA `(.L_x_1002) ;  /* 0x0000008000389947 */ /* 0x002fea0003800000 */
.L_x_1001:
[----:B------:R-:W-:Y:S01]  /*14940*/  UIADD3 UR39, UR39, 0x400, URZ ;  /* 0x0000040027277890 */ /* 0x000fe2000fffe03f */
[----:B------:R-:W-:Y:S01]  /*14950*/  WARPGROUP.ARRIVE ;  /* 0x00000000000079c5 */ /* 0x000fe20000000000 */
[----:B------:R-:W-:Y:S01]  /*14960*/  UMOV UR7, 0x80000020 ;  /* 0x8000002000077882 */ /* 0x000fe20000000000 */
[----:B------:R-:W2:Y:S01]  /*14970*/  LDC.64 R12, c[0x0][0x9a0] ;  /* 0x00026800ff0c7b82 */ /* 0x000ea20000000a00 */
[----:B------:R-:W-:Y:S01]  /*14980*/  USHF.R.U32.HI UR39, URZ, 0x4, UR39 ;  /* 0x000000043f277899 */ /* 0x000fe20008011627 */
[----:B------:R-:W-:-:S03]  /*14990*/  IMAD.MOV.U32 R4, RZ, RZ, 0x3f800000 ;  /* 0x3f800000ff047424 */ /* 0x000fc600078e00ff */
[----:B------:R-:W-:-:S04]  /*149a0*/  ULOP3.LUT UR39, UR39, 0x3fff, URZ, 0xc0, !UPT ;  /* 0x00003fff27277892 */ /* 0x000fc8000f8ec03f */
[----:B------:R-:W-:-:S04]  /*149b0*/  ULOP3.LUT UR4, UR39, 0x10000, URZ, 0xfc, !UPT ;  /* 0x0001000027047892 */ /* 0x000fc8000f8efc3f */
[----:B------:R-:W-:-:S07]  /*149c0*/  UIMAD UR4, UR37, 0x600, UR4 ;  /* 0x00000600250478a4 */ /* 0x000fce000f8e0204 */
[----:B------:R-:W-:Y:S02]  /*149d0*/  UMOV UR6, UR4 ;  /* 0x0000000400067c82 */ /* 0x000fe40008000000 */
[----:B------:R-:W-:Y:S01]  /*149e0*/  QGMMA.64x128x32.F32.E4M3.E4M3 R120, R204, gdesc[UR4], R120, gsb0 ;  /* 0x01e00004cc787df3 */ /* 0x000fe20008000878 */
[----:B------:R-:W-:Y:S01]  /*149f0*/  UIADD3 UR6, UR4, 0x2, URZ ;  /* 0x0000000204067890 */ /* 0x000fe2000fffe03f */
[----:B--2---:R-:W-:Y:S01]  /*14a00*/  ISETP.NE.U32.AND P1, PT, R12, RZ, PT ;  /* 0x000000ff0c00720c */ /* 0x004fe20003f25070 */
[----:B------:R-:W-:-:S03]  /*14a10*/  UMOV UR7, 0x80000020 ;  /* 0x8000002000077882 */ /* 0x000fc60000000000 */
[----:B------:R-:W-:-:S13]  /*14a20*/  ISETP.NE.AND.EX P1, PT, R13, RZ, PT, P1 ;  /* 0x000000ff0d00720c */ /* 0x000fda0003f25310 */
[----:B------:R-:W0:Y:S01]  /*14a30*/  @P1 LDC.64 R10, c[0x0][0x9c8] ;  /* 0x00027200ff0a1b82 */ /* 0x000e220000000a00 */
[----:B-1----:R-:W-:Y:S02]  /*14a40*/  @P1 SHF.R.S32.HI R3, RZ, 0x1f, R211 ;  /* 0x0000001fff031819 */ /* 0x002fe400000114d3 */
[----:B------:R-:W-:-:S05]  /*14a50*/  @P1 SHF.R.S32.HI R7, RZ, 0x1f, R210 ;  /* 0x0000001fff071819 */ /* 0x000fca00000114d2 */
[----:B------:R-:W1:Y:S01]  /*14a60*/  @P1 LDC.64 R14, c[0x0][0x9d0] ;  /* 0x00027400ff0e1b82 */ /* 0x000e620000000a00 */
[----:B0-----:R-:W-:-:S04]  /*14a70*/  @P1 IMAD R0, R3, R10, RZ ;  /* 0x0000000a03001224 */ /* 0x001fc800078e02ff */
[C---:B------:R-:W-:Y:S02]  /*14a80*/  @P1 IMAD R3, R211.reuse, R11, R0 ;  /* 0x0000000bd3031224 */ /* 0x040fe400078e0200 */
[----:B------:R-:W-:-:S04]  /*14a90*/  @P1 IMAD.WIDE.U32 R10, R211, R10, RZ ;  /* 0x0000000ad30a1225 */ /* 0x000fc800078e00ff */
[-C--:B-1----:R-:W-:Y:S02]  /*14aa0*/  @P1 IMAD R0, R7, R14.reuse, RZ ;  /* 0x0000000e07001224 */ /* 0x082fe400078e02ff */
[----:B------:R-:W-:Y:S02]  /*14ab0*/  @P1 IMAD.IADD R11, R11, 0x1, R3 ;  /* 0x000000010b0b1824 */ /* 0x000fe400078e0203 */
[C---:B------:R-:W-:Y:S02]  /*14ac0*/  @P1 IMAD R3, R210.reuse, R15, R0 ;  /* 0x0000000fd2031224 */ /* 0x040fe400078e0200 */
[----:B------:R-:W-:-:S04]  /*14ad0*/  @P1 IMAD.WIDE.U32 R210, R210, R14, R10 ;  /* 0x0000000ed2d21225 */ /* 0x000fc800078e000a */
[----:B------:R-:W-:Y:S01]  /*14ae0*/  @P1 IMAD.IADD R0, R211, 0x1, R3 ;  /* 0x00000001d3001824 */ /* 0x000fe200078e0203 */
[----:B------:R-:W-:-:S04]  /*14af0*/  @P1 LEA R10, P2, R210, R12, 0x2 ;  /* 0x0000000cd20a1211 */ /* 0x000fc800078410ff */
[----:B------:R-:W-:-:S05]  /*14b00*/  @P1 LEA.HI.X R11, R210, R13, R0, 0x2, P2 ;  /* 0x0000000dd20b1211 */ /* 0x000fca00010f1400 */
        /* <DEDUP_REMOVED lines=17> */
[----:B------:R-:W1:Y:S04]  /*14c20*/  SHFL.BFLY PT, R3, R6, 0x2, 0x1f ;  /* 0x0c401f0006037f89 */ /* 0x000e6800000e0000 */
[----:B------:R-:W3:Y:S01]  /*14c30*/  SHFL.BFLY PT, R12, R5, 0x2, 0x1f ;  /* 0x0c401f00050c7f89 */ /* 0x000ee200000e0000 */
[----:B------:R-:W-:Y:S02]  /*14c40*/  WARPGROUP.DEPBAR.LE gsb0, 0x0 ;  /* 0x00008000000079c5 */ /* 0x000fe40000010000 */
[----:B------:R-:W-:-:S06]  /*14c50*/  WARPGROUP.ARRIVE ;  /* 0x00000000000079c5 */ /* 0x000fcc0000000000 */
[----:B------:R-:W-:Y:S01]  /*14c60*/  QGMMA.64x128x32.F32.E4M3.E4M3 R120, R188, gdesc[UR4], R120, gsb0 ;  /* 0x01e00004bc787df3 */ /* 0x000fe20008000878 */
[----:B------:R-:W-:Y:S01]  /*14c70*/  UMOV UR6, UR4 ;  /* 0x0000000400067c82 */ /* 0x000fe20008000000 */
[----:B------:R-:W-:Y:S01]  /*14c80*/  UMOV UR7, 0x80000020 ;  /* 0x8000002000077882 */ /* 0x000fe20000000000 */
[----:B-1----:R-:W-:-:S01]  /*14c90*/  FADD.FTZ R3, R3, R6 ;  /* 0x0000000603037221 */ /* 0x002fc20000010000 */
[----:B---3--:R-:W-:-:S04]  /*14ca0*/  FADD.FTZ R12, R12, R5 ;  /* 0x000000050c0c7221 */ /* 0x008fc80000010000 */
[----:B------:R-:W1:Y:S04]  /*14cb0*/  SHFL.BFLY PT, R0, R3, 0x1, 0x1f ;  /* 0x0c201f0003007f89 */ /* 0x000e6800000e0000 */
[----:B------:R-:W3:Y:S01]  /*14cc0*/  SHFL.BFLY PT, R7, R12, 0x1, 0x1f ;  /* 0x0c201f000c077f89 */ /* 0x000ee200000e0000 */
[----:B------:R-:W-:Y:S02]  /*14cd0*/  IMAD.MOV.U32 R5, RZ, RZ, RZ ;  /* 0x000000ffff057224 */ /* 0x000fe400078e00ff */
[----:B-1----:R-:W-:Y:S01]  /*14ce0*/  FADD.FTZ R13, R3, R0 ;  /* 0x00000000030d7221 */ /* 0x002fe20000010000 */
[----:B---3--:R-:W-:-:S04]  /*14cf0*/  FADD.FTZ R14, R12, R7 ;  /* 0x000000070c0e7221 */ /* 0x008fc80000010000 */
[C---:B------:R-:W-:Y:S01]  /*14d00*/  FSETP.NE.FTZ.AND P1, PT, R13.reuse, RZ, PT ;  /* 0x000000ff0d00720b */ /* 0x040fe20003f35000 */
[----:B------:R-:W-:Y:S01]  /*14d10*/  FMUL.FTZ R15, R13, 0.00390625 ;  /* 0x3b8000000d0f7820 */ /* 0x000fe20000410000 */
[----:B0-----:R-:W-:-:S04]  /*14d20*/  FMUL.FTZ R10, R14, 0.00390625 ;  /* 0x3b8000000e0a7820 */ /* 0x001fc80000410000 */
        /* <DEDUP_REMOVED lines=12> */
[----:B------:R-:W-:Y:S01]  /*14df0*/  @P3 FMUL.FTZ R74, R74, 0.69314718246459960938 ;  /* 0x3f3172184a4a3820 */ /* 0x000fe20000410000 */
[----:B0-----:R-:W-:Y:S01]  /*14e00*/  @P2 FMUL.FTZ R7, R7, 0.69314718246459960938 ;  /* 0x3f31721807072820 */ /* 0x001fe20000410000 */
        /* <DEDUP_REMOVED lines=10> */
.L_x_1003:
        /* <DEDUP_REMOVED lines=70> */
[----:B------:R-:W-:Y:S01]  /*15310*/  FMUL.FTZ R183, R183, R4 ;  /* 0x00000004b7b77220 */ /* 0x000fe20000410000 */
[----:B------:R-:W-:Y:S01]  /*15320*/  VIADD R218, R218, 0x1 ;  /* 0x00000001dada7836 */ /* 0x000fe20000000000 */
[----:B------:R-:W-:-:S02]  /*15330*/  USEL UR37, UR37, URZ, UP0 ;  /* 0x0000003f25257287 */ /* 0x000fc40008000000 */
[----:B------:R-:W-:-:S12]  /*15340*/  ULOP3.LUT UR36, UR36, UR4, URZ, 0x3c, !UPT ;  /* 0x0000000424247292 */ /* 0x000fd8000f8e3c3f */
.L_x_929:
[----:B------:R-:W0:Y:S01]  /*15350*/  S2R R7, SR_CgaCtaId ;  /* 0x0000000000077919 */ /* 0x000e220000008800 */
[----:B------:R-:W-:Y:S01]  /*15360*/  MOV R4, 0x400 ;  /* 0x0000040000047802 */ /* 0x000fe20000000f00 */
[----:B------:R-:W-:Y:S01]  /*15370*/  BSSY B0, `(.L_x_1004) ;  /* 0x000023f000007945 */ /* 0x000fe20003800000 */
[----:B------:R-:W-:Y:S02]  /*15380*/  BAR.SYNC.DEFER_BLOCKING 0x5, 0x180 ;  /* 0x0146000000007b1d */ /* 0x000fe40000010000 */
[----:B0-----:R-:W-:-:S05]  /*15390*/  LEA R4, R7, R4, 0x18 ;  /* 0x0000000407047211 */ /* 0x001fca00078ec0ff */
[----:B------:R0:W1:Y:S01]  /*153a0*/  LDS.128 R208, [R4+0x288d0] ;  /* 0x0288d00004d07984 */ /* 0x0000620000000c00 */
[----:B------:R-:W-:Y:S06]  /*153b0*/  BAR.ARV 0x4, 0x180 ;  /* 0x0106000000007b1d */ /* 0x000fec0000002000 */
[----:B------:R-:W-:Y:S05]  /*153c0*/  @P0 BRA `(.L_x_1005) ;  /* 0x0000001800680947 */ /* 0x000fea0003800000 */
[----:B------:R-:W2:Y:S01]  /*153d0*/  S2R R18, SR_TID.X ;  /* 0x0000000000127919 */ /* 0x000ea20000002100 */
[----:B------:R-:W-:Y:S01]  /*153e0*/  ULDC.64 UR4, c[0x4][0x38] ;  /* 0x01000e0000047ab9 */ /* 0x000fe20000000a00 */
[----:B--2---:R-:W-:-:S05]  /*153f0*/  IMAD.SHL.U32 R6, R18, 0x4, RZ ;  /* 0x0000000412067824 */ /* 0x004fca00078e00ff */
[----:B------:R-:W-:-:S04]  /*15400*/  LOP3.LUT R6, R6, 0xc, RZ, 0xc0, !PT ;  /* 0x0000000c06067812 */ /* 0x000fc800078ec0ff */
[----:B------:R-:W-:-:S05]  /*15410*/  IADD3 R6, P0, R6, UR4, RZ ;  /* 0x0000000406067c10 */ /* 0x000fca000ff1e0ff */
[----:B------:R-:W-:-:S05]  /*15420*/  IMAD.X R7, RZ, RZ, UR5, P0 ;  /* 0x00000005ff077e24 */ /* 0x000fca00080e06ff */
[----:B------:R2:W3:Y:S01]  /*15430*/  LDG.E.CONSTANT R45, desc[UR44][R6.64] ;  /* 0x0000002c062d7981 */ /* 0x0004e2000c1e9900 */
[----:B------:R-:W-:Y:S02]  /*15440*/  F2FP.BF16.F32.PACK_AB R9, R180, R9 ;  /* 0x00000009b409723e */ /* 0x000fe400000010ff */
[----:B------:R-:W-:Y:S01]  /*15450*/  F2FP.BF16.F32.PACK_AB R10, R181, R10 ;  /* 0x0000000ab50a723e */ /* 0x000fe200000010ff */
[----:B------:R-:W4:Y:S01]  /*15460*/  S2R R19, SR_SWINHI ;  /* 0x0000000000137919 */ /* 0x000f220000002f00 */
[----:B------:R-:W-:Y:S02]  /*15470*/  F2FP.BF16.F32.PACK_AB R5, R182, R5 ;  /* 0x00000005b605723e */ /* 0x000fe400000010ff */
[----:B------:R-:W-:Y:S02]  /*15480*/  F2FP.BF16.F32.PACK_AB R11, R174, R11 ;  /* 0x0000000bae0b723e */ /* 0x000fe400000010ff */
[----:B------:R-:W-:Y:S02]  /*15490*/  F2FP.BF16.F32.PACK_AB R12, R175, R12 ;  /* 0x0000000caf0c723e */ /* 0x000fe400000010ff */
[----:B--2---:R-:W-:-:S02]  /*154a0*/  LOP3.LUT P0, R6, R18, 0x3, RZ, 0xc0, !PT ;  /* 0x0000000312067812 */ /* 0x004fc4000780c0ff */
        /* <DEDUP_REMOVED lines=8> */
[----:B------:R-:W-:Y:S02]  /*15530*/  SEL R84, R11, R12, P0 ;  /* 0x0000000c0b547207 */ /* 0x000fe40000000000 */
[----:B------:R-:W-:Y:S02]  /*15540*/  SEL R86, R12, R11, P0 ;  /* 0x0000000b0c567207 */ /* 0x000fe40000000000 */
[----:B------:R-:W-:Y:S02]  /*15550*/  F2FP.BF16.F32.PACK_AB R35, R140, R35 ;  /* 0x000000238c23723e */ /* 0x000fe400000010ff */
[----:B------:R-:W-:-:S02]  /*15560*/  F2FP.BF16.F32.PACK_AB R33, R142, R33 ;  /* 0x000000218e21723e */ /* 0x000fc400000010ff */
[----:B------:R-:W-:Y:S02]  /*15570*/  MOV R6, R4 ;  /* 0x0000000400067202 */ /* 0x000fe40000000f00 */
[----:B----4-:R-:W-:Y:S02]  /*15580*/  MOV R7, R19 ;  /* 0x0000001300077202 */ /* 0x010fe40000000f00 */
[----:B------:R-:W-:Y:S02]  /*15590*/  F2FP.BF16.F32.PACK_AB R36, R141, R36 ;  /* 0x000000248d24723e */ /* 0x000fe400000010ff */
[----:B------:R-:W-:Y:S01]  /*155a0*/  F2FP.BF16.F32.PACK_AB R34, R143, R34 ;  /* 0x000000228f22723e */ /* 0x000fe200000010ff */
[----:B------:R-:W-:Y:S01]  /*155b0*/  IMAD.WIDE R8, R222, 0x2, R6 ;  /* 0x00000002de087825 */ /* 0x000fe200078e0206 */
[----:B------:R-:W-:Y:S02]  /*155c0*/  F2FP.BF16.F32.PACK_AB R31, R148, R31 ;  /* 0x0000001f941f723e */ /* 0x000fe400000010ff */
[----:B------:R-:W-:-:S02]  /*155d0*/  F2FP.BF16.F32.PACK_AB R29, R150, R29 ;  /* 0x0000001d961d723e */ /* 0x000fc400000010ff */
[C---:B------:R-:W-:Y:S02]  /*155e0*/  LOP3.LUT R5, R8.reuse, 0x380, RZ, 0xc0, !PT ;  /* 0x0000038008057812 */ /* 0x040fe400078ec0ff */
[----:B------:R-:W-:Y:S02]  /*155f0*/  F2FP.BF16.F32.PACK_AB R32, R149, R32 ;  /* 0x000000209520723e */ /* 0x000fe400000010ff */
[----:B------:R-:W-:Y:S02]  /*15600*/  F2FP.BF16.F32.PACK_AB R30, R151, R30 ;  /* 0x0000001e971e723e */ /* 0x000fe400000010ff */
[----:B------:R-:W-:Y:S02]  /*15610*/  IADD3 R12, P6, R8, 0x20, RZ ;  /* 0x00000020080c7810 */ /* 0x000fe40007fde0ff */
[----:B------:R-:W-:Y:S02]  /*15620*/  SEL R54, R27, R28, P0 ;  /* 0x0000001c1b367207 */ /* 0x000fe40000000000 */
[----:B------:R-:W-:-:S02]  /*15630*/  SHF.R.U64 R5, R5, 0x3, RZ ;  /* 0x0000000305057819 */ /* 0x000fc400000012ff */
[----:B------:R-:W-:Y:S02]  /*15640*/  SEL R50, R35, R36, P0 ;  /* 0x0000002423327207 */ /* 0x000fe40000000000 */
[----:B------:R-:W-:Y:S02]  /*15650*/  SEL R52, R31, R32, P0 ;  /* 0x000000201f347207 */ /* 0x000fe40000000000 */
[----:B------:R-:W-:Y:S01]  /*15660*/  SEL R28, R28, R27, P0 ;  /* 0x0000001b1c1c7207 */ /* 0x000fe20000000000 */
[----:B------:R-:W-:Y:S01]  /*15670*/  IMAD.X R27, RZ, RZ, R9, P6 ;  /* 0x000000ffff1b7224 */ /* 0x000fe200030e0609 */
[----:B------:R-:W-:Y:S02]  /*15680*/  SEL R72, R33, R34, P0 ;  /* 0x0000002221487207 */ /* 0x000fe40000000000 */
[----:B------:R-:W-:Y:S02]  /*15690*/  SEL R74, R29, R30, P0 ;  /* 0x0000001e1d4a7207 */ /* 0x000fe40000000000 */
[----:B------:R-:W-:-:S02]  /*156a0*/  LOP3.LUT R10, R12, 0x380, RZ, 0xc0, !PT ;  /* 0x000003800c0a7812 */ /* 0x000fc400078ec0ff */
[----:B------:R-:W-:Y:S02]  /*156b0*/  SEL R36, R36, R35, P0 ;  /* 0x0000002324247207 */ /* 0x000fe40000000000 */
[----:B------:R-:W-:Y:S02]  /*156c0*/  SEL R32, R32, R31, P0 ;  /* 0x0000001f20207207 */ /* 0x000fe40000000000 */
[----:B------:R-:W-:Y:S02]  /*156d0*/  SEL R34, R34, R33, P0 ;  /* 0x0000002122227207 */ /* 0x000fe40000000000 */
[----:B------:R-:W-:Y:S02]  /*156e0*/  SEL R30, R30, R29, P0 ;  /* 0x0000001d1e1e7207 */ /* 0x000fe40000000000 */
[C---:B------:R-:W-:Y:S02]  /*156f0*/  IADD3 R29, P1, R8.reuse, 0x40, RZ ;  /* 0x00000040081d7810 */ /* 0x040fe40007f3e0ff */
[----:B------:R-:W-:-:S02]  /*15700*/  IADD3 R31, P2, R8, 0x60, RZ ;  /* 0x00000060081f7810 */ /* 0x000fc40007f5e0ff */
[C---:B------:R-:W-:Y:S02]  /*15710*/  IADD3 R92, P3, R8.reuse, 0x4000, RZ ;  /* 0x00004000085c7810 */ /* 0x040fe40007f7e0ff */
[C---:B------:R-:W-:Y:S02]  /*15720*/  IADD3 R33, P4, R8.reuse, 0x4020, RZ ;  /* 0x0000402008217810 */ /* 0x040fe40007f9e0ff */
[C---:B------:R-:W-:Y:S01]  /*15730*/  IADD3 R35, P5, R8.reuse, 0x4040, RZ ;  /* 0x0000404008237810 */ /* 0x040fe20007fbe0ff */
[--C-:B------:R-:W-:Y:S01]  /*15740*/  IMAD.X R19, RZ, RZ, R9.reuse, P3 ;  /* 0x000000ffff137224 */ /* 0x100fe200018e0609 */
[----:B------:R-:W-:Y:S02]  /*15750*/  IADD3 R94, P6, R8, 0x4060, RZ ;  /* 0x00004060085e7810 */ /* 0x000fe40007fde0ff */
[----:B------:R-:W-:Y:S02]  /*15760*/  F2FP.BF16.F32.PACK_AB R25, R158, R25 ;  /* 0x000000199e19723e */ /* 0x000fe400000010ff */
[----:B------:R-:W-:Y:S01]  /*15770*/  F2FP.BF16.F32.PACK_AB R26, R159, R26 ;  /* 0x0000001a9f1a723e */ /* 0x000fe200000010ff */
[----:B------:R-:W-:Y:S01]  /*15780*/  IMAD.X R11, RZ, RZ, R9, P6 ;  /* 0x000000ffff0b7224 */ /* 0x000fe200030e0609 */
[----:B------:R-:W-:-:S02]  /*15790*/  LOP3.LUT R8, R5, R8, RZ, 0x3c, !PT ;  /* 0x0000000805087212 */ /* 0x000fc400078e3cff */
[----:B------:R-:W-:Y:S02]  /*157a0*/  SHF.R.U64 R5, R10, 0x3, RZ ;  /* 0x000000030a057819 */ /* 0x000fe400000012ff */
[----:B------:R-:W-:Y:S02]  /*157b0*/  F2FP.BF16.F32.PACK_AB R13, R172, R13 ;  /* 0x0000000dac0d723e */ /* 0x000fe400000010ff */
[----:B------:R-:W-:Y:S02]  /*157c0*/  F2FP.BF16.F32.PACK_AB R14, R173, R14 ;  /* 0x0000000ead0e723e */ /* 0x000fe400000010ff */
[----:B------:R-:W-:Y:S02]  /*157d0*/  SEL R76, R25, R26, P0 ;  /* 0x0000001a194c7207 */ /* 0x000fe40000000000 */
[----:B------:R-:W-:Y:S01]  /*157e0*/  SEL R78, R26, R25, P0 ;  /* 0x000000191a4e7207 */ /* 0x000fe20000000000 */
[----:B------:R-:W-:Y:S01]  /*157f0*/  IMAD.X R25, RZ, RZ, R9, P1 ;  /* 0x000000ffff197224 */ /* 0x000fe200008e0609 */
[----:B------:R-:W-:-:S02]  /*15800*/  LOP3.LUT R26, R5, R12, RZ, 0x3c, !PT ;  /* 0x0000000c051a7212 */ /* 0x000fc400078e3cff */
[----:B------:R-:W-:Y:S02]  /*15810*/  LOP3.LUT R5, R92, 0x380, RZ, 0xc0, !PT ;  /* 0x000003805c057812 */ /* 0x000fe400078ec0ff */
[----:B------:R-:W-:Y:S02]  /*15820*/  SEL R60, R13, R14, P0 ;  /* 0x0000000e0d3c7207 */ /* 0x000fe40000000000 */
[----:B------:R-:W-:Y:S01]  /*15830*/  SEL R62, R14, R13, P0 ;  /* 0x0000000d0e3e7207 */ /* 0x000fe20000000000 */
[----:B------:R-:W-:Y:S01]  /*15840*/  IMAD.X R13, RZ, RZ, R9, P5 ;  /* 0x000000ffff0d7224 */ /* 0x000fe200028e0609 */
[----:B------:R-:W-:Y:S02]  /*15850*/  LOP3.LUT R14, R29, 0x380, RZ, 0xc0, !PT ;  /* 0x000003801d0e7812 */ /* 0x000fe400078ec0ff */
[----:B------:R-:W-:Y:S02]  /*15860*/  LOP3.LUT R18, R31, 0x380, RZ, 0xc0, !PT ;  /* 0x000003801f127812 */ /* 0x000fe400078ec0ff */
[----:B------:R-:W-:-:S02]  /*15870*/  F2FP.BF16.F32.PACK_AB R43, R124, R43 ;  /* 0x0000002b7c2b723e */ /* 0x000fc400000010ff */
[----:B------:R-:W-:Y:S02]  /*15880*/  F2FP.BF16.F32.PACK_AB R44, R125, R44 ;  /* 0x0000002c7d2c723e */ /* 0x000fe400000010ff */
[----:B------:R-:W-:Y:S02]  /*15890*/  SHF.R.U64 R5, R5, 0x3, RZ ;  /* 0x0000000305057819 */ /* 0x000fe400000012ff */
[----:B------:R-:W-:Y:S02]  /*158a0*/  F2FP.BF16.F32.PACK_AB R41, R126, R41 ;  /* 0x000000297e29723e */ /* 0x000fe400000010ff */
[----:B------:R-:W-:Y:S02]  /*158b0*/  F2FP.BF16.F32.PACK_AB R42, R127, R42 ;  /* 0x0000002a7f2a723e */ /* 0x000fe400000010ff */
[----:B------:R-:W-:Y:S02]  /*158c0*/  F2FP.BF16.F32.PACK_AB R21, R164, R21 ;  /* 0x00000015a415723e */ /* 0x000fe400000010ff */
[----:B------:R-:W-:-:S02]  /*158d0*/  F2FP.BF16.F32.PACK_AB R24, R165, R24 ;  /* 0x00000018a518723e */ /* 0x000fc400000010ff */
[----:B------:R-:W-:Y:S02]  /*158e0*/  SHF.R.U64 R10, R14, 0x3, RZ ;  /* 0x000000030e0a7819 */ /* 0x000fe400000012ff */
[----:B------:R-:W-:Y:S02]  /*158f0*/  SHF.R.U64 R14, R18, 0x3, RZ ;  /* 0x00000003120e7819 */ /* 0x000fe400000012ff */
[----:B------:R-:W-:Y:S02]  /*15900*/  F2FP.BF16.F32.PACK_AB R15, R166, R15 ;  /* 0x0000000fa60f723e */ /* 0x000fe400000010ff */
[----:B------:R-:W-:Y:S02]  /*15910*/  F2FP.BF16.F32.PACK_AB R20, R167, R20 ;  /* 0x00000014a714723e */ /* 0x000fe400000010ff */
[----:B------:R-:W-:Y:S02]  /*15920*/  SEL R46, R43, R44, P0 ;  /* 0x0000002c2b2e7207 */ /* 0x000fe40000000000 */
[----:B------:R-:W-:-:S02]  /*15930*/  LOP3.LUT R18, R5, R92, RZ, 0x3c, !PT ;  /* 0x0000005c05127212 */ /* 0x000fc400078e3cff */
[----:B------:R-:W-:Y:S02]  /*15940*/  SEL R44, R44, R43, P0 ;  /* 0x0000002b2c2c7207 */ /* 0x000fe40000000000 */
[----:B------:R-:W-:Y:S02]  /*15950*/  SEL R56, R21, R24, P0 ;  /* 0x0000001815387207 */ /* 0x000fe40000000000 */
[----:B------:R-:W-:Y:S01]  /*15960*/  SEL R58, R24, R21, P0 ;  /* 0x00000015183a7207 */ /* 0x000fe20000000000 */
[----:B------:R-:W-:Y:S01]  /*15970*/  IMAD.X R21, RZ, RZ, R9, P2 ;  /* 0x000000ffff157224 */ /* 0x000fe200010e0609 */
[----:B------:R-:W-:Y:S02]  /*15980*/  SEL R68, R41, R42, P0 ;  /* 0x0000002a29447207 */ /* 0x000fe40000000000 */
[----:B------:R-:W-:Y:S02]  /*15990*/  SEL R42, R42, R41, P0 ;  /* 0x000000292a2a7207 */ /* 0x000fe40000000000 */
[----:B------:R-:W-:-:S02]  /*159a0*/  LOP3.LUT R24, R10, R29, RZ, 0x3c, !PT ;  /* 0x0000001d0a187212 */ /* 0x000fc400078e3cff */
[----:B------:R-:W-:Y:S02]  /*159b0*/  SEL R80, R15, R20, P0 ;  /* 0x000000140f507207 */ /* 0x000fe40000000000 */
[----:B------:R-:W-:Y:S01]  /*159c0*/  SEL R82, R20, R15, P0 ;  /* 0x0000000f14527207 */ /* 0x000fe20000000000 */
[----:B------:R-:W-:Y:S01]  /*159d0*/  IMAD.X R15, RZ, RZ, R9, P4 ;  /* 0x000000ffff0f7224 */ /* 0x000fe200020e0609 */
[----:B------:R-:W-:Y:S02]  /*159e0*/  MOV R53, R8 ;  /* 0x0000000800357202 */ /* 0x000fe40000000f00 */
[----:B------:R-:W-:Y:S02]  /*159f0*/  MOV R57, R24 ;  /* 0x0000001800397202 */ /* 0x000fe40000000f00 */
[----:B------:R-:W-:Y:S02]  /*15a00*/  LOP3.LUT R10, R33, 0x380, RZ, 0xc0, !PT ;  /* 0x00000380210a7812 */ /* 0x000fe400078ec0ff */
[----:B------:R-:W-:-:S02]  /*15a10*/  LOP3.LUT R29, R94, 0x380, RZ, 0xc0, !PT ;  /* 0x000003805e1d7812 */ /* 0x000fc400078ec0ff */
[----:B------:R-:W-:Y:S02]  /*15a20*/  SHF.R.U64 R10, R10, 0x3, RZ ;  /* 0x000000030a0a7819 */ /* 0x000fe400000012ff */
[----:B------:R-:W-:Y:S02]  /*15a30*/  SHF.R.U64 R29, R29, 0x3, RZ ;  /* 0x000000031d1d7819 */ /* 0x000fe400000012ff */
[----:B------:R-:W-:Y:S02]  /*15a40*/  LOP3.LUT R20, R14, R31, RZ, 0x3c, !PT ;  /* 0x0000001f0e147212 */ /* 0x000fe400078e3cff */
[----:B------:R-:W-:Y:S02]  /*15a50*/  LOP3.LUT R14, R10, R33, RZ, 0x3c, !PT ;  /* 0x000000210a0e7212 */ /* 0x000fe400078e3cff */
[----:B------:R-:W-:Y:S02]  /*15a60*/  LOP3.LUT R10, R29, R94, RZ, 0x3c, !PT ;  /* 0x0000005e1d0a7212 */ /* 0x000fe400078e3cff */
[----:B------:R-:W-:-:S02]  /*15a70*/  MOV R51, R20 ;  /* 0x0000001400337202 */ /* 0x000fc40000000f00 */
[----:B------:R-:W-:Y:S02]  /*15a80*/  MOV R20, R10 ;  /* 0x0000000a00147202 */ /* 0x000fe40000000f00 */
[----:B------:R-:W-:Y:S02]  /*15a90*/  LOP3.LUT R12, R35, 0x380, RZ, 0xc0, !PT ;  /* 0x00000380230c7812 */ /* 0x000fe400078ec0ff */
[----:B------:R-:W-:Y:S02]  /*15aa0*/  F2FP.BF16.F32.PACK_AB R39, R132, R39 ;  /* 0x000000278427723e */ /* 0x000fe400000010ff */
[----:B------:R-:W-:Y:S02]  /*15ab0*/  F2FP.BF16.F32.PACK_AB R40, R133, R40 ;  /* 0x000000288528723e */ /* 0x000fe400000010ff */
[----:B------:R-:W-:Y:S02]  /*15ac0*/  F2FP.BF16.F32.PACK_AB R37, R134, R37 ;  /* 0x000000258625723e */ /* 0x000fe400000010ff */
[----:B------:R-:W-:-:S02]  /*15ad0*/  F2FP.BF16.F32.PACK_AB R38, R135, R38 ;  /* 0x000000268726723e */ /* 0x000fc400000010ff */
[----:B------:R-:W-:Y:S02]  /*15ae0*/  SHF.R.U64 R12, R12, 0x3, RZ ;  /* 0x000000030c0c7819 */ /* 0x000fe400000012ff */
[----:B------:R-:W-:Y:S02]  /*15af0*/  SEL R48, R39, R40, P0 ;  /* 0x0000002827307207 */ /* 0x000fe40000000000 */
[----:B------:R-:W-:Y:S02]  /*15b00*/  SEL R40, R40, R39, P0 ;  /* 0x0000002728287207 */ /* 0x000fe40000000000 */
[----:B------:R-:W-:Y:S02]  /*15b10*/  SEL R70, R37, R38, P0 ;  /* 0x0000002625467207 */ /* 0x000fe40000000000 */
[----:B------:R-:W-:Y:S02]  /*15b20*/  LOP3.LUT R12, R12, R35, RZ, 0x3c, !PT ;  /* 0x000000230c0c7212 */ /* 0x000fe400078e3cff */
[----:B------:R-:W-:-:S02]  /*15b30*/  SEL R38, R38, R37, P0 ;  /* 0x0000002526267207 */ /* 0x000fc40000000000 */
[----:B------:R-:W-:Y:S02]  /*15b40*/  MOV R49, R14 ;  /* 0x0000000e00317202 */ /* 0x000fe40000000f00 */
[----:B------:R-:W-:Y:S02]  /*15b50*/  MOV R47, R12 ;  /* 0x0000000c002f7202 */ /* 0x000fe40000000f00 */
[----:B------:R-:W-:Y:S02]  /*15b60*/  MOV R59, R26 ;  /* 0x0000001a003b7202 */ /* 0x000fe40000000f00 */
[----:B------:R-:W-:Y:S02]  /*15b70*/  MOV R18, R18 ;  /* 0x0000001200127202 */ /* 0x000fe40000000f00 */
[----:B---3--:R-:W-:Y:S01]  /*15b80*/  LOP3.LUT R5, R45, 0x2, RZ, 0x3c, !PT ;  /* 0x000000022d057812 */ /* 0x008fe200078e3cff */
[----:B------:R-:W-:Y:S04]  /*15b90*/  SHFL.IDX PT, R46, R46, R45, 0x1c1f ;  /* 0x001c1f2d2e2e7589 */ /* 0x000fe800000e0000 */
[----:B------:R-:W2:Y:S04]  /*15ba0*/  SHFL.IDX PT, R9, R44, R5, 0x1c1f ;  /* 0x001c1f052c097589 */ /* 0x000ea800000e0000 */
[----:B------:R-:W-:Y:S04]  /*15bb0*/  SHFL.IDX PT, R68, R68, R45, 0x1c1f ;  /* 0x001c1f2d44447589 */ /* 0x000fe800000e0000 */
[----:B------:R-:W3:Y:S04]  /*15bc0*/  SHFL.IDX PT, R25, R42, R5, 0x1c1f ;  /* 0x001c1f052a197589 */ /* 0x000ee800000e0000 */
[----:B------:R-:W-:Y:S04]  /*15bd0*/  SHFL.IDX PT, R48, R48, R45, 0x1c1f ;  /* 0x001c1f2d30307589 */ /* 0x000fe800000e0000 */
[----:B------:R-:W-:Y:S04]  /*15be0*/  SHFL.IDX PT, R50, R50, R45, 0x1c1f ;  /* 0x001c1f2d32327589 */ /* 0x000fe800000e0000 */
[----:B------:R-:W-:Y:S01]  /*15bf0*/  SHFL.IDX PT, R56, R56, R45, 0x1c1f ;  /* 0x001c1f2d38387589 */ /* 0x000fe200000e0000 */
[----:B--2---:R-:W-:-:S03]  /*15c00*/  SEL R8, R46, R9, P0 ;  /* 0x000000092e087207 */ /* 0x004fc60000000000 */
[----:B------:R-:W-:Y:S01]  /*15c10*/  SHFL.IDX PT, R60, R60, R45, 0x1c1f ;  /* 0x001c1f2d3c3c7589 */ /* 0x000fe200000e0000 */
[----:B------:R-:W-:-:S03]  /*15c20*/  SEL R10, R9, R46, P0 ;  /* 0x0000002e090a7207 */ /* 0x000fc60000000000 */
[----:B------:R-:W2:Y:S01]  /*15c30*/  SHFL.IDX PT, R13, R40, R5, 0x1c1f ;  /* 0x001c1f05280d7589 */ /* 0x000ea200000e0000 */
[----:B---3--:R-:W-:-:S03]  /*15c40*/  SEL R9, R68, R25, P0 ;  /* 0x0000001944097207 */ /* 0x008fc60000000000 */
[----:B------:R-:W3:Y:S01]  /*15c50*/  SHFL.IDX PT, R15, R36, R5, 0x1c1f ;  /* 0x001c1f05240f7589 */ /* 0x000ee200000e0000 */
[----:B------:R-:W-:Y:S02]  /*15c60*/  SEL R11, R25, R68, P0 ;  /* 0x00000044190b7207 */ /* 0x000fe40000000000 */
[----:B------:R-:W4:Y:S08]  /*15c70*/  LDC.64 R68, c[0x0][0xbd8] ;  /* 0x0002f600ff447b82 */ /* 0x000f300000000a00 */
[----:B------:R-:W-:Y:S06]  /*15c80*/  BAR.SYNC.DEFER_BLOCKING 0x1, 0x100 ;  /* 0x0044000000007b1d */ /* 0x000fec0000010000 */
[----:B------:R-:W-:Y:S04]  /*15c90*/  SHFL.IDX PT, R33, R58, R5, 0x1c1f ;  /* 0x001c1f053a217589 */ /* 0x000fe800000e0000 */
[----:B------:R-:W0:Y:S04]  /*15ca0*/  SHFL.IDX PT, R35, R62, R5, 0x1c1f ;  /* 0x001c1f053e237589 */ /* 0x000e2800000e0000 */
[----:B------:R-:W-:Y:S01]  /*15cb0*/  SHFL.IDX PT, R64, R64, R45, 0x1c1f ;  /* 0x001c1f2d40407589 */ /* 0x000fe200000e0000 */
[----:B--2---:R-:W-:-:S02]  /*15cc0*/  SEL R12, R48, R13, P0 ;  /* 0x0000000d300c7207 */ /* 0x004fc40000000000 */
[----:B------:R-:W-:Y:S01]  /*15cd0*/  SEL R14, R13, R48, P0 ;  /* 0x000000300d0e7207 */ /* 0x000fe20000000000 */
[----:B------:R-:W-:Y:S01]  /*15ce0*/  SHFL.IDX PT, R70, R70, R45, 0x1c1f ;  /* 0x001c1f2d46467589 */ /* 0x000fe200000e0000 */
[----:B---3--:R-:W-:Y:S02]  /*15cf0*/  SEL R24, R50, R15, P0 ;  /* 0x0000000f32187207 */ /* 0x008fe40000000000 */
[----:B------:R-:W-:Y:S01]  /*15d00*/  SEL R26, R15, R50, P0 ;  /* 0x000000320f1a7207 */ /* 0x000fe20000000000 */
[----:B------:R2:W-:Y:S01]  /*15d10*/  STSM.16.M88.4 [R53], R8 ;  /* 0x0000000835007844 */ /* 0x0005e20000000200 */
[----:B----4-:R-:W-:-:S03]  /*15d20*/  ISETP.NE.U32.AND P3, PT, R68, RZ, PT ;  /* 0x000000ff4400720c */ /* 0x010fc60003f65070 */
[----:B------:R-:W-:Y:S04]  /*15d30*/  SHFL.IDX PT, R80, R80, R45, 0x1c1f ;  /* 0x001c1f2d50507589 */ /* 0x000fe800000e0000 */
[----:B------:R3:W4:Y:S04]  /*15d40*/  SHFL.IDX PT, R27, R38, R5, 0x1c1f ;  /* 0x001c1f05261b7589 */ /* 0x00072800000e0000 */
[----:B------:R-:W1:Y:S01]  /*15d50*/  SHFL.IDX PT, R37, R66, R5, 0x1c1f ;  /* 0x001c1f0542257589 */ /* 0x000e6200000e0000 */
[----:B0-----:R-:W-:-:S03]  /*15d60*/  SEL R36, R60, R35, P0 ;  /* 0x000000233c247207 */ /* 0x001fc60000000000 */
[----:B------:R-:W0:Y:S01]  /*15d70*/  SHFL.IDX PT, R39, R82, R5, 0x1c1f ;  /* 0x001c1f0552277589 */ /* 0x000e2200000e0000 */
[----:B--2---:R-:W2:Y:S01]  /*15d80*/  LDC.64 R8, c[0x0][0xbd8] ;  /* 0x0002f600ff087b82 */ /* 0x004ea20000000a00 */
[----:B---3--:R-:W-:Y:S02]  /*15d90*/  SEL R38, R35, R60, P0 ;  /* 0x0000003c23267207 */ /* 0x008fe40000000000 */
[----:B------:R-:W-:Y:S01]  /*15da0*/  SHFL.IDX PT, R52, R52, R45, 0x1c1f ;  /* 0x001c1f2d34347589 */ /* 0x000fe200000e0000 */
[----:B------:R-:W-:-:S03]  /*15db0*/  ISETP.NE.AND.EX P3, PT, R69, RZ, PT, P3 ;  /* 0x000000ff4500720c */ /* 0x000fc60003f65330 */
[----:B------:R-:W-:Y:S04]  /*15dc0*/  SHFL.IDX PT, R72, R72, R45, 0x1c1f ;  /* 0x001c1f2d48487589 */ /* 0x000fe800000e0000 */
[----:B------:R-:W-:Y:S04]  /*15dd0*/  SHFL.IDX PT, R84, R84, R45, 0x1c1f ;  /* 0x001c1f2d54547589 */ /* 0x000fe800000e0000 */
[----:B------:R3:W-:Y:S01]  /*15de0*/  SHFL.IDX PT, R19, R32, R5, 0x1c1f ;  /* 0x001c1f0520137589 */ /* 0x0007e200000e0000 */
[----:B----4-:R-:W-:Y:S02]  /*15df0*/  SEL R13, R70, R27, P0 ;  /* 0x0000001b460d7207 */ /* 0x010fe40000000000 */
[----:B------:R-:W-:Y:S01]  /*15e00*/  SEL R15, R27, R70, P0 ;  /* 0x000000461b0f7207 */ /* 0x000fe20000000000 */
[----:B------:R4:W4:Y:S01]  /*15e10*/  SHFL.IDX PT, R29, R34, R5, 0x1c1f ;  /* 0x001c1f05221d7589 */ /* 0x00092200000e0000 */
[----:B-1----:R-:W-:-:S02]  /*15e20*/  SEL R40, R64, R37, P0 ;  /* 0x0000002540287207 */ /* 0x002fc40000000000 */
[----:B------:R-:W-:Y:S01]  /*15e30*/  SEL R42, R37, R64, P0 ;  /* 0x00000040252a7207 */ /* 0x000fe20000000000 */
[----:B------:R-:W1:Y:S01]  /*15e40*/  SHFL.IDX PT, R41, R86, R5, 0x1c1f ;  /* 0x001c1f0556297589 */ /* 0x000e6200000e0000 */
[----:B--2---:R-:W-:Y:S01]  /*15e50*/  IMAD.WIDE R10, R216, 0x4, R8 ;  /* 0x00000004d80a7825 */ /* 0x004fe200078e0208 */
[----:B---3--:R-:W-:Y:S01]  /*15e60*/  SEL R32, R56, R33, P0 ;  /* 0x0000002138207207 */ /* 0x008fe20000000000 */
[----:B------:R-:W2:Y:S01]  /*15e70*/  LDC.64 R8, c[0x0][0xbe0] ;  /* 0x0002f800ff087b82 */ /* 0x000ea20000000a00 */
[----:B------:R-:W-:Y:S01]  /*15e80*/  SHFL.IDX PT, R54, R54, R45, 0x1c1f ;  /* 0x001c1f2d36367589 */ /* 0x000fe200000e0000 */
[----:B0-----:R-:W-:Y:S02]  /*15e90*/  SEL R35, R39, R80, P0 ;  /* 0x0000005027237207 */ /* 0x001fe40000000000 */
[----:B----4-:R-:W-:Y:S01]  /*15ea0*/  SEL R34, R33, R56, P0 ;  /* 0x0000003821227207 */ /* 0x010fe20000000000 */
[----:B------:R-:W-:Y:S01]  /*15eb0*/  SHFL.IDX PT, R74, R74, R45, 0x1c1f ;  /* 0x001c1f2d4a4a7589 */ /* 0x000fe200000e0000 */
[----:B------:R-:W-:-:S03]  /*15ec0*/  SEL R33, R80, R39, P0 ;  /* 0x0000002750217207 */ /* 0x000fc60000000000 */
[----:B------:R-:W-:Y:S04]  /*15ed0*/  SHFL.IDX PT, R76, R76, R45, 0x1c1f ;  /* 0x001c1f2d4c4c7589 */ /* 0x000fe800000e0000 */
[----:B------:R-:W-:Y:S04]  /*15ee0*/  SHFL.IDX PT, R88, R88, R45, 0x1c1f ;  /* 0x001c1f2d58587589 */ /* 0x000fe800000e0000 */
[----:B------:R0:W3:Y:S01]  /*15ef0*/  SHFL.IDX PT, R21, R28, R5, 0x1c1f ;  /* 0x001c1f051c157589 */ /* 0x0000e200000e0000 */
[----:B------:R-:W-:Y:S02]  /*15f00*/  SEL R25, R72, R29, P0 ;  /* 0x0000001d48197207 */ /* 0x000fe40000000000 */
[----:B------:R-:W-:Y:S01]  /*15f10*/  SEL R27, R29, R72, P0 ;  /* 0x000000481d1b7207 */ /* 0x000fe20000000000 */
[----:B------:R4:W2:Y:S01]  /*15f20*/  SHFL.IDX PT, R31, R30, R5, 0x1c1f ;  /* 0x001c1f051e1f7589 */ /* 0x0008a200000e0000 */
[----:B-1----:R-:W-:-:S02]  /*15f30*/  SEL R37, R84, R41, P0 ;  /* 0x0000002954257207 */ /* 0x002fc40000000000 */
[----:B------:R-:W-:Y:S01]  /*15f40*/  SEL R39, R41, R84, P0 ;  /* 0x0000005429277207 */ /* 0x000fe20000000000 */
[----:B------:R-:W1:Y:S01]  /*15f50*/  SHFL.IDX PT, R55, R78, R5, 0x1c1f ;  /* 0x001c1f054e377589 */ /* 0x000e6200000e0000 */
[----:B0-----:R-:W-:-:S03]  /*15f60*/  SEL R28, R52, R19, P0 ;  /* 0x00000013341c7207 */ /* 0x001fc60000000000 */
[----:B------:R-:W0:Y:S01]  /*15f70*/  SHFL.IDX PT, R43, R90, R5, 0x1c1f ;  /* 0x001c1f055a2b7589 */ /* 0x000e2200000e0000 */
[----:B----4-:R-:W-:-:S03]  /*15f80*/  SEL R30, R19, R52, P0 ;  /* 0x00000034131e7207 */ /* 0x010fc60000000000 */
[----:B------:R-:W-:Y:S04]  /*15f90*/  STSM.16.M88.4 [R59], R12 ;  /* 0x0000000c3b007844 */ /* 0x000fe80000000200 */
[----:B------:R-:W-:Y:S01]  /*15fa0*/  STSM.16.M88.4 [R57], R24 ;  /* 0x0000001839007844 */ /* 0x000fe20000000200 */
[----:B---3--:R-:W-:Y:S02]  /*15fb0*/  SEL R52, R54, R21, P0 ;  /* 0x0000001536347207 */ /* 0x008fe40000000000 */
[----:B------:R-:W-:Y:S02]  /*15fc0*/  SEL R54, R21, R54, P0 ;  /* 0x0000003615367207 */ /* 0x000fe40000000000 */
[----:B--2---:R-:W-:Y:S02]  /*15fd0*/  SEL R29, R74, R31, P0 ;  /* 0x0000001f4a1d7207 */ /* 0x004fe40000000000 */
[----:B------:R-:W-:-:S02]  /*15fe0*/  SEL R31, R31, R74, P0 ;  /* 0x0000004a1f1f7207 */ /* 0x000fc40000000000 */
[----:B-1----:R-:W-:Y:S02]  /*15ff0*/  SEL R53, R76, R55, P0 ;  /* 0x000000374c357207 */ /* 0x002fe40000000000 */
[----:B------:R-:W-:Y:S01]  /*16000*/  SEL R55, R55, R76, P0 ;  /* 0x0000004c37377207 */ /* 0x000fe20000000000 */
[----:B------:R-:W-:Y:S01]  /*16010*/  STSM.16.M88.4 [R51], R28 ;  /* 0x0000001c33007844 */ /* 0x000fe20000000200 */
[----:B0-----:R-:W-:Y:S02]  /*16020*/  SEL R41, R88, R43, P0 ;  /* 0x0000002b58297207 */ /* 0x001fe40000000000 */
[----:B------:R-:W-:Y:S01]  /*16030*/  SEL R43, R43, R88, P0 ;  /* 0x000000582b2b7207 */ /* 0x000fe20000000000 */
[----:B------:R0:W-:Y:S01]  /*16040*/  STSM.16.M88.4 [R18], R52 ;  /* 0x0000003412007844 */ /* 0x0001e20000000200 */
[----:B------:R-:W-:-:S03]  /*16050*/  ISETP.NE.U32.AND P0, PT, R8, RZ, PT ;  /* 0x000000ff0800720c */ /* 0x000fc60003f05070 */
[----:B------:R1:W-:Y:S01]  /*16060*/  STSM.16.M88.4 [R49], R32 ;  /* 0x0000002031007844 */ /* 0x0003e20000000200 */
[----:B------:R-:W-:Y:S01]  /*16070*/  ISETP.NE.AND.EX P0, PT, R9, RZ, PT, P0 ;  /* 0x000000ff0900720c */ /* 0x000fe20003f05300 */
[----:B------:R-:W2:Y:S02]  /*16080*/  LDC R50, c[0x0][0xa88] ;  /* 0x0002a200ff327b82 */ /* 0x000ea40000000800 */
[----:B------:R1:W-:Y:S04]  /*16090*/  STSM.16.M88.4 [R47], R36 ;  /* 0x000000242f007844 */ /* 0x0003e80000000200 */
[----:B------:R1:W-:Y:S01]  /*160a0*/  STSM.16.M88.4 [R20], R40 ;  /* 0x0000002814007844 */ /* 0x0003e20000000200 */
[----:B0-----:R-:W-:Y:S01]  /*160b0*/  IMAD.MOV.U32 R18, RZ, RZ, RZ ;  /* 0x000000ffff127224 */ /* 0x001fe200078e00ff */
[----:B------:R-:W-:Y:S08]  /*160c0*/  BAR.SYNC.DEFER_BLOCKING 0x1, 0x100 ;  /* 0x0044000000007b1d */ /* 0x000ff00000010000 */
[----:B------:R-:W0:Y:S01]  /*160d0*/  @P0 LDC.64 R8, c[0x0][0xbe0] ;  /* 0x0002f800ff080b82 */ /* 0x000e220000000a00 */
[----:B------:R1:W5:Y:S01]  /*160e0*/  @P3 LDG.E R18, desc[UR44][R10.64] ;  /* 0x0000002c0a123981 */ /* 0x000362000c1e1900 */
[----:B------:R-:W-:-:S04]  /*160f0*/  IMAD R5, R212, 0x40, R23 ;  /* 0x00000040d4057824 */ /* 0x000fc800078e0217 */
[----:B------:R-:W-:-:S04]  /*16100*/  IMAD.WIDE R6, R5, 0x2, R6 ;  /* 0x0000000205067825 */ /* 0x000fc800078e0206 */
[----:B0-----:R-:W-:-:S05]  /*16110*/  @P0 IMAD.WIDE R8, R216, 0x4, R8 ;  /* 0x00000004d8080825 */ /* 0x001fca00078e0208 */
[----:B--2---:R1:W5:Y:S01]  /*16120*/  @P0 LDG.E R50, desc[UR44][R8.64] ;  /* 0x0000002c08320981 */ /* 0x004362000c1e1900 */
[----:B------:R-:W-:Y:S05]  /*16130*/  @P0 BRA `(.L_x_1006) ;  /* 0x0000000000100947 */ /* 0x000fea0003800000 */
[----:B------:R-:W-:Y:S05]  /*16140*/  @!P3 BRA `(.L_x_1006) ;  /* 0x00000000000cb947 */ /* 0x000fea0003800000 */
[----:B------:R-:W2:Y:S04]  /*16150*/  LDG.E R5, desc[UR44][R10.64] ;  /* 0x0000002c0a057981 */ /* 0x000ea8000c1e1900 */
[----:B-----5:R-:W2:Y:S02]  /*16160*/  LDG.E R50, desc[UR44][R10.64+0x4] ;  /* 0x0000042c0a327981 */ /* 0x020ea4000c1e1900 */
[----:B--2---:R-:W-:-:S07]  /*16170*/  IMAD.IADD R50, R50, 0x1, -R5 ;  /* 0x0000000132327824 */ /* 0x004fce00078e0a05 */
.L_x_1006:
[----:B------:R-:W-:Y:S01]  /*16180*/  SHF.R.S32.HI R51, RZ, 0x1f, R215 ;  /* 0x0000001fff337819 */ /* 0x000fe200000114d7 */
[----:B------:R-:W-:Y:S01]  /*16190*/  ULDC.64 UR4, c[0x0][0xb70] ;  /* 0x0002dc0000047ab9 */ /* 0x000fe20000000a00 */
[----:B-----5:R-:W-:Y:S01]  /*161a0*/  SHF.R.S32.HI R19, RZ, 0x1f, R18 ;  /* 0x0000001fff137819 */ /* 0x020fe20000011412 */
[----:B------:R-:W-:Y:S01]  /*161b0*/  IMAD R15, R217, 0x80, R220 ;  /* 0x00000080d90f7824 */ /* 0x000fe200078e02dc */
[----:B------:R-:W-:Y:S01]  /*161c0*/  SHF.R.S32.HI R52, RZ, 0x1f, R216 ;  /* 0x0000001fff347819 */ /* 0x000fe200000114d8 */
[----:B-1----:R-:W-:Y:S01]  /*161d0*/  IMAD R8, R51, UR4, RZ ;  /* 0x0000000433087c24 */ /* 0x002fe2000f8e02ff */
[----:B------:R-:W-:Y:S02]  /*161e0*/  SEL R53, R216, RZ, !P3 ;  /* 0x000000ffd8357207 */ /* 0x000fe40005800000 */
[----:B------:R-:W-:Y:S01]  /*161f0*/  SEL R52, R52, RZ, !P3 ;  /* 0x000000ff34347207 */ /* 0x000fe20005800000 */
[C---:B------:R-:W-:Y:S01]  /*16200*/  IMAD R5, R215.reuse, UR5, R8 ;  /* 0x00000005d7057c24 */ /* 0x040fe2000f8e0208 */
[C---:B------:R-:W-:Y:S01]  /*16210*/  IADD3 R25, P2, R6.reuse, 0x2000, RZ ;  /* 0x0000200006197810 */ /* 0x040fe20007f5e0ff */
[----:B------:R-:W-:Y:S01]  /*16220*/  IMAD.WIDE.U32 R8, R215, UR4, R18 ;  /* 0x00000004d7087c25 */ /* 0x000fe2000f8e0012 */
[----:B------:R-:W-:Y:S01]  /*16230*/  ULDC.64 UR4, c[0x0][0xb78] ;  /* 0x0002de0000047ab9 */ /* 0x000fe20000000a00 */
[----:B------:R-:W-:-:S02]  /*16240*/  IADD3 R11, P6, R6, 0x3000, RZ ;  /* 0x00003000060b7810 */ /* 0x000fc40007fde0ff */
[----:B------:R-:W-:Y:S01]  /*16250*/  IMAD.IADD R9, R9, 0x1, R5 ;  /* 0x0000000109097824 */ /* 0x000fe200078e0205 */
[----:B------:R-:W-:Y:S01]  /*16260*/  IADD3 R33, P1, R6, 0x1000, RZ ;  /* 0x0000100006217810 */ /* 0x000fe20007f3e0ff */
[----:B------:R-:W-:Y:S01]  /*16270*/  IMAD R5, R52, UR4, RZ ;  /* 0x0000000434057c24 */ /* 0x000fe2000f8e02ff */
[----:B------:R-:W-:Y:S01]  /*16280*/  LOP3.LUT R24, R25, 0x380, RZ, 0xc0, !PT ;  /* 0x0000038019187812 */ /* 0x000fe200078ec0ff */
[----:B------:R-:W-:Y:S01]  /*16290*/  IMAD.WIDE.U32 R8, R53, UR4, R8 ;  /* 0x0000000435087c25 */ /* 0x000fe2000f8e0008 */
[----:B------:R-:W-:Y:S02]  /*162a0*/  LOP3.LUT R10, R11, 0x380, RZ, 0xc0, !PT ;  /* 0x000003800b0a7812 */ /* 0x000fe400078ec0ff */
[----:B------:R-:W-:Y:S01]  /*162b0*/  LOP3.LUT R32, R33, 0x380, RZ, 0xc0, !PT ;  /* 0x0000038021207812 */ /* 0x000fe200078ec0ff */
[----:B------:R-:W-:Y:S01]  /*162c0*/  IMAD R13, R53, UR5, R5 ;  /* 0x00000005350d7c24 */ /* 0x000fe2000f8e0205 */
[----:B------:R-:W-:Y:S01]  /*162d0*/  SHF.R.S32.HI R5, RZ, 0x1f, R15 ;  /* 0x0000001fff057819 */ /* 0x000fe2000001140f */
[----:B------:R-:W-:Y:S01]  /*162e0*/  ULDC.64 UR4, c[0x0][0xb40] ;  /* 0x0002d00000047ab9 */ /* 0x000fe20000000a00 */
[----:B------:R-:W-:-:S02]  /*162f0*/  IADD3 R12, P0, R15, R8, RZ ;  /* 0x000000080f0c7210 */ /* 0x000fc40007f1e0ff */
[----:B------:R-:W-:Y:S02]  /*16300*/  SHF.R.U64 R24, R24, 0x3, RZ ;  /* 0x0000000318187819 */ /* 0x000fe400000012ff */
[----:B------:R-:W-:Y:S01]  /*16310*/  IADD3.X R5, R5, R9, R13, P0, !PT ;  /* 0x0000000905057210 */ /* 0x000fe200007fe40d */
[----:B------:R-:W-:Y:S01]  /*16320*/  IMAD.X R9, RZ, RZ, R7, P6 ;  /* 0x000000ffff097224 */ /* 0x000fe200030e0607 */
[----:B------:R-:W-:Y:S02]  /*16330*/  LEA R48, P0, R12, UR4, 0x2 ;  /* 0x000000040c307c11 */ /* 0x000fe4000f8010ff */
[----:B------:R-:W-:Y:S02]  /*16340*/  SHF.R.U64 R10, R10, 0x3, RZ ;  /* 0x000000030a0a7819 */ /* 0x000fe400000012ff */
[----:B------:R-:W-:Y:S02]  /*16350*/  SHF.R.U64 R32, R32, 0x3, RZ ;  /* 0x0000000320207819 */ /* 0x000fe400000012ff */
[----:B------:R-:W-:Y:S01]  /*16360*/  LEA.HI.X R49, R12, UR5, R5, 0x2, P0 ;  /* 0x000000050c317c11 */ /* 0x000fe200080f1405 */
[----:B------:R-:W-:Y:S01]  /*16370*/  VIADD R5, R15, 0x8 ;  /* 0x000000080f057836 */ /* 0x000fe20000000000 */
[----:B------:R-:W-:Y:S01]  /*16380*/  LOP3.LUT R24, R24, R25, RZ, 0x3c, !PT ;  /* 0x0000001918187212 */ /* 0x000fe200078e3cff */
[----:B------:R-:W-:Y:S01]  /*16390*/  IMAD.X R25, RZ, RZ, R7, P2 ;  /* 0x000000ffff197224 */ /* 0x000fe200010e0607 */
[----:B------:R-:W-:Y:S01]  /*163a0*/  LOP3.LUT P0, RZ, R219, 0x3, RZ, 0xc0, !PT ;  /* 0x00000003dbff7812 */ /* 0x000fe2000780c0ff */
[----:B------:R-:W-:Y:S01]  /*163b0*/  ULDC.64 UR4, c[0x0][0xaa0] ;  /* 0x0002a80000047ab9 */ /* 0x000fe20000000a00 */
[----:B------:R-:W-:-:S02]  /*163c0*/  IADD3 R45, P5, R6, 0x4000, RZ ;  /* 0x00004000062d7810 */ /* 0x000fc40007fbe0ff */
[----:B------:R-:W-:Y:S02]  /*163d0*/  LOP3.LUT R8, R10, R11, RZ, 0x3c, !PT ;  /* 0x0000000b0a087212 */ /* 0x000fe400078e3cff */
[C---:B------:R-:W-:Y:S02]  /*163e0*/  IADD3 R37, P4, R6.reuse, 0x5000, RZ ;  /* 0x0000500006257810 */ /* 0x040fe40007f9e0ff */
[----:B------:R-:W-:Y:S02]  /*163f0*/  IADD3 R29, P3, R6, 0x6000, RZ ;  /* 0x00006000061d7810 */ /* 0x000fe40007f7e0ff */
[----:B------:R-:W-:Y:S01]  /*16400*/  LOP3.LUT R32, R32, R33, RZ, 0x3c, !PT ;  /* 0x0000002120207212 */ /* 0x000fe200078e3cff */
[----:B------:R-:W-:Y:S01]  /*16410*/  IMAD.X R33, RZ, RZ, R7, P1 ;  /* 0x000000ffff217224 */ /* 0x000fe200008e0607 */
[----:B------:R-:W-:Y:S02]  /*16420*/  IADD3 R10, P2, R6, 0x7000, RZ ;  /* 0x00007000060a7810 */ /* 0x000fe40007f5e0ff */
[----:B------:R-:W-:-:S02]  /*16430*/  ISETP.GE.OR P1, PT, R15, R50, P0 ;  /* 0x000000320f00720c */ /* 0x000fc40000726670 */
[----:B------:R-:W-:Y:S01]  /*16440*/  LOP3.LUT R44, R45, 0x380, RZ, 0xc0, !PT ;  /* 0x000003802d2c7812 */ /* 0x000fe200078ec0ff */
[----:B------:R-:W-:Y:S01]  /*16450*/  IMAD.X R13, RZ, RZ, R7, P2 ;  /* 0x000000ffff0d7224 */ /* 0x000fe200010e0607 */
[----:B------:R-:W-:Y:S02]  /*16460*/  LOP3.LUT R36, R37, 0x380, RZ, 0xc0, !PT ;  /* 0x0000038025247812 */ /* 0x000fe400078ec0ff */
[----:B------:R-:W-:Y:S02]  /*16470*/  LOP3.LUT R28, R29, 0x380, RZ, 0xc0, !PT ;  /* 0x000003801d1c7812 */ /* 0x000fe400078ec0ff */
[----:B------:R-:W-:Y:S02]  /*16480*/  ISETP.GE.OR P0, PT, R5, R50, P0 ;  /* 0x000000320500720c */ /* 0x000fe40000706670 */
[----:B------:R-:W-:Y:S02]  /*16490*/  LOP3.LUT R5, R10, 0x380, RZ, 0xc0, !PT ;  /* 0x000003800a057812 */ /* 0x000fe400078ec0ff */
[----:B------:R-:W-:Y:S01]  /*164a0*/  LOP3.LUT R11, R6, 0x380, RZ, 0xc0, !PT ;  /* 0x00000380060b7812 */ /* 0x000fe200078ec0ff */
[----:B------:R0:W-:Y:S01]  /*164b0*/  @!P1 STG.E desc[UR44][R48.64], R3 ;  /* 0x0000000330009986 */ /* 0x0001e2000c10192c */
[----:B------:R-:W-:-:S02]  /*164c0*/  SHF.R.U64 R44, R44, 0x3, RZ ;  /* 0x000000032c2c7819 */ /* 0x000fc400000012ff */
[----:B------:R-:W-:Y:S02]  /*164d0*/  SHF.R.U64 R36, R36, 0x3, RZ ;  /* 0x0000000324247819 */ /* 0x000fe400000012ff */
[----:B------:R-:W-:Y:S02]  /*164e0*/  SHF.R.U64 R28, R28, 0x3, RZ ;  /* 0x000000031c1c7819 */ /* 0x000fe400000012ff */
[----:B------:R-:W-:Y:S01]  /*164f0*/  SHF.R.U64 R5, R5, 0x3, RZ ;  /* 0x0000000305057819 */ /* 0x000fe200000012ff */
[----:B------:R1:W-:Y:S01]  /*16500*/  @!P0 STG.E desc[UR44][R48.64+0x20], R0 ;  /* 0x0000200030008986 */ /* 0x0003e2000c10192c */
[----:B------:R-:W-:Y:S02]  /*16510*/  SHF.R.U64 R11, R11, 0x3, RZ ;  /* 0x000000030b0b7819 */ /* 0x000fe400000012ff */
[----:B------:R-:W-:Y:S01]  /*16520*/  LOP3.LUT R44, R44, R45, RZ, 0x3c, !PT ;  /* 0x0000002d2c2c7212 */ /* 0x000fe200078e3cff */
[--C-:B------:R-:W-:Y:S01]  /*16530*/  IMAD.X R45, RZ, RZ, R7.reuse, P5 ;  /* 0x000000ffff2d7224 */ /* 0x100fe200028e0607 */
[----:B------:R-:W-:Y:S01]  /*16540*/  LOP3.LUT R36, R36, R37, RZ, 0x3c, !PT ;  /* 0x0000002524247212 */ /* 0x000fe200078e3cff */
[--C-:B------:R-:W-:Y:S01]  /*16550*/  IMAD.X R37, RZ, RZ, R7.reuse, P4 ;  /* 0x000000ffff257224 */ /* 0x100fe200020e0607 */
[----:B------:R-:W-:Y:S01]  /*16560*/  LOP3.LUT R28, R28, R29, RZ, 0x3c, !PT ;  /* 0x0000001d1c1c7212 */ /* 0x000fe200078e3cff */
[----:B------:R-:W-:Y:S01]  /*16570*/  IMAD.X R29, RZ, RZ, R7, P3 ;  /* 0x000000ffff1d7224 */ /* 0x000fe200018e0607 */
[----:B------:R-:W-:Y:S01]  /*16580*/  LOP3.LUT R12, R5, R10, RZ, 0x3c, !PT ;  /* 0x0000000a050c7212 */ /* 0x000fe200078e3cff */
[----:B------:R-:W5:Y:S01]  /*16590*/  LD.E.128 R32, desc[UR44][R32.64] ;  /* 0x0000002c20207980 */ /* 0x000f62000c101d00 */
[----:B------:R-:W-:-:S03]  /*165a0*/  LOP3.LUT R6, R11, R6, RZ, 0x3c, !PT ;  /* 0x000000060b067212 */ /* 0x000fc600078e3cff */
[----:B------:R-:W5:Y:S01]  /*165b0*/  LD.E.128 R24, desc[UR44][R24.64] ;  /* 0x0000002c18187980 */ /* 0x000f62000c101d00 */
[----:B------:R-:W-:-:S03]  /*165c0*/  SHF.R.S32.HI R21, RZ, 0x1f, R23 ;  /* 0x0000001fff157819 */ /* 0x000fc60000011417 */
[----:B------:R2:W5:Y:S04]  /*165d0*/  LD.E.128 R40, desc[UR44][R6.64] ;  /* 0x0000002c06287980 */ /* 0x000568000c101d00 */
[----:B------:R-:W5:Y:S04]  /*165e0*/  LD.E.128 R8, desc[UR44][R8.64] ;  /* 0x0000002c08087980 */ /* 0x000f68000c101d00 */
[----:B------:R-:W5:Y:S04]  /*165f0*/  LD.E.128 R44, desc[UR44][R44.64] ;  /* 0x0000002c2c2c7980 */ /* 0x000f68000c101d00 */
[----:B------:R-:W5:Y:S04]  /*16600*/  LD.E.128 R36, desc[UR44][R36.64] ;  /* 0x0000002c24247980 */ /* 0x000f68000c101d00 */
[----:B------:R-:W5:Y:S04]  /*16610*/  LD.E.128 R28, desc[UR44][R28.64] ;  /* 0x0000002c1c1c7980 */ /* 0x000f68000c101d00 */
[----:B------:R-:W5:Y:S01]  /*16620*/  LD.E.128 R12, desc[UR44][R12.64] ;  /* 0x0000002c0c0c7980 */ /* 0x000f62000c101d00 */
[----:B0-----:R-:W-:Y:S01]  /*16630*/  IMAD R3, R19, UR4, RZ ;  /* 0x0000000413037c24 */ /* 0x001fe2000f8e02ff */
[----:B------:R-:W-:Y:S01]  /*16640*/  @!PT LDS RZ, [RZ] ;  /* 0x00000000fffff984 */ /* 0x000fe20000000800 */
[----:B------:R-:W-:Y:S01]  /*16650*/  @!PT LDS RZ, [RZ] ;  /* 0x00000000fffff984 */ /* 0x000fe20000000800 */
[----:B------:R-:W-:Y:S01]  /*16660*/  @!PT LDS RZ, [RZ] ;  /* 0x00000000fffff984 */ /* 0x000fe20000000800 */
[----:B------:R-:W-:Y:S01]  /*16670*/  @!PT LDS RZ, [RZ] ;  /* 0x00000000fffff984 */ /* 0x000fe20000000800 */
[----:B------:R0:W-:Y:S06]  /*16680*/  MEMBAR.ALL.CTA ;  /* 0x0000000000007992 */ /* 0x0001ec0000008000 */
[----:B0-----:R-:W0:Y:S01]  /*16690*/  FENCE.VIEW.ASYNC.S ;  /* 0x00000000000073c6 */ /* 0x001e220000000000 */
[----:B------:R-:W-:-:S02]  /*166a0*/  IMAD.MOV.U32 R20, RZ, RZ, R23 ;  /* 0x000000ffff147224 */ /* 0x000fc400078e0017 */
[C---:B------:R-:W-:Y:S02]  /*166b0*/  IMAD R3, R18.reuse, UR5, R3 ;  /* 0x0000000512037c24 */ /* 0x040fe4000f8e0203 */
[----:B--2---:R-:W-:Y:S01]  /*166c0*/  IMAD.WIDE.U32 R6, R18, UR4, R20 ;  /* 0x0000000412067c25 */ /* 0x004fe2000f8e0014 */
[----:B------:R-:W-:-:S03]  /*166d0*/  ULDC.64 UR4, c[0x0][0xae0] ;  /* 0x0002b80000047ab9 */ /* 0x000fc60000000a00 */
[----:B------:R-:W-:Y:S02]  /*166e0*/  IMAD R50, R217, -0x80, R50 ;  /* 0xffffff80d9327824 */ /* 0x000fe400078e0232 */
[----:B------:R-:W-:Y:S02]  /*166f0*/  IMAD.IADD R7, R7, 0x1, R3 ;  /* 0x0000000107077824 */ /* 0x000fe400078e0203 */
[----:B------:R-:W-:Y:S01]  /*16700*/  IMAD R18, R51, UR4, RZ ;  /* 0x0000000433127c24 */ /* 0x000fe2000f8e02ff */
[C---:B------:R-:W-:Y:S01]  /*16710*/  ISETP.GE.AND P2, PT, R212.reuse, R50, PT ;  /* 0x00000032d400720c */ /* 0x040fe20003f46270 */
[----:B-1----:R-:W-:Y:S02]  /*16720*/  VIADD R0, R212, 0x20 ;  /* 0x00000020d4007836 */ /* 0x002fe40000000000 */
[C---:B------:R-:W-:Y:S02]  /*16730*/  IMAD R19, R215.reuse, UR5, R18 ;  /* 0x00000005d7137c24 */ /* 0x040fe4000f8e0212 */
[----:B------:R-:W-:Y:S01]  /*16740*/  IMAD.WIDE.U32 R6, R215, UR4, R6 ;  /* 0x00000004d7067c25 */ /* 0x000fe2000f8e0006 */
[----:B------:R-:W-:-:S03]  /*16750*/  ULDC.64 UR4, c[0x0][0xae8] ;  /* 0x0002ba0000047ab9 */ /* 0x000fc60000000a00 */
[----:B------:R-:W-:Y:S01]  /*16760*/  VIADD R4, R4, 0x28820 ;  /* 0x0002882004047836 */ /* 0x000fe20000000000 */
[-C--:B------:R-:W-:Y:S01]  /*16770*/  ISETP.GE.AND P4, PT, R0, R50.reuse, PT ;  /* 0x000000320000720c */ /* 0x080fe20003f86270 */
[----:B------:R-:W-:Y:S02]  /*16780*/  VIADD R3, R212, 0x40 ;  /* 0x00000040d4037836 */ /* 0x000fe40000000000 */
[----:B------:R-:W-:Y:S01]  /*16790*/  IMAD.IADD R7, R7, 0x1, R19 ;  /* 0x0000000107077824 */ /* 0x000fe200078e0213 */
[----:B------:R-:W-:Y:S01]  /*167a0*/  PRMT R4, RZ, 0x654, R4 ;  /* 0x00000654ff047816 */ /* 0x000fe20000000004 */
[----:B------:R-:W-:Y:S01]  /*167b0*/  IMAD R0, R52, UR4, RZ ;  /* 0x0000000434007c24 */ /* 0x000fe2000f8e02ff */
[-C--:B------:R-:W-:Y:S01]  /*167c0*/  ISETP.GE.AND P0, PT, R3, R50.reuse, PT ;  /* 0x000000320300720c */ /* 0x080fe20003f06270 */
[----:B------:R-:W-:Y:S01]  /*167d0*/  VIADD R5, R212, 0x60 ;  /* 0x00000060d4057836 */ /* 0x000fe20000000000 */
[----:B------:R-:W-:Y:S01]  /*167e0*/  SHF.R.S32.HI R213, RZ, 0x1f, R212 ;  /* 0x0000001fffd57819 */ /* 0x000fe200000114d4 */
[C---:B------:R-:W-:Y:S01]  /*167f0*/  IMAD R3, R53.reuse, UR5, R0 ;  /* 0x0000000535037c24 */ /* 0x040fe2000f8e0200 */
[----:B0-----:R0:W-:Y:S01]  /*16800*/  SYNCS.ARRIVE.TRANS64.RED.A1T0 RZ, [R4+URZ], RZ ;  /* 0x000000ff04ff79a7 */ /* 0x0011e2000810043f */
[----:B------:R-:W-:Y:S01]  /*16810*/  IMAD.WIDE.U32 R18, R53, UR4, R6 ;  /* 0x0000000435127c25 */ /* 0x000fe2000f8e0006 */
[----:B------:R-:W-:Y:S01]  /*16820*/  BSSY B1, `(.L_x_1007) ;  /* 0x0000015000017945 */ /* 0x000fe20003800000 */
[----:B------:R-:W-:-:S02]  /*16830*/  ISETP.GE.AND P1, PT, R5, R50, PT ;  /* 0x000000320500720c */ /* 0x000fc40003f26270 */
[----:B------:R-:W-:-:S04]  /*16840*/  IMAD.WIDE R6, R217, 0x80, R212 ;  /* 0x00000080d9067825 */ /* 0x000fc800078e02d4 */
[----:B------:R-:W-:Y:S01]  /*16850*/  IMAD.IADD R49, R19, 0x1, R3 ;  /* 0x0000000113317824 */ /* 0x000fe200078e0203 */
[----:B0-----:R-:W-:Y:S06]  /*16860*/  @P2 BRA `(.L_x_1008) ;  /* 0x0000000000402947 */ /* 0x001fec0003800000 */
[----:B------:R-:W-:Y:S01]  /*16870*/  ULDC.64 UR4, c[0x0][0xad8] ;  /* 0x0002b60000047ab9 */ /* 0x000fe20000000a00 */
[----:B------:R-:W-:Y:S01]  /*16880*/  IMAD.MOV.U32 R4, RZ, RZ, R18 ;  /* 0x000000ffff047224 */ /* 0x000fe200078e0012 */
[----:B------:R-:W-:Y:S01]  /*16890*/  ULDC.64 UR6, c[0x0][0xa80] ;  /* 0x0002a00000067ab9 */ /* 0x000fe20000000a00 */
[----:B------:R-:W-:Y:S02]  /*168a0*/  IMAD.MOV.U32 R5, RZ, RZ, R49 ;  /* 0x000000ffff057224 */ /* 0x000fe400078e0031 */
        /* <DEDUP_REMOVED lines=12> */
.L_x_1008:
[----:B------:R-:W-:Y:S05]  /*16970*/  BSYNC B1 ;  /* 0x0000000000017941 */ /* 0x000fea0003800000 */
.L_x_1007:
[----:B------:R-:W-:Y:S04]  /*16980*/  BSSY B1, `(.L_x_1009) ;  /* 0x0000014000017945 */ /* 0x000fe80003800000 */
[----:B------:R-:W-:Y:S05]  /*16990*/  @P4 BRA `(.L_x_1010) ;  /* 0x0000000000484947 */ /* 0x000fea0003800000 */
[----:B------:R-:W-:Y:S01]  /*169a0*/  IADD3 R3, P2, R6, 0x20, RZ ;  /* 0x0000002006037810 */ /* 0x000fe20007f5e0ff */
[----:B------:R-:W-:Y:S01]  /*169b0*/  ULDC.64 UR4, c[0x0][0xad8] ;  /* 0x0002b60000047ab9 */ /* 0x000fe20000000a00 */
[----:B------:R-:W-:Y:S01]  /*169c0*/  IMAD.MOV.U32 R4, RZ, RZ, R18 ;  /* 0x000000ffff047224 */ /* 0x000fe200078e0012 */
[----:B------:R-:W-:Y:S01]  /*169d0*/  ULDC.64 UR6, c[0x0][0xa80] ;  /* 0x0002a00000067ab9 */ /* 0x000fe20000000a00 */
[----:B------:R-:W-:Y:S02]  /*169e0*/  IMAD.MOV.U32 R5, RZ, RZ, R49 ;  /* 0x000000ffff057224 */ /* 0x000fe400078e0031 */
[----:B------:R-:W-:Y:S02]  /*169f0*/  IMAD.X R0, RZ, RZ, R7, P2 ;  /* 0x000000ffff007224 */ /* 0x000fe400010e0607 */
[----:B0-----:R-:W-:Y:S02]  /*16a00*/  VIADD R20, R23, 0x40 ;  /* 0x0000004017147836 */ /* 0x001fe40000000000 */
[----:B------:R-:W-:-:S02]  /*16a10*/  IMAD R0, R0, UR4, RZ ;  /* 0x0000000400007c24 */ /* 0x000fc4000f8e02ff */
[----:B------:R-:W-:Y:S01]  /*16a20*/  IMAD.WIDE.U32 R4, R3, UR4, R4 ;  /* 0x0000000403047c25 */ /* 0x000fe2000f8e0004 */
[----:B------:R-:W-:Y:S02]  /*16a30*/  ULDC UR4, c[0x0][0xa8c] ;  /* 0x0002a30000047ab9 */ /* 0x000fe40000000800 */
        /* <DEDUP_REMOVED lines=8> */
.L_x_1010:
[----:B------:R-:W-:Y:S05]  /*16ac0*/  BSYNC B1 ;  /* 0x0000000000017941 */ /* 0x000fea0003800000 */
.L_x_1009:
        /* <DEDUP_REMOVED lines=8> */
[----:B01----:R-:W-:Y:S02]  /*16b50*/  VIADD R20, R23, 0x40 ;  /* 0x0000004017147836 */ /* 0x003fe40000000000 */
        /* <DEDUP_REMOVED lines=11> */
.L_x_1012:
[----:B------:R-:W-:Y:S05]  /*16c10*/  BSYNC B1 ;  /* 0x0000000000017941 */ /* 0x000fea0003800000 */
.L_x_1011:
[----:B------:R-:W-:Y:S05]  /*16c20*/  @P1 BRA `(.L_x_1013) ;  /* 0x0000000800cc1947 */ /* 0x000fea0003800000 */
[----:B------:R-:W-:Y:S01]  /*16c30*/  IADD3 R3, P0, R6, 0x60, RZ ;  /* 0x0000006006037810 */ /* 0x000fe20007f1e0ff */
[----:B------:R-:W-:Y:S01]  /*16c40*/  ULDC.64 UR6, c[0x0][0xad8] ;  /* 0x0002b60000067ab9 */ /* 0x000fe20000000a00 */
[----:B------:R-:W-:Y:S01]  /*16c50*/  IMAD.MOV.U32 R4, RZ, RZ, R18 ;  /* 0x000000ffff047224 */ /* 0x000fe200078e0012 */
[----:B------:R-:W-:Y:S01]  /*16c60*/  ULDC UR4, c[0x0][0xa8c] ;  /* 0x0002a30000047ab9 */ /* 0x000fe20000000800 */
[----:B------:R-:W-:Y:S01]  /*16c70*/  IMAD.MOV.U32 R5, RZ, RZ, R49 ;  /* 0x000000ffff057224 */ /* 0x000fe200078e0031 */
        /* <DEDUP_REMOVED lines=11> */
[----:B-----5:R3:W-:Y:S10]  /*16d30*/  @!P1 STG.E.128 desc[UR44][R6.64], R8 ;  /* 0x0000000806009986 */ /* 0x0207f4000c101d2c */
[----:B------:R-:W-:Y:S05]  /*16d40*/  @P0 BRA `(.L_x_1013) ;  /* 0x0000000800840947 */ /* 0x000fea0003800000 */
[----:B------:R4:W-:Y:S01]  /*16d50*/  STG.E.128 desc[UR44][R6.64+0x80], R12 ;  /* 0x0000800c06007986 */ /* 0x0009e2000c101d2c */
[----:B------:R-:W-:Y:S05]  /*16d60*/  BRA `(.L_x_1013) ;  /* 0x00000008007c7947 */ /* 0x000fea0003800000 */
.L_x_1005:
[----:B------:R-:W2:Y:S01]  /*16d70*/  LDC.64 R6, c[0x0][0xbd8] ;  /* 0x0002f600ff067b82 */ /* 0x000ea20000000a00 */
[----:B------:R-:W-:-:S07]  /*16d80*/  IMAD.MOV.U32 R3, RZ, RZ, RZ ;  /* 0x000000ffff037224 */ /* 0x000fce00078e00ff */
[----:B0-----:R-:W0:Y:S01]  /*16d90*/  LDC.64 R4, c[0x0][0xbd8] ;  /* 0x0002f600ff047b82 */ /* 0x001e220000000a00 */
[----:B--2---:R-:W-:-:S04]  /*16da0*/  ISETP.NE.U32.AND P0, PT, R6, RZ, PT ;  /* 0x000000ff0600720c */ /* 0x004fc80003f05070 */
[----:B------:R-:W-:-:S03]  /*16db0*/  ISETP.NE.AND.EX P0, PT, R7, RZ, PT, P0 ;  /* 0x000000ff0700720c */ /* 0x000fc60003f05300 */
[----:B------:R-:W2:Y:S01]  /*16dc0*/  LDC.64 R6, c[0x0][0xbe0] ;  /* 0x0002f800ff067b82 */ /* 0x000ea20000000a00 */
[----:B0-----:R-:W-:-:S07]  /*16dd0*/  IMAD.WIDE R4, R216, 0x4, R4 ;  /* 0x00000004d8047825 */ /* 0x001fce00078e0204 */
[----:B------:R-:W0:Y:S02]  /*16de0*/  LDC R0, c[0x0][0xa88] ;  /* 0x0002a200ff007b82 */ /* 0x000e240000000800 */
[----:B------:R3:W5:Y:S01]  /*16df0*/  @P0 LDG.E R3, desc[UR44][R4.64] ;  /* 0x0000002c04030981 */ /* 0x000762000c1e1900 */
[----:B--2---:R-:W-:-:S04]  /*16e00*/  ISETP.NE.U32.AND P1, PT, R6, RZ, PT ;  /* 0x000000ff0600720c */ /* 0x004fc80003f25070 */
[----:B------:R-:W-:-:S13]  /*16e10*/  ISETP.NE.AND.EX P1, PT, R7, RZ, PT, P1 ;  /* 0x000000ff0700720c */ /* 0x000fda0003f25310 */
[----:B------:R-:W2:Y:S02]  /*16e20*/  @P1 LDC.64 R6, c[0x0][0xbe0] ;  /* 0x0002f800ff061b82 */ /* 0x000ea40000000a00 */
[----:B--2---:R-:W-:-:S05]  /*16e30*/  @P1 IMAD.WIDE R6, R216, 0x4, R6 ;  /* 0x00000004d8061825 */ /* 0x004fca00078e0206 */
[----:B0-----:R3:W5:Y:S01]  /*16e40*/  @P1 LDG.E R0, desc[UR44][R6.64] ;  /* 0x0000002c06001981 */ /* 0x001762000c1e1900 */
[----:B------:R-:W-:Y:S01]  /*16e50*/  ISETP.GT.AND P2, PT, R223, 0x7f, PT ;  /* 0x0000007fdf00780c */ /* 0x000fe20003f44270 */
[----:B------:R-:W-:-:S12]  /*16e60*/  @P1 BRA `(.L_x_1014) ;  /* 0x0000000000101947 */ /* 0x000fd80003800000 */
[----:B------:R-:W-:Y:S05]  /*16e70*/  @!P0 BRA `(.L_x_1014) ;  /* 0x00000000000c8947 */ /* 0x000fea0003800000 */
[----:B---3--:R-:W2:Y:S04]  /*16e80*/  LDG.E R7, desc[UR44][R4.64] ;  /* 0x0000002c04077981 */ /* 0x008ea8000c1e1900 */
[----:B-----5:R-:W2:Y:S02]  /*16e90*/  LDG.E R0, desc[UR44][R4.64+0x4] ;  /* 0x0000042c04007981 */ /* 0x020ea4000c1e1900 */
[----:B--2---:R-:W-:-:S07]  /*16ea0*/  IMAD.IADD R0, R0, 0x1, -R7 ;  /* 0x0000000100007824 */ /* 0x004fce00078e0a07 */
.L_x_1014:
[----:B---3--:R-:W-:Y:S01]  /*16eb0*/  SHF.R.S32.HI R4, RZ, 0x1f, R216 ;  /* 0x0000001fff047819 */ /* 0x008fe200000114d8 */
[----:B------:R-:W-:Y:S01]  /*16ec0*/  BSSY B1, `(.L_x_1015) ;  /* 0x000001d000017945 */ /* 0x000fe20003800000 */
[----:B------:R-:W-:Y:S02]  /*16ed0*/  SHF.R.S32.HI R9, RZ, 0x1f, R215 ;  /* 0x0000001fff097819 */ /* 0x000fe400000114d7 */
[----:B------:R-:W-:Y:S02]  /*16ee0*/  SHF.R.S32.HI R12, RZ, 0x1f, R23 ;  /* 0x0000001fff0c7819 */ /* 0x000fe40000011417 */
[----:B------:R-:W-:Y:S02]  /*16ef0*/  SEL R11, R216, RZ, !P0 ;  /* 0x000000ffd80b7207 */ /* 0x000fe40004000000 */
[----:B------:R-:W-:Y:S02]  /*16f00*/  SEL R10, R4, RZ, !P0 ;  /* 0x000000ff040a7207 */ /* 0x000fe40004000000 */
[----:B-----5:R-:W-:Y:S01]  /*16f10*/  SHF.R.S32.HI R8, RZ, 0x1f, R3 ;  /* 0x0000001fff087819 */ /* 0x020fe20000011403 */
[----:B------:R-:W-:Y:S06]  /*16f20*/  @P2 BRA `(.L_x_1016) ;  /* 0x0000000000582947 */ /* 0x000fec0003800000 */
[----:B------:R-:W0:Y:S02]  /*16f30*/  S2R R5, SR_TID.X ;  /* 0x0000000000057919 */ /* 0x000e240000002100 */
[----:B0-----:R-:W-:-:S04]  /*16f40*/  IMAD R4, R217, 0x80, R5 ;  /* 0x00000080d9047824 */ /* 0x001fc800078e0205 */
[----:B------:R-:W-:-:S05]  /*16f50*/  VIADD R5, R4, 0xffffff80 ;  /* 0xffffff8004057836 */ /* 0x000fca0000000000 */
[----:B------:R-:W-:-:S13]  /*16f60*/  ISETP.GE.AND P0, PT, R5, R0, PT ;  /* 0x000000000500720c */ /* 0x000fda0003f06270 */
[----:B------:R-:W-:Y:S05]  /*16f70*/  @P0 BRA `(.L_x_1016) ;  /* 0x0000000000440947 */ /* 0x000fea0003800000 */
[----:B------:R-:W-:Y:S01]  /*16f80*/  IADD3 R4, P0, R5, R3, RZ ;  /* 0x0000000305047210 */ /* 0x000fe20007f1e0ff */
        /* <DEDUP_REMOVED lines=13> */
[----:B------:R-:W-:Y:S01]  /*17060*/  LEA.HI.X R7, R4, UR5, R5, 0x2, P0 ;  /* 0x0000000504077c11 */ /* 0x000fe200080f1405 */
[----:B------:R-:W-:-:S05]  /*17070*/  IMAD.MOV.U32 R5, RZ, RZ, -0x800000 ;  /* 0xff800000ff057424 */ /* 0x000fca00078e00ff */
[----:B------:R0:W-:Y:S03]  /*17080*/  STG.E desc[UR44][R6.64], R5 ;  /* 0x0000000506007986 */ /* 0x0001e6000c10192c */
.L_x_1016:
[----:B------:R-:W-:Y:S05]  /*17090*/  BSYNC B1 ;  /* 0x0000000000017941 */ /* 0x000fea0003800000 */
.L_x_1015:
[----:B------:R-:W-:Y:S01]  /*170a0*/  ULDC.64 UR4, c[0x0][0xaa0] ;  /* 0x0002a80000047ab9 */ /* 0x000fe20000000a00 */
[----:B------:R-:W-:Y:S01]  /*170b0*/  IMAD.MOV.U32 R4, RZ, RZ, R23 ;  /* 0x000000ffff047224 */ /* 0x000fe200078e0017 */
[----:B------:R-:W-:Y:S01]  /*170c0*/  BSSY B1, `(.L_x_1017) ;  /* 0x000002c000017945 */ /* 0x000fe20003800000 */
[----:B0-----:R-:W-:Y:S02]  /*170d0*/  IMAD.MOV.U32 R5, RZ, RZ, R12 ;  /* 0x000000ffff057224 */ /* 0x001fe400078e000c */
[----:B------:R-:W-:Y:S02]  /*170e0*/  IMAD R6, R8, UR4, RZ ;  /* 0x0000000408067c24 */ /* 0x000fe4000f8e02ff */
[----:B------:R-:W-:-:S04]  /*170f0*/  IMAD.WIDE.U32 R4, R3, UR4, R4 ;  /* 0x0000000403047c25 */ /* 0x000fc8000f8e0004 */
[----:B------:R-:W-:Y:S01]  /*17100*/  IMAD R3, R3, UR5, R6 ;  /* 0x0000000503037c24 */ /* 0x000fe2000f8e0206 */
[----:B------:R-:W-:Y:S01]  /*17110*/  ULDC.64 UR4, c[0x0][0xae0] ;  /* 0x0002b80000047ab9 */ /* 0x000fe20000000a00 */
[----:B------:R-:W-:Y:S02]  /*17120*/  IMAD R7, R217, -0x80, R0 ;  /* 0xffffff80d9077824 */ /* 0x000fe400078e0200 */
[----:B------:R-:W-:Y:S02]  /*17130*/  IMAD.IADD R5, R5, 0x1, R3 ;  /* 0x0000000105057824 */ /* 0x000fe400078e0203 */
[----:B------:R-:W-:Y:S01]  /*17140*/  IMAD R6, R9, UR4, RZ ;  /* 0x0000000409067c24 */ /* 0x000fe2000f8e02ff */
[C---:B------:R-:W-:Y:S01]  /*17150*/  ISETP.GE.AND P2, PT, R212.reuse, R7, PT ;  /* 0x00000007d400720c */ /* 0x040fe20003f46270 */
[----:B------:R-:W-:Y:S01]  /*17160*/  VIADD R0, R212, 0x40 ;  /* 0x00000040d4007836 */ /* 0x000fe20000000000 */
[----:B------:R-:W-:Y:S01]  /*17170*/  SHF.R.S32.HI R9, RZ, 0x1f, R212 ;  /* 0x0000001fff097819 */ /* 0x000fe200000114d4 */
[----:B------:R-:W-:-:S02]  /*17180*/  IMAD R3, R215, UR5, R6 ;  /* 0x00000005d7037c24 */ /* 0x000fc4000f8e0206 */
[----:B------:R-:W-:Y:S01]  /*17190*/  IMAD.WIDE.U32 R4, R215, UR4, R4 ;  /* 0x00000004d7047c25 */ /* 0x000fe2000f8e0004 */
[----:B------:R-:W-:Y:S01]  /*171a0*/  ULDC.64 UR4, c[0x0][0xae8] ;  /* 0x0002ba0000047ab9 */ /* 0x000fe20000000a00 */
[-C--:B------:R-:W-:Y:S02]  /*171b0*/  ISETP.GE.AND P1, PT, R0, R7.reuse, PT ;  /* 0x000000070000720c */ /* 0x080fe40003f26270 */
[C---:B------:R-:W-:Y:S02]  /*171c0*/  VIADD R8, R212.reuse, 0x20 ;  /* 0x00000020d4087836 */ /* 0x040fe40000000000 */
[----:B------:R-:W-:Y:S02]  /*171d0*/  VIADD R6, R212, 0x60 ;  /* 0x00000060d4067836 */ /* 0x000fe40000000000 */
[----:B------:R-:W-:Y:S01]  /*171e0*/  IMAD.IADD R5, R5, 0x1, R3 ;  /* 0x0000000105057824 */ /* 0x000fe200078e0203 */
[-C--:B------:R-:W-:Y:S01]  /*171f0*/  ISETP.GE.AND P3, PT, R8, R7.reuse, PT ;  /* 0x000000070800720c */ /* 0x080fe20003f66270 */
[----:B------:R-:W-:Y:S01]  /*17200*/  IMAD R0, R10, UR4, RZ ;  /* 0x000000040a007c24 */ /* 0x000fe2000f8e02ff */
[----:B------:R-:W-:Y:S01]  /*17210*/  ISETP.GE.AND P0, PT, R6, R7, PT ;  /* 0x000000070600720c */ /* 0x000fe20003f06270 */
[----:B------:R-:W-:-:S04]  /*17220*/  IMAD.WIDE.U32 R6, R11, UR4, R4 ;  /* 0x000000040b067c25 */ /* 0x000fc8000f8e0004 */
[----:B------:R-:W-:Y:S02]  /*17230*/  IMAD R3, R11, UR5, R0 ;  /* 0x000000050b037c24 */ /* 0x000fe4000f8e0200 */
[----:B------:R-:W-:Y:S02]  /*17240*/  IMAD.MOV.U32 R8, RZ, RZ, R212 ;  /* 0x000000ffff087224 */ /* 0x000fe400078e00d4 */
[----:B------:R-:W-:Y:S02]  /*17250*/  IMAD.IADD R11, R7, 0x1, R3 ;  /* 0x00000001070b7824 */ /* 0x000fe400078e0203 */
[----:B------:R-:W-:Y:S01]  /*17260*/  IMAD.WIDE R8, R217, 0x80, R8 ;  /* 0x00000080d9087825 */ /* 0x000fe200078e0208 */
[----:B------:R-:W-:Y:S06]  /*17270*/  @P2 BRA `(.L_x_1018) ;  /* 0x0000000000402947 */ /* 0x000fec0003800000 */
        /* <DEDUP_REMOVED lines=16> */
.L_x_1018:
[----:B------:R-:W-:Y:S05]  /*17380*/  BSYNC B1 ;  /* 0x0000000000017941 */ /* 0x000fea0003800000 */
.L_x_1017:
        /* <DEDUP_REMOVED lines=10> */
[----:B------:R-:W-:Y:S01]  /*17430*/  IMAD.WIDE.U32 R4, R3, UR4, R4 ;  /* 0x0000000403047c25 */ /* 0x000fe2000f8e0004 */
[----:B------:R-:W-:Y:S02]  /*17440*/  ULDC UR4, c[0x0][0xa8c] ;  /* 0x0002a30000047ab9 */ /* 0x000fe40000000800 */
[----:B------:R-:W-:Y:S01]  /*17450*/  ISETP.GE.AND P3, PT, R23, UR4, PT ;  /* 0x0000000417007c0c */ /* 0x000fe2000bf66270 */
[----:B------:R-:W-:Y:S01]  /*17460*/  IMAD R3, R3, UR5, R0 ;  /* 0x0000000503037c24 */ /* 0x000fe2000f8e0200 */
[----:B------:R-:W-:Y:S02]  /*17470*/  ISETP.GE.AND P4, PT, R10, UR4, PT ;  /* 0x000000040a007c0c */ /* 0x000fe4000bf86270 */
[----:B0-----:R-:W-:Y:S01]  /*17480*/  LEA R12, P2, R4, UR6, 0x1 ;  /* 0x00000006040c7c11 */ /* 0x001fe2000f8408ff */
[----:B------:R-:W-:-:S05]  /*17490*/  IMAD.IADD R3, R5, 0x1, R3 ;  /* 0x0000000105037824 */ /* 0x000fca00078e0203 */
[----:B------:R-:W-:-:S05]  /*174a0*/  LEA.HI.X R13, R4, UR7, R3, 0x1, P2 ;  /* 0x00000007040d7c11 */ /* 0x000fca00090f0c03 */
[----:B------:R2:W-:Y:S04]  /*174b0*/  @!P3 STG.E.128 desc[UR44][R12.64], RZ ;  /* 0x000000ff0c00b986 */ /* 0x0005e8000c101d2c */
[----:B------:R2:W-:Y:S02]  /*174c0*/  @!P4 STG.E.128 desc[UR44][R12.64+0x80], RZ ;  /* 0x000080ff0c00c986 */ /* 0x0005e4000c101d2c */
.L_x_1020:
[----:B------:R-:W-:Y:S05]  /*174d0*/  BSYNC B1 ;  /* 0x0000000000017941 */ /* 0x000fea0003800000 */
.L_x_1019:
        /* <DEDUP_REMOVED lines=15> */
[----:B0-2---:R-:W-:Y:S01]  /*175d0*/  LEA R12, P1, R4, UR6, 0x1 ;  /* 0x00000006040c7c11 */ /* 0x005fe2000f8208ff */
[----:B------:R-:W-:-:S05]  /*175e0*/  IMAD.IADD R3, R5, 0x1, R3 ;  /* 0x0000000105037824 */ /* 0x000fca00078e0203 */
[----:B------:R-:W-:-:S05]  /*175f0*/  LEA.HI.X R13, R4, UR7, R3, 0x1, P1 ;  /* 0x00000007040d7c11 */ /* 0x000fca00088f0c03 */
[----:B------:R3:W-:Y:S04]  /*17600*/  @!P2 STG.E.128 desc[UR44][R12.64], RZ ;  /* 0x000000ff0c00a986 */ /* 0x0007e8000c101d2c */
[----:B------:R3:W-:Y:S02]  /*17610*/  @!P3 STG.E.128 desc[UR44][R12.64+0x80], RZ ;  /* 0x000080ff0c00b986 */ /* 0x0007e4000c101d2c */
.L_x_1022:
[----:B------:R-:W-:Y:S05]  /*17620*/  BSYNC B1 ;  /* 0x0000000000017941 */ /* 0x000fea0003800000 */
.L_x_1021:
        /* <DEDUP_REMOVED lines=19> */
.L_x_1013:
[----:B------:R-:W-:Y:S05]  /*17760*/  BSYNC B0 ;  /* 0x0000000000007941 */ /* 0x000fea0003800000 */
.L_x_1004:
[----:B------:R-:W-:Y:S02]  /*17770*/  ULDC UR4, c[0x0][0xc14] ;  /* 0x0003050000047ab9 */ /* 0x000fe40000000800 */
[----:B-1----:R-:W-:-:S13]  /*17780*/  ISETP.GE.AND P0, PT, R211, UR4, PT ;  /* 0x00000004d3007c0c */ /* 0x002fda000bf06270 */
[----:B------:R-:W-:Y:S05]  /*17790*/  @!P0 BRA `(.L_x_1023) ;  /* 0xfffffe9400748947 */ /* 0x000fea000383ffff */
[----:B------:R-:W-:Y:S05]  /*177a0*/  EXIT ;  /* 0x000000000000794d */ /* 0x000fea0003800000 */
.L_x_918:
[----:B------:R-:W-:-:S08]  /*177b0*/  NOP ;  /* 0x0000000000007918 */ /* 0x000fd00000000000 */
[----:B--2---:R-:W0:-:S00]  /*177c0*/  USETMAXREG.DEALLOC.CTAPOOL 0x18 ;  /* 0x00000018000079c8 */ /* 0x004e0000080e0500 */
[----:B0-----:R-:W-:Y:S01]  /*177d0*/  LOP3.LUT R0, R0, 0x3, RZ, 0xc0, !PT ;  /* 0x0000000300007812 */ /* 0x001fe200078ec0ff */
[----:B------:R-:W-:Y:S01]  /*177e0*/  IMAD.MOV.U32 R6, RZ, RZ, RZ ;  /* 0x000000ffff067224 */ /* 0x000fe200078e00ff */
[----:B------:R-:W-:-:S04]  /*177f0*/  LOP3.LUT R16, R16, 0xfffffffd, RZ, 0xc0, !PT ;  /* 0xfffffffd10107812 */ /* 0x000fc800078ec0ff */
[----:B------:R-:W0:Y:S02]  /*17800*/  SHFL.IDX PT, R0, R0, RZ, 0x1f ;  /* 0x00001fff00007589 */ /* 0x000e2400000e0000 */
[----:B0-----:R-:W-:-:S13]  /*17810*/  ISETP.NE.AND P0, PT, R0, RZ, PT ;  /* 0x000000ff0000720c */ /* 0x001fda0003f05270 */
[----:B------:R-:W-:Y:S01]  /*17820*/  @P0 LOP3.LUT R16, R16, 0x2, RZ, 0xfc, !PT ;  /* 0x0000000210100812 */ /* 0x000fe200078efcff */
[----:B------:R-:W-:Y:S06]  /*17830*/  @!P0 BRA `(.L_x_1024) ;  /* 0x00000000002c8947 */ /* 0x000fec0003800000 */
[----:B------:R-:W0:Y:S08]  /*17840*/  S2UR UR5, SR_CgaCtaId ;  /* 0x00000000000579c3 */ /* 0x000e300000008800 */
[----:B------:R-:W-:Y:S06]  /*17850*/  BAR.SYNC.DEFER_BLOCKING 0x5, 0x180 ;  /* 0x0146000000007b1d */ /* 0x000fec0000010000 */
[----:B------:R-:W-:-:S02]  /*17860*/  UMOV UR4, 0x400 ;  /* 0x0000040000047882 */ /* 0x000fc40000000000 */
[----:B0-----:R-:W-:-:S09]  /*17870*/  ULEA UR4, UR5, UR4, 0x18 ;  /* 0x0000000405047291 */ /* 0x001fd2000f8ec03f */
[----:B------:R-:W0:Y:S04]  /*17880*/  LDS.128 R4, [UR4+0x288d0] ;  /* 0x0288d004ff047984 */ /* 0x000e280008000c00 */
[----:B0-----:R0:W-:Y:S01]  /*17890*/  STL.64 [R1], R4 ;  /* 0x0000000401007387 */ /* 0x0011e20000100a00 */
[----:B------:R-:W-:-:S03]  /*178a0*/  IMAD.MOV.U32 R0, RZ, RZ, R6 ;  /* 0x000000ffff007224 */ /* 0x000fc600078e0006 */
[----:B------:R0:W-:Y:S02]  /*178b0*/  STL [R1+0xc], R7 ;  /* 0x00000c0701007387 */ /* 0x0001e40000100800 */
[----:B------:R-:W-:Y:S01]  /*178c0*/  R2UR UR38, R0 ;  /* 0x00000000002672ca */ /* 0x000fe200000e0000 */
[----:B------:R-:W-:Y:S06]  /*178d0*/  BAR.ARV 0x4, 0x180 ;  /* 0x0106000000007b1d */ /* 0x000fec0000002000 */
[----:B------:R-:W-:Y:S08]  /*178e0*/  BRA `(.L_x_1025) ;  /* 0x0000000800a47947 */ /* 0x000ff00003800000 */
.L_x_1024:
[----:B------:R-:W0:Y:S01]  /*178f0*/  S2R R0, SR_TID.X ;  /* 0x0000000000007919 */ /* 0x000e220000002100 */
        /* <DEDUP_REMOVED lines=9> */
[----:B------:R-:W-:Y:S01]  /*17990*/  IMAD.MOV.U32 R11, RZ, RZ, RZ ;  /* 0x000000ffff0b7224 */ /* 0x000fe200078e00ff */
        /* <DEDUP_REMOVED lines=9> */
[----:B------:R-:W-:Y:S02]  /*17a30*/  IMAD.IADD R4, R5, 0x1, R4 ;  /* 0x0000000105047824 */ /* 0x000fe400078e0204 */
[----:B------:R-:W-:-:S03]  /*17a40*/  IMAD.MOV.U32 R5, RZ, RZ, RZ ;  /* 0x000000ffff057224 */ /* 0x000fc600078e00ff */
        /* <DEDUP_REMOVED lines=11> */
[----:B-1----:R-:W-:-:S04]  /*17b00*/  IMAD R7, R3, R8, RZ ;  /* 0x0000000803077224 */ /* 0x002fc800078e02ff */
[----:B------:R-:W-:Y:S01]  /*17b10*/  IMAD.MOV.U32 R12, RZ, RZ, R7 ;  /* 0x000000ffff0c7224 */ /* 0x000fe200078e0007 */
[----:B0-----:R-:W-:-:S13]  /*17b20*/  ISETP.GT.AND P6, PT, R7, R4, PT ;  /* 0x000000040700720c */ /* 0x001fda0003fc4270 */
[----:B------:R-:W-:Y:S05]  /*17b30*/  @P6 BRA `(.L_x_1026) ;  /* 0x0000000000986947 */ /* 0x000fea0003800000 */
[----:B------:R-:W0:Y:S01]  /*17b40*/  LDC R9, c[0x0][0xc14] ;  /* 0x00030500ff097b82 */ /* 0x000e220000000800 */
[----:B------:R-:W-:Y:S01]  /*17b50*/  IMAD.MOV.U32 R7, RZ, RZ, R12 ;  /* 0x000000ffff077224 */ /* 0x000fe200078e000c */
[----:B------:R-:W-:Y:S01]  /*17b60*/  ULDC UR4, c[0x0][0xc14] ;  /* 0x0003050000047ab9 */ /* 0x000fe20000000800 */
[----:B------:R-:W-:-:S07]  /*17b70*/  IMAD.MOV.U32 R11, RZ, RZ, RZ ;  /* 0x000000ffff0b7224 */ /* 0x000fce00078e00ff */
.L_x_1030:
[----:B------:R-:W-:Y:S01]  /*17b80*/  VIADD R11, R11, 0x1f ;  /* 0x0000001f0b0b7836 */ /* 0x000fe20000000000 */
[----:B0-----:R0:W-:Y:S04]  /*17b90*/  STL [R1+0xc], R9 ;  /* 0x00000c0901007387 */ /* 0x0011e80000100800 */
[----:B------:R-:W-:-:S13]  /*17ba0*/  ISETP.GE.AND P6, PT, R11, UR4, PT ;  /* 0x000000040b007c0c */ /* 0x000fda000bfc6270 */
[----:B------:R-:W-:Y:S05]  /*17bb0*/  @P6 BRA `(.L_x_1027) ;  /* 0x0000000400b86947 */ /* 0x000fea0003800000 */
[----:B------:R-:W-:Y:S01]  /*17bc0*/  IMAD.IADD R13, R0, 0x1, R11 ;  /* 0x00000001000d7824 */ /* 0x000fe200078e020b */
[----:B------:R-:W-:Y:S01]  /*17bd0*/  BSSY B0, `(.L_x_1028) ;  /* 0x0000007000007945 */ /* 0x000fe20003800000 */
[----:B------:R-:W-:-:S03]  /*17be0*/  IMAD.MOV.U32 R6, RZ, RZ, RZ ;  /* 0x000000ffff067224 */ /* 0x000fc600078e00ff */
[----:B------:R-:W-:-:S13]  /*17bf0*/  ISETP.GE.OR P6, PT, R13, UR4, !P0 ;  /* 0x000000040d007c0c */ /* 0x000fda000c7c6670 */
[----:B------:R-:W-:Y:S05]  /*17c00*/  @P6 BRA `(.L_x_1029) ;  /* 0x00000000000c6947 */ /* 0x000fea0003800000 */
[----:B------:R-:W1:Y:S02]  /*17c10*/  LDC.64 R2, c[0x0][0xc58] ;  /* 0x00031600ff027b82 */ /* 0x000e640000000a00 */
[----:B-1----:R-:W-:-:S05]  /*17c20*/  IMAD.WIDE R2, R13, 0x4, R2 ;  /* 0x000000040d027825 */ /* 0x002fca00078e0202 */
[----:B------:R1:W5:Y:S02]  /*17c30*/  LDG.E R6, desc[UR44][R2.64] ;  /* 0x0000002c02067981 */ /* 0x000364000c1e1900 */
.L_x_1029:
[----:B------:R-:W-:Y:S05]  /*17c40*/  BSYNC B0 ;  /* 0x0000000000007941 */ /* 0x000fea0003800000 */
.L_x_1028:
[----:B-1---5:R-:W1:Y:S02]  /*17c50*/  SHFL.UP PT, R2, R6, 0x1, RZ ;  /* 0x0420000006027989 */ /* 0x022e6400000e00ff */
[----:B-1----:R-:W-:-:S05]  /*17c60*/  SEL R3, R2, RZ, P1 ;  /* 0x000000ff02037207 */ /* 0x002fca0000800000 */
[----:B------:R-:W-:-:S05]  /*17c70*/  IMAD.IADD R3, R6, 0x1, R3 ;  /* 0x0000000106037824 */ /* 0x000fca00078e0203 */
[----:B------:R-:W1:Y:S02]  /*17c80*/  SHFL.UP PT, R2, R3, 0x2, RZ ;  /* 0x0440000003027989 */ /* 0x000e6400000e00ff */
        /* <DEDUP_REMOVED lines=9> */
[----:B-1----:R-:W-:Y:S02]  /*17d20*/  SEL R15, R8, RZ, P5 ;  /* 0x000000ff080f7207 */ /* 0x002fe40002800000 */
[----:B------:R-:W1:Y:S03]  /*17d30*/  LDC R8, c[0x0][0xc10] ;  /* 0x00030400ff087b82 */ /* 0x000e660000000800 */
[----:B------:R-:W-:-:S05]  /*17d40*/  IMAD.IADD R10, R10, 0x1, R15 ;  /* 0x000000010a0a7824 */ /* 0x000fca00078e020f */
[----:B------:R-:W1:Y:S02]  /*17d50*/  SHFL.IDX PT, R3, R10, 0x1f, 0x1f ;  /* 0x03e01f000a037f89 */ /* 0x000e6400000e0000 */
[----:B-1----:R-:W-:-:S04]  /*17d60*/  IMAD R12, R3, R8, RZ ;  /* 0x00000008030c7224 */ /* 0x002fc800078e02ff */
[----:B------:R-:W-:-:S05]  /*17d70*/  IMAD.IADD R7, R12, 0x1, R7 ;  /* 0x000000010c077824 */ /* 0x000fca00078e0207 */
[----:B------:R-:W-:-:S13]  /*17d80*/  ISETP.GT.AND P6, PT, R7, R4, PT ;  /* 0x000000040700720c */ /* 0x000fda0003fc4270 */
[----:B------:R-:W-:Y:S05]  /*17d90*/  @!P6 BRA `(.L_x_1030) ;  /* 0xfffffffc0078e947 */ /* 0x000fea000383ffff */
.L_x_1026:
[----:B0-----:R-:W-:-:S04]  /*17da0*/  IMAD.IADD R9, R7, 0x1, -R12 ;  /* 0x0000000107097824 */ /* 0x001fc800078e0a0c */
[----:B------:R-:W-:-:S05]  /*17db0*/  IMAD R3, R10, R8, R9 ;  /* 0x000000080a037224 */ /* 0x000fca00078e0209 */
[----:B------:R-:W-:Y:S02]  /*17dc0*/  ISETP.GT.AND P0, PT, R3, R4, PT ;  /* 0x000000040300720c */ /* 0x000fe40003f04270 */
[----:B------:R-:W0:Y:S11]  /*17dd0*/  LDC.64 R2, c[0x0][0xc68] ;  /* 0x00031a00ff027b82 */ /* 0x000e360000000a00 */
[----:B------:R-:W-:-:S04]  /*17de0*/  VOTE.ANY R12, PT, !P0 ;  /* 0x00000000000c7806 */ /* 0x000fc800040e0100 */
[----:B------:R-:W1:Y:S02]  /*17df0*/  POPC R7, R12 ;  /* 0x0000000c00077309 */ /* 0x000e640000000000 */
[----:B-1----:R-:W-:-:S04]  /*17e00*/  IMAD.IADD R11, R7, 0x1, R11 ;  /* 0x00000001070b7824 */ /* 0x002fc800078e020b */
[----:B0-----:R-:W-:Y:S01]  /*17e10*/  IMAD.WIDE R2, R11, 0x4, R2 ;  /* 0x000000040b027825 */ /* 0x001fe200078e0202 */
[----:B------:R-:W0:Y:S04]  /*17e20*/  SHFL.IDX PT, R6, R6, R7, 0x1f ;  /* 0x00001f0706067589 */ /* 0x000e2800000e0000 */
[----:B------:R-:W0:Y:S04]  /*17e30*/  LDG.E R13, desc[UR44][R2.64] ;  /* 0x0000002c020d7981 */ /* 0x000e28000c1e1900 */
[----:B------:R0:W-:Y:S01]  /*17e40*/  STL [R1+0xc], R11 ;  /* 0x00000c0b01007387 */ /* 0x0001e20000100800 */
[----:B------:R-:W-:Y:S01]  /*17e50*/  ISETP.NE.AND P0, PT, R12, RZ, PT ;  /* 0x000000ff0c00720c */ /* 0x000fe20003f05270 */
[----:B0-----:R-:W-:-:S05]  /*17e60*/  IMAD R11, R6, R13, RZ ;  /* 0x0000000d060b7224 */ /* 0x001fca00078e02ff */
[----:B------:R-:W-:-:S04]  /*17e70*/  IABS R14, R11 ;  /* 0x0000000b000e7213 */ /* 0x000fc80000000000 */
[----:B------:R-:W0:Y:S08]  /*17e80*/  I2F.RP R15, R14 ;  /* 0x0000000e000f7306 */ /* 0x000e300000209400 */
[----:B0-----:R-:W0:Y:S02]  /*17e90*/  MUFU.RCP R15, R15 ;  /* 0x0000000f000f7308 */ /* 0x001e240000001000 */
[----:B0-----:R-:W-:-:S06]  /*17ea0*/  VIADD R17, R15, 0xffffffe ;  /* 0x0ffffffe0f117836 */ /* 0x001fcc0000000000 */
[----:B------:R0:W1:Y:S01]  /*17eb0*/  F2I.FTZ.U32.TRUNC.NTZ R3, R17 ;  /* 0x0000001100037305 */ /* 0x000062000021f000 */
[----:B------:R-:W-:Y:S05]  /*17ec0*/  @!P0 BRA `(.L_x_1031) ;  /* 0x0000000000088947 */ /* 0x000fea0003800000 */
[----:B------:R-:W-:-:S06]  /*17ed0*/  VIADD R5, R7, 0xffffffff ;  /* 0xffffffff07057836 */ /* 0x000fcc0000000000 */
[----:B------:R2:W3:Y:S02]  /*17ee0*/  SHFL.IDX PT, R5, R10, R5, 0x1f ;  /* 0x00001f050a057589 */ /* 0x0004e400000e0000 */
.L_x_1031:
[----:B-1----:R-:W-:Y:S02]  /*17ef0*/  IMAD.MOV R7, RZ, RZ, -R3 ;  /* 0x000000ffff077224 */ /* 0x002fe400078e0a03 */
[----:B---3--:R-:W-:Y:S02]  /*17f00*/  IMAD R9, R5, R8, R9 ;  /* 0x0000000805097224 */ /* 0x008fe400078e0209 */
[----:B------:R-:W-:Y:S02]  /*17f10*/  IMAD R5, R7, R14, RZ ;  /* 0x0000000e07057224 */ /* 0x000fe400078e02ff */
[----:B------:R-:W-:Y:S01]  /*17f20*/  IMAD.MOV.U32 R2, RZ, RZ, RZ ;  /* 0x000000ffff027224 */ /* 0x000fe200078e00ff */
[----:B------:R1:W-:Y:S03]  /*17f30*/  STL [R1], R9 ;  /* 0x0000000901007387 */ /* 0x0003e60000100800 */
[----:B------:R-:W-:Y:S01]  /*17f40*/  IMAD.HI.U32 R3, R3, R5, R2 ;  /* 0x0000000503037227 */ /* 0x000fe200078e0002 */
[----:B------:R-:W-:-:S03]  /*17f50*/  IABS R5, R11 ;  /* 0x0000000b00057213 */ /* 0x000fc60000000000 */
[----:B------:R-:W-:Y:S02]  /*17f60*/  IMAD.IADD R2, R4, 0x1, -R9 ;  /* 0x0000000104027824 */ /* 0x000fe400078e0a09 */
[----:B------:R-:W-:-:S03]  /*17f70*/  IMAD.MOV R5, RZ, RZ, -R5 ;  /* 0x000000ffff057224 */ /* 0x000fc600078e0a05 */
[----:B------:R-:W-:-:S05]  /*17f80*/  IABS R4, R2 ;  /* 0x0000000200047213 */ /* 0x000fca0000000000 */
[----:B--2---:R-:W-:-:S04]  /*17f90*/  IMAD.HI.U32 R10, R3, R4, RZ ;  /* 0x00000004030a7227 */ /* 0x004fc800078e00ff */
        /* <DEDUP_REMOVED lines=10> */
[----:B------:R-:W-:-:S05]  /*18040*/  @!P1 LOP3.LUT R10, RZ, R11, RZ, 0x33, !PT ;  /* 0x0000000bff0a9212 */ /* 0x000fca00078e33ff */
[----:B------:R-:W-:Y:S02]  /*18050*/  IMAD R4, R13, R10, RZ ;  /* 0x0000000a0d047224 */ /* 0x000fe400078e02ff */
[----:B------:R-:W-:Y:S02]  /*18060*/  IMAD.MOV R10, RZ, RZ, -R10 ;  /* 0x000000ffff0a7224 */ /* 0x000fe400078e0a0a */
[----:B------:R-:W-:Y:S02]  /*18070*/  IMAD.MOV R3, RZ, RZ, -R4 ;  /* 0x000000ffff037224 */ /* 0x000fe400078e0a04 */
[----:B------:R-:W-:-:S03]  /*18080*/  IMAD R11, R11, R10, R2 ;  /* 0x0000000a0b0b7224 */ /* 0x000fc600078e0202 */
[----:B------:R-:W-:-:S04]  /*18090*/  VIADDMNMX R8, R3, R8, R13, PT ;  /* 0x0000000803087246 */ /* 0x000fc8000380010d */
[----:B------:R-:W-:-:S04]  /*180a0*/  IABS R5, R8 ;  /* 0x0000000800057213 */ /* 0x000fc80000000000 */
[----:B------:R-:W2:Y:S08]  /*180b0*/  I2F.RP R7, R5 ;  /* 0x0000000500077306 */ /* 0x000eb00000209400 */
[----:B--2---:R-:W2:Y:S02]  /*180c0*/  MUFU.RCP R7, R7 ;  /* 0x0000000700077308 */ /* 0x004ea40000001000 */
[----:B--2---:R-:W-:Y:S01]  /*180d0*/  VIADD R3, R7, 0xffffffe ;  /* 0x0ffffffe07037836 */ /* 0x004fe20000000000 */
[----:B------:R-:W-:-:S05]  /*180e0*/  IABS R7, R11 ;  /* 0x0000000b00077213 */ /* 0x000fca0000000000 */
[----:B------:R-:W2:Y:S02]  /*180f0*/  F2I.FTZ.U32.TRUNC.NTZ R3, R3 ;  /* 0x0000000300037305 */ /* 0x000ea4000021f000 */
[----:B--2---:R-:W-:-:S04]  /*18100*/  IMAD.MOV R2, RZ, RZ, -R3 ;  /* 0x000000ffff027224 */ /* 0x004fc800078e0a03 */
[----:B-1----:R-:W-:Y:S02]  /*18110*/  IMAD R9, R2, R5, RZ ;  /* 0x0000000502097224 */ /* 0x002fe400078e02ff */
[----:B------:R-:W-:-:S04]  /*18120*/  IMAD.MOV.U32 R2, RZ, RZ, RZ ;  /* 0x000000ffff027224 */ /* 0x000fc800078e00ff */
[----:B------:R-:W-:Y:S01]  /*18130*/  IMAD.HI.U32 R2, R3, R9, R2 ;  /* 0x0000000903027227 */ /* 0x000fe200078e0002 */
[-C--:B------:R-:W-:Y:S02]  /*18140*/  IABS R9, R8.reuse ;  /* 0x0000000800097213 */ /* 0x080fe40000000000 */
[C---:B------:R-:W-:Y:S01]  /*18150*/  LOP3.LUT R3, R11.reuse, R8, RZ, 0x3c, !PT ;  /* 0x000000080b037212 */ /* 0x040fe200078e3cff */
[----:B------:R-:W-:Y:S02]  /*18160*/  IMAD.IADD R11, R11, 0x1, R4 ;  /* 0x000000010b0b7824 */ /* 0x000fe400078e0204 */
[----:B------:R-:W-:Y:S01]  /*18170*/  IMAD.MOV R10, RZ, RZ, -R9 ;  /* 0x000000ffff0a7224 */ /* 0x000fe200078e0a09 */
[----:B------:R-:W-:Y:S01]  /*18180*/  ISETP.GE.AND P2, PT, R3, RZ, PT ;  /* 0x000000ff0300720c */ /* 0x000fe20003f46270 */
[----:B------:R-:W-:-:S04]  /*18190*/  IMAD.HI.U32 R2, R2, R7, RZ ;  /* 0x0000000702027227 */ /* 0x000fc800078e00ff */
[----:B------:R-:W-:-:S05]  /*181a0*/  IMAD R10, R2, R10, R7 ;  /* 0x0000000a020a7224 */ /* 0x000fca00078e0207 */
[----:B------:R-:W-:-:S13]  /*181b0*/  ISETP.GT.U32.AND P1, PT, R5, R10, PT ;  /* 0x0000000a0500720c */ /* 0x000fda0003f24070 */
[----:B------:R-:W-:Y:S02]  /*181c0*/  @!P1 IMAD.IADD R10, R10, 0x1, -R5 ;  /* 0x000000010a0a9824 */ /* 0x000fe400078e0a05 */
[----:B------:R-:W-:Y:S01]  /*181d0*/  @!P1 VIADD R2, R2, 0x1 ;  /* 0x0000000102029836 */ /* 0x000fe20000000000 */
[----:B------:R-:W-:Y:S02]  /*181e0*/  ISETP.NE.AND P1, PT, R8, RZ, PT ;  /* 0x000000ff0800720c */ /* 0x000fe40003f25270 */
[----:B------:R-:W-:-:S13]  /*181f0*/  ISETP.GE.U32.AND P0, PT, R10, R5, PT ;  /* 0x000000050a00720c */ /* 0x000fda0003f06070 */
[----:B------:R-:W-:-:S04]  /*18200*/  @P0 VIADD R2, R2, 0x1 ;  /* 0x0000000102020836 */ /* 0x000fc80000000000 */
[----:B------:R-:W-:Y:S01]  /*18210*/  @!P2 IMAD.MOV R2, RZ, RZ, -R2 ;  /* 0x000000ffff02a224 */ /* 0x000fe200078e0a02 */
[----:B------:R-:W-:Y:S01]  /*18220*/  @!P1 LOP3.LUT R2, RZ, R8, RZ, 0x33, !PT ;  /* 0x00000008ff029212 */ /* 0x000fe200078e33ff */
[----:B------:R-:W-:-:S03]  /*18230*/  IMAD.MOV R8, RZ, RZ, -R8 ;  /* 0x000000ffff087224 */ /* 0x000fc600078e0a08 */
[----:B------:R-:W-:Y:S01]  /*18240*/  LOP3.LUT R3, RZ, R2, RZ, 0x33, !PT ;  /* 0x00000002ff037212 */ /* 0x000fe200078e33ff */
[----:B------:R-:W-:-:S04]  /*18250*/  IMAD R11, R2, R8, R11 ;  /* 0x00000008020b7224 */ /* 0x000fc800078e020b */
[----:B------:R-:W-:Y:S01]  /*18260*/  IMAD.IADD R2, R6, 0x1, R3 ;  /* 0x0000000106027824 */ /* 0x000fe200078e0203 */
[----:B------:R-:W-:-:S04]  /*18270*/  R2UR UR38, R11 ;  /* 0x000000000b2672ca */ /* 0x000fc800000e0000 */
[----:B------:R2:W-:Y:S01]  /*18280*/  STL [R1+0x4], R2 ;  /* 0x0000040201007387 */ /* 0x0005e20000100800 */
[----:B------:R-:W-:Y:S10]  /*18290*/  BRA `(.L_x_1032) ;  /* 0x00000000000c7947 */ /* 0x000ff40003800000 */
.L_x_1027:
[----:B------:R1:W-:Y:S01]  /*182a0*/  STL [R1], R4 ;  /* 0x0000000401007387 */ /* 0x0003e20000100800 */
[----:B------:R-:W-:-:S03]  /*182b0*/  UMOV UR38, URZ ;  /* 0x0000003f00267c82 */ /* 0x000fc60008000000 */
[----:B------:R1:W-:Y:S02]  /*182c0*/  STL [R1+0x4], RZ ;  /* 0x000004ff01007387 */ /* 0x0003e40000100800 */
.L_x_1032:
[----:B-1----:R-:W3:Y:S04]  /*182d0*/  LDL R4, [R1] ;  /* 0x0000000001047983 */ /* 0x002ee80000100800 */
[----:B------:R-:W3:Y:S04]  /*182e0*/  LDL R5, [R1+0x4] ;  /* 0x0000040001057983 */ /* 0x000ee80000100800 */
[----:B------:R-:W3:Y:S01]  /*182f0*/  LDL R7, [R1+0xc] ;  /* 0x00000c0001077983 */ /* 0x000ee20000100800 */
[----:B------:R-:W-:Y:S01]  /*18300*/  ISETP.NE.AND P0, PT, R0, RZ, PT ;  /* 0x000000ff0000720c */ /* 0x000fe20003f05270 */
[----:B--2---:R-:W-:-:S12]  /*18310*/  IMAD.U32 R2, RZ, RZ, UR38 ;  /* 0x00000026ff027e24 */ /* 0x004fd8000f8e00ff */
[----:B------:R-:W1:Y:S01]  /*18320*/  @!P0 S2R R3, SR_CgaCtaId ;  /* 0x0000000000038919 */ /* 0x000e620000008800 */
[----:B------:R-:W-:Y:S01]  /*18330*/  @!P0 MOV R0, 0x400 ;  /* 0x0000040000008802 */ /* 0x000fe20000000f00 */
[----:B------:R-:W-:-:S03]  /*18340*/  @!P0 IMAD.MOV.U32 R6, RZ, RZ, R2 ;  /* 0x000000ffff068224 */ /* 0x000fc600078e0002 */
[----:B-1----:R-:W-:-:S05]  /*18350*/  @!P0 LEA R0, R3, R0, 0x18 ;  /* 0x0000000003008211 */ /* 0x002fca00078ec0ff */
[----:B---3--:R1:W-:Y:S01]  /*18360*/  @!P0 STS.128 [R0+0x288d0], R4 ;  /* 0x0288d00400008388 */ /* 0x0083e20000000c00 */
[----:B------:R-:W-:Y:S06]  /*18370*/  BAR.ARV 0x5, 0x180 ;  /* 0x0146000000007b1d */ /* 0x000fec0000002000 */
.L_x_1025:
[----:B-1----:R-:W2:Y:S01]  /*18380*/  LDL R0, [R1+0xc] ;  /* 0x00000c0001007983 */ /* 0x002ea20000100800 */
        /* <DEDUP_REMOVED lines=8> */
[----:B-1----:R-:W0:Y:S01]  /*18410*/  S2R R0, SR_TID.X ;  /* 0x0000000000007919 */ /* 0x002e220000002100 */
[----:B------:R-:W1:Y:S01]  /*18420*/  S2R R8, SR_TID.X ;  /* 0x0000000000087919 */ /* 0x000e620000002100 */
[----:B0-----:R-:W-:Y:S01]  /*18430*/  LOP3.LUT R2, R0, 0x7f, RZ, 0xc0, !PT ;  /* 0x0000007f00027812 */ /* 0x001fe200078ec0ff */
[C---:B-1----:R-:W-:Y:S02]  /*18440*/  IMAD.SHL.U32 R0, R8.reuse, 0x80, RZ ;  /* 0x0000008008007824 */ /* 0x042fe400078e00ff */
        /* <DEDUP_REMOVED lines=18> */
[----:B0-----:R-:W-:Y:S02]  /*18570*/  IMAD.MOV.U32 R2, RZ, RZ, 0x20 ;  /* 0x00000020ff027424 */ /* 0x001fe400078e00ff */
[----:B-1----:R-:W-:-:S05]  /*18580*/  IMAD.MOV.U32 R0, RZ, RZ, 0x40 ;  /* 0x00000040ff007424 */ /* 0x002fca00078e00ff */
[----:B------:R-:W-:Y:S02]  /*18590*/  SEL R4, R0, 0xffffffc0, !P0 ;  /* 0xffffffc000047807 */ /* 0x000fe40004000000 */
[----:B------:R-:W-:Y:S01]  /*185a0*/  SEL R0, R2, 0xffffffe0, !P0 ;  /* 0xffffffe002007807 */ /* 0x000fe20004000000 */
[----:B------:R-:W-:Y:S01]  /*185b0*/  IMAD.MOV.U32 R0, RZ, RZ, 0x1 ;  /* 0x00000001ff007424 */ /* 0x000fe200078e00ff */
[----:B------:R-:W-:Y:S01]  /*185c0*/  ULDC UR41, c[0x0][0xc] ;  /* 0x0000030000297ab9 */ /* 0x000fe20000000800 */
[----:B------:R-:W-:Y:S01]  /*185d0*/  ULDC.64 UR42, c[0x0][0x198] ;  /* 0x00006600002a7ab9 */ /* 0x000fe20000000a00 */
[C---:B--2---:R-:W-:Y:S02]  /*185e0*/  LOP3.LUT R3, R7.reuse, 0x1, RZ, 0xfc, !PT ;  /* 0x0000000107037812 */ /* 0x044fe400078efcff */
[----:B------:R-:W-:-:S03]  /*185f0*/  LOP3.LUT R2, R7, 0x2, RZ, 0xfc, !PT ;  /* 0x0000000207027812 */ /* 0x000fc600078efcff */
[----:B------:R0:W-:Y:S04]  /*18600*/  STL [R1+0x34], R3 ;  /* 0x0000340301007387 */ /* 0x0001e80000100800 */
[----:B------:R0:W-:Y:S04]  /*18610*/  STL [R1+0x28], R2 ;  /* 0x0000280201007387 */ /* 0x0001e80000100800 */
[----:B------:R0:W-:Y:S04]  /*18620*/  STL [R1+0x30], RZ ;  /* 0x000030ff01007387 */ /* 0x0001e80000100800 */
[----:B------:R0:W-:Y:S04]  /*18630*/  STL [R1+0x14], R0 ;  /* 0x0000140001007387 */ /* 0x0001e80000100800 */
[----:B------:R0:W-:Y:S02]  /*18640*/  STL [R1+0x10], RZ ;  /* 0x000010ff01007387 */ /* 0x0001e40000100800 */
.L_x_1099:
[----:B------:R-:W2:Y:S01]  /*18650*/  LDL R12, [R1+0xc] ;  /* 0x00000c00010c7983 */ /* 0x000ea20000100800 */
[----:B0-----:R-:W0:Y:S01]  /*18660*/  LDC.64 R2, c[0x0][0xa28] ;  /* 0x00028a00ff027b82 */ /* 0x001e220000000a00 */
[----:B------:R-:W-:Y:S01]  /*18670*/  CS2R R8, SRZ ;  /* 0x0000000000087805 */ /* 0x000fe2000001ff00 */
[----:B------:R-:W-:Y:S01]  /*18680*/  ULDC.64 UR4, c[0x0][0xa00] ;  /* 0x0002800000047ab9 */ /* 0x000fe20000000a00 */
[----:B------:R-:W-:-:S05]  /*18690*/  ULDC.64 UR6, c[0x0][0xa08] ;  /* 0x0002820000067ab9 */ /* 0x000fca0000000a00 */
[----:B-1-3--:R-:W1:Y:S08]  /*186a0*/  LDC.64 R6, c[0x0][0xa00] ;  /* 0x00028000ff067b82 */ /* 0x00ae700000000a00 */
[----:B------:R-:W3:Y:S01]  /*186b0*/  LDC.64 R10, c[0x0][0xa08] ;  /* 0x00028200ff0a7b82 */ /* 0x000ee20000000a00 */
[----:B0-----:R-:W-:-:S04]  /*186c0*/  ISETP.NE.U32.AND P0, PT, R2, RZ, PT ;  /* 0x000000ff0200720c */ /* 0x001fc80003f05070 */
[----:B------:R-:W-:-:S03]  /*186d0*/  ISETP.NE.AND.EX P0, PT, R3, RZ, PT, P0 ;  /* 0x000000ff0300720c */ /* 0x000fc60003f05300 */
[----:B------:R-:W0:Y:S10]  /*186e0*/  LDC.64 R2, c[0x0][0xa18] ;  /* 0x00028600ff027b82 */ /* 0x000e340000000a00 */
[----:B------:R-:W2:Y:S01]  /*186f0*/  @P0 LDC.64 R4, c[0x0][0xa28] ;  /* 0x00028a00ff040b82 */ /* 0x000ea20000000a00 */
[----:B------:R-:W-:-:S02]  /*18700*/  ISETP.NE.U32.AND P2, PT, RZ, UR6, PT ;  /* 0x00000006ff007c0c */ /* 0x000fc4000bf45070 */
[----:B0-----:R-:W-:Y:S01]  /*18710*/  ISETP.NE.U32.AND P1, PT, R2, RZ, PT ;  /* 0x000000ff0200720c */ /* 0x001fe20003f25070 */
[----:B------:R-:W-:Y:S02]  /*18720*/  IMAD.MOV.U32 R19, RZ, RZ, RZ ;  /* 0x000000ffff137224 */ /* 0x000fe400078e00ff */
[----:B--2---:R-:W-:-:S05]  /*18730*/  @P0 IMAD.WIDE R4, R12, 0x4, R4 ;  /* 0x000000040c040825 */ /* 0x004fca00078e0204 */
[----:B------:R3:W5:Y:S01]  /*18740*/  @P0 LDG.E R8, desc[UR44][R4.64] ;  /* 0x0000002c04080981 */ /* 0x000762000c1e1900 */
[----:B------:R-:W-:Y:S01]  /*18750*/  ISETP.NE.AND.EX P0, PT, R3, RZ, PT, P1 ;  /* 0x000000ff0300720c */ /* 0x000fe20003f05310 */
[C---:B-1----:R-:W-:Y:S01]  /*18760*/  IMAD.WIDE R6, R12.reuse, 0x4, R6 ;  /* 0x000000040c067825 */ /* 0x042fe200078e0206 */
[----:B------:R-:W-:Y:S01]  /*18770*/  ISETP.NE.U32.AND P1, PT, RZ, UR4, PT ;  /* 0x00000004ff007c0c */ /* 0x000fe2000bf25070 */
[----:B------:R-:W0:Y:S03]  /*18780*/  LDC R0, c[0x0][0x288] ;  /* 0x0000a200ff007b82 */ /* 0x000e260000000800 */
[----:B------:R-:W-:Y:S02]  /*18790*/  ISETP.NE.AND.EX P3, PT, RZ, UR5, PT, P1 ;  /* 0x00000005ff007c0c */ /* 0x000fe4000bf65310 */
[----:B------:R-:W-:Y:S01]  /*187a0*/  ISETP.NE.AND.EX P1, PT, RZ, UR7, PT, P2 ;  /* 0x00000007ff007c0c */ /* 0x000fe2000bf25320 */
[----:B---3--:R-:W-:-:S04]  /*187b0*/  IMAD.WIDE R4, R12, 0x4, R10 ;  /* 0x000000040c047825 */ /* 0x008fc800078e020a */
[----:B------:R-:W1:Y:S06]  /*187c0*/  @P0 LDC.64 R2, c[0x0][0xa18] ;  /* 0x00028600ff020b82 */ /* 0x000e6c0000000a00 */
[----:B------:R-:W5:Y:S04]  /*187d0*/  @P3 LDG.E R19, desc[UR44][R6.64] ;  /* 0x0000002c06133981 */ /* 0x000f68000c1e1900 */
[----:B------:R-:W5:Y:S01]  /*187e0*/  @P1 LDG.E R9, desc[UR44][R4.64] ;  /* 0x0000002c04091981 */ /* 0x000f62000c1e1900 */
[----:B-1----:R-:W-:-:S05]  /*187f0*/  @P0 IMAD.WIDE R2, R12, 0x4, R2 ;  /* 0x000000040c020825 */ /* 0x002fca00078e0202 */
[----:B0-----:R0:W5:Y:S02]  /*18800*/  @P0 LDG.E R0, desc[UR44][R2.64] ;  /* 0x0000002c02000981 */ /* 0x001164000c1e1900 */
[----:B0-----:R-:W0:Y:S02]  /*18810*/  LDC.64 R2, c[0x0][0x3f8] ;  /* 0x0000fe00ff027b82 */ /* 0x001e240000000a00 */
[----:B0-----:R-:W-:-:S06]  /*18820*/  ISETP.NE.U32.AND P2, PT, R2, RZ, PT ;  /* 0x000000ff0200720c */ /* 0x001fcc0003f45070 */
[----:B------:R-:W0:Y:S01]  /*18830*/  LDC R2, c[0x0][0x404] ;  /* 0x00010100ff027b82 */ /* 0x000e220000000800 */
[----:B------:R-:W-:-:S07]  /*18840*/  ISETP.NE.AND.EX P2, PT, R3, RZ, PT, P2 ;  /* 0x000000ff0300720c */ /* 0x000fce0003f45320 */
[----:B------:R-:W1:Y:S01]  /*18850*/  LDC R3, c[0x0][0x2e0] ;  /* 0x0000b800ff037b82 */ /* 0x000e620000000800 */
[----:B------:R-:W-:Y:S05]  /*18860*/  @P0 BRA `(.L_x_1034) ;  /* 0x0000000000100947 */ /* 0x000fea0003800000 */
[----:B------:R-:W-:Y:S05]  /*18870*/  @!P3 BRA `(.L_x_1034) ;  /* 0x00000000000cb947 */ /* 0x000fea0003800000 */
[----:B-----5:R-:W2:Y:S04]  /*18880*/  LDG.E R0, desc[UR44][R6.64] ;  /* 0x0000002c06007981 */ /* 0x020ea8000c1e1900 */
[----:B------:R-:W2:Y:S02]  /*18890*/  LDG.E R6, desc[UR44][R6.64+0x4] ;  /* 0x0000042c06067981 */ /* 0x000ea4000c1e1900 */
[----:B--2---:R-:W-:-:S07]  /*188a0*/  IMAD.IADD R0, R6, 0x1, -R0 ;  /* 0x0000000106007824 */ /* 0x004fce00078e0a00 */
.L_x_1034:
[----:B0-----:R-:W-:Y:S01]  /*188b0*/  SEL R2, R2, 0x1, P2 ;  /* 0x0000000102027807 */ /* 0x001fe20001000000 */
[----:B------:R-:W-:Y:S02]  /*188c0*/  ULDC.64 UR4, c[0x0][0xa20] ;  /* 0x0002880000047ab9 */ /* 0x000fe40000000a00 */
[----:B------:R-:W-:Y:S02]  /*188d0*/  ISETP.NE.U32.AND P0, PT, RZ, UR4, PT ;  /* 0x00000004ff007c0c */ /* 0x000fe4000bf05070 */
[----:B-1----:R-:W-:Y:S02]  /*188e0*/  IMAD R2, R2, R3, RZ ;  /* 0x0000000302027224 */ /* 0x002fe400078e02ff */
[----:B-----5:R-:W-:Y:S01]  /*188f0*/  IMAD.IADD R3, R9, 0x1, R8 ;  /* 0x0000000109037824 */ /* 0x020fe200078e0208 */
[----:B------:R-:W-:-:S04]  /*18900*/  ISETP.NE.AND.EX P0, PT, RZ, UR5, PT, P0 ;  /* 0x00000005ff007c0c */ /* 0x000fc8000bf05300 */
[----:B------:R0:W-:Y:S09]  /*18910*/  STL [R1+0x1c], R3 ;  /* 0x00001c0301007387 */ /* 0x0001f20000100800 */
[----:B------:R-:W-:Y:S05]  /*18920*/  @!P0 BRA `(.L_x_1035) ;  /* 0x0000000000108947 */ /* 0x000fea0003800000 */
[----:B0-----:R-:W0:Y:S02]  /*18930*/  LDC.64 R2, c[0x0][0xa20] ;  /* 0x00028800ff027b82 */ /* 0x001e240000000a00 */
[----:B0-----:R-:W-:-:S06]  /*18940*/  IMAD.WIDE R2, R12, 0x4, R2 ;  /* 0x000000040c027825 */ /* 0x001fcc00078e0202 */
[----:B------:R1:W5:Y:S01]  /*18950*/  LDG.E R2, desc[UR44][R2.64] ;  /* 0x0000002c02027981 */ /* 0x000362000c1e1900 */
[----:B------:R-:W-:Y:S05]  /*18960*/  BRA `(.L_x_1036) ;  /* 0x0000000000107947 */ /* 0x000fea0003800000 */
.L_x_1035:
[----:B------:R-:W-:Y:S05]  /*18970*/  @!P1 BRA `(.L_x_1036) ;  /* 0x00000000000c9947 */ /* 0x000fea0003800000 */
[----:B------:R-:W2:Y:S04]  /*18980*/  LDG.E R2, desc[UR44][R4.64] ;  /* 0x0000002c04027981 */ /* 0x000ea8000c1e1900 */
[----:B------:R-:W2:Y:S02]  /*18990*/  LDG.E R4, desc[UR44][R4.64+0x4] ;  /* 0x0000042c04047981 */ /* 0x000ea4000c1e1900 */
[----:B--2---:R-:W-:-:S07]  /*189a0*/  IMAD.IADD R2, R4, 0x1, -R2 ;  /* 0x0000000104027824 */ /* 0x004fce00078e0a02 */
.L_x_1036:
[----:B------:R-:W2:Y:S01]  /*189b0*/  LDL R9, [R1+0x4] ;  /* 0x0000040001097983 */ /* 0x000ea20000100800 */
[----:B-----5:R-:W-:Y:S02]  /*189c0*/  IMAD.IADD R8, R2, 0x1, -R8 ;  /* 0x0000000102087824 */ /* 0x020fe400078e0a08 */
[----:B01----:R-:W0:Y:S02]  /*189d0*/  LDC.64 R2, c[0x0][0x9e0] ;  /* 0x00027800ff027b82 */ /* 0x003e240000000a00 */
[----:B0-----:R-:W-:Y:S02]  /*189e0*/  ISETP.GE.AND P1, PT, R3, 0x1, PT ;  /* 0x000000010300780c */ /* 0x001fe40003f26270 */
[----:B--2---:R-:W-:-:S04]  /*189f0*/  LEA R6, R9, 0x80, 0x7 ;  /* 0x0000008009067811 */ /* 0x004fc800078e38ff */
[----:B------:R-:W-:-:S05]  /*18a00*/  IADD3 R6, R8, R6, -R0 ;  /* 0x0000000608067210 */ /* 0x000fca0007ffe800 */
[----:B------:R-:W-:Y:S02]  /*18a10*/  IMAD.IADD R2, R6, 0x1, R2 ;  /* 0x0000000106027824 */ /* 0x000fe400078e0202 */
[----:B------:R-:W-:Y:S05]  /*18a20*/  @!P1 BRA `(.L_x_1037) ;  /* 0x0000000000409947 */ /* 0x000fea0003800000 */
        /* <DEDUP_REMOVED lines=10> */
.L_x_1038:
[----:B------:R-:W-:-:S13]  /*18ad0*/  ISETP.NE.AND P0, PT, R3, 0x1, PT ;  /* 0x000000010300780c */ /* 0x000fda0003f05270 */
[----:B------:R-:W0:Y:S02]  /*18ae0*/  @P0 LDC.64 R4, c[0x0][0x9e8] ;  /* 0x00027a00ff040b82 */ /* 0x000e240000000a00 */
[----:B0-----:R-:W-:-:S05]  /*18af0*/  @P0 IMAD.HI.U32 R4, R7, R4, RZ ;  /* 0x0000000407040227 */ /* 0x001fca00078e00ff */
[----:B------:R-:W-:-:S07]  /*18b00*/  @P0 SHF.R.U32.HI R7, RZ, R5, R4 ;  /* 0x00000005ff070219 */ /* 0x000fce0000011604 */
.L_x_1039:
[----:B------:R-:W-:-:S05]  /*18b10*/  IMAD R7, R7, R3, R3 ;  /* 0x0000000307077224 */ /* 0x000fca00078e0203 */
[----:B------:R-:W-:-:S07]  /*18b20*/  VIMNMX R2, R2, R7, PT ;  /* 0x0000000702027248 */ /* 0x000fce0003fe0100 */
.L_x_1037:
[----:B------:R-:W-:Y:S01]  /*18b30*/  VIADD R2, R2, 0xbf ;  /* 0x000000bf02027836 */ /* 0x000fe20000000000 */
[----:B------:R-:W-:Y:S01]  /*18b40*/  ULDC UR4, c[0x0][0x9dc] ;  /* 0x0002770000047ab9 */ /* 0x000fe20000000800 */
[----:B------:R-:W-:Y:S02]  /*18b50*/  IMAD R0, R9, 0x80, -R0 ;  /* 0x0000008009007824 */ /* 0x000fe400078e0a00 */
[----:B------:R-:W-:-:S04]  /*18b60*/  IMAD.HI R5, R2, 0x2aaaaaab, RZ ;  /* 0x2aaaaaab02057827 */ /* 0x000fc800078e02ff */
[C---:B------:R-:W-:Y:S02]  /*18b70*/  VIADD R4, R8.reuse, 0xbf ;  /* 0x000000bf08047836 */ /* 0x040fe40000000000 */
[----:B------:R-:W-:Y:S01]  /*18b80*/  IMAD.IADD R2, R8, 0x1, R0 ;  /* 0x0000000108027824 */ /* 0x000fe200078e0200 */
[----:B------:R-:W-:Y:S01]  /*18b90*/  SHF.R.U32.HI R0, RZ, 0x1f, R5 ;  /* 0x0000001fff007819 */ /* 0x000fe20000011605 */
[----:B------:R-:W-:-:S03]  /*18ba0*/  IMAD.HI R4, R4, 0x2aaaaaab, RZ ;  /* 0x2aaaaaab04047827 */ /* 0x000fc600078e02ff */
[----:B------:R-:W-:Y:S02]  /*18bb0*/  LEA.HI.SX32 R0, R5, R0, 0x1b ;  /* 0x0000000005007211 */ /* 0x000fe400078fdaff */
[----:B------:R-:W-:-:S04]  /*18bc0*/  SHF.R.U32.HI R5, RZ, 0x1f, R4 ;  /* 0x0000001fff057819 */ /* 0x000fc80000011604 */
[----:B------:R-:W-:-:S04]  /*18bd0*/  LEA.HI.SX32 R5, R4, R5, 0x1b ;  /* 0x0000000504057211 */ /* 0x000fc800078fdaff */
[----:B------:R-:W-:Y:S01]  /*18be0*/  VIMNMX R17, R5, R0, PT ;  /* 0x0000000005117248 */ /* 0x000fe20003fe0100 */
[----:B------:R-:W-:Y:S01]  /*18bf0*/  VIADD R0, R2, -UR4 ;  /* 0x8000000402007c36 */ /* 0x000fe20008000000 */
        /* <DEDUP_REMOVED lines=10> */
.L_x_1041:
[----:B------:R-:W-:-:S13]  /*18ca0*/  ISETP.NE.AND P0, PT, R3, 0x1, PT ;  /* 0x000000010300780c */ /* 0x000fda0003f05270 */
[----:B------:R-:W0:Y:S02]  /*18cb0*/  @P0 LDC.64 R4, c[0x0][0x9e8] ;  /* 0x00027a00ff040b82 */ /* 0x000e240000000a00 */
[----:B0-----:R-:W-:-:S05]  /*18cc0*/  @P0 IMAD.HI.U32 R4, R2, R4, RZ ;  /* 0x0000000402040227 */ /* 0x001fca00078e00ff */
[----:B------:R-:W-:-:S07]  /*18cd0*/  @P0 SHF.R.U32.HI R2, RZ, R5, R4 ;  /* 0x00000005ff020219 */ /* 0x000fce0000011604 */
.L_x_1042:
[----:B------:R-:W-:-:S05]  /*18ce0*/  IMAD R2, R2, R3, RZ ;  /* 0x0000000302027224 */ /* 0x000fca00078e02ff */
[----:B------:R-:W-:-:S07]  /*18cf0*/  VIMNMX R0, R0, R2, !PT ;  /* 0x0000000200007248 */ /* 0x000fce0007fe0100 */
.L_x_1040:
[----:B------:R-:W-:Y:S01]  /*18d00*/  IMAD.HI R0, R0, 0x2aaaaaab, RZ ;  /* 0x2aaaaaab00007827 */ /* 0x000fe200078e02ff */
[----:B------:R-:W-:Y:S04]  /*18d10*/  BSSY B6, `(.L_x_1043) ;  /* 0x0000296000067945 */ /* 0x000fe80003800000 */
[----:B------:R-:W-:-:S04]  /*18d20*/  SHF.R.U32.HI R2, RZ, 0x1f, R0 ;  /* 0x0000001fff027819 */ /* 0x000fc80000011600 */
[----:B------:R-:W-:-:S04]  /*18d30*/  LEA.HI.SX32 R2, R0, R2, 0x1b ;  /* 0x0000000200027211 */ /* 0x000fc800078fdaff */
[----:B------:R-:W-:-:S04]  /*18d40*/  VIMNMX R3, RZ, R2, !PT ;  /* 0x00000002ff037248 */ /* 0x000fc80007fe0100 */
[----:B------:R-:W-:Y:S01]  /*18d50*/  ISETP.GT.AND P0, PT, R17, R3, PT ;  /* 0x000000031100720c */ /* 0x000fe20003f04270 */
[----:B------:R0:W-:-:S12]  /*18d60*/  STL [R1+0x18], R3 ;  /* 0x0000180301007387 */ /* 0x0001d80000100800 */
[----:B0-----:R-:W-:Y:S05]  /*18d70*/  @P0 BRA `(.L_x_1044) ;  /* 0x0000000000480947 */ /* 0x001fea0003800000 */
        /* <DEDUP_REMOVED lines=18> */
.L_x_1044:
        /* <DEDUP_REMOVED lines=23> */
.L_x_1046:
        /* <DEDUP_REMOVED lines=22> */
.L_x_1047:
        /* <DEDUP_REMOVED lines=20> */
.L_x_1048:
[----:B------:R-:W-:-:S13]  /*192b0*/  LOP3.LUT P6, RZ, R18, 0x3ff, RZ, 0xc0, !PT ;  /* 0x000003ff12ff7812 */ /* 0x000fda00078cc0ff */
        /* <DEDUP_REMOVED lines=17> */
.L_x_1049:
[----:B------:R-:W2:Y:S01]  /*193d0*/  LDL.LU R6, [R1+0x4] ;  /* 0x0000040001067983 */ /* 0x000ea20000300800 */
[----:B------:R-:W0:Y:S08]  /*193e0*/  LDC.64 R2, c[0x0][0x9f8] ;  /* 0x00027e00ff027b82 */ /* 0x000e300000000a00 */
[----:B------:R-:W1:Y:S01]  /*193f0*/  LDC R0, c[0x0][0x428] ;  /* 0x00010a00ff007b82 */ /* 0x000e620000000800 */
[----:B------:R-:W3:Y:S01]  /*19400*/  LDL R5, [R1+0xc] ;  /* 0x00000c0001057983 */ /* 0x000ee20000100800 */
[----:B------:R-:W4:Y:S01]  /*19410*/  S2R R4, SR_TID.X ;  /* 0x0000000000047919 */ /* 0x000f220000002100 */
[----:B------:R-:W-:Y:S01]  /*19420*/  IMAD.U32 R7, RZ, RZ, UR38 ;  /* 0x00000026ff077e24 */ /* 0x000fe2000f8e00ff */
[----:B------:R-:W-:Y:S01]  /*19430*/  ULDC.64 UR4, c[0x0][0xa00] ;  /* 0x0002800000047ab9 */ /* 0x000fe20000000a00 */
[----:B------:R-:W-:Y:S01]  /*19440*/  ULDC.64 UR6, c[0x0][0xa08] ;  /* 0x0002820000067ab9 */ /* 0x000fe20000000a00 */
[----:B0-----:R-:W-:-:S04]  /*19450*/  ISETP.NE.U32.AND P0, PT, R2, RZ, PT ;  /* 0x000000ff0200720c */ /* 0x001fc80003f05070 */
[----:B------:R-:W-:-:S13]  /*19460*/  ISETP.NE.AND.EX P0, PT, R3, RZ, PT, P0 ;  /* 0x000000ff0300720c */ /* 0x000fda0003f05300 */
[----:B------:R-:W0:Y:S01]  /*19470*/  @P0 LDC.64 R2, c[0x0][0x9f8] ;  /* 0x00027e00ff020b82 */ /* 0x000e220000000a00 */
[----:B---3--:R-:W-:Y:S02]  /*19480*/  IMAD.MOV.U32 R21, RZ, RZ, R5 ;  /* 0x000000ffff157224 */ /* 0x008fe400078e0005 */
[----:B0-----:R-:W-:-:S05]  /*19490*/  @P0 IMAD.WIDE R2, R5, 0x4, R2 ;  /* 0x0000000405020825 */ /* 0x001fca00078e0202 */
[----:B------:R0:W3:Y:S01]  /*194a0*/  @P0 LDG.E R21, desc[UR44][R2.64] ;  /* 0x0000002c02150981 */ /* 0x0000e2000c1e1900 */
[----:B-1----:R-:W-:Y:S01]  /*194b0*/  ISETP.NE.AND P0, PT, R0, 0x1, PT ;  /* 0x000000010000780c */ /* 0x002fe20003f05270 */
[----:B--2---:R-:W-:Y:S01]  /*194c0*/  IMAD R8, R6, 0x80, R19 ;  /* 0x0000008006087824 */ /* 0x004fe200078e0213 */
[----:B----4-:R-:W-:Y:S01]  /*194d0*/  LOP3.LUT R18, R4, 0x7f, RZ, 0xc0, !PT ;  /* 0x0000007f04127812 */ /* 0x010fe200078ec0ff */
[----:B------:R-:W-:Y:S01]  /*194e0*/  UMOV UR36, URZ ;  /* 0x0000003f00247c82 */ /* 0x000fe20008000000 */
[----:B------:R-:W-:Y:S02]  /*194f0*/  SHF.R.U32.HI R4, RZ, 0x5, R4 ;  /* 0x00000005ff047819 */ /* 0x000fe40000011604 */
[----:B------:R-:W-:Y:S02]  /*19500*/  ISETP.NE.AND P1, PT, R18, RZ, PT ;  /* 0x000000ff1200720c */ /* 0x000fe40003f25270 */
[----:B------:R-:W-:Y:S02]  /*19510*/  R2UR UR37, R8 ;  /* 0x00000000082572ca */ /* 0x000fe400000e0000 */
[----:B------:R-:W-:-:S03]  /*19520*/  LOP3.LUT R4, R4, 0x3, RZ, 0xc0, !PT ;  /* 0x0000000304047812 */ /* 0x000fc600078ec0ff */
[----:B------:R-:W1:Y:S06]  /*19530*/  @P0 LDC R0, c[0x0][0x42c] ;  /* 0x00010b00ff000b82 */ /* 0x000e6c0000000800 */
[----:B------:R-:W-:Y:S02]  /*19540*/  VOTEU.ALL UP1, P1 ;  /* 0x00000000003f7886 */ /* 0x000fe40000820000 */
[----:B0-----:R-:W0:Y:S01]  /*19550*/  @P0 LDC R2, c[0x0][0x430] ;  /* 0x00010c00ff020b82 */ /* 0x001e220000000800 */
[----:B-1----:R-:W-:-:S05]  /*19560*/  @P0 IMAD.HI.U32 R0, R0, UR38, RZ ;  /* 0x0000002600000c27 */ /* 0x002fca000f8e00ff */
[----:B0-----:R-:W-:Y:S02]  /*19570*/  @P0 SHF.R.U32.HI R7, RZ, R2, R0 ;  /* 0x00000002ff070219 */ /* 0x001fe40000011600 */
[----:B------:R-:W0:Y:S01]  /*19580*/  LDC.64 R2, c[0x0][0x3f8] ;  /* 0x0000fe00ff027b82 */ /* 0x000e220000000a00 */
[----:B------:R-:W-:Y:S01]  /*19590*/  ISETP.NE.U32.AND P0, PT, RZ, UR4, PT ;  /* 0x00000004ff007c0c */ /* 0x000fe2000bf05070 */
[----:B------:R-:W-:Y:S01]  /*195a0*/  @!UP1 UIADD3 UR4, UP0, UR42, 0x270, URZ ;  /* 0x000002702a049890 */ /* 0x000fe2000ff1e03f */
[----:B------:R1:W-:Y:S02]  /*195b0*/  STL [R1+0x8], R7 ;  /* 0x0000080701007387 */ /* 0x0003e40000100800 */
[----:B------:R-:W-:Y:S01]  /*195c0*/  ISETP.NE.AND.EX P0, PT, RZ, UR5, PT, P0 ;  /* 0x00000005ff007c0c */ /* 0x000fe2000bf05300 */
[----:B------:R-:W-:-:S03]  /*195d0*/  @!UP1 UIADD3.X UR5, URZ, UR43, URZ, UP0, !UPT ;  /* 0x0000002b3f059290 */ /* 0x000fc600087fe43f */
[----:B------:R-:W-:-:S04]  /*195e0*/  SEL R9, R5, RZ, !P0 ;  /* 0x000000ff05097207 */ /* 0x000fc80004000000 */
[----:B------:R-:W-:Y:S02]  /*195f0*/  R2UR UR39, R9 ;  /* 0x00000000092772ca */ /* 0x000fe400000e0000 */
[----:B0-----:R-:W-:Y:S01]  /*19600*/  LOP3.LUT P0, RZ, R2, UR6, RZ, 0xfc, !PT ;  /* 0x0000000602ff7c12 */ /* 0x001fe2000f80fcff */
[----:B------:R-:W-:-:S10]  /*19610*/  UMOV UR6, 0xffffffff ;  /* 0xffffffff00067882 */ /* 0x000fd40000000000 */
[----:B------:R1:W-:Y:S01]  /*19620*/  @!UP1 UTMAPF.L2.4D [UR36], [UR4] ;  /* 0x00000024040095b8 */ /* 0x0003e20008018000 */
[----:B------:R-:W-:Y:S02]  /*19630*/  LOP3.LUT P0, RZ, R3, UR7, RZ, 0xfc, P0 ;  /* 0x0000000703ff7c12 */ /* 0x000fe4000800fcff */
[----:B---3--:R-:W-:Y:S02]  /*19640*/  SHF.R.S32.HI R19, RZ, 0x1f, R21 ;  /* 0x0000001fff137819 */ /* 0x008fe40000011415 */
[----:B------:R-:W-:-:S03]  /*19650*/  SEL R0, R21, RZ, !P0 ;  /* 0x000000ff15007207 */ /* 0x000fc60004000000 */
[----:B------:R1:W-:Y:S01]  /*19660*/  STL [R1+0x4], R19 ;  /* 0x0000041301007387 */ /* 0x0003e20000100800 */
[----:B------:R-:W-:Y:S05]  /*19670*/  BRA.DIV UR6, `(.L_x_1050) ;  /* 0x0000003606007947 */ /* 0x000fea000b800000 */
[----:B------:R0:W2:Y:S02]  /*19680*/  SHFL.IDX PT, R14, R4, RZ, 0x1f ;  /* 0x00001fff040e7589 */ /* 0x0000a400000e0000 */
.L_x_1118:
[----:B--2---:R-:W-:Y:S02]  /*19690*/  ISETP.NE.AND P0, PT, R14, RZ, PT ;  /* 0x000000ff0e00720c */ /* 0x004fe40003f05270 */
[----:B------:R-:W-:-:S11]  /*196a0*/  PLOP3.LUT P6, PT, PT, PT, PT, 0x8, 0x0 ;  /* 0x000000000000781c */ /* 0x000fd60003fce170 */
[----:B------:R-:W-:Y:S05]  /*196b0*/  @P0 BRA `(.L_x_1051) ;  /* 0x0000000400980947 */ /* 0x000fea0003800000 */
[----:B-1----:R-:W-:Y:S01]  /*196c0*/  UMOV UR4, 0xffffffff ;  /* 0xffffffff00047882 */ /* 0x002fe20000000000 */
[----:B0-----:R-:W-:Y:S02]  /*196d0*/  VIADD R4, R17, 0xffffffff ;  /* 0xffffffff11047836 */ /* 0x001fe40000000000 */
[----:B------:R-:W-:Y:S05]  /*196e0*/  BRA.DIV UR4, `(.L_x_1052) ;  /* 0x0000003604047947 */ /* 0x000fea000b800000 */
[----:B------:R-:W-:-:S13]  /*196f0*/  ELECT P6, URZ, PT ;  /* 0x00000000003f782f */ /* 0x000fda00038c0000 */
.L_x_1121:
[----:B------:R-:W-:Y:S05]  /*19700*/  @!P6 BRA `(.L_x_1053) ;  /* 0x000000040040e947 */ /* 0x000fea0003800000 */
[----:B------:R-:W-:-:S04]  /*19710*/  ISETP.NE.U32.AND P0, PT, R2, RZ, PT ;  /* 0x000000ff0200720c */ /* 0x000fc80003f05070 */
[----:B------:R-:W-:-:S13]  /*19720*/  ISETP.NE.AND.EX P0, PT, R3, RZ, PT, P0 ;  /* 0x000000ff0300720c */ /* 0x000fda0003f05300 */
[----:B------:R-:W-:Y:S05]  /*19730*/  @!P0 BRA `(.L_x_1054) ;  /* 0x0000000000488947 */ /* 0x000fea0003800000 */
[----:B------:R-:W0:Y:S01]  /*19740*/  LDC R10, c[0x0][0x41c] ;  /* 0x00010700ff0a7b82 */ /* 0x000e220000000800 */
[----:B------:R-:W-:Y:S01]  /*19750*/  IMAD.MOV.U32 R0, RZ, RZ, R4 ;  /* 0x000000ffff007224 */ /* 0x000fe200078e0004 */
[----:B------:R-:W-:Y:S01]  /*19760*/  ULDC.64 UR4, c[0x0][0x408] ;  /* 0x0001020000047ab9 */ /* 0x000fe20000000a00 */
[----:B0-----:R-:W-:-:S13]  /*19770*/  ISETP.NE.AND P0, PT, R10, 0x1, PT ;  /* 0x000000010a00780c */ /* 0x001fda0003f05270 */
[----:B------:R-:W0:Y:S02]  /*19780*/  @P0 LDC.64 R6, c[0x0][0x420] ;  /* 0x00010800ff060b82 */ /* 0x000e240000000a00 */
[----:B0-----:R-:W-:-:S05]  /*19790*/  @P0 IMAD.HI.U32 R6, R4, R6, RZ ;  /* 0x0000000604060227 */ /* 0x001fca00078e00ff */
[----:B------:R-:W-:-:S04]  /*197a0*/  @P0 SHF.R.U32.HI R0, RZ, R7, R6 ;  /* 0x00000007ff000219 */ /* 0x000fc80000011606 */
[--C-:B------:R-:W-:Y:S01]  /*197b0*/  SHF.R.S32.HI R7, RZ, 0x1f, R0.reuse ;  /* 0x0000001fff077819 */ /* 0x100fe20000011400 */
[--C-:B------:R-:W-:Y:S02]  /*197c0*/  IMAD.MOV R5, RZ, RZ, -R0.reuse ;  /* 0x000000ffff057224 */ /* 0x100fe400078e0a00 */
[----:B------:R-:W-:Y:S02]  /*197d0*/  IMAD.MOV.U32 R6, RZ, RZ, R0 ;  /* 0x000000ffff067224 */ /* 0x000fe400078e0000 */
        /* <DEDUP_REMOVED lines=8> */
.L_x_1054:
[----:B0-----:R-:W2:Y:S04]  /*19860*/  LDL R3, [R1+0x10] ;  /* 0x0000100001037983 */ /* 0x001ea80000100800 */
[----:B------:R-:W3:Y:S01]  /*19870*/  LDL R2, [R1+0x14] ;  /* 0x0000140001027983 */ /* 0x000ee20000100800 */
[----:B------:R-:W-:Y:S02]  /*19880*/  ISETP.NE.AND P0, PT, R18, RZ, PT ;  /* 0x000000ff1200720c */ /* 0x000fe40003f05270 */
[----:B--2---:R-:W-:Y:S02]  /*19890*/  LEA R5, R3, UR40, 0x3 ;  /* 0x0000002803057c11 */ /* 0x004fe4000f8e18ff */
[----:B---3--:R-:W-:-:S04]  /*198a0*/  SHF.L.U32 R3, R2, 0x1f, RZ ;  /* 0x0000001f02037819 */ /* 0x008fc800000006ff */
[----:B------:R-:W0:Y:S02]  /*198b0*/  SYNCS.PHASECHK.TRANS64.TRYWAIT P2, [R5+URZ+0x28880], R3 ;  /* 0x02888003050075a7 */ /* 0x000e24000804017f */
[----:B0-----:R-:W-:Y:S05]  /*198c0*/  @!P2 BRA `(.L_x_1055) ;  /* 0x0000003000aca947 */ /* 0x001fea0003800000 */
.L_x_1122:
        /* <DEDUP_REMOVED lines=8> */
.L_x_1056:
        /* <DEDUP_REMOVED lines=21> */
.L_x_1123:
        /* <DEDUP_REMOVED lines=8> */
.L_x_1058:
        /* <DEDUP_REMOVED lines=15> */
.L_x_1053:
        /* <DEDUP_REMOVED lines=17> */
.L_x_1051:
[----:B------:R-:W2:Y:S01]  /*19d20*/  LDL.LU R3, [R1+0x30] ;  /* 0x0000300001037983 */ /* 0x000ea20000300800 */
[----:B------:R-:W-:Y:S01]  /*19d30*/  BSSY B0, `(.L_x_1059) ;  /* 0x0000009000007945 */ /* 0x000fe20003800000 */
[----:B--2---:R-:W-:-:S05]  /*19d40*/  VIADD R3, R3, 0x1 ;  /* 0x0000000103037836 */ /* 0x004fca0000000000 */
[----:B------:R-:W-:Y:S01]  /*19d50*/  LEA.HI R2, R3, R3, RZ, 0x1 ;  /* 0x0000000303027211 */ /* 0x000fe200078f08ff */
[----:B------:R2:W-:Y:S03]  /*19d60*/  STL [R1+0x30], R3 ;  /* 0x0000300301007387 */ /* 0x0005e60000100800 */
[----:B------:R-:W-:-:S05]  /*19d70*/  LOP3.LUT R2, R2, 0xfffffffe, RZ, 0xc0, !PT ;  /* 0xfffffffe02027812 */ /* 0x000fca00078ec0ff */
[----:B------:R-:W-:-:S05]  /*19d80*/  IMAD.IADD R2, R3, 0x1, -R2 ;  /* 0x0000000103027824 */ /* 0x000fca00078e0a02 */
[----:B------:R-:W-:-:S04]  /*19d90*/  SHF.L.U32 R2, R2, 0x1f, RZ ;  /* 0x0000001f02027819 */ /* 0x000fc800000006ff */
[----:B------:R-:W3:Y:S02]  /*19da0*/  SYNCS.PHASECHK.TRANS64.TRYWAIT P0, [UR40+0x28820], R2 ;  /* 0x02882002ff0075a7 */ /* 0x000ee40008000168 */
[----:B--23--:R-:W-:Y:S05]  /*19db0*/  @!P0 BRA `(.L_x_1060) ;  /* 0x0000002c00988947 */ /* 0x00cfea0003800000 */
.L_x_1124:
[----:B-1----:R-:W-:Y:S05]  /*19dc0*/  BSYNC B0 ;  /* 0x0000000000007941 */ /* 0x002fea0003800000 */
.L_x_1059:
[----:B--2---:R-:W2:Y:S01]  /*19dd0*/  LDL R3, [R1+0x18] ;  /* 0x0000180001037983 */ /* 0x004ea20000100800 */
[----:B------:R-:W-:-:S05]  /*19de0*/  VIADD R17, R17, 0xfffffffe ;  /* 0xfffffffe11117836 */ /* 0x000fca0000000000 */
[----:B--2---:R-:W-:-:S13]  /*19df0*/  ISETP.GE.AND P0, PT, R17, R3, PT ;  /* 0x000000031100720c */ /* 0x004fda0003f06270 */
[----:B------:R-:W-:Y:S05]  /*19e00*/  @!P0 BRA `(.L_x_1061) ;  /* 0x0000000c00c88947 */ /* 0x000fea0003800000 */
[----:B------:R1:W5:Y:S01]  /*19e10*/  LDL.LU R6, [R1+0x10] ;  /* 0x0000100001067983 */ /* 0x0003620000300800 */
[----:B------:R-:W-:-:S03]  /*19e20*/  IMAD.MOV.U32 R19, RZ, RZ, R17 ;  /* 0x000000ffff137224 */ /* 0x000fc600078e0011 */
[----:B------:R1:W5:Y:S04]  /*19e30*/  LDL.LU R7, [R1+0x14] ;  /* 0x0000140001077983 */ /* 0x0003680000300800 */
.L_x_1081:
[----:B-----5:R-:W-:Y:S01]  /*19e40*/  VIADD R3, R6, 0x1 ;  /* 0x0000000106037836 */ /* 0x020fe20000000000 */
[----:B------:R-:W-:Y:S05]  /*19e50*/  YIELD ;  /* 0x0000000000007946 */ /* 0x000fea0003800000 */
[----:B------:R-:W-:Y:S01]  /*19e60*/  ISETP.NE.AND P0, PT, R3, 0x2, PT ;  /* 0x000000020300780c */ /* 0x000fe20003f05270 */
[----:B------:R-:W-:Y:S03]  /*19e70*/  BSSY B0, `(.L_x_1062) ;  /* 0x000006d000007945 */ /* 0x000fe60003800000 */
[----:B------:R-:W-:-:S02]  /*19e80*/  SEL R2, RZ, 0x1, P0 ;  /* 0x00000001ff027807 */ /* 0x000fc40000000000 */
[----:B--2---:R-:W-:Y:S02]  /*19e90*/  SEL R10, R3, RZ, P0 ;  /* 0x000000ff030a7207 */ /* 0x004fe40000000000 */
        /* <DEDUP_REMOVED lines=10> */
[----:B0-----:R-:W0:Y:S01]  /*19f40*/  LDC R4, c[0x0][0x41c] ;  /* 0x00010700ff047b82 */ /* 0x001e220000000800 */
[----:B------:R-:W-:Y:S01]  /*19f50*/  ULDC.64 UR6, c[0x0][0x408] ;  /* 0x0001020000067ab9 */ /* 0x000fe20000000a00 */
[----:B0-----:R-:W-:-:S13]  /*19f60*/  ISETP.NE.AND P0, PT, R4, 0x1, PT ;  /* 0x000000010400780c */ /* 0x001fda0003f05270 */
[----:B------:R-:W0:Y:S02]  /*19f70*/  @P0 LDC.64 R2, c[0x0][0x420] ;  /* 0x00010800ff020b82 */ /* 0x000e240000000a00 */
[----:B0-----:R-:W-:-:S04]  /*19f80*/  @P0 IMAD.HI.U32 R0, R19, R2, RZ ;  /* 0x0000000213000227 */ /* 0x001fc800078e00ff */
[----:B------:R-:W-:Y:S01]  /*19f90*/  IMAD.MOV.U32 R2, RZ, RZ, R19 ;  /* 0x000000ffff027224 */ /* 0x000fe200078e0013 */
[----:B------:R-:W-:-:S04]  /*19fa0*/  @P0 SHF.R.U32.HI R2, RZ, R3, R0 ;  /* 0x00000003ff020219 */ /* 0x000fc80000011600 */
[--C-:B------:R-:W-:Y:S01]  /*19fb0*/  SHF.R.S32.HI R3, RZ, 0x1f, R2.reuse ;  /* 0x0000001fff037819 */ /* 0x100fe20000011402 */
[--C-:B------:R-:W-:Y:S02]  /*19fc0*/  IMAD.MOV R8, RZ, RZ, -R2.reuse ;  /* 0x000000ffff087224 */ /* 0x100fe400078e0a02 */
[----:B------:R-:W-:-:S04]  /*19fd0*/  IMAD.WIDE.U32 R2, R21, UR6, R2 ;  /* 0x0000000615027c25 */ /* 0x000fc8000f8e0002 */
[----:B------:R-:W-:Y:S01]  /*19fe0*/  IMAD R8, R4, R8, R19 ;  /* 0x0000000804087224 */ /* 0x000fe200078e0213 */
[----:B------:R-:W-:Y:S01]  /*19ff0*/  LEA R4, P0, R2, UR4, 0x2 ;  /* 0x0000000402047c11 */ /* 0x000fe2000f8010ff */
[----:B---3--:R-:W-:-:S04]  /*1a000*/  IMAD R0, R5, UR6, RZ ;  /* 0x0000000605007c24 */ /* 0x008fc8000f8e02ff */
[----:B------:R-:W-:-:S04]  /*1a010*/  IMAD R0, R21, UR7, R0 ;  /* 0x0000000715007c24 */ /* 0x000fc8000f8e0200 */
[----:B------:R-:W-:-:S05]  /*1a020*/  IMAD.IADD R0, R0, 0x1, R3 ;  /* 0x0000000100007824 */ /* 0x000fca00078e0203 */
[----:B------:R-:W-:-:S05]  /*1a030*/  LEA.HI.X R5, R2, UR5, R0, 0x2, P0 ;  /* 0x0000000502057c11 */ /* 0x000fca00080f1400 */
[----:B------:R3:W5:Y:S02]  /*1a040*/  LDG.E R0, desc[UR44][R4.64] ;  /* 0x0000002c04007981 */ /* 0x000764000c1e1900 */
.L_x_1064:
[----:B0--3--:R-:W-:Y:S01]  /*1a050*/  LEA R4, R10, UR40, 0x3 ;  /* 0x000000280a047c11 */ /* 0x009fe2000f8e18ff */
[----:B------:R-:W0:Y:S01]  /*1a060*/  S2R R2, SR_TID.X ;  /* 0x0000000000027919 */ /* 0x000e220000002100 */
[----:B------:R-:W-:Y:S01]  /*1a070*/  SHF.L.U32 R3, R9, 0x1f, RZ ;  /* 0x0000001f09037819 */ /* 0x000fe200000006ff */
[----:B------:R-:W-:Y:S03]  /*1a080*/  BSSY B1, `(.L_x_1065) ;  /* 0x0000005000017945 */ /* 0x000fe60003800000 */
[----:B------:R-:W3:Y:S01]  /*1a090*/  SYNCS.PHASECHK.TRANS64.TRYWAIT P0, [R4+URZ+0x28880], R3 ;  /* 0x02888003040075a7 */ /* 0x000ee2000800017f */
[----:B0-----:R-:W-:-:S04]  /*1a0a0*/  LOP3.LUT R2, R2, 0x7f, RZ, 0xc0, !PT ;  /* 0x0000007f02027812 */ /* 0x001fc800078ec0ff */
[----:B------:R-:W-:Y:S01]  /*1a0b0*/  ISETP.NE.AND P2, PT, R2, RZ, PT ;  /* 0x000000ff0200720c */ /* 0x000fe20003f45270 */
[----:B---3--:R-:W-:-:S12]  /*1a0c0*/  @!P0 BRA `(.L_x_1066) ;  /* 0x0000002800ec8947 */ /* 0x008fd80003800000 */
.L_x_1125:
[----:B------:R-:W-:Y:S05]  /*1a0d0*/  BSYNC B1 ;  /* 0x0000000000017941 */ /* 0x000fea0003800000 */
.L_x_1065:
        /* <DEDUP_REMOVED lines=9> */
.L_x_1068:
[----:B------:R-:W-:Y:S05]  /*1a170*/  BSYNC B1 ;  /* 0x0000000000017941 */ /* 0x000fea0003800000 */
.L_x_1067:
        /* <DEDUP_REMOVED lines=16> */
.L_x_1069:
        /* <DEDUP_REMOVED lines=12> */
.L_x_1126:
[----:B------:R-:W-:Y:S05]  /*1a340*/  BSYNC B1 ;  /* 0x0000000000017941 */ /* 0x000fea0003800000 */
.L_x_1070:
[----:B------:R-:W-:Y:S01]  /*1a350*/  BSSY B1, `(.L_x_1072) ;  /* 0x000000b000017945 */ /* 0x000fe20003800000 */
[----:B------:R-:W-:Y:S02]  /*1a360*/  IMAD.MOV.U32 R8, RZ, RZ, 0x0 ;  /* 0x00000000ff087424 */ /* 0x000fe400078e00ff */
[----:B------:R-:W-:Y:S01]  /*1a370*/  IMAD.MOV.U32 R9, RZ, RZ, 0x14f00000 ;  /* 0x14f00000ff097424 */ /* 0x000fe200078e00ff */
[----:B------:R-:W-:Y:S06]  /*1a380*/  @P2 BRA `(.L_x_1073) ;  /* 0x00000000001c2947 */ /* 0x000fec0003800000 */
[----:B------:R-:W3:Y:S01]  /*1a390*/  S2R R11, SR_TID.X ;  /* 0x00000000000b7919 */ /* 0x000ee20000002100 */
[----:B0-2---:R-:W-:-:S04]  /*1a3a0*/  IMAD.MOV.U32 R3, RZ, RZ, 0x6000 ;  /* 0x00006000ff037424 */ /* 0x005fc800078e00ff */
[----:B------:R4:W-:Y:S01]  /*1a3b0*/  SYNCS.ARRIVE.TRANS64 RZ, [R4+URZ+0x28830], R3 ;  /* 0x0288300304ff79a7 */ /* 0x0009e2000800003f */
[----:B---3--:R-:W-:-:S04]  /*1a3c0*/  LOP3.LUT R11, R11, 0x1f, RZ, 0xc0, !PT ;  /* 0x0000001f0b0b7812 */ /* 0x008fc800078ec0ff */
[----:B------:R-:W-:-:S13]  /*1a3d0*/  ISETP.NE.AND P0, PT, R11, RZ, PT ;  /* 0x000000ff0b00720c */ /* 0x000fda0003f05270 */
[----:B----4-:R-:W-:Y:S05]  /*1a3e0*/  @!P0 BRA `(.L_x_1073) ;  /* 0x0000000000048947 */ /* 0x010fea0003800000 */
[----:B------:R-:W-:Y:S01]  /*1a3f0*/  BPT.TRAP 0x1 ;  /* 0x000000040000795c */ /* 0x000fe20000300000 */
.L_x_1073:
[----:B------:R-:W-:Y:S05]  /*1a400*/  BSYNC B1 ;  /* 0x0000000000017941 */ /* 0x000fea0003800000 */
.L_x_1072:
[----:B0-2---:R-:W2:Y:S01]  /*1a410*/  LDL R3, [R1+0x8] ;  /* 0x0000080001037983 */ /* 0x005ea20000100800 */
        /* <DEDUP_REMOVED lines=9> */
.L_x_1074:
        /* <DEDUP_REMOVED lines=9> */
.L_x_1063:
[----:B------:R-:W-:Y:S05]  /*1a540*/  BSYNC B0 ;  /* 0x0000000000007941 */ /* 0x000fea0003800000 */
.L_x_1062:
[----:B------:R-:W3:Y:S02]  /*1a550*/  LDL R3, [R1+0x34] ;  /* 0x0000340001037983 */ /* 0x000ee40000100800 */
[----:B---3--:R-:W-:-:S13]  /*1a560*/  ISETP.NE.AND P0, PT, R3, 0x3, PT ;  /* 0x000000030300780c */ /* 0x008fda0003f05270 */
[----:B------:R-:W-:Y:S05]  /*1a570*/  @!P0 BRA `(.L_x_1075) ;  /* 0x0000000000048947 */ /* 0x000fea0003800000 */
[----:B------:R-:W-:Y:S01]  /*1a580*/  BPT.TRAP 0x1 ;  /* 0x000000040000795c */ /* 0x000fe20000300000 */
.L_x_1075:
        /* <DEDUP_REMOVED lines=8> */
.L_x_1127:
[----:B------:R-:W-:Y:S05]  /*1a610*/  BSYNC B0 ;  /* 0x0000000000007941 */ /* 0x000fea0003800000 */
.L_x_1076:
[----:B------:R-:W-:Y:S05]  /*1a620*/  @!P0 BRA `(.L_x_1078) ;  /* 0x0000000000048947 */ /* 0x000fea0003800000 */
[----:B------:R-:W-:Y:S01]  /*1a630*/  BPT.TRAP 0x1 ;  /* 0x000000040000795c */ /* 0x000fe20000300000 */
.L_x_1078:
[----:B------:R-:W-:Y:S01]  /*1a640*/  SHF.L.U32 R3, R7, 0x1f, RZ ;  /* 0x0000001f07037819 */ /* 0x000fe200000006ff */
[----:B---3--:R-:W-:-:S03]  /*1a650*/  IMAD R2, R6, 0x6000, RZ ;  /* 0x0000600006027824 */ /* 0x008fc600078e02ff */
[----:B------:R-:W3:Y:S02]  /*1a660*/  SYNCS.PHASECHK.TRANS64.TRYWAIT P2, [R20+URZ+0x28860], R3 ;  /* 0x02886003140075a7 */ /* 0x000ee4000804017f */
[----:B---3--:R-:W-:Y:S05]  /*1a670*/  @!P2 BRA `(.L_x_1079) ;  /* 0x0000002400bca947 */ /* 0x008fea0003800000 */
.L_x_1128:
[----:B0-----:R-:W3:Y:S04]  /*1a680*/  LDL R4, [R1+0x24] ;  /* 0x0000240001047983 */ /* 0x001ee80000100800 */
[----:B------:R-:W4:Y:S01]  /*1a690*/  LDL R12, [R1+0x20] ;  /* 0x00002000010c7983 */ /* 0x000f220000100800 */
[----:B------:R-:W-:Y:S05]  /*1a6a0*/  WARPSYNC.ALL ;  /* 0x0000000000007948 */ /* 0x000fea0003800000 */
[----:B------:R-:W0:Y:S01]  /*1a6b0*/  S2R R8, SR_TID.X ;  /* 0x0000000000087919 */ /* 0x000e220000002100 */
[----:B--2---:R-:W-:-:S02]  /*1a6c0*/  IMAD.MOV.U32 R10, RZ, RZ, 0x40 ;  /* 0x00000040ff0a7424 */ /* 0x004fc400078e00ff */
[----:B------:R-:W-:Y:S01]  /*1a6d0*/  IMAD.MOV.U32 R17, RZ, RZ, 0x20 ;  /* 0x00000020ff117424 */ /* 0x000fe200078e00ff */
[----:B------:R-:W2:Y:S01]  /*1a6e0*/  S2R R14, SR_TID.X ;  /* 0x00000000000e7919 */ /* 0x000ea20000002100 */
[----:B0-----:R-:W-:-:S04]  /*1a6f0*/  LOP3.LUT P2, RZ, R8, 0x4, RZ, 0xc0, !PT ;  /* 0x0000000408ff7812 */ /* 0x001fc8000784c0ff */
[----:B------:R-:W-:Y:S02]  /*1a700*/  SEL R10, R10, 0xffffffc0, !P2 ;  /* 0xffffffc00a0a7807 */ /* 0x000fe40005000000 */
[----:B--2---:R-:W-:-:S04]  /*1a710*/  LOP3.LUT P2, RZ, R14, 0x4, RZ, 0xc0, !PT ;  /* 0x000000040eff7812 */ /* 0x004fc8000784c0ff */
[----:B------:R-:W-:Y:S02]  /*1a720*/  SEL R17, R17, 0xffffffe0, !P2 ;  /* 0xffffffe011117807 */ /* 0x000fe40005000000 */
[C---:B---3--:R-:W-:Y:S02]  /*1a730*/  LOP3.LUT R3, R2.reuse, R4, RZ, 0xfc, !PT ;  /* 0x0000000402037212 */ /* 0x048fe400078efcff */
[----:B----4-:R-:W-:-:S03]  /*1a740*/  IADD3 R2, R2, UR40, R12 ;  /* 0x0000002802027c10 */ /* 0x010fc6000fffe00c */
[----:B------:R-:W0:Y:S01]  /*1a750*/  LDSM.16.MT88.4 R4, [R3+UR40+0xc400] ;  /* 0x00c400280304783b */ /* 0x000e220008004200 */
[----:B------:R-:W-:Y:S01]  /*1a760*/  VIADD R18, R3, UR40 ;  /* 0x0000002803127c36 */ /* 0x000fe20008000000 */
[----:B------:R-:W-:-:S03]  /*1a770*/  IADD3 R17, R17, 0x400, R2 ;  /* 0x0000040011117810 */ /* 0x000fc60007ffe002 */
        /* <DEDUP_REMOVED lines=18> */
[----:B------:R-:W-:Y:S01]  /*1a8a0*/  STSM.16.M88.4 [R17], R12 ;  /* 0x0000000c11007844 */ /* 0x000fe20000000200 */
        /* <DEDUP_REMOVED lines=61> */
.L_x_1080:
[----:B------:R-:W3:Y:S01]  /*1ac80*/  LDL R2, [R1+0x18] ;  /* 0x0000180001027983 */ /* 0x000ee20000100800 */
[----:B0-----:R0:W-:Y:S03]  /*1ac90*/  SYNCS.ARRIVE.TRANS64.A1T0 RZ, [R20+URZ+0x28850], RZ ;  /* 0x028850ff14ff79a7 */ /* 0x0011e6000810003f */
[----:B------:R4:W5:Y:S04]  /*1aca0*/  LDL R6, [R1+0x10] ;  /* 0x0000100001067983 */ /* 0x0009680000100800 */
[----:B------:R4:W5:Y:S01]  /*1acb0*/  LDL R7, [R1+0x14] ;  /* 0x0000140001077983 */ /* 0x0009620000100800 */
[----:B0-----:R-:W-:-:S05]  /*1acc0*/  @!P1 VIADD R20, R20, 0x28880 ;  /* 0x0002888014149836 */ /* 0x001fca0000000000 */
[----:B------:R-:W-:Y:S01]  /*1acd0*/  @!P1 PRMT R20, RZ, 0x654, R20 ;  /* 0x00000654ff149816 */ /* 0x000fe20000000014 */
[----:B------:R-:W-:Y:S06]  /*1ace0*/  BAR.SYNC.DEFER_BLOCKING 0x2, 0x80 ;  /* 0x0082000000007b1d */ /* 0x000fec0000010000 */
[----:B------:R4:W-:Y:S01]  /*1acf0*/  @!P1 SYNCS.ARRIVE.TRANS64.RED.A1T0 RZ, [R20+URZ], RZ ;  /* 0x000000ff14ff99a7 */ /* 0x0009e2000810043f */
[C---:B---3--:R-:W-:Y:S01]  /*1ad00*/  ISETP.GT.AND P0, PT, R19.reuse, R2, PT ;  /* 0x000000021300720c */ /* 0x048fe20003f04270 */
[----:B------:R-:W-:-:S12]  /*1ad10*/  VIADD R19, R19, 0xffffffff ;  /* 0xffffffff13137836 */ /* 0x000fd80000000000 */
[----:B----4-:R-:W-:Y:S05]  /*1ad20*/  @P0 BRA `(.L_x_1081) ;  /* 0xfffffff000440947 */ /* 0x010fea000383ffff */
.L_x_1061:
[----:B------:R-:W3:Y:S01]  /*1ad30*/  LDL R2, [R1+0x34] ;  /* 0x0000340001027983 */ /* 0x000ee20000100800 */
[----:B------:R-:W-:Y:S01]  /*1ad40*/  BSSY B0, `(.L_x_1082) ;  /* 0x0000010000007945 */ /* 0x000fe20003800000 */
[----:B---3--:R-:W-:-:S03]  /*1ad50*/  ISETP.NE.AND P2, PT, R2, 0x3, PT ;  /* 0x000000030200780c */ /* 0x008fc60003f45270 */
[----:B------:R-:W-:Y:S10]  /*1ad60*/  @P1 BRA `(.L_x_1083) ;  /* 0x0000000000341947 */ /* 0x000ff40003800000 */
[----:B------:R-:W3:Y:S01]  /*1ad70*/  S2R R5, SR_LANEID ;  /* 0x0000000000057919 */ /* 0x000ee20000000000 */
[----:B------:R-:W-:Y:S01]  /*1ad80*/  VOTEU.ANY UR4, UPT, PT ;  /* 0x0000000000047886 */ /* 0x000fe200038e0100 */
[----:B------:R-:W4:Y:S01]  /*1ad90*/  LDC.64 R2, c[0x0][0xc38] ;  /* 0x00030e00ff027b82 */ /* 0x000f220000000a00 */
[----:B------:R-:W3:Y:S02]  /*1ada0*/  FLO.U32 R0, UR4 ;  /* 0x0000000400007d00 */ /* 0x000ee400080e0000 */
[----:B---3--:R-:W-:-:S06]  /*1adb0*/  ISETP.EQ.U32.AND P0, PT, R0, R5, PT ;  /* 0x000000050000720c */ /* 0x008fcc0003f02070 */
[----:B------:R-:W4:Y:S07]  /*1adc0*/  POPC R5, UR4 ;  /* 0x0000000400057d09 */ /* 0x000f2e0008000000 */
[----:B----4-:R-:W3:Y:S01]  /*1add0*/  @P0 ATOMG.E.ADD.STRONG.GPU PT, R3, desc[UR44][R2.64], R5 ;  /* 0x00000005020309a8 */ /* 0x010ee200081ee1ec */
[----:B0-----:R-:W0:Y:S02]  /*1ade0*/  S2R R4, SR_LTMASK ;  /* 0x0000000000047919 */ /* 0x001e240000003900 */
[----:B0-----:R-:W-:-:S04]  /*1adf0*/  LOP3.LUT R4, R4, UR4, RZ, 0xc0, !PT ;  /* 0x0000000404047c12 */ /* 0x001fc8000f8ec0ff */
[----:B-----5:R-:W0:Y:S01]  /*1ae00*/  POPC R7, R4 ;  /* 0x0000000400077309 */ /* 0x020e220000000000 */
[----:B---3--:R-:W0:Y:S02]  /*1ae10*/  SHFL.IDX PT, R0, R3, R0, 0x1f ;  /* 0x00001f0003007589 */ /* 0x008e2400000e0000 */
[----:B0-----:R-:W-:-:S05]  /*1ae20*/  IADD3 R0, R0, UR41, R7 ;  /* 0x0000002900007c10 */ /* 0x001fca000fffe007 */
[----:B------:R3:W-:Y:S02]  /*1ae30*/  STL [R1], R0 ;  /* 0x0000000001007387 */ /* 0x0007e40000100800 */
.L_x_1083:
[----:B------:R-:W-:Y:S05]  /*1ae40*/  BSYNC B0 ;  /* 0x0000000000007941 */ /* 0x000fea0003800000 */
.L_x_1082:
[----:B------:R-:W-:Y:S05]  /*1ae50*/  @!P2 BRA `(.L_x_1084) ;  /* 0x000000000004a947 */ /* 0x000fea0003800000 */
[----:B------:R-:W-:Y:S01]  /*1ae60*/  BPT.TRAP 0x1 ;  /* 0x000000040000795c */ /* 0x000fe20000300000 */
.L_x_1084:
[----:B------:R-:W4:Y:S04]  /*1ae70*/  LDL R3, [R1+0x14] ;  /* 0x0000140001037983 */ /* 0x000f280000100800 */
[----:B------:R-:W2:Y:S04]  /*1ae80*/  LDL R2, [R1+0x10] ;  /* 0x0000100001027983 */ /* 0x000ea80000100800 */
[----:B---3--:R-:W3:Y:S01]  /*1ae90*/  LDL R0, [R1+0x28] ;  /* 0x0000280001007983 */ /* 0x008ee20000100800 */
[----:B------:R-:W-:Y:S01]  /*1aea0*/  BSSY B0, `(.L_x_1085) ;  /* 0x0000007000007945 */ /* 0x000fe20003800000 */
[----:B----4-:R-:W-:-:S04]  /*1aeb0*/  LOP3.LUT R3, R3, 0x1, RZ, 0x3c, !PT ;  /* 0x0000000103037812 */ /* 0x010fc800078e3cff */
[----:B------:R-:W-:Y:S02]  /*1aec0*/  SHF.L.U32 R3, R3, 0x1f, RZ ;  /* 0x0000001f03037819 */ /* 0x000fe400000006ff */
[----:B--2---:R-:W-:Y:S02]  /*1aed0*/  LEA R18, R2, UR40, 0x3 ;  /* 0x0000002802127c11 */ /* 0x004fe4000f8e18ff */
[----:B---3--:R-:W-:Y:S02]  /*1aee0*/  ISETP.NE.AND P2, PT, R0, 0x3, PT ;  /* 0x000000030000780c */ /* 0x008fe40003f45270 */
[----:B------:R-:W2:Y:S02]  /*1aef0*/  SYNCS.PHASECHK.TRANS64.TRYWAIT P0, [R18+URZ+0x28870], R3 ;  /* 0x02887003120075a7 */ /* 0x000ea4000800017f */
[----:B--2---:R-:W-:Y:S09]  /*1af00*/  @!P0 BRA `(.L_x_1086) ;  /* 0x0000001c00ac8947 */ /* 0x004ff20003800000 */
.L_x_1129:
[----:B------:R-:W-:Y:S05]  /*1af10*/  BSYNC B0 ;  /* 0x0000000000007941 */ /* 0x000fea0003800000 */
.L_x_1085:
[----:B------:R-:W-:Y:S05]  /*1af20*/  @!P2 BRA `(.L_x_1087) ;  /* 0x000000000004a947 */ /* 0x000fea0003800000 */
[----:B------:R-:W-:Y:S01]  /*1af30*/  BPT.TRAP 0x1 ;  /* 0x000000040000795c */ /* 0x000fe20000300000 */
.L_x_1087:
[----:B------:R-:W2:Y:S02]  /*1af40*/  LDL R0, [R1+0x14] ;  /* 0x0000140001007983 */ /* 0x000ea40000100800 */
[----:B--2---:R-:W-:-:S04]  /*1af50*/  SHF.L.U32 R3, R0, 0x1f, RZ ;  /* 0x0000001f00037819 */ /* 0x004fc800000006ff */
[----:B------:R-:W2:Y:S02]  /*1af60*/  SYNCS.PHASECHK.TRANS64.TRYWAIT P0, [R18+URZ+0x28860], R3 ;  /* 0x02886003120075a7 */ /* 0x000ea4000800017f */
[----:B--2---:R-:W-:Y:S05]  /*1af70*/  @!P0 BRA `(.L_x_1088) ;  /* 0x0000001c00a48947 */ /* 0x004fea0003800000 */
.L_x_1130:
[----:B------:R-:W3:Y:S04]  /*1af80*/  LDL R19, [R1+0x10] ;  /* 0x0000100001137983 */ /* 0x000ee80000100800 */
[----:B------:R-:W4:Y:S04]  /*1af90*/  LDL R2, [R1+0x24] ;  /* 0x0000240001027983 */ /* 0x000f280000100800 */
[----:B------:R-:W4:Y:S01]  /*1afa0*/  LDL R12, [R1+0x20] ;  /* 0x00002000010c7983 */ /* 0x000f220000100800 */
[----:B------:R-:W0:Y:S01]  /*1afb0*/  S2R R8, SR_TID.X ;  /* 0x0000000000087919 */ /* 0x000e220000002100 */
[----:B------:R-:W-:Y:S05]  /*1afc0*/  WARPSYNC.ALL ;  /* 0x0000000000007948 */ /* 0x000fea0003800000 */
[----:B------:R-:W-:Y:S01]  /*1afd0*/  IMAD.MOV.U32 R10, RZ, RZ, 0x40 ;  /* 0x00000040ff0a7424 */ /* 0x000fe200078e00ff */
[----:B0-----:R-:W-:-:S04]  /*1afe0*/  LOP3.LUT P0, RZ, R8, 0x4, RZ, 0xc0, !PT ;  /* 0x0000000408ff7812 */ /* 0x001fc8000780c0ff */
[----:B------:R-:W-:Y:S01]  /*1aff0*/  SEL R10, R10, 0xffffffc0, !P0 ;  /* 0xffffffc00a0a7807 */ /* 0x000fe20004000000 */
[----:B------:R-:W0:Y:S02]  /*1b000*/  S2R R14, SR_TID.X ;  /* 0x00000000000e7919 */ /* 0x000e240000002100 */
[----:B0-----:R-:W-:Y:S01]  /*1b010*/  LOP3.LUT P0, RZ, R14, 0x4, RZ, 0xc0, !PT ;  /* 0x000000040eff7812 */ /* 0x001fe2000780c0ff */
[----:B--2---:R-:W-:-:S05]  /*1b020*/  IMAD.MOV.U32 R3, RZ, RZ, 0x20 ;  /* 0x00000020ff037424 */ /* 0x004fca00078e00ff */
[----:B------:R-:W-:Y:S01]  /*1b030*/  SEL R3, R3, 0xffffffe0, !P0 ;  /* 0xffffffe003037807 */ /* 0x000fe20004000000 */
[----:B---3--:R-:W-:-:S05]  /*1b040*/  IMAD R0, R19, 0x6000, RZ ;  /* 0x0000600013007824 */ /* 0x008fca00078e02ff */
[----:B----4-:R-:W-:-:S05]  /*1b050*/  LOP3.LUT R2, R0, R2, RZ, 0xfc, !PT ;  /* 0x0000000200027212 */ /* 0x010fca00078efcff */
[----:B-----5:R-:W0:Y:S01]  /*1b060*/  LDSM.16.MT88.4 R4, [R2+UR40+0xc400] ;  /* 0x00c400280204783b */ /* 0x020e220008004200 */
[----:B------:R-:W-:-:S04]  /*1b070*/  VIADD R17, R2, UR40 ;  /* 0x0000002802117c36 */ /* 0x000fc80008000000 */
[----:B------:R-:W-:Y:S01]  /*1b080*/  IMAD.IADD R17, R10, 0x1, R17 ;  /* 0x000000010a117824 */ /* 0x000fe200078e0211 */
[C-C-:B0-----:R-:W-:Y:S02]  /*1b090*/  PRMT R8, R4.reuse, 0x6420, R5.reuse ;  /* 0x0000642004087816 */ /* 0x141fe40000000005 */
[----:B------:R-:W-:Y:S02]  /*1b0a0*/  PRMT R9, R4, 0x7531, R5 ;  /* 0x0000753104097816 */ /* 0x000fe40000000005 */
[C-C-:B------:R-:W-:Y:S02]  /*1b0b0*/  PRMT R10, R6.reuse, 0x6420, R7.reuse ;  /* 0x00006420060a7816 */ /* 0x140fe40000000007 */
[----:B------:R-:W-:Y:S02]  /*1b0c0*/  PRMT R11, R6, 0x7531, R7 ;  /* 0x00007531060b7816 */ /* 0x000fe40000000007 */
[----:B------:R-:W0:Y:S01]  /*1b0d0*/  LDSM.16.MT88.4 R4, [R17+0xc400] ;  /* 0x00c400001104783b */ /* 0x000e220000004200 */
[----:B------:R-:W-:-:S05]  /*1b0e0*/  IADD3 R0, R0, UR40, R12 ;  /* 0x0000002800007c10 */ /* 0x000fca000fffe00c */
[----:B------:R0:W-:Y:S02]  /*1b0f0*/  STSM.16.M88.4 [R0+0x400], R8 ;  /* 0x0004000800007844 */ /* 0x0001e40000000200 */
[C-C-:B0-----:R-:W-:Y:S02]  /*1b100*/  PRMT R8, R4.reuse, 0x6420, R5.reuse ;  /* 0x0000642004087816 */ /* 0x141fe40000000005 */
        /* <DEDUP_REMOVED lines=9> */
[----:B------:R-:W0:Y:S01]  /*1b1a0*/  LDSM.16.MT88.4 R4, [R17+0xd400] ;  /* 0x00d400001104783b */ /* 0x000e220000004200 */
[----:B------:R-:W-:-:S05]  /*1b1b0*/  IADD3 R3, R3, 0x400, R0 ;  /* 0x0000040003037810 */ /* 0x000fca0007ffe000 */
[----:B------:R-:W-:Y:S01]  /*1b1c0*/  STSM.16.M88.4 [R3], R12 ;  /* 0x0000000c03007844 */ /* 0x000fe20000000200 */
        /* <DEDUP_REMOVED lines=61> */
.L_x_1089:
[----:B--2---:R-:W2:Y:S01]  /*1b5a0*/  LDL.LU R3, [R1+0x14] ;  /* 0x0000140001037983 */ /* 0x004ea20000300800 */
[----:B0-----:R-:W-:Y:S01]  /*1b5b0*/  SYNCS.ARRIVE.TRANS64.A1T0 RZ, [R18+URZ+0x28850], RZ ;  /* 0x028850ff12ff79a7 */ /* 0x001fe2000810003f */
[----:B------:R-:W-:-:S05]  /*1b5c0*/  @!P1 VIADD R0, R18, 0x28880 ;  /* 0x0002888012009836 */ /* 0x000fca0000000000 */
[----:B------:R-:W-:Y:S01]  /*1b5d0*/  @!P1 PRMT R0, RZ, 0x654, R0 ;  /* 0x00000654ff009816 */ /* 0x000fe20000000000 */
[----:B------:R-:W-:Y:S06]  /*1b5e0*/  BAR.SYNC.DEFER_BLOCKING 0x2, 0x80 ;  /* 0x0082000000007b1d */ /* 0x000fec0000010000 */
[----:B------:R0:W-:Y:S02]  /*1b5f0*/  @!P1 SYNCS.ARRIVE.TRANS64.RED.A1T0 RZ, [R0+URZ], RZ ;  /* 0x000000ff00ff99a7 */ /* 0x0001e4000810043f */
[----:B0-----:R-:W-:-:S05]  /*1b600*/  VIADD R0, R19, 0x1 ;  /* 0x0000000113007836 */ /* 0x001fca0000000000 */
[----:B------:R-:W-:-:S04]  /*1b610*/  ISETP.NE.AND P0, PT, R0, 0x2, PT ;  /* 0x000000020000780c */ /* 0x000fc80003f05270 */
[----:B------:R-:W-:Y:S02]  /*1b620*/  SEL R2, RZ, 0x1, P0 ;  /* 0x00000001ff027807 */ /* 0x000fe40000000000 */
[----:B------:R-:W-:-:S05]  /*1b630*/  SEL R0, R0, RZ, P0 ;  /* 0x000000ff00007207 */ /* 0x000fca0000000000 */
[----:B------:R0:W-:Y:S01]  /*1b640*/  STL [R1+0x10], R0 ;  /* 0x0000100001007387 */ /* 0x0001e20000100800 */
[----:B--2---:R-:W-:-:S05]  /*1b650*/  LOP3.LUT R3, R3, R2, RZ, 0x3c, !PT ;  /* 0x0000000203037212 */ /* 0x004fca00078e3cff */
[----:B------:R0:W-:Y:S02]  /*1b660*/  STL [R1+0x14], R3 ;  /* 0x0000140301007387 */ /* 0x0001e40000100800 */
.L_x_1045:
[----:B------:R-:W-:Y:S05]  /*1b670*/  BSYNC B6 ;  /* 0x0000000000067941 */ /* 0x000fea0003800000 */
.L_x_1043:
[----:B------:R-:W-:-:S13]  /*1b680*/  LOP3.LUT P0, RZ, R16, 0x2, RZ, 0xc0, !PT ;  /* 0x0000000210ff7812 */ /* 0x000fda000780c0ff */
[----:B------:R-:W-:Y:S05]  /*1b690*/  @!P0 BRA `(.L_x_1090) ;  /* 0x00000000002c8947 */ /* 0x000fea0003800000 */
[----:B------:R-:W3:Y:S08]  /*1b6a0*/  S2UR UR5, SR_CgaCtaId ;  /* 0x00000000000579c3 */ /* 0x000ef00000008800 */
[----:B------:R-:W-:Y:S06]  /*1b6b0*/  BAR.SYNC.DEFER_BLOCKING 0x5, 0x180 ;  /* 0x0146000000007b1d */ /* 0x000fec0000010000 */
[----:B------:R-:W-:-:S02]  /*1b6c0*/  UMOV UR4, 0x400 ;  /* 0x0000040000047882 */ /* 0x000fc40000000000 */
[----:B---3--:R-:W-:-:S09]  /*1b6d0*/  ULEA UR4, UR5, UR4, 0x18 ;  /* 0x0000000405047291 */ /* 0x008fd2000f8ec03f */
[----:B------:R-:W3:Y:S04]  /*1b6e0*/  LDS.128 R4, [UR4+0x288d0] ;  /* 0x0288d004ff047984 */ /* 0x000ee80008000c00 */
[----:B---3--:R3:W-:Y:S01]  /*1b6f0*/  STL.64 [R1], R4 ;  /* 0x0000000401007387 */ /* 0x0087e20000100a00 */
[----:B0-2---:R-:W-:-:S03]  /*1b700*/  IMAD.MOV.U32 R0, RZ, RZ, R6 ;  /* 0x000000ffff007224 */ /* 0x005fc600078e0006 */
[----:B------:R3:W-:Y:S02]  /*1b710*/  STL [R1+0xc], R7 ;  /* 0x00000c0701007387 */ /* 0x0007e40000100800 */
[----:B------:R-:W-:Y:S01]  /*1b720*/  R2UR UR38, R0 ;  /* 0x00000000002672ca */ /* 0x000fe200000e0000 */
[----:B------:R-:W-:Y:S06]  /*1b730*/  BAR.ARV 0x4, 0x180 ;  /* 0x0106000000007b1d */ /* 0x000fec0000002000 */
[----:B------:R-:W-:Y:S08]  /*1b740*/  BRA `(.L_x_1091) ;  /* 0x0000000800d87947 */ /* 0x000ff00003800000 */
.L_x_1090:
[----:B------:R-:W3:Y:S01]  /*1b750*/  LDL.LU R2, [R1] ;  /* 0x0000000001027983 */ /* 0x000ee20000300800 */
[----:B------:R-:W-:Y:S01]  /*1b760*/  ULDC UR4, c[0x0][0xc14] ;  /* 0x0003050000047ab9 */ /* 0x000fe20000000800 */
[----:B0-----:R-:W0:Y:S01]  /*1b770*/  S2R R3, SR_TID.X ;  /* 0x0000000000037919 */ /* 0x001e220000002100 */
[----:B------:R-:W-:Y:S01]  /*1b780*/  IMAD.MOV.U32 R4, RZ, RZ, RZ ;  /* 0x000000ffff047224 */ /* 0x000fe200078e00ff */
[----:B------:R-:W4:Y:S01]  /*1b790*/  LDC R10, c[0x0][0xc10] ;  /* 0x00030400ff0a7b82 */ /* 0x000f220000000800 */
[----:B--2---:R-:W2:Y:S01]  /*1b7a0*/  LDL R0, [R1+0xc] ;  /* 0x00000c0001007983 */ /* 0x004ea20000100800 */
[----:B0-----:R-:W-:-:S04]  /*1b7b0*/  LOP3.LUT R9, R3, 0x1f, RZ, 0xc0, !PT ;  /* 0x0000001f03097812 */ /* 0x001fc800078ec0ff */
[----:B------:R-:W-:Y:S01]  /*1b7c0*/  ISETP.NE.AND P0, PT, R9, 0x1f, PT ;  /* 0x0000001f0900780c */ /* 0x000fe20003f05270 */
[----:B---3--:R-:W-:Y:S02]  /*1b7d0*/  IMAD.MOV.U32 R8, RZ, RZ, R2 ;  /* 0x000000ffff087224 */ /* 0x008fe400078e0002 */
[----:B--2---:R-:W-:-:S05]  /*1b7e0*/  IMAD.IADD R5, R0, 0x1, R9 ;  /* 0x0000000100057824 */ /* 0x004fca00078e0209 */
[----:B------:R-:W-:Y:S01]  /*1b7f0*/  ISETP.GE.OR P1, PT, R5, UR4, !P0 ;  /* 0x0000000405007c0c */ /* 0x000fe2000c726670 */
[----:B------:R-:W-:-:S12]  /*1b800*/  ULDC UR4, c[0x0][0xc14] ;  /* 0x0003050000047ab9 */ /* 0x000fd80000000800 */
[----:B------:R-:W0:Y:S02]  /*1b810*/  @!P1 LDC.64 R2, c[0x0][0xc58] ;  /* 0x00031600ff029b82 */ /* 0x000e240000000a00 */
[----:B0-----:R-:W-:-:S05]  /*1b820*/  @!P1 IMAD.WIDE R2, R5, 0x4, R2 ;  /* 0x0000000405029825 */ /* 0x001fca00078e0202 */
[----:B------:R-:W2:Y:S01]  /*1b830*/  @!P1 LDG.E R4, desc[UR44][R2.64] ;  /* 0x0000002c02049981 */ /* 0x000ea2000c1e1900 */
[C---:B------:R-:W-:Y:S02]  /*1b840*/  ISETP.NE.AND P1, PT, R9.reuse, RZ, PT ;  /* 0x000000ff0900720c */ /* 0x040fe40003f25270 */
        /* <DEDUP_REMOVED lines=11> */
[----:B0-----:R-:W-:Y:S02]  /*1b900*/  SEL R3, R6, RZ, P3 ;  /* 0x000000ff06037207 */ /* 0x001fe40001800000 */
[----:B------:R-:W-:Y:S03]  /*1b910*/  SHFL.IDX PT, R6, R8, 0x1, 0x1f ;  /* 0x00201f0008067f89 */ /* 0x000fe600000e0000 */
[----:B------:R-:W-:Y:S02]  /*1b920*/  IMAD.IADD R3, R0, 0x1, R3 ;  /* 0x0000000100037824 */ /* 0x000fe400078e0203 */
[----:B------:R-:W-:Y:S04]  /*1b930*/  SHFL.IDX PT, R0, R8, RZ, 0x1f ;  /* 0x00001fff08007589 */ /* 0x000fe800000e0000 */
[----:B------:R-:W0:Y:S02]  /*1b940*/  SHFL.UP PT, R2, R3, 0x8, RZ ;  /* 0x0500000003027989 */ /* 0x000e2400000e00ff */
[----:B0-----:R-:W-:-:S05]  /*1b950*/  SEL R2, R2, RZ, P4 ;  /* 0x000000ff02027207 */ /* 0x001fca0002000000 */
[----:B------:R-:W-:-:S05]  /*1b960*/  IMAD.IADD R7, R3, 0x1, R2 ;  /* 0x0000000103077824 */ /* 0x000fca00078e0202 */
[----:B------:R-:W0:Y:S02]  /*1b970*/  SHFL.UP PT, R2, R7, 0x10, RZ ;  /* 0x0600000007027989 */ /* 0x000e2400000e00ff */
[----:B0-----:R-:W-:-:S05]  /*1b980*/  SEL R2, R2, RZ, P5 ;  /* 0x000000ff02027207 */ /* 0x001fca0002800000 */
[----:B------:R-:W-:-:S05]  /*1b990*/  IMAD.IADD R5, R7, 0x1, R2 ;  /* 0x0000000107057824 */ /* 0x000fca00078e0202 */
[----:B------:R-:W4:Y:S02]  /*1b9a0*/  SHFL.IDX PT, R2, R5, 0x1f, 0x1f ;  /* 0x03e01f0005027f89 */ /* 0x000f2400000e0000 */
[----:B----4-:R-:W-:-:S04]  /*1b9b0*/  IMAD R2, R2, R10, RZ ;  /* 0x0000000a02027224 */ /* 0x010fc800078e02ff */
[----:B------:R-:W-:-:S05]  /*1b9c0*/  IMAD.IADD R6, R6, 0x1, R2 ;  /* 0x0000000106067824 */ /* 0x000fca00078e0202 */
[----:B------:R-:W-:-:S13]  /*1b9d0*/  ISETP.GT.AND P6, PT, R6, R0, PT ;  /* 0x000000000600720c */ /* 0x000fda0003fc4270 */
[----:B------:R-:W-:Y:S05]  /*1b9e0*/  @P6 BRA `(.L_x_1092) ;  /* 0x0000000000946947 */ /* 0x000fea0003800000 */
.L_x_1096:
[----:B------:R-:W2:Y:S02]  /*1b9f0*/  LDL.LU R2, [R1+0xc] ;  /* 0x00000c0001027983 */ /* 0x000ea40000300800 */
[----:B--2---:R-:W-:-:S05]  /*1ba00*/  VIADD R2, R2, 0x1f ;  /* 0x0000001f02027836 */ /* 0x004fca0000000000 */
[----:B------:R-:W-:-:S13]  /*1ba10*/  ISETP.GE.AND P6, PT, R2, UR4, PT ;  /* 0x0000000402007c0c */ /* 0x000fda000bfc6270 */
[----:B------:R-:W-:Y:S05]  /*1ba20*/  @P6 BRA `(.L_x_1093) ;  /* 0x0000000400cc6947 */ /* 0x000fea0003800000 */
[----:B------:R-:W0:Y:S01]  /*1ba30*/  S2R R3, SR_TID.X ;  /* 0x0000000000037919 */ /* 0x000e220000002100 */
[----:B------:R-:W-:Y:S01]  /*1ba40*/  BSSY B0, `(.L_x_1094) ;  /* 0x000000a000007945 */ /* 0x000fe20003800000 */
[----:B------:R-:W-:Y:S01]  /*1ba50*/  IMAD.MOV.U32 R4, RZ, RZ, RZ ;  /* 0x000000ffff047224 */ /* 0x000fe200078e00ff */
[----:B------:R2:W-:Y:S01]  /*1ba60*/  STL [R1+0xc], R2 ;  /* 0x00000c0201007387 */ /* 0x0005e20000100800 */
[----:B0-----:R-:W-:-:S05]  /*1ba70*/  LOP3.LUT R3, R3, 0x1f, RZ, 0xc0, !PT ;  /* 0x0000001f03037812 */ /* 0x001fca00078ec0ff */
[----:B------:R-:W-:-:S05]  /*1ba80*/  IMAD.IADD R5, R2, 0x1, R3 ;  /* 0x0000000102057824 */ /* 0x000fca00078e0203 */
[----:B------:R-:W-:-:S13]  /*1ba90*/  ISETP.GE.OR P6, PT, R5, UR4, !P0 ;  /* 0x0000000405007c0c */ /* 0x000fda000c7c6670 */
[----:B--2---:R-:W-:Y:S05]  /*1baa0*/  @P6 BRA `(.L_x_1095) ;  /* 0x00000000000c6947 */ /* 0x004fea0003800000 */
[----:B------:R-:W0:Y:S02]  /*1bab0*/  LDC.64 R2, c[0x0][0xc58] ;  /* 0x00031600ff027b82 */ /* 0x000e240000000a00 */
[----:B0-----:R-:W-:-:S05]  /*1bac0*/  IMAD.WIDE R2, R5, 0x4, R2 ;  /* 0x0000000405027825 */ /* 0x001fca00078e0202 */
[----:B------:R0:W5:Y:S02]  /*1bad0*/  LDG.E R4, desc[UR44][R2.64] ;  /* 0x0000002c02047981 */ /* 0x000164000c1e1900 */
.L_x_1095:
[----:B------:R-:W-:Y:S05]  /*1bae0*/  BSYNC B0 ;  /* 0x0000000000007941 */ /* 0x000fea0003800000 */
.L_x_1094:
[----:B0----5:R-:W0:Y:S01]  /*1baf0*/  SHFL.UP PT, R2, R4, 0x1, RZ ;  /* 0x0420000004027989 */ /* 0x021e2200000e00ff */
[----:B------:R-:W2:Y:S01]  /*1bb00*/  LDC R10, c[0x0][0xc10] ;  /* 0x00030400ff0a7b82 */ /* 0x000ea20000000800 */
        /* <DEDUP_REMOVED lines=14> */
[----:B------:R-:W2:Y:S02]  /*1bbf0*/  SHFL.IDX PT, R3, R5, 0x1f, 0x1f ;  /* 0x03e01f0005037f89 */ /* 0x000ea400000e0000 */
[----:B--2---:R-:W-:-:S04]  /*1bc00*/  IMAD R2, R3, R10, RZ ;  /* 0x0000000a03027224 */ /* 0x004fc800078e02ff */
[----:B------:R-:W-:-:S05]  /*1bc10*/  IMAD.IADD R6, R2, 0x1, R6 ;  /* 0x0000000102067824 */ /* 0x000fca00078e0206 */
[----:B------:R-:W-:-:S13]  /*1bc20*/  ISETP.GT.AND P6, PT, R6, R0, PT ;  /* 0x000000000600720c */ /* 0x000fda0003fc4270 */
[----:B------:R-:W-:Y:S05]  /*1bc30*/  @!P6 BRA `(.L_x_1096) ;  /* 0xfffffffc006ce947 */ /* 0x000fea000383ffff */
.L_x_1092:
[----:B------:R-:W2:Y:S01]  /*1bc40*/  LDL.LU R7, [R1+0xc] ;  /* 0x00000c0001077983 */ /* 0x000ea20000300800 */
[----:B------:R-:W-:-:S04]  /*1bc50*/  IMAD.IADD R6, R6, 0x1, -R2 ;  /* 0x0000000106067824 */ /* 0x000fc800078e0a02 */
[----:B------:R-:W-:-:S05]  /*1bc60*/  IMAD R3, R5, R10, R6 ;  /* 0x0000000a05037224 */ /* 0x000fca00078e0206 */
[----:B------:R-:W-:Y:S02]  /*1bc70*/  ISETP.GT.AND P0, PT, R3, R0, PT ;  /* 0x000000000300720c */ /* 0x000fe40003f04270 */
[----:B------:R-:W0:Y:S11]  /*1bc80*/  LDC.64 R2, c[0x0][0xc68] ;  /* 0x00031a00ff027b82 */ /* 0x000e360000000a00 */
[----:B------:R-:W-:-:S04]  /*1bc90*/  VOTE.ANY R9, PT, !P0 ;  /* 0x0000000000097806 */ /* 0x000fc800040e0100 */
[----:B------:R-:W3:Y:S01]  /*1bca0*/  POPC R8, R9 ;  /* 0x0000000900087309 */ /* 0x000ee20000000000 */
[----:B------:R-:W-:Y:S01]  /*1bcb0*/  ISETP.NE.AND P0, PT, R9, RZ, PT ;  /* 0x000000ff0900720c */ /* 0x000fe20003f05270 */
[----:B---3--:R-:W3:Y:S01]  /*1bcc0*/  SHFL.IDX PT, R4, R4, R8, 0x1f ;  /* 0x00001f0804047589 */ /* 0x008ee200000e0000 */
[----:B--2---:R-:W-:-:S04]  /*1bcd0*/  IMAD.IADD R7, R8, 0x1, R7 ;  /* 0x0000000108077824 */ /* 0x004fc800078e0207 */
[----:B0-----:R-:W-:Y:S01]  /*1bce0*/  IMAD.WIDE R2, R7, 0x4, R2 ;  /* 0x0000000407027825 */ /* 0x001fe200078e0202 */
[----:B------:R0:W-:Y:S04]  /*1bcf0*/  STL [R1+0xc], R7 ;  /* 0x00000c0701007387 */ /* 0x0001e80000100800 */
[----:B0-----:R0:W5:Y:S02]  /*1bd00*/  LDG.E R7, desc[UR44][R2.64] ;  /* 0x0000002c02077981 */ /* 0x001164000c1e1900 */
[----:B0-----:R-:W-:Y:S01]  /*1bd10*/  IMAD.MOV.U32 R2, RZ, RZ, RZ ;  /* 0x000000ffff027224 */ /* 0x001fe200078e00ff */
[----:B---3--:R-:W-:Y:S06]  /*1bd20*/  @!P0 BRA `(.L_x_1097) ;  /* 0x0000000000088947 */ /* 0x008fec0003800000 */
[----:B------:R-:W-:-:S06]  /*1bd30*/  VIADD R2, R8, 0xffffffff ;  /* 0xffffffff08027836 */ /* 0x000fcc0000000000 */
[----:B------:R0:W2:Y:S02]  /*1bd40*/  SHFL.IDX PT, R2, R5, R2, 0x1f ;  /* 0x00001f0205027589 */ /* 0x0000a400000e0000 */
.L_x_1097:
[----:B0----5:R-:W-:Y:S02]  /*1bd50*/  IMAD R5, R4, R7, RZ ;  /* 0x0000000704057224 */ /* 0x021fe400078e02ff */
[----:B--2---:R-:W-:-:S03]  /*1bd60*/  IMAD R9, R2, R10, R6 ;  /* 0x0000000a02097224 */ /* 0x004fc600078e0206 */
[----:B------:R-:W-:Y:S01]  /*1bd70*/  IABS R8, R5 ;  /* 0x0000000500087213 */ /* 0x000fe20000000000 */
[----:B------:R-:W-:Y:S01]  /*1bd80*/  IMAD.IADD R0, R0, 0x1, -R9 ;  /* 0x0000000100007824 */ /* 0x000fe200078e0a09 */
[----:B------:R0:W-:Y:S02]  /*1bd90*/  STL [R1], R9 ;  /* 0x0000000901007387 */ /* 0x0001e40000100800 */
[----:B------:R-:W2:Y:S08]  /*1bda0*/  I2F.RP R3, R8 ;  /* 0x0000000800037306 */ /* 0x000eb00000209400 */
[----:B--2---:R-:W2:Y:S02]  /*1bdb0*/  MUFU.RCP R3, R3 ;  /* 0x0000000300037308 */ /* 0x004ea40000001000 */
[----:B--2---:R-:W-:-:S06]  /*1bdc0*/  VIADD R3, R3, 0xffffffe ;  /* 0x0ffffffe03037836 */ /* 0x004fcc0000000000 */
[----:B------:R-:W2:Y:S02]  /*1bdd0*/  F2I.FTZ.U32.TRUNC.NTZ R3, R3 ;  /* 0x0000000300037305 */ /* 0x000ea4000021f000 */
[----:B--2---:R-:W-:-:S04]  /*1bde0*/  IMAD.MOV R2, RZ, RZ, -R3 ;  /* 0x000000ffff027224 */ /* 0x004fc800078e0a03 */
        /* <DEDUP_REMOVED lines=34> */
[----:B------:R-:W-:-:S04]  /*1c010*/  IMAD.HI.U32 R2, R2, R3, RZ ;  /* 0x0000000302027227 */ /* 0x000fc800078e00ff */
[----:B------:R-:W-:-:S04]  /*1c020*/  IMAD.MOV R5, RZ, RZ, -R5 ;  /* 0x000000ffff057224 */ /* 0x000fc800078e0a05 */
[----:B------:R-:W-:-:S05]  /*1c030*/  IMAD R3, R2, R5, R3 ;  /* 0x0000000502037224 */ /* 0x000fca00078e0203 */
[----:B------:R-:W-:-:S13]  /*1c040*/  ISETP.GT.U32.AND P1, PT, R8, R3, PT ;  /* 0x000000030800720c */ /* 0x000fda0003f24070 */
[----:B------:R-:W-:Y:S02]  /*1c050*/  @!P1 IMAD.IADD R3, R3, 0x1, -R8 ;  /* 0x0000000103039824 */ /* 0x000fe400078e0a08 */
[----:B------:R-:W-:Y:S01]  /*1c060*/  @!P1 VIADD R2, R2, 0x1 ;  /* 0x0000000102029836 */ /* 0x000fe20000000000 */
[----:B------:R-:W-:Y:S02]  /*1c070*/  ISETP.NE.AND P1, PT, R7, RZ, PT ;  /* 0x000000ff0700720c */ /* 0x000fe40003f25270 */
[----:B------:R-:W-:Y:S02]  /*1c080*/  ISETP.GE.U32.AND P0, PT, R3, R8, PT ;  /* 0x000000080300720c */ /* 0x000fe40003f06070 */
[----:B------:R-:W-:-:S04]  /*1c090*/  LOP3.LUT R3, R0, R7, RZ, 0x3c, !PT ;  /* 0x0000000700037212 */ /* 0x000fc800078e3cff */
[----:B------:R-:W-:Y:S01]  /*1c0a0*/  ISETP.GE.AND P2, PT, R3, RZ, PT ;  /* 0x000000ff0300720c */ /* 0x000fe20003f46270 */
[----:B------:R-:W-:-:S06]  /*1c0b0*/  IMAD.IADD R3, R0, 0x1, R6 ;  /* 0x0000000100037824 */ /* 0x000fcc00078e0206 */
[----:B------:R-:W-:-:S06]  /*1c0c0*/  @P0 VIADD R2, R2, 0x1 ;  /* 0x0000000102020836 */ /* 0x000fcc0000000000 */
[----:B------:R-:W-:Y:S01]  /*1c0d0*/  @!P2 IMAD.MOV R2, RZ, RZ, -R2 ;  /* 0x000000ffff02a224 */ /* 0x000fe200078e0a02 */
[----:B------:R-:W-:Y:S01]  /*1c0e0*/  @!P1 LOP3.LUT R2, RZ, R7, RZ, 0x33, !PT ;  /* 0x00000007ff029212 */ /* 0x000fe200078e33ff */
[----:B------:R-:W-:-:S04]  /*1c0f0*/  IMAD.MOV R7, RZ, RZ, -R7 ;  /* 0x000000ffff077224 */ /* 0x000fc800078e0a07 */
[----:B------:R-:W-:-:S05]  /*1c100*/  IMAD R3, R2, R7, R3 ;  /* 0x0000000702037224 */ /* 0x000fca00078e0203 */
[----:B------:R-:W-:Y:S02]  /*1c110*/  R2UR UR38, R3 ;  /* 0x00000000032672ca */ /* 0x000fe400000e0000 */
[----:B------:R-:W-:-:S05]  /*1c120*/  LOP3.LUT R3, RZ, R2, RZ, 0x33, !PT ;  /* 0x00000002ff037212 */ /* 0x000fca00078e33ff */
[----:B------:R-:W-:-:S05]  /*1c130*/  IMAD.IADD R0, R4, 0x1, R3 ;  /* 0x0000000104007824 */ /* 0x000fca00078e0203 */
[----:B------:R0:W-:Y:S01]  /*1c140*/  STL [R1+0x4], R0 ;  /* 0x0000040001007387 */ /* 0x0001e20000100800 */
[----:B------:R-:W-:Y:S05]  /*1c150*/  BRA `(.L_x_1098) ;  /* 0x0000000000147947 */ /* 0x000fea0003800000 */
.L_x_1093:
[----:B------:R-:W0:Y:S01]  /*1c160*/  LDC R2, c[0x0][0xc14] ;  /* 0x00030500ff027b82 */ /* 0x000e220000000800 */
[----:B------:R2:W-:Y:S01]  /*1c170*/  STL [R1], R0 ;  /* 0x0000000001007387 */ /* 0x0005e20000100800 */
[----:B------:R-:W-:-:S03]  /*1c180*/  UMOV UR38, URZ ;  /* 0x0000003f00267c82 */ /* 0x000fc60008000000 */
[----:B0-----:R2:W-:Y:S04]  /*1c190*/  STL [R1+0xc], R2 ;  /* 0x00000c0201007387 */ /* 0x0015e80000100800 */
[----:B------:R2:W-:Y:S02]  /*1c1a0*/  STL [R1+0x4], RZ ;  /* 0x000004ff01007387 */ /* 0x0005e40000100800 */
.L_x_1098:
[----:B------:R-:W3:Y:S04]  /*1c1b0*/  LDL R3, [R1+0x4] ;  /* 0x0000040001037983 */ /* 0x000ee80000100800 */
[----:B--2---:R-:W2:Y:S04]  /*1c1c0*/  LDL R2, [R1+0xc] ;  /* 0x00000c0001027983 */ /* 0x004ea80000100800 */
[----:B------:R-:W4:Y:S01]  /*1c1d0*/  LDL R4, [R1] ;  /* 0x0000000001047983 */ /* 0x000f220000100800 */
[----:B0-----:R-:W0:Y:S02]  /*1c1e0*/  S2R R0, SR_TID.X ;  /* 0x0000000000007919 */ /* 0x001e240000002100 */
[----:B0-----:R-:W-:Y:S01]  /*1c1f0*/  LOP3.LUT R0, R0, 0x1f, RZ, 0xc0, !PT ;  /* 0x0000001f00007812 */ /* 0x001fe200078ec0ff */
[----:B------:R-:W-:Y:S03]  /*1c200*/  BAR.SYNC.DEFER_BLOCKING 0x4, 0x180 ;  /* 0x0106000000007b1d */ /* 0x000fe60000010000 */
[----:B------:R-:W-:-:S13]  /*1c210*/  ISETP.NE.AND P0, PT, R0, RZ, PT ;  /* 0x000000ff0000720c */ /* 0x000fda0003f05270 */
[----:B------:R-:W-:Y:S01]  /*1c220*/  @!P0 MOV R0, 0x400 ;  /* 0x0000040000008802 */ /* 0x000fe20000000f00 */
[----:B---3--:R-:W-:Y:S02]  /*1c230*/  IMAD.MOV.U32 R5, RZ, RZ, R3 ;  /* 0x000000ffff057224 */ /* 0x008fe400078e0003 */
[----:B------:R-:W0:Y:S01]  /*1c240*/  @!P0 S2R R3, SR_CgaCtaId ;  /* 0x0000000000038919 */ /* 0x000e220000008800 */
[----:B--2---:R-:W-:Y:S02]  /*1c250*/  IMAD.MOV.U32 R7, RZ, RZ, R2 ;  /* 0x000000ffff077224 */ /* 0x004fe400078e0002 */
[----:B------:R-:W-:-:S04]  /*1c260*/  IMAD.U32 R2, RZ, RZ, UR38 ;  /* 0x00000026ff027e24 */ /* 0x000fc8000f8e00ff */
[----:B------:R-:W-:Y:S01]  /*1c270*/  @!P0 IMAD.MOV.U32 R6, RZ, RZ, R2 ;  /* 0x000000ffff068224 */ /* 0x000fe200078e0002 */
[----:B0-----:R-:W-:-:S05]  /*1c280*/  @!P0 LEA R0, R3, R0, 0x18 ;  /* 0x0000000003008211 */ /* 0x001fca00078ec0ff */
[----:B----4-:R0:W-:Y:S01]  /*1c290*/  @!P0 STS.128 [R0+0x288d0], R4 ;  /* 0x0288d00400008388 */ /* 0x0101e20000000c00 */
[----:B------:R-:W-:Y:S06]  /*1c2a0*/  BAR.ARV 0x5, 0x180 ;  /* 0x0146000000007b1d */ /* 0x000fec0000002000 */
.L_x_1091:
[----:B0-----:R-:W2:Y:S01]  /*1c2b0*/  LDL R0, [R1+0xc] ;  /* 0x00000c0001007983 */ /* 0x001ea20000100800 */
[----:B------:R-:W-:Y:S02]  /*1c2c0*/  ULDC UR4, c[0x0][0xc14] ;  /* 0x0003050000047ab9 */ /* 0x000fe40000000800 */
[----:B--2---:R-:W-:-:S13]  /*1c2d0*/  ISETP.GE.AND P0, PT, R0, UR4, PT ;  /* 0x0000000400007c0c */ /* 0x004fda000bf06270 */
[----:B------:R-:W-:Y:S05]  /*1c2e0*/  @!P0 BRA `(.L_x_1099) ;  /* 0xffffffc000d88947 */ /* 0x000fea000383ffff */
.L_x_1033:
[----:B-1----:R-:W2:Y:S01]  /*1c2f0*/  LDL.LU R0, [R1+0x30] ;  /* 0x0000300001007983 */ /* 0x002ea20000300800 */
[----:B------:R-:W-:Y:S01]  /*1c300*/  BSSY B0, `(.L_x_1100) ;  /* 0x000000b000007945 */ /* 0x000fe20003800000 */
[----:B0--3--:R-:W0:Y:S01]  /*1c310*/  S2R R5, SR_CgaCtaId ;  /* 0x0000000000057919 */ /* 0x009e220000008800 */
        /* <DEDUP_REMOVED lines=9> */
.L_x_1131:
[----:B------:R-:W-:Y:S05]  /*1c3b0*/  BSYNC B0 ;  /* 0x0000000000007941 */ /* 0x000fea0003800000 */
.L_x_1100:
[----:B------:R-:W-:-:S03]  /*1c3c0*/  UMOV UR4, 0xffffffff ;  /* 0xffffffff00047882 */ /* 0x000fc60000000000 */
[----:B------:R-:W-:Y:S05]  /*1c3d0*/  BRA.DIV UR4, `(.L_x_1102) ;  /* 0x0000000a04b47947 */ /* 0x000fea000b800000 */
[----:B------:R-:W1:Y:S02]  /*1c3e0*/  S2R R2, SR_TID.X ;  /* 0x0000000000027919 */ /* 0x000e640000002100 */
[----:B-1----:R-:W-:-:S04]  /*1c3f0*/  SHF.R.U32.HI R2, RZ, 0x5, R2 ;  /* 0x00000005ff027819 */ /* 0x002fc80000011602 */
[----:B------:R-:W-:-:S05]  /*1c400*/  LOP3.LUT R2, R2, 0x3, RZ, 0xc0, !PT ;  /* 0x0000000302027812 */ /* 0x000fca00078ec0ff */
[----:B------:R1:W2:Y:S02]  /*1c410*/  SHFL.IDX PT, R14, R2, RZ, 0x1f ;  /* 0x00001fff020e7589 */ /* 0x0002a400000e0000 */
.L_x_1134:
[----:B--2---:R-:W-:Y:S01]  /*1c420*/  ISETP.NE.AND P0, PT, R14, RZ, PT ;  /* 0x000000ff0e00720c */ /* 0x004fe20003f05270 */
[----:B------:R-:W-:-:S12]  /*1c430*/  BSSY B0, `(.L_x_1103) ;  /* 0x000002e000007945 */ /* 0x000fd80003800000 */
[----:B------:R-:W-:Y:S05]  /*1c440*/  @P0 BRA `(.L_x_1104) ;  /* 0x0000000000b00947 */ /* 0x000fea0003800000 */
[----:B------:R-:W-:-:S03]  /*1c450*/  UMOV UR4, 0xffffffff ;  /* 0xffffffff00047882 */ /* 0x000fc60000000000 */
[----:B------:R-:W-:Y:S05]  /*1c460*/  BRA.DIV UR4, `(.L_x_1105) ;  /* 0x0000000a04c47947 */ /* 0x000fea000b800000 */
[----:B------:R-:W-:-:S13]  /*1c470*/  ELECT P6, URZ, PT ;  /* 0x00000000003f782f */ /* 0x000fda00038c0000 */
.L_x_1137:
[----:B------:R-:W-:Y:S05]  /*1c480*/  @!P6 BRA `(.L_x_1104) ;  /* 0x0000000000a0e947 */ /* 0x000fea0003800000 */
[----:B-1----:R-:W2:Y:S02]  /*1c490*/  LDL.LU R2, [R1+0x2c] ;  /* 0x00002c0001027983 */ /* 0x002ea40000300800 */
[----:B--2---:R-:W-:-:S04]  /*1c4a0*/  LOP3.LUT R2, R2, 0x2, RZ, 0xfc, !PT ;  /* 0x0000000202027812 */ /* 0x004fc800078efcff */
[----:B------:R-:W-:-:S13]  /*1c4b0*/  ISETP.NE.AND P0, PT, R2, 0x3, PT ;  /* 0x000000030200780c */ /* 0x000fda0003f05270 */
[----:B------:R-:W-:Y:S05]  /*1c4c0*/  @!P0 BRA `(.L_x_1106) ;  /* 0x0000000000048947 */ /* 0x000fea0003800000 */
[----:B------:R-:W-:Y:S01]  /*1c4d0*/  BPT.TRAP 0x1 ;  /* 0x000000040000795c */ /* 0x000fe20000300000 */
.L_x_1106:
[----:B0-----:R-:W2:Y:S04]  /*1c4e0*/  LDL R3, [R1+0x10] ;  /* 0x0000100001037983 */ /* 0x001ea80000100800 */
[----:B------:R-:W3:Y:S01]  /*1c4f0*/  LDL.LU R7, [R1+0x14] ;  /* 0x0000140001077983 */ /* 0x000ee20000300800 */
[----:B------:R-:W-:-:S04]  /*1c500*/  VIADD R2, R0, 0x28840 ;  /* 0x0002884000027836 */ /* 0x000fc80000000000 */
        /* <DEDUP_REMOVED lines=11> */
.L_x_1138:
[----:B------:R-:W1:Y:S02]  /*1c5c0*/  SYNCS.PHASECHK.TRANS64.TRYWAIT P1, [R7+URZ], R2 ;  /* 0x00000002070075a7 */ /* 0x000e64000802017f */
[----:B-1----:R-:W-:Y:S05]  /*1c5d0*/  @!P1 BRA `(.L_x_1108) ;  /* 0x00000008009c9947 */ /* 0x002fea0003800000 */
.L_x_1139:
[----:B------:R-:W-:Y:S05]  /*1c5e0*/  @!P0 BRA `(.L_x_1109) ;  /* 0x0000000000048947 */ /* 0x000fea0003800000 */
[----:B------:R-:W-:Y:S01]  /*1c5f0*/  BPT.TRAP 0x1 ;  /* 0x000000040000795c */ /* 0x000fe20000300000 */
.L_x_1109:
[----:B------:R-:W2:Y:S02]  /*1c600*/  LDL.LU R4, [R1+0x10] ;  /* 0x0000100001047983 */ /* 0x000ea40000300800 */
[----:B--2---:R-:W-:-:S04]  /*1c610*/  IMAD R4, R4, 0x8, R0 ;  /* 0x0000000804047824 */ /* 0x004fc800078e0200 */
[----:B------:R-:W2:Y:S02]  /*1c620*/  SYNCS.PHASECHK.TRANS64.TRYWAIT P1, [R4+URZ+0x28860], R5 ;  /* 0x02886005040075a7 */ /* 0x000ea4000802017f */
[----:B--2---:R-:W-:Y:S05]  /*1c630*/  @!P1 BRA `(.L_x_1110) ;  /* 0x0000000800989947 */ /* 0x004fea0003800000 */
.L_x_1140:
[----:B------:R-:W-:Y:S05]  /*1c640*/  @!P0 BRA `(.L_x_1111) ;  /* 0x0000000000048947 */ /* 0x000fea0003800000 */
[----:B------:R-:W-:Y:S01]  /*1c650*/  BPT.TRAP 0x1 ;  /* 0x000000040000795c */ /* 0x000fe20000300000 */
.L_x_1111:
[----:B------:R-:W-:-:S04]  /*1c660*/  IMAD R3, R3, 0x8, R0 ;  /* 0x0000000803037824 */ /* 0x000fc800078e0200 */
[----:B------:R-:W3:Y:S02]  /*1c670*/  SYNCS.PHASECHK.TRANS64.TRYWAIT P1, [R3+URZ+0x28860], R2 ;  /* 0x02886002030075a7 */ /* 0x000ee4000802017f */
[----:B---3--:R-:W-:Y:S05]  /*1c680*/  @!P1 BRA `(.L_x_1112) ;  /* 0x0000000800989947 */ /* 0x008fea0003800000 */
.L_x_1141:
[----:B------:R-:W-:Y:S05]  /*1c690*/  @!P0 BRA `(.L_x_1113) ;  /* 0x0000000000048947 */ /* 0x000fea0003800000 */
[----:B------:R-:W-:Y:S01]  /*1c6a0*/  BPT.TRAP 0x1 ;  /* 0x000000040000795c */ /* 0x000fe20000300000 */
.L_x_1113:
[----:B------:R-:W4:Y:S02]  /*1c6b0*/  SYNCS.PHASECHK.TRANS64.TRYWAIT P0, [R4+URZ+0x28880], R5 ;  /* 0x02888005040075a7 */ /* 0x000f24000800017f */
[----:B----4-:R-:W-:Y:S05]  /*1c6c0*/  @!P0 BRA `(.L_x_1114) ;  /* 0x00000008009c8947 */ /* 0x010fea0003800000 */
.L_x_1115:
[----:B------:R0:W0:Y:S02]  /*1c6d0*/  SYNCS.PHASECHK.TRANS64.TRYWAIT P0, [R3+URZ+0x28880], R2 ;  /* 0x02888002030075a7 */ /* 0x000024000800017f */
[----:B0-----:R-:W-:Y:S05]  /*1c6e0*/  @!P0 NANOSLEEP.SYNCS 0x989680 ;  /* 0x009896800000895d */ /* 0x001fea0003900000 */
[----:B------:R-:W0:Y:S02]  /*1c6f0*/  @!P0 SYNCS.PHASECHK.TRANS64 P0, [R3+URZ+0x28880], R2 ;  /* 0x02888002030085a7 */ /* 0x000e24000800007f */
[----:B0-----:R-:W-:Y:S05]  /*1c700*/  @!P0 BRA `(.L_x_1115) ;  /* 0xfffffffc00f08947 */ /* 0x001fea000383ffff */
.L_x_1104:
[----:B------:R-:W-:Y:S05]  /*1c710*/  BSYNC B0 ;  /* 0x0000000000007941 */ /* 0x000fea0003800000 */
.L_x_1103:
[----:B------:R-:W-:Y:S05]  /*1c720*/  EXIT ;  /* 0x000000000000794d */ /* 0x000fea0003800000 */
.L_x_931:
[----:B0-----:R-:W-:-:S04]  /*1c730*/  IMAD.U32 R3, RZ, RZ, UR39 ;  /* 0x00000027ff037e24 */ /* 0x001fc8000f8e00ff */
[----:B------:R0:W1:Y:S03]  /*1c740*/  SYNCS.PHASECHK.TRANS64.TRYWAIT P1, [R3+URZ+0x28800], R4 ;  /* 0x02880004030075a7 */ /* 0x000066000802017f */
[----:B-1----:R-:W-:Y:S05]  /*1c750*/  @!P1 NANOSLEEP.SYNCS 0x989680 ;  /* 0x009896800000995d */ /* 0x002fea0003900000 */
[----:B------:R-:W1:Y:S02]  /*1c760*/  @!P1 SYNCS.PHASECHK.TRANS64 P1, [R3+URZ+0x28800], R4 ;  /* 0x02880004030095a7 */ /* 0x000e64000802007f */
[----:B-1----:R-:W-:Y:S05]  /*1c770*/  @!P1 BRA `(.L_x_931) ;  /* 0xfffffffc00ec9947 */ /* 0x002fea000383ffff */
[----:B------:R-:W-:Y:S05]  /*1c780*/  BRA `(.L_x_1116) ;  /* 0xfffffe5400147947 */ /* 0x000fea000383ffff */
.L_x_935:
[----:B-1----:R1:W2:Y:S02]  /*1c790*/  SYNCS.PHASECHK.TRANS64.TRYWAIT P1, [R4+URZ+0x28830], R3 ;  /* 0x02883003040075a7 */ /* 0x0022a4000802017f */
[----:B--2---:R-:W-:Y:S05]  /*1c7a0*/  @!P1 NANOSLEEP.SYNCS 0x989680 ;  /* 0x009896800000995d */ /* 0x004fea0003900000 */
[----:B------:R-:W2:Y:S02]  /*1c7b0*/  @!P1 SYNCS.PHASECHK.TRANS64 P1, [R4+URZ+0x28830], R3 ;  /* 0x02883003040095a7 */ /* 0x000ea4000802007f */
[----:B--2---:R-:W-:Y:S05]  /*1c7c0*/  @!P1 BRA `(.L_x_935) ;  /* 0xfffffffc00f09947 */ /* 0x004fea000383ffff */
[----:B------:R-:W-:Y:S05]  /*1c7d0*/  BRA `(.L_x_934) ;  /* 0xfffffe5400407947 */ /* 0x000fea000383ffff */
.L_x_951:
[----:B-1----:R-:W-:-:S04]  /*1c7e0*/  IMAD.U32 R21, RZ, RZ, UR10 ;  /* 0x0000000aff157e24 */ /* 0x002fc8000f8e00ff */
[----:B------:R1:W2:Y:S03]  /*1c7f0*/  SYNCS.PHASECHK.TRANS64.TRYWAIT P1, [R21+URZ+0x28830], R12 ;  /* 0x0288300c150075a7 */ /* 0x0002a6000802017f */
[----:B--2---:R-:W-:Y:S05]  /*1c800*/  @!P1 NANOSLEEP.SYNCS 0x989680 ;  /* 0x009896800000995d */ /* 0x004fea0003900000 */
[----:B------:R-:W2:Y:S02]  /*1c810*/  @!P1 SYNCS.PHASECHK.TRANS64 P1, [R21+URZ+0x28830], R12 ;  /* 0x0288300c150095a7 */ /* 0x000ea4000802007f */
[----:B--2---:R-:W-:Y:S05]  /*1c820*/  @!P1 BRA `(.L_x_951) ;  /* 0xfffffffc00ec9947 */ /* 0x004fea000383ffff */
[----:B------:R-:W-:Y:S05]  /*1c830*/  BRA `(.L_x_948) ;  /* 0xfffffea000987947 */ /* 0x000fea000383ffff */
.L_x_955:
[----:B-1----:R-:W-:-:S04]  /*1c840*/  IMAD.U32 R21, RZ, RZ, UR10 ;  /* 0x0000000aff157e24 */ /* 0x002fc8000f8e00ff */
[----:B------:R1:W2:Y:S03]  /*1c850*/  SYNCS.PHASECHK.TRANS64.TRYWAIT P1, [R21+URZ+0x28850], R12 ;  /* 0x0288500c150075a7 */ /* 0x0002a6000802017f */
[----:B--2---:R-:W-:Y:S05]  /*1c860*/  @!P1 NANOSLEEP.SYNCS 0x989680 ;  /* 0x009896800000995d */ /* 0x004fea0003900000 */
[----:B------:R-:W2:Y:S02]  /*1c870*/  @!P1 SYNCS.PHASECHK.TRANS64 P1, [R21+URZ+0x28850], R12 ;  /* 0x0288500c150095a7 */ /* 0x000ea4000802007f */
[----:B--2---:R-:W-:Y:S05]  /*1c880*/  @!P1 BRA `(.L_x_955) ;  /* 0xfffffffc00ec9947 */ /* 0x004fea000383ffff */
[----:B------:R-:W-:Y:S05]  /*1c890*/  BRA `(.L_x_952) ;  /* 0xfffffea400187947 */ /* 0x000fea000383ffff */
.L_x_973:
[----:B-1----:R-:W-:-:S04]  /*1c8a0*/  IMAD.U32 R9, RZ, RZ, UR10 ;  /* 0x0000000aff097e24 */ /* 0x002fc8000f8e00ff */
[----:B------:R1:W2:Y:S03]  /*1c8b0*/  SYNCS.PHASECHK.TRANS64.TRYWAIT P1, [R9+URZ+0x28830], R8 ;  /* 0x02883008090075a7 */ /* 0x0002a6000802017f */
[----:B--2---:R-:W-:Y:S05]  /*1c8c0*/  @!P1 NANOSLEEP.SYNCS 0x989680 ;  /* 0x009896800000995d */ /* 0x004fea0003900000 */
[----:B------:R-:W2:Y:S02]  /*1c8d0*/  @!P1 SYNCS.PHASECHK.TRANS64 P1, [R9+URZ+0x28830], R8 ;  /* 0x02883008090095a7 */ /* 0x000ea4000802007f */
[----:B--2---:R-:W-:Y:S05]  /*1c8e0*/  @!P1 BRA `(.L_x_973) ;  /* 0xfffffffc00ec9947 */ /* 0x004fea000383ffff */
[----:B------:R-:W-:Y:S05]  /*1c8f0*/  BRA `(.L_x_970) ;  /* 0xfffffef8000c7947 */ /* 0x000fea000383ffff */
.L_x_977:
[----:B-1----:R-:W-:-:S04]  /*1c900*/  IMAD.U32 R9, RZ, RZ, UR10 ;  /* 0x0000000aff097e24 */ /* 0x002fc8000f8e00ff */
[----:B------:R1:W2:Y:S03]  /*1c910*/  SYNCS.PHASECHK.TRANS64.TRYWAIT P1, [R9+URZ+0x28850], R8 ;  /* 0x02885008090075a7 */ /* 0x0002a6000802017f */
[----:B--2---:R-:W-:Y:S05]  /*1c920*/  @!P1 NANOSLEEP.SYNCS 0x989680 ;  /* 0x009896800000995d */ /* 0x004fea0003900000 */
[----:B------:R-:W2:Y:S02]  /*1c930*/  @!P1 SYNCS.PHASECHK.TRANS64 P1, [R9+URZ+0x28850], R8 ;  /* 0x02885008090095a7 */ /* 0x000ea4000802007f */
[----:B--2---:R-:W-:Y:S05]  /*1c940*/  @!P1 BRA `(.L_x_977) ;  /* 0xfffffffc00ec9947 */ /* 0x004fea000383ffff */
[----:B------:R-:W-:Y:S05]  /*1c950*/  BRA `(.L_x_974) ;  /* 0xfffffef8008c7947 */ /* 0x000fea000383ffff */
.L_x_984:
[----:B-1----:R-:W-:-:S04]  /*1c960*/  IMAD.U32 R9, RZ, RZ, UR7 ;  /* 0x00000007ff097e24 */ /* 0x002fc8000f8e00ff */
[----:B------:R1:W2:Y:S03]  /*1c970*/  SYNCS.PHASECHK.TRANS64.TRYWAIT P1, [R9+URZ+0x28830], R8 ;  /* 0x02883008090075a7 */ /* 0x0002a6000802017f */
[----:B--2---:R-:W-:Y:S05]  /*1c980*/  @!P1 NANOSLEEP.SYNCS 0x989680 ;  /* 0x009896800000995d */ /* 0x004fea0003900000 */
[----:B------:R-:W2:Y:S02]  /*1c990*/  @!P1 SYNCS.PHASECHK.TRANS64 P1, [R9+URZ+0x28830], R8 ;  /* 0x02883008090095a7 */ /* 0x000ea4000802007f */
[----:B--2---:R-:W-:Y:S05]  /*1c9a0*/  @!P1 BRA `(.L_x_984) ;  /* 0xfffffffc00ec9947 */ /* 0x004fea000383ffff */
[----:B------:R-:W-:Y:S05]  /*1c9b0*/  BRA `(.L_x_981) ;  /* 0xffffff2800d87947 */ /* 0x000fea000383ffff */
.L_x_988:
[----:B-1----:R-:W-:-:S04]  /*1c9c0*/  IMAD.U32 R9, RZ, RZ, UR10 ;  /* 0x0000000aff097e24 */ /* 0x002fc8000f8e00ff */
[----:B------:R1:W2:Y:S03]  /*1c9d0*/  SYNCS.PHASECHK.TRANS64.TRYWAIT P1, [R9+URZ+0x28850], R8 ;  /* 0x02885008090075a7 */ /* 0x0002a6000802017f */
[----:B--2---:R-:W-:Y:S05]  /*1c9e0*/  @!P1 NANOSLEEP.SYNCS 0x989680 ;  /* 0x009896800000995d */ /* 0x004fea0003900000 */
[----:B------:R-:W2:Y:S02]  /*1c9f0*/  @!P1 SYNCS.PHASECHK.TRANS64 P1, [R9+URZ+0x28850], R8 ;  /* 0x02885008090095a7 */ /* 0x000ea4000802007f */
[----:B--2---:R-:W-:Y:S05]  /*1ca00*/  @!P1 BRA `(.L_x_988) ;  /* 0xfffffffc00ec9947 */ /* 0x004fea000383ffff */
[----:B------:R-:W-:Y:S05]  /*1ca10*/  BRA `(.L_x_985) ;  /* 0xffffff2c00647947 */ /* 0x000fea000383ffff */
.L_x_1002:
[----:B-1----:R-:W-:-:S04]  /*1ca20*/  IMAD.U32 R3, RZ, RZ, UR5 ;  /* 0x00000005ff037e24 */ /* 0x002fc8000f8e00ff */
[----:B------:R1:W2:Y:S03]  /*1ca30*/  SYNCS.PHASECHK.TRANS64.TRYWAIT P1, [R3+URZ+0x28850], R0 ;  /* 0x02885000030075a7 */ /* 0x0002a6000802017f */
[----:B--2---:R-:W-:Y:S05]  /*1ca40*/  @!P1 NANOSLEEP.SYNCS 0x989680 ;  /* 0x009896800000995d */ /* 0x004fea0003900000 */
[----:B------:R-:W2:Y:S02]  /*1ca50*/  @!P1 SYNCS.PHASECHK.TRANS64 P1, [R3+URZ+0x28850], R0 ;  /* 0x02885000030095a7 */ /* 0x000ea4000802007f */
[----:B--2---:R-:W-:Y:S05]  /*1ca60*/  @!P1 BRA `(.L_x_1002) ;  /* 0xfffffffc00ec9947 */ /* 0x004fea000383ffff */
[----:B------:R-:W-:Y:S05]  /*1ca70*/  BRA `(.L_x_1001) ;  /* 0xffffff7c00b07947 */ /* 0x000fea000383ffff */
.L_x_1050:
[----:B------:R-:W-:Y:S02]  /*1ca80*/  IMAD.MOV.U32 R13, RZ, RZ, R4 ;  /* 0x000000ffff0d7224 */ /* 0x000fe400078e0004 */
[----:B------:R-:W-:Y:S02]  /*1ca90*/  IMAD.MOV.U32 R12, RZ, RZ, RZ ;  /* 0x000000ffff0c7224 */ /* 0x000fe400078e00ff */
[----:B------:R-:W-:Y:S02]  /*1caa0*/  IMAD.MOV.U32 R11, RZ, RZ, 0x1f ;  /* 0x0000001fff0b7424 */ /* 0x000fe400078e00ff */
[----:B------:R-:W-:-:S07]  /*1cab0*/  IMAD.MOV.U32 R15, RZ, RZ, -0x1 ;  /* 0xffffffffff0f7424 */ /* 0x000fce00078e00ff */
[----:B-1----:R-:W-:Y:S05]  /*1cac0*/  WARPSYNC.COLLECTIVE R15, `(.L_x_1117) ;  /* 0x000000000f087348 */ /* 0x002fea0003c00000 */
[----:B------:R0:W2:Y:S02]  /*1cad0*/  SHFL.IDX P6, R14, R13, R12, R11 ;  /* 0x0000000c0d0e7389 */ /* 0x0000a400000c000b */
[----:B012---:R-:W-:Y:S01]  /*1cae0*/  ENDCOLLECTIVE ;  /* 0x000000000000791b */ /* 0x007fe20003800000 */
.L_x_1117:
[----:B------:R-:W-:Y:S05]  /*1caf0*/  BRA `(.L_x_1118) ;  /* 0xffffffc800e47947 */ /* 0x000fea000383ffff */
.L_x_1052:
[----:B------:R-:W-:Y:S01]  /*1cb00*/  BSSY B0, `(.L_x_1119) ;  /* 0x0000006000007945 */ /* 0x000fe20003800000 */
[----:B------:R-:W-:-:S07]  /*1cb10*/  IMAD.MOV.U32 R15, RZ, RZ, -0x1 ;  /* 0xffffffffff0f7424 */ /* 0x000fce00078e00ff */
[----:B------:R-:W-:Y:S05]  /*1cb20*/  WARPSYNC.COLLECTIVE R15, `(.L_x_1120) ;  /* 0x000000000f0c7348 */ /* 0x000fea0003c00000 */
[----:B------:R-:W-:Y:S02]  /*1cb30*/  ELECT P6, UR62, PT ;  /* 0x00000000003e782f */ /* 0x000fe400038c0000 */
[----:B------:R-:W-:Y:S01]  /*1cb40*/  MOV R14, UR62 ;  /* 0x0000003e000e7c02 */ /* 0x000fe20008000f00 */
[----:B------:R-:W-:Y:S10]  /*1cb50*/  ENDCOLLECTIVE ;  /* 0x000000000000791b */ /* 0x000ff40003800000 */
.L_x_1120:
[----:B------:R-:W-:Y:S05]  /*1cb60*/  BSYNC B0 ;  /* 0x0000000000007941 */ /* 0x000fea0003800000 */
.L_x_1119:
[----:B------:R-:W-:Y:S05]  /*1cb70*/  BRA `(.L_x_1121) ;  /* 0xffffffc800e07947 */ /* 0x000fea000383ffff */
.L_x_1055:
[----:B0-----:R0:W1:Y:S02]  /*1cb80*/  SYNCS.PHASECHK.TRANS64.TRYWAIT P2, [R5+URZ+0x28880], R3 ;  /* 0x02888003050075a7 */ /* 0x001064000804017f */
[----:B-1----:R-:W-:Y:S05]  /*1cb90*/  @!P2 NANOSLEEP.SYNCS 0x989680 ;  /* 0x009896800000a95d */ /* 0x002fea0003900000 */
[----:B------:R-:W1:Y:S02]  /*1cba0*/  @!P2 SYNCS.PHASECHK.TRANS64 P2, [R5+URZ+0x28880], R3 ;  /* 0x028880030500a5a7 */ /* 0x000e64000804007f */
[----:B-1----:R-:W-:Y:S05]  /*1cbb0*/  @!P2 BRA `(.L_x_1055) ;  /* 0xfffffffc00f0a947 */ /* 0x002fea000383ffff */
[----:B------:R-:W-:Y:S05]  /*1cbc0*/  BRA `(.L_x_1122) ;  /* 0xffffffcc00407947 */ /* 0x000fea000383ffff */
.L_x_1057:
[----:B-1----:R1:W2:Y:S02]  /*1cbd0*/  SYNCS.PHASECHK.TRANS64.TRYWAIT P2, [R5+URZ+0x28840], R3 ;  /* 0x02884003050075a7 */ /* 0x0022a4000804017f */
[----:B--2---:R-:W-:Y:S05]  /*1cbe0*/  @!P2 NANOSLEEP.SYNCS 0x989680 ;  /* 0x009896800000a95d */ /* 0x004fea0003900000 */
[----:B------:R-:W2:Y:S02]  /*1cbf0*/  @!P2 SYNCS.PHASECHK.TRANS64 P2, [R5+URZ+0x28840], R3 ;  /* 0x028840030500a5a7 */ /* 0x000ea4000804007f */
[----:B--2---:R-:W-:Y:S05]  /*1cc00*/  @!P2 BRA `(.L_x_1057) ;  /* 0xfffffffc00f0a947 */ /* 0x004fea000383ffff */
[----:B------:R-:W-:Y:S05]  /*1cc10*/  BRA `(.L_x_1123) ;  /* 0xffffffcc00a07947 */ /* 0x000fea000383ffff */
.L_x_1060:
[----:B--2---:R-:W-:-:S04]  /*1cc20*/  IMAD.U32 R3, RZ, RZ, UR40 ;  /* 0x00000028ff037e24 */ /* 0x004fc8000f8e00ff */
[----:B------:R2:W3:Y:S03]  /*1cc30*/  SYNCS.PHASECHK.TRANS64.TRYWAIT P0, [R3+URZ+0x28820], R2 ;  /* 0x02882002030075a7 */ /* 0x0004e6000800017f */
[----:B---3--:R-:W-:Y:S05]  /*1cc40*/  @!P0 NANOSLEEP.SYNCS 0x989680 ;  /* 0x009896800000895d */ /* 0x008fea0003900000 */
[----:B------:R-:W3:Y:S02]  /*1cc50*/  @!P0 SYNCS.PHASECHK.TRANS64 P0, [R3+URZ+0x28820], R2 ;  /* 0x02882002030085a7 */ /* 0x000ee4000800007f */
[----:B---3--:R-:W-:Y:S05]  /*1cc60*/  @!P0 BRA `(.L_x_1060) ;  /* 0xfffffffc00ec8947 */ /* 0x008fea000383ffff */
[----:B------:R-:W-:Y:S05]  /*1cc70*/  BRA `(.L_x_1124) ;  /* 0xffffffd000507947 */ /* 0x000fea000383ffff */
.L_x_1066:
[----:B0-----:R0:W3:Y:S02]  /*1cc80*/  SYNCS.PHASECHK.TRANS64.TRYWAIT P0, [R4+URZ+0x28880], R3 ;  /* 0x02888003040075a7 */ /* 0x0010e4000800017f */
[----:B---3--:R-:W-:Y:S05]  /*1cc90*/  @!P0 NANOSLEEP.SYNCS 0x989680 ;  /* 0x009896800000895d */ /* 0x008fea0003900000 */
[----:B------:R-:W3:Y:S02]  /*1cca0*/  @!P0 SYNCS.PHASECHK.TRANS64 P0, [R4+URZ+0x28880], R3 ;  /* 0x02888003040085a7 */ /* 0x000ee4000800007f */
[----:B---3--:R-:W-:Y:S05]  /*1ccb0*/  @!P0 BRA `(.L_x_1066) ;  /* 0xfffffffc00f08947 */ /* 0x008fea000383ffff */
[----:B------:R-:W-:Y:S05]  /*1ccc0*/  BRA `(.L_x_1125) ;  /* 0xffffffd400007947 */ /* 0x000fea000383ffff */
.L_x_1071:
[----:B--2---:R2:W3:Y:S02]  /*1ccd0*/  SYNCS.PHASECHK.TRANS64.TRYWAIT P0, [R4+URZ+0x28840], R3 ;  /* 0x02884003040075a7 */ /* 0x0044e4000800017f */
[----:B---3--:R-:W-:Y:S05]  /*1cce0*/  @!P0 NANOSLEEP.SYNCS 0x989680 ;  /* 0x009896800000895d */ /* 0x008fea0003900000 */
[----:B------:R-:W3:Y:S02]  /*1ccf0*/  @!P0 SYNCS.PHASECHK.TRANS64 P0, [R4+URZ+0x28840], R3 ;  /* 0x02884003040085a7 */ /* 0x000ee4000800007f */
[----:B---3--:R-:W-:Y:S05]  /*1cd00*/  @!P0 BRA `(.L_x_1071) ;  /* 0xfffffffc00f08947 */ /* 0x008fea000383ffff */
[----:B------:R-:W-:Y:S05]  /*1cd10*/  BRA `(.L_x_1126) ;  /* 0xffffffd400887947 */ /* 0x000fea000383ffff */
.L_x_1077:
[----:B---3--:R3:W4:Y:S02]  /*1cd20*/  SYNCS.PHASECHK.TRANS64.TRYWAIT P2, [R20+URZ+0x28870], R2 ;  /* 0x02887002140075a7 */ /* 0x008724000804017f */
[----:B----4-:R-:W-:Y:S05]  /*1cd30*/  @!P2 NANOSLEEP.SYNCS 0x989680 ;  /* 0x009896800000a95d */ /* 0x010fea0003900000 */
[----:B------:R-:W4:Y:S02]  /*1cd40*/  @!P2 SYNCS.PHASECHK.TRANS64 P2, [R20+URZ+0x28870], R2 ;  /* 0x028870021400a5a7 */ /* 0x000f24000804007f */
[----:B----4-:R-:W-:Y:S05]  /*1cd50*/  @!P2 BRA `(.L_x_1077) ;  /* 0xfffffffc00f0a947 */ /* 0x010fea000383ffff */
[----:B------:R-:W-:Y:S05]  /*1cd60*/  BRA `(.L_x_1127) ;  /* 0xffffffd800287947 */ /* 0x000fea000383ffff */
.L_x_1079:
[----:B---3--:R3:W4:Y:S02]  /*1cd70*/  SYNCS.PHASECHK.TRANS64.TRYWAIT P2, [R20+URZ+0x28860], R3 ;  /* 0x02886003140075a7 */ /* 0x008724000804017f */
[----:B----4-:R-:W-:Y:S05]  /*1cd80*/  @!P2 NANOSLEEP.SYNCS 0x989680 ;  /* 0x009896800000a95d */ /* 0x010fea0003900000 */
[----:B------:R-:W4:Y:S02]  /*1cd90*/  @!P2 SYNCS.PHASECHK.TRANS64 P2, [R20+URZ+0x28860], R3 ;  /* 0x028860031400a5a7 */ /* 0x000f24000804007f */
[----:B----4-:R-:W-:Y:S05]  /*1cda0*/  @!P2 BRA `(.L_x_1079) ;  /* 0xfffffffc00f0a947 */ /* 0x010fea000383ffff */
[----:B------:R-:W-:Y:S05]  /*1cdb0*/  BRA `(.L_x_1128) ;  /* 0xffffffd800307947 */ /* 0x000fea000383ffff */
.L_x_1086:
[----:B--2---:R2:W3:Y:S02]  /*1cdc0*/  SYNCS.PHASECHK.TRANS64.TRYWAIT P0, [R18+URZ+0x28870], R3 ;  /* 0x02887003120075a7 */ /* 0x0044e4000800017f */
[----:B---3--:R-:W-:Y:S05]  /*1cdd0*/  @!P0 NANOSLEEP.SYNCS 0x989680 ;  /* 0x009896800000895d */ /* 0x008fea0003900000 */
[----:B------:R-:W3:Y:S02]  /*1cde0*/  @!P0 SYNCS.PHASECHK.TRANS64 P0, [R18+URZ+0x28870], R3 ;  /* 0x02887003120085a7 */ /* 0x000ee4000800007f */
[----:B---3--:R-:W-:Y:S05]  /*1cdf0*/  @!P0 BRA `(.L_x_1086) ;  /* 0xfffffffc00f08947 */ /* 0x008fea000383ffff */
[----:B------:R-:W-:Y:S05]  /*1ce00*/  BRA `(.L_x_1129) ;  /* 0xffffffe000407947 */ /* 0x000fea000383ffff */
.L_x_1088:
[----:B--2---:R2:W3:Y:S02]  /*1ce10*/  SYNCS.PHASECHK.TRANS64.TRYWAIT P0, [R18+URZ+0x28860], R3 ;  /* 0x02886003120075a7 */ /* 0x0044e4000800017f */
[----:B---3--:R-:W-:Y:S05]  /*1ce20*/  @!P0 NANOSLEEP.SYNCS 0x989680 ;  /* 0x009896800000895d */ /* 0x008fea0003900000 */
[----:B------:R-:W3:Y:S02]  /*1ce30*/  @!P0 SYNCS.PHASECHK.TRANS64 P0, [R18+URZ+0x28860], R3 ;  /* 0x02886003120085a7 */ /* 0x000ee4000800007f */
[----:B---3--:R-:W-:Y:S05]  /*1ce40*/  @!P0 BRA `(.L_x_1088) ;  /* 0xfffffffc00f08947 */ /* 0x008fea000383ffff */
[----:B------:R-:W-:Y:S05]  /*1ce50*/  BRA `(.L_x_1130) ;  /* 0xffffffe000487947 */ /* 0x000fea000383ffff */
.L_x_1101:
[----:B0-----:R0:W1:Y:S02]  /*1ce60*/  SYNCS.PHASECHK.TRANS64.TRYWAIT P0, [R0+URZ+0x28820], R3 ;  /* 0x02882003000075a7 */ /* 0x001064000800017f */
[----:B-1----:R-:W-:Y:S05]  /*1ce70*/  @!P0 NANOSLEEP.SYNCS 0x989680 ;  /* 0x009896800000895d */ /* 0x002fea0003900000 */
[----:B------:R-:W1:Y:S02]  /*1ce80*/  @!P0 SYNCS.PHASECHK.TRANS64 P0, [R0+URZ+0x28820], R3 ;  /* 0x02882003000085a7 */ /* 0x000e64000800007f */
[----:B-1----:R-:W-:Y:S05]  /*1ce90*/  @!P0 BRA `(.L_x_1101) ;  /* 0xfffffffc00f08947 */ /* 0x002fea000383ffff */
[----:B------:R-:W-:Y:S05]  /*1cea0*/  BRA `(.L_x_1131) ;  /* 0xfffffff400407947 */ /* 0x000fea000383ffff */
.L_x_1102:
        /* <DEDUP_REMOVED lines=11> */
.L_x_1133:
[----:B------:R-:W-:Y:S05]  /*1cf60*/  BSYNC B0 ;  /* 0x0000000000007941 */ /* 0x000fea0003800000 */
.L_x_1132:
[----:B------:R-:W-:Y:S05]  /*1cf70*/  BRA `(.L_x_1134) ;  /* 0xfffffff400287947 */ /* 0x000fea000383ffff */
.L_x_1105:
[----:B------:R-:W-:Y:S01]  /*1cf80*/  BSSY B1, `(.L_x_1135) ;  /* 0x0000006000017945 */ /* 0x000fe20003800000 */
[----:B------:R-:W-:-:S07]  /*1cf90*/  IMAD.MOV.U32 R15, RZ, RZ, -0x1 ;  /* 0xffffffffff0f7424 */ /* 0x000fce00078e00ff */
[----:B01----:R-:W-:Y:S05]  /*1cfa0*/  WARPSYNC.COLLECTIVE R15, `(.L_x_1136) ;  /* 0x000000000f0c7348 */ /* 0x003fea0003c00000 */
[----:B------:R-:W-:Y:S02]  /*1cfb0*/  ELECT P6, UR62, PT ;  /* 0x00000000003e782f */ /* 0x000fe400038c0000 */
[----:B------:R-:W-:Y:S01]  /*1cfc0*/  MOV R14, UR62 ;  /* 0x0000003e000e7c02 */ /* 0x000fe20008000f00 */
[----:B01----:R-:W-:Y:S10]  /*1cfd0*/  ENDCOLLECTIVE ;  /* 0x000000000000791b */ /* 0x003ff40003800000 */
.L_x_1136:
[----:B------:R-:W-:Y:S05]  /*1cfe0*/  BSYNC B1 ;  /* 0x0000000000017941 */ /* 0x000fea0003800000 */
.L_x_1135:
[----:B------:R-:W-:Y:S05]  /*1cff0*/  BRA `(.L_x_1137) ;  /* 0xfffffff400207947 */ /* 0x000fea000383ffff */
.L_x_1107:
[----:B0-----:R0:W1:Y:S02]  /*1d000*/  SYNCS.PHASECHK.TRANS64.TRYWAIT P1, [R6+URZ], R5 ;  /* 0x00000005060075a7 */ /* 0x001064000802017f */
[----:B-1----:R-:W-:Y:S05]  /*1d010*/  @!P1 NANOSLEEP.SYNCS 0x989680 ;  /* 0x009896800000995d */ /* 0x002fea0003900000 */
[----:B------:R-:W1:Y:S02]  /*1d020*/  @!P1 SYNCS.PHASECHK.TRANS64 P1, [R6+URZ], R5 ;  /* 0x00000005060095a7 */ /* 0x000e64000802007f */
[----:B-1----:R-:W-:Y:S05]  /*1d030*/  @!P1 BRA `(.L_x_1107) ;  /* 0xfffffffc00f09947 */ /* 0x002fea000383ffff */
[----:B------:R-:W-:Y:S05]  /*1d040*/  BRA `(.L_x_1138) ;  /* 0xfffffff4005c7947 */ /* 0x000fea000383ffff */
.L_x_1108:
[----:B-1----:R1:W2:Y:S02]  /*1d050*/  SYNCS.PHASECHK.TRANS64.TRYWAIT P1, [R7+URZ], R2 ;  /* 0x00000002070075a7 */ /* 0x0022a4000802017f */
[----:B--2---:R-:W-:Y:S05]  /*1d060*/  @!P1 NANOSLEEP.SYNCS 0x989680 ;  /* 0x009896800000995d */ /* 0x004fea0003900000 */
[----:B------:R-:W2:Y:S02]  /*1d070*/  @!P1 SYNCS.PHASECHK.TRANS64 P1, [R7+URZ], R2 ;  /* 0x00000002070095a7 */ /* 0x000ea4000802007f */
[----:B--2---:R-:W-:Y:S05]  /*1d080*/  @!P1 BRA `(.L_x_1108) ;  /* 0xfffffffc00f09947 */ /* 0x004fea000383ffff */
[----:B------:R-:W-:Y:S05]  /*1d090*/  BRA `(.L_x_1139) ;  /* 0xfffffff400507947 */ /* 0x000fea000383ffff */
.L_x_1110:
[----:B--2---:R2:W3:Y:S02]  /*1d0a0*/  SYNCS.PHASECHK.TRANS64.TRYWAIT P1, [R4+URZ+0x28860], R5 ;  /* 0x02886005040075a7 */ /* 0x0044e4000802017f */
[----:B---3--:R-:W-:Y:S05]  /*1d0b0*/  @!P1 NANOSLEEP.SYNCS 0x989680 ;  /* 0x009896800000995d */ /* 0x008fea0003900000 */
[----:B------:R-:W3:Y:S02]  /*1d0c0*/  @!P1 SYNCS.PHASECHK.TRANS64 P1, [R4+URZ+0x28860], R5 ;  /* 0x02886005040095a7 */ /* 0x000ee4000802007f */
[----:B---3--:R-:W-:Y:S05]  /*1d0d0*/  @!P1 BRA `(.L_x_1110) ;  /* 0xfffffffc00f09947 */ /* 0x008fea000383ffff */
[----:B------:R-:W-:Y:S05]  /*1d0e0*/  BRA `(.L_x_1140) ;  /* 0xfffffff400547947 */ /* 0x000fea000383ffff */
.L_x_1112:
[----:B---3--:R3:W4:Y:S02]  /*1d0f0*/  SYNCS.PHASECHK.TRANS64.TRYWAIT P1, [R3+URZ+0x28860], R2 ;  /* 0x02886002030075a7 */ /* 0x008724000802017f */
[----:B----4-:R-:W-:Y:S05]  /*1d100*/  @!P1 NANOSLEEP.SYNCS 0x989680 ;  /* 0x009896800000995d */ /* 0x010fea0003900000 */
[----:B------:R-:W4:Y:S02]  /*1d110*/  @!P1 SYNCS.PHASECHK.TRANS64 P1, [R3+URZ+0x28860], R2 ;  /* 0x02886002030095a7 */ /* 0x000f24000802007f */
[----:B----4-:R-:W-:Y:S05]  /*1d120*/  @!P1 BRA `(.L_x_1112) ;  /* 0xfffffffc00f09947 */ /* 0x010fea000383ffff */
[----:B------:R-:W-:Y:S05]  /*1d130*/  BRA `(.L_x_1141) ;  /* 0xfffffff400547947 */ /* 0x000fea000383ffff */
.L_x_1114:
[----:B----4-:R4:W0:Y:S02]  /*1d140*/  SYNCS.PHASECHK.TRANS64.TRYWAIT P0, [R4+URZ+0x28880], R5 ;  /* 0x02888005040075a7 */ /* 0x010824000800017f */
[----:B0-----:R-:W-:Y:S05]  /*1d150*/  @!P0 NANOSLEEP.SYNCS 0x989680 ;  /* 0x009896800000895d */ /* 0x001fea0003900000 */
[----:B------:R-:W0:Y:S02]  /*1d160*/  @!P0 SYNCS.PHASECHK.TRANS64 P0, [R4+URZ+0x28880], R5 ;  /* 0x02888005040085a7 */ /* 0x000e24000800007f */
[----:B0-----:R-:W-:Y:S05]  /*1d170*/  @!P0 BRA `(.L_x_1114) ;  /* 0xfffffffc00f08947 */ /* 0x001fea000383ffff */
[----:B------:R-:W-:Y:S05]  /*1d180*/  BRA `(.L_x_1115) ;  /* 0xfffffff400507947 */ /* 0x000fea000383ffff */
.L_x_1142:
        /* <DEDUP_REMOVED lines=15> */
.L_x_2491:


//--------------------- .text._ZN7cutlass13device_kernelIN5flash11enable_sm90INS1_16FlashAttnFwdSm90INS1_25CollectiveMainloopFwdSm90ILi2EN4cute5tupleIJNS5_1CILi1EEES8_S8_EEENS6_IJNS7_ILi128EEENS7_ILi192EEESA_EEELi128ENS_12float_e4m3_tEfNS_4arch4Sm90ELb0ELb1ELb1ELb1ELb0ELb1ELb0ELb1ELb1ELb0ELb0ELb0EEENS1_21CollectiveEpilogueFwdINS6_IJSA_SA_SB_EEES9_NS_10bfloat16_tESF_Li256ELb1ELb0ELb0ELb1EEENS1_36VarlenDynamicPersistentTileSchedulerILi128ELi192ELi256ELi128ELb0ELb0ELb1ELb1ELb0ELb1EEEEEEEEEvNT_6ParamsE --------------------------
	.section	.text._ZN7cutlass13device_kernelIN5flash11enable_sm90INS1_16FlashAttnFwdSm90INS1_25CollectiveMainloopFwdSm90ILi2EN4cute5tupleIJNS5_1CILi1EEES8_S8_EEENS6_IJNS7_ILi128EEENS7_ILi192EEESA_EEELi128ENS_12float_e4m3_tEfNS_4arch4Sm90ELb0ELb1ELb1ELb1ELb0ELb1ELb0ELb1ELb1ELb0ELb0ELb0EEENS1_21CollectiveEpilogueFwdINS6_IJSA_SA_SB_EEES9_NS_10bfloat16_tESF_Li256ELb1ELb0ELb0ELb1EEENS1_36VarlenDynamicPersistentTileSchedulerILi128ELi192ELi256ELi128ELb0ELb0ELb1ELb1ELb0ELb1EEEEEEEEEvNT_6ParamsE,"ax",@progbits
	.align	128
.text._ZN7cutlass13device_kernelIN5flash11enable_sm90INS1_16FlashAttnFwdSm90INS1_25CollectiveMainloopFwdSm90ILi2EN4cute5tupleIJNS5_1CILi1EEES8_S8_EEENS6_IJNS7_ILi128EEENS7_ILi192EEESA_EEELi128ENS_12float_e4m3_tEfNS_4arch4Sm90ELb0ELb1ELb1ELb1ELb0ELb1ELb0ELb1ELb1ELb0ELb0ELb0EEENS1_21CollectiveEpilogueFwdINS6_IJSA_SA_SB_EEES9_NS_10bfloat16_tESF_Li256ELb1ELb0ELb0ELb1EEENS1_36VarlenDynamicPersistentTileSchedulerILi128ELi192ELi256ELi128ELb0ELb0ELb1ELb1ELb0ELb1EEEEEEEEEvNT_6ParamsE:
        .type           _ZN7cutlass13device_kernelIN5flash11enable_sm90INS1_16FlashAttnFwdSm90INS1_25CollectiveMainloopFwdSm90ILi2EN4cute5tupleIJNS5_1CILi1EEES8_S8_EEENS6_IJNS7_ILi128EEENS7_ILi192EEESA_EEELi128ENS_12float_e4m3_tEfNS_4arch4Sm90ELb0ELb1ELb1ELb1ELb0ELb1ELb0ELb1ELb1ELb0ELb0ELb0EEENS1_21CollectiveEpilogueFwdINS6_IJSA_SA_SB_EEES9_NS_10bfloat16_tESF_Li256ELb1ELb0ELb0ELb1EEENS1_36VarlenDynamicPersistentTileSchedulerILi128ELi192ELi256ELi128ELb0ELb0ELb1ELb1ELb0ELb1EEEEEEEEEvNT_6ParamsE,@function
        .size           _ZN7cutlass13device_kernelIN5flash11enable_sm90INS1_16FlashAttnFwdSm90INS1_25CollectiveMainloopFwdSm90ILi2EN4cute5tupleIJNS5_1CILi1EEES8_S8_EEENS6_IJNS7_ILi128EEENS7_ILi192EEESA_EEELi128ENS_12float_e4m3_tEfNS_4arch4Sm90ELb0ELb1ELb1ELb1ELb0ELb1ELb0ELb1ELb1ELb0ELb0ELb0EEENS1_21CollectiveEpilogueFwdINS6_IJSA_SA_SB_EEES9_NS_10bfloat16_tESF_Li256ELb1ELb0ELb0ELb1EEENS1_36VarlenDynamicPersistentTileSchedulerILi128ELi192ELi256ELi128ELb0ELb0ELb1ELb1ELb0ELb1EEEEEEEEEvNT_6ParamsE,(.L_x_2492 - _ZN7cutlass13device_kernelIN5flash11enable_sm90INS1_16FlashAttnFwdSm90INS1_25CollectiveMainloopFwdSm90ILi2EN4cute5tupleIJNS5_1CILi1EEES8_S8_EEENS6_IJNS7_ILi128EEENS7_ILi192EEESA_EEELi128ENS_12float_e4m3_tEfNS_4arch4Sm90ELb0ELb1ELb1ELb1ELb0ELb1ELb0ELb1ELb1ELb0ELb0ELb0EEENS1_21CollectiveEpilogueFwdINS6_IJSA_SA_SB_EEES9_NS_10bfloat16_tESF_Li256ELb1ELb0ELb0ELb1EEENS1_36VarlenDynamicPersistentTileSchedulerILi128ELi192ELi256ELi128ELb0ELb0ELb1ELb1ELb0ELb1EEEEEEEEEvNT_6ParamsE)
        .other          _ZN7cutlass13device_kernelIN5flash11enable_sm90INS1_16FlashAttnFwdSm90INS1_25CollectiveMainloopFwdSm90ILi2EN4cute5tupleIJNS5_1CILi1EEES8_S8_EEENS6_IJNS7_ILi128EEENS7_ILi192EEESA_EEELi128ENS_12float_e4m3_tEfNS_4arch4Sm90ELb0ELb1ELb1ELb1ELb0ELb1ELb0ELb1ELb1ELb0ELb0ELb0EEENS1_21CollectiveEpilogueFwdINS6_IJSA_SA_SB_EEES9_NS_10bfloat16_tESF_Li256ELb1ELb0ELb0ELb1EEENS1_36VarlenDynamicPersistentTileSchedulerILi128ELi192ELi256ELi128ELb0ELb0ELb1ELb1ELb0ELb1EEEEEEEEEvNT_6ParamsE,@"STO_CUDA_ENTRY STV_DEFAULT"
_ZN7cutlass13device_kernelIN5flash11enable_sm90INS1_16FlashAttnFwdSm90INS1_25CollectiveMainloopFwdSm90ILi2EN4cute5tupleIJNS5_1CILi1EEES8_S8_EEENS6_IJNS7_ILi128EEENS7_ILi192EEESA_EEELi128ENS_12float_e4m3_tEfNS_4arch4Sm90ELb0ELb1ELb1ELb1ELb0ELb1ELb0ELb1ELb1ELb0ELb0ELb0EEENS1_21CollectiveEpilogueFwdINS6_IJSA_SA_SB_EEES9_NS_10bfloat16_tESF_Li256ELb1ELb0ELb0ELb1EEENS1_36VarlenDynamicPersistentTileSchedulerILi128ELi192ELi256ELi128ELb0ELb0ELb1ELb1ELb0ELb1EEEEEEEEEvNT_6ParamsE:
        /* <DEDUP_REMOVED lines=27> */
.L_x_1144:
[----:B------:R-:W-:Y:S05]  /*01b0*/  BSYNC B0 ;  /* 0x0000000000007941 */ /* 0x000fea0003800000 */
.L_x_1143:
        /* <DEDUP_REMOVED lines=41> */
.L_x_1145:
        /* <DEDUP_REMOVED lines=22> */
.L_x_1146:
        /* <DEDUP_REMOVED lines=18> */
.L_x_1147:
        /* <DEDUP_REMOVED lines=22> */
.L_x_1148:
        /* <DEDUP_REMOVED lines=22> */
.L_x_1149:
[----:B------:R-:W-:Y:S01]  /*0990*/  PLOP3.LUT P0, PT, PT, PT, UP0, 0x80, 0x0 ;  /* 0x000000000000781c */ /* 0x000fe20003f0f008 */
[----:B------:R-:W-:Y:S01]  /*09a0*/  UMOV UR36, 0x1 ;  /* 0x0000000100247882 */ /* 0x000fe20000000000 */
[----:B------:R-:W-:Y:S01]  /*09b0*/  NOP ;  /* 0x0000000000007918 */ /* 0x000fe20000000000 */
[----:B------:R-:W-:Y:S01]  /*09c0*/  USEL UR36, UR36, 0x2, !UP0 ;  /* 0x0000000224247887 */ /* 0x000fe2000c000000 */
[----:B------:R-:W-:Y:S01]  /*09d0*/  BSSY B8, `(.L_x_1150) ;  /* 0x0002ba4000087945 */ /* 0x000fe20003800000 */
[----:B------:R-:W-:Y:S01]  /*09e0*/  ULDC.64 UR38, c[0x0][0x208] ;  /* 0x0000820000267ab9 */ /* 0x000fe20000000a00 */
[----:B012-4-:R-:W-:Y:S07]  /*09f0*/  BAR.SYNC.DEFER_BLOCKING 0x0 ;  /* 0x0000000000007b1d */ /* 0x017fee0000010000 */
[----:B------:R-:W-:Y:S05]  /*0a00*/  @!P0 BRA `(.L_x_1151) ;  /* 0x0000025000d08947 */ /* 0x000fea0003800000 */
.L_x_1152:
[----:B------:R-:W-:-:S08]  /*0a10*/  NOP ;  /* 0x0000000000007918 */ /* 0x000fd00000000000 */
[----:B------:R-:W0:Y:S02]  /*0a20*/  USETMAXREG.TRY_ALLOC.CTAPOOL UP0, 0xf0 ;  /* 0x000000f0000079c8 */ /* 0x000e240008000600 */
[----:B0-----:R-:W-:-:S13]  /*0a30*/  PLOP3.LUT P0, PT, PT, PT, UP0, 0x80, 0x0 ;  /* 0x000000000000781c */ /* 0x001fda0003f0f008 */
[----:B------:R-:W-:Y:S05]  /*0a40*/  @!P0 BRA `(.L_x_1152) ;  /* 0xfffffffc00f08947 */ /* 0x000fea000383ffff */
[----:B------:R-:W0:Y:S01]  /*0a50*/  S2R R0, SR_TID.X ;  /* 0x0000000000007919 */ /* 0x000e220000002100 */
[----:B------:R-:W1:Y:S01]  /*0a60*/  S2UR UR40, SR_CgaCtaId ;  /* 0x00000000002879c3 */ /* 0x000e620000008800 */
[----:B------:R-:W-:Y:S01]  /*0a70*/  UMOV UR4, 0x400 ;  /* 0x0000040000047882 */ /* 0x000fe20000000000 */
[----:B------:R-:W-:-:S06]  /*0a80*/  LOP3.LUT R17, R17, 0xffffdfff, RZ, 0xc0, !PT ;  /* 0xffffdfff11117812 */ /* 0x000fcc00078ec0ff */
[----:B------:R-:W-:Y:S06]  /*0a90*/  BAR.ARV 0x8, 0x120 ;  /* 0x0204800000007b1d */ /* 0x000fec0000002000 */
[----:B-1----:R-:W-:-:S06]  /*0aa0*/  ULEA UR4, UR40, UR4, 0x18 ;  /* 0x0000000428047291 */ /* 0x002fcc000f8ec03f */
[----:B------:R-:W-:Y:S01]  /*0ab0*/  IMAD.U32 R18, RZ, RZ, UR4 ;  /* 0x00000004ff127e24 */ /* 0x000fe2000f8e00ff */
[----:B0-----:R-:W-:Y:S01]  /*0ac0*/  SHF.R.U32.HI R0, RZ, 0x7, R0 ;  /* 0x00000007ff007819 */ /* 0x001fe20000011600 */
[----:B------:R-:W-:-:S03]  /*0ad0*/  ULDC UR4, c[0x0][0xc14] ;  /* 0x0003050000047ab9 */ /* 0x000fc60000000800 */
[----:B------:R-:W-:-:S13]  /*0ae0*/  ISETP.NE.AND P0, PT, R0, 0x1, PT ;  /* 0x000000010000780c */ /* 0x000fda0003f05270 */
[----:B------:R-:W-:Y:S01]  /*0af0*/  @P0 LOP3.LUT R17, R17, 0x2000, RZ, 0xfc, !PT ;  /* 0x0000200011110812 */ /* 0x000fe200078efcff */
[----:B------:R-:W-:Y:S08]  /*0b00*/  @!P0 BAR.ARV 0x9, 0x100 ;  /* 0x0244000000008b1d */ /* 0x000ff00000002000 */
[----:B------:R-:W-:Y:S06]  /*0b10*/  BAR.SYNC.DEFER_BLOCKING 0x5, 0x180 ;  /* 0x0146000000007b1d */ /* 0x000fec0000010000 */
[----:B------:R-:W0:Y:S02]  /*0b20*/  LDS.128 R216, [R18+0x288d0] ;  /* 0x0288d00012d87984 */ /* 0x000e240000000c00 */
[----:B------:R-:W-:Y:S06]  /*0b30*/  BAR.ARV 0x4, 0x180 ;  /* 0x0106000000007b1d */ /* 0x000fec0000002000 */
[----:B0-----:R-:W-:-:S13]  /*0b40*/  ISETP.GE.AND P0, PT, R219, UR4, PT ;  /* 0x00000004db007c0c */ /* 0x001fda000bf06270 */
[----:B------:R-:W-:Y:S05]  /*0b50*/  @P0 BRA `(.L_x_1153) ;  /* 0x000002b8002c0947 */ /* 0x000fea0003800000 */
[----:B------:R-:W0:Y:S01]  /*0b60*/  S2R R0, SR_TID.X ;  /* 0x0000000000007919 */ /* 0x000e220000002100 */
[----:B------:R-:W-:Y:S01]  /*0b70*/  IMAD.MOV.U32 R19, RZ, RZ, RZ ;  /* 0x000000ffff137224 */ /* 0x000fe200078e00ff */
[----:B------:R-:W-:Y:S01]  /*0b80*/  ULOP3.LUT UR41, UR36, 0x1, URZ, 0xfc, !UPT ;  /* 0x0000000124297892 */ /* 0x000fe2000f8efc3f */
[----:B------:R-:W-:Y:S01]  /*0b90*/  IMAD.MOV.U32 R214, RZ, RZ, RZ ;  /* 0x000000ffffd67224 */ /* 0x000fe200078e00ff */
[----:B------:R-:W-:Y:S01]  /*0ba0*/  UMOV UR37, URZ ;  /* 0x0000003f00257c82 */ /* 0x000fe20008000000 */
[----:B------:R-:W-:Y:S02]  /*0bb0*/  IMAD.MOV.U32 R210, RZ, RZ, RZ ;  /* 0x000000ffffd27224 */ /* 0x000fe400078e00ff */
[----:B------:R-:W-:Y:S02]  /*0bc0*/  IMAD.MOV.U32 R208, RZ, RZ, RZ ;  /* 0x000000ffffd07224 */ /* 0x000fe400078e00ff */
[----:B0-----:R-:W-:-:S05]  /*0bd0*/  VIADD R0, R0, 0xffffff80 ;  /* 0xffffff8000007836 */ /* 0x001fca0000000000 */
[----:B------:R-:W-:-:S04]  /*0be0*/  SHF.R.S32.HI R3, RZ, 0x1f, R0 ;  /* 0x0000001fff037819 */ /* 0x000fc80000011400 */
[CC--:B------:R-:W-:Y:S02]  /*0bf0*/  LEA.HI R4, R3.reuse, R0.reuse, RZ, 0x2 ;  /* 0x0000000003047211 */ /* 0x0c0fe400078f10ff */
[----:B------:R-:W-:Y:S02]  /*0c00*/  LEA.HI R2, R3, R0, RZ, 0x7 ;  /* 0x0000000003027211 */ /* 0x000fe400078f38ff */
[----:B------:R-:W-:Y:S02]  /*0c10*/  SHF.R.S32.HI R209, RZ, 0x2, R4 ;  /* 0x00000002ffd17819 */ /* 0x000fe40000011404 */
[----:B------:R-:W-:-:S03]  /*0c20*/  LOP3.LUT R5, R2, 0xffffff80, RZ, 0xc0, !PT ;  /* 0xffffff8002057812 */ /* 0x000fc600078ec0ff */
[----:B------:R-:W-:Y:S02]  /*0c30*/  VIADD R231, R209, 0x40 ;  /* 0x00000040d1e77836 */ /* 0x000fe40000000000 */
[----:B------:R-:W-:Y:S01]  /*0c40*/  IMAD.IADD R215, R0, 0x1, -R5 ;  /* 0x0000000100d77824 */ /* 0x000fe200078e0a05 */
[----:B------:R-:W-:Y:S01]  /*0c50*/  LOP3.LUT R5, R4, 0xfffffffc, RZ, 0xc0, !PT ;  /* 0xfffffffc04057812 */ /* 0x000fe200078ec0ff */
[----:B------:R-:W-:Y:S01]  /*0c60*/  IMAD.SHL.U32 R6, R231, 0x80, RZ ;  /* 0x00000080e7067824 */ /* 0x000fe200078e00ff */
[----:B------:R-:W-:Y:S01]  /*0c70*/  SHF.R.S32.HI R8, RZ, 0x1f, R231 ;  /* 0x0000001fff087819 */ /* 0x000fe200000114e7 */
[----:B------:R-:W-:Y:S01]  /*0c80*/  VIADD R235, R209, 0x80 ;  /* 0x00000080d1eb7836 */ /* 0x000fe20000000000 */
[----:B------:R-:W-:Y:S01]  /*0c90*/  SHF.R.S32.HI R2, RZ, 0x1f, R215 ;  /* 0x0000001fff027819 */ /* 0x000fe200000114d7 */
[----:B------:R-:W-:Y:S01]  /*0ca0*/  IMAD.IADD R5, R0, 0x1, -R5 ;  /* 0x0000000100057824 */ /* 0x000fe200078e0a05 */
[----:B------:R-:W-:Y:S02]  /*0cb0*/  LEA.HI R8, R8, R231, RZ, 0x3 ;  /* 0x000000e708087211 */ /* 0x000fe400078f18ff */
[----:B------:R-:W-:Y:S01]  /*0cc0*/  LEA.HI R2, R2, R215, RZ, 0x2 ;  /* 0x000000d702027211 */ /* 0x000fe200078f10ff */
[----:B------:R-:W-:Y:S01]  /*0cd0*/  IMAD.SHL.U32 R22, R5, 0x10, RZ ;  /* 0x0000001005167824 */ /* 0x000fe200078e00ff */
[----:B------:R-:W-:Y:S01]  /*0ce0*/  LOP3.LUT R7, R6, 0x380, RZ, 0xc0, !PT ;  /* 0x0000038006077812 */ /* 0x000fe200078ec0ff */
[----:B------:R-:W-:Y:S01]  /*0cf0*/  IMAD.SHL.U32 R8, R8, 0x80, RZ ;  /* 0x0000008008087824 */ /* 0x000fe200078e00ff */
[----:B------:R-:W-:-:S02]  /*0d00*/  LOP3.LUT R6, R2, 0x7ffffffc, RZ, 0xc0, !PT ;  /* 0x7ffffffc02067812 */ /* 0x000fc400078ec0ff */
[----:B------:R-:W-:Y:S02]  /*0d10*/  LEA.HI R0, R3, R0, RZ, 0x5 ;  /* 0x0000000003007211 */ /* 0x000fe400078f28ff */
[----:B------:R-:W-:Y:S01]  /*0d20*/  SHF.R.U32.HI R2, RZ, 0x3, R7 ;  /* 0x00000003ff027819 */ /* 0x000fe20000011607 */
[----:B------:R-:W-:Y:S01]  /*0d30*/  IMAD.IADD R215, R215, 0x1, -R6 ;  /* 0x00000001d7d77824 */ /* 0x000fe200078e0a06 */
[----:B------:R-:W-:Y:S01]  /*0d40*/  LOP3.LUT R7, R7, 0x70, R22, 0xf8, !PT ;  /* 0x0000007007077812 */ /* 0x000fe200078ef816 */
[----:B------:R-:W-:Y:S01]  /*0d50*/  IMAD.SHL.U32 R0, R0, 0x20, RZ ;  /* 0x0000002000007824 */ /* 0x000fe200078e00ff */
[----:B------:R-:W-:Y:S02]  /*0d60*/  LOP3.LUT R223, R8, 0xfffffc00, RZ, 0xc0, !PT ;  /* 0xfffffc0008df7812 */ /* 0x000fe400078ec0ff */
[----:B------:R-:W-:Y:S02]  /*0d70*/  SHF.R.S32.HI R4, RZ, 0x1f, R4 ;  /* 0x0000001fff047819 */ /* 0x000fe40000011404 */
[----:B------:R-:W-:-:S02]  /*0d80*/  LOP3.LUT R7, R223, R7, R2, 0xf6, !PT ;  /* 0x00000007df077212 */ /* 0x000fc400078ef602 */
[----:B------:R-:W-:Y:S02]  /*0d90*/  LOP3.LUT R220, R0, 0xfffffc00, RZ, 0xc0, !PT ;  /* 0xfffffc0000dc7812 */ /* 0x000fe400078ec0ff */
[----:B------:R-:W-:Y:S01]  /*0da0*/  SHF.R.S32.HI R2, RZ, 0x1f, R235 ;  /* 0x0000001fff027819 */ /* 0x000fe200000114eb */
[----:B------:R-:W-:Y:S01]  /*0db0*/  IMAD.IADD R0, R18, 0x1, R7 ;  /* 0x0000000112007824 */ /* 0x000fe200078e0207 */
[----:B------:R-:W-:Y:S02]  /*0dc0*/  LEA.HI R4, R4, R209, RZ, 0x3 ;  /* 0x000000d104047211 */ /* 0x000fe400078f18ff */
[----:B------:R-:W-:Y:S02]  /*0dd0*/  LEA.HI R2, R2, R235, RZ, 0x3 ;  /* 0x000000eb02027211 */ /* 0x000fe400078f18ff */
[----:B------:R0:W-:Y:S01]  /*0de0*/  STL [R1+0x4], R0 ;  /* 0x0000040001007387 */ /* 0x0001e20000100800 */
[----:B------:R-:W-:Y:S02]  /*0df0*/  LOP3.LUT R4, R4, 0xfffffff8, RZ, 0xc0, !PT ;  /* 0xfffffff804047812 */ /* 0x000fe400078ec0ff */
[----:B------:R-:W-:Y:S01]  /*0e00*/  IMAD.SHL.U32 R2, R2, 0x80, RZ ;  /* 0x0000008002027824 */ /* 0x000fe200078e00ff */
[----:B------:R-:W-:-:S02]  /*0e10*/  SHF.R.S32.HI R23, RZ, 0x1f, R22 ;  /* 0x0000001fff177819 */ /* 0x000fc40000011416 */
[----:B------:R-:W-:Y:S02]  /*0e20*/  IMAD.IADD R211, R209, 0x1, -R4 ;  /* 0x00000001d1d37824 */ /* 0x000fe400078e0a04 */
[----:B------:R-:W-:-:S07]  /*0e30*/  LOP3.LUT R228, R2, 0xfffffc00, RZ, 0xc0, !PT ;  /* 0xfffffc0002e47812 */ /* 0x000fce00078ec0ff */
.L_x_1388:
[----:B------:R-:W-:Y:S05]  /*0e40*/  YIELD ;  /* 0x0000000000007946 */ /* 0x000fea0003800000 */
[----:B------:R-:W-:Y:S01]  /*0e50*/  ULDC.64 UR4, c[0x0][0xa28] ;  /* 0x00028a0000047ab9 */ /* 0x000fe20000000a00 */
[----:B0--3-5:R-:W1:Y:S01]  /*0e60*/  LDC.64 R4, c[0x0][0xa08] ;  /* 0x00028200ff047b82 */ /* 0x029e620000000a00 */
[----:B------:R-:W-:Y:S01]  /*0e70*/  ISETP.NE.U32.AND P1, PT, RZ, UR4, PT ;  /* 0x00000004ff007c0c */ /* 0x000fe2000bf25070 */
[----:B--2---:R-:W-:Y:S02]  /*0e80*/  IMAD.MOV.U32 R11, RZ, RZ, RZ ;  /* 0x000000ffff0b7224 */ /* 0x004fe400078e00ff */
[----:B----4-:R-:W-:Y:S01]  /*0e90*/  IMAD.MOV.U32 R25, RZ, RZ, RZ ;  /* 0x000000ffff197224 */ /* 0x010fe200078e00ff */
[----:B------:R-:W-:Y:S01]  /*0ea0*/  ISETP.NE.AND.EX P1, PT, RZ, UR5, PT, P1 ;  /* 0x00000005ff007c0c */ /* 0x000fe2000bf25310 */
[----:B------:R-:W-:-:S02]  /*0eb0*/  ULDC.64 UR4, c[0x0][0xa18] ;  /* 0x0002860000047ab9 */ /* 0x000fc40000000a00 */
[----:B------:R-:W-:-:S04]  /*0ec0*/  ISETP.NE.U32.AND P2, PT, RZ, UR4, PT ;  /* 0x00000004ff007c0c */ /* 0x000fc8000bf45070 */
[----:B------:R-:W-:Y:S01]  /*0ed0*/  ISETP.NE.AND.EX P2, PT, RZ, UR5, PT, P2 ;  /* 0x00000005ff007c0c */ /* 0x000fe2000bf45320 */
[----:B------:R-:W-:Y:S02]  /*0ee0*/  ULDC.64 UR4, c[0x0][0xa08] ;  /* 0x0002820000047ab9 */ /* 0x000fe40000000a00 */
[----:B------:R-:W-:-:S03]  /*0ef0*/  ISETP.NE.U32.AND P0, PT, RZ, UR4, PT ;  /* 0x00000004ff007c0c */ /* 0x000fc6000bf05070 */
[----:B------:R-:W2:Y:S01]  /*0f00*/  @P1 LDC.64 R2, c[0x0][0xa28] ;  /* 0x00028a00ff021b82 */ /* 0x000ea20000000a00 */
[----:B------:R-:W-:Y:S01]  /*0f10*/  ISETP.NE.AND.EX P0, PT, RZ, UR5, PT, P0 ;  /* 0x00000005ff007c0c */ /* 0x000fe2000bf05300 */
[----:B-1----:R-:W-:-:S06]  /*0f20*/  IMAD.WIDE R8, R219, 0x4, R4 ;  /* 0x00000004db087825 */ /* 0x002fcc00078e0204 */
[----:B------:R-:W1:Y:S01]  /*0f30*/  @P2 LDC.64 R6, c[0x0][0xa18] ;  /* 0x00028600ff062b82 */ /* 0x000e620000000a00 */
[----:B------:R-:W-:Y:S02]  /*0f40*/  ULDC UR4, c[0x0][0x288] ;  /* 0x0000a20000047ab9 */ /* 0x000fe40000000800 */
[----:B------:R-:W-:Y:S01]  /*0f50*/  IMAD.U32 R213, RZ, RZ, UR4 ;  /* 0x00000004ffd57e24 */ /* 0x000fe2000f8e00ff */
[----:B------:R-:W-:Y:S02]  /*0f60*/  ULDC.64 UR4, c[0x0][0x3f8] ;  /* 0x0000fe0000047ab9 */ /* 0x000fe40000000a00 */
[----:B------:R3:W5:Y:S01]  /*0f70*/  @P0 LDG.E R25, desc[UR38][R8.64] ;  /* 0x0000002608190981 */ /* 0x000762000c1e1900 */
[----:B--2---:R-:W-:-:S05]  /*0f80*/  @P1 IMAD.WIDE R2, R219, 0x4, R2 ;  /* 0x00000004db021825 */ /* 0x004fca00078e0202 */
[----:B------:R3:W5:Y:S01]  /*0f90*/  @P1 LDG.E R11, desc[UR38][R2.64] ;  /* 0x00000026020b1981 */ /* 0x000762000c1e1900 */
[----:B-1----:R-:W-:-:S05]  /*0fa0*/  @P2 IMAD.WIDE R4, R219, 0x4, R6 ;  /* 0x00000004db042825 */ /* 0x002fca00078e0206 */
[----:B------:R3:W5:Y:S01]  /*0fb0*/  @P2 LDG.E R213, desc[UR38][R4.64] ;  /* 0x0000002604d52981 */ /* 0x000762000c1e1900 */
[----:B------:R-:W-:-:S03]  /*0fc0*/  UISETP.NE.U32.AND UP0, UPT, UR4, URZ, UPT ;  /* 0x0000003f0400728c */ /* 0x000fc6000bf05070 */
[----:B------:R-:W-:Y:S01]  /*0fd0*/  ULDC UR4, c[0x0][0x404] ;  /* 0x0001010000047ab9 */ /* 0x000fe20000000800 */
[----:B------:R-:W-:-:S03]  /*0fe0*/  UISETP.NE.AND.EX UP0, UPT, UR5, URZ, UPT, UP0 ;  /* 0x0000003f0500728c */ /* 0x000fc6000bf05300 */
[----:B------:R-:W-:Y:S01]  /*0ff0*/  ULDC UR5, c[0x0][0x2e0] ;  /* 0x0000b80000057ab9 */ /* 0x000fe20000000800 */
[----:B------:R-:W-:-:S04]  /*1000*/  USEL UR4, UR4, 0x1, UP0 ;  /* 0x0000000104047887 */ /* 0x000fc80008000000 */
[----:B------:R-:W-:-:S03]  /*1010*/  UIMAD UR4, UR4, UR5, URZ ;  /* 0x00000005040472a4 */ /* 0x000fc6000f8e023f */
[----:B------:R-:W-:Y:S02]  /*1020*/  ULDC UR5, c[0x0][0x338] ;  /* 0x0000ce0000057ab9 */ /* 0x000fe40000000800 */
[----:B------:R-:W-:Y:S02]  /*1030*/  IMAD.U32 R74, RZ, RZ, UR5 ;  /* 0x00000005ff4a7e24 */ /* 0x000fe4000f8e00ff */
[----:B------:R-:W-:Y:S01]  /*1040*/  IMAD.U32 R24, RZ, RZ, UR4 ;  /* 0x00000004ff187e24 */ /* 0x000fe2000f8e00ff */
[----:B---3--:R-:W-:Y:S06]  /*1050*/  @P2 BRA `(.L_x_1154) ;  /* 0x0000000000242947 */ /* 0x008fec0003800000 */
[----:B------:R-:W-:Y:S02]  /*1060*/  ULDC.64 UR4, c[0x0][0xa00] ;  /* 0x0002800000047ab9 */ /* 0x000fe40000000a00 */
[----:B------:R-:W-:-:S04]  /*1070*/  ISETP.NE.U32.AND P1, PT, RZ, UR4, PT ;  /* 0x00000004ff007c0c */ /* 0x000fc8000bf25070 */
[----:B------:R-:W-:-:S13]  /*1080*/  ISETP.NE.AND.EX P1, PT, RZ, UR5, PT, P1 ;  /* 0x00000005ff007c0c */ /* 0x000fda000bf25310 */
[----:B------:R-:W-:Y:S05]  /*1090*/  @!P1 BRA `(.L_x_1154) ;  /* 0x0000000000149947 */ /* 0x000fea0003800000 */
[----:B------:R-:W1:Y:S02]  /*10a0*/  LDC.64 R2, c[0x0][0xa00] ;  /* 0x00028000ff027b82 */ /* 0x000e640000000a00 */
[----:B-1----:R-:W-:-:S05]  /*10b0*/  IMAD.WIDE R2, R219, 0x4, R2 ;  /* 0x00000004db027825 */ /* 0x002fca00078e0202 */
[----:B-----5:R-:W2:Y:S04]  /*10c0*/  LDG.E R213, desc[UR38][R2.64] ;  /* 0x0000002602d57981 */ /* 0x020ea8000c1e1900 */
[----:B0-----:R-:W2:Y:S02]  /*10d0*/  LDG.E R0, desc[UR38][R2.64+0x4] ;  /* 0x0000042602007981 */ /* 0x001ea4000c1e1900 */
[----:B--2---:R-:W-:-:S07]  /*10e0*/  IMAD.IADD R213, R0, 0x1, -R213 ;  /* 0x0000000100d57824 */ /* 0x004fce00078e0ad5 */
.L_x_1154:
[----:B------:R-:W-:Y:S01]  /*10f0*/  ULDC.64 UR4, c[0x0][0xa20] ;  /* 0x0002880000047ab9 */ /* 0x000fe20000000a00 */
[----:B------:R-:W-:Y:S01]  /*1100*/  IMAD.MOV.U32 R236, RZ, RZ, R217 ;  /* 0x000000ffffec7224 */ /* 0x000fe200078e00d9 */
[----:B------:R-:W-:Y:S01]  /*1110*/  ISETP.NE.U32.AND P1, PT, RZ, UR4, PT ;  /* 0x00000004ff007c0c */ /* 0x000fe2000bf25070 */
[----:B------:R-:W-:Y:S02]  /*1120*/  IMAD.MOV.U32 R230, RZ, RZ, R218 ;  /* 0x000000ffffe67224 */ /* 0x000fe400078e00da */
[----:B------:R-:W-:Y:S01]  /*1130*/  IMAD.MOV.U32 R234, RZ, RZ, R219 ;  /* 0x000000ffffea7224 */ /* 0x000fe200078e00db */
[----:B------:R-:W-:-:S13]  /*1140*/  ISETP.NE.AND.EX P1, PT, RZ, UR5, PT, P1 ;  /* 0x00000005ff007c0c */ /* 0x000fda000bf25310 */
[----:B------:R-:W-:Y:S05]  /*1150*/  @!P1 BRA `(.L_x_1155) ;  /* 0x0000000000109947 */ /* 0x000fea0003800000 */
[----:B------:R-:W1:Y:S02]  /*1160*/  LDC.64 R2, c[0x0][0xa20] ;  /* 0x00028800ff027b82 */ /* 0x000e640000000a00 */
[----:B-1----:R-:W-:-:S05]  /*1170*/  IMAD.WIDE R2, R219, 0x4, R2 ;  /* 0x00000004db027825 */ /* 0x002fca00078e0202 */
[----:B------:R1:W5:Y:S01]  /*1180*/  LDG.E R24, desc[UR38][R2.64] ;  /* 0x0000002602187981 */ /* 0x000362000c1e1900 */
[----:B------:R-:W-:Y:S05]  /*1190*/  BRA `(.L_x_1156) ;  /* 0x0000000000107947 */ /* 0x000fea0003800000 */
.L_x_1155:
[----:B------:R-:W-:Y:S05]  /*11a0*/  @!P0 BRA `(.L_x_1156) ;  /* 0x00000000000c8947 */ /* 0x000fea0003800000 */
[----:B------:R-:W2:Y:S04]  /*11b0*/  LDG.E R3, desc[UR38][R8.64] ;  /* 0x0000002608037981 */ /* 0x000ea8000c1e1900 */
[----:B------:R-:W2:Y:S02]  /*11c0*/  LDG.E R24, desc[UR38][R8.64+0x4] ;  /* 0x0000042608187981 */ /* 0x000ea4000c1e1900 */
[----:B--2---:R-:W-:-:S07]  /*11d0*/  IMAD.IADD R24, R24, 0x1, -R3 ;  /* 0x0000000118187824 */ /* 0x004fce00078e0a03 */
.L_x_1156:
[----:B------:R-:W-:Y:S01]  /*11e0*/  ULDC.64 UR4, c[0x0][0xa10] ;  /* 0x0002840000047ab9 */ /* 0x000fe20000000a00 */
[----:B------:R-:W2:Y:S01]  /*11f0*/  LDC.64 R8, c[0x0][0x9e0] ;  /* 0x00027800ff087b82 */ /* 0x000ea20000000a00 */
[----:B------:R-:W-:-:S04]  /*1200*/  ISETP.NE.U32.AND P0, PT, RZ, UR4, PT ;  /* 0x00000004ff007c0c */ /* 0x000fc8000bf05070 */
[----:B------:R-:W-:Y:S01]  /*1210*/  ISETP.NE.AND.EX P0, PT, RZ, UR5, PT, P0 ;  /* 0x00000005ff007c0c */ /* 0x000fe2000bf05300 */
[----:B------:R-:W-:Y:S02]  /*1220*/  ULDC.64 UR4, c[0x0][0xa30] ;  /* 0x00028c0000047ab9 */ /* 0x000fe40000000a00 */
[----:B------:R-:W-:-:S04]  /*1230*/  ISETP.NE.U32.AND P1, PT, RZ, UR4, PT ;  /* 0x00000004ff007c0c */ /* 0x000fc8000bf25070 */
[----:B------:R-:W-:-:S06]  /*1240*/  ISETP.NE.AND.EX P1, PT, RZ, UR5, PT, P1 ;  /* 0x00000005ff007c0c */ /* 0x000fcc000bf25310 */
[----:B-1----:R-:W1:Y:S08]  /*1250*/  @P0 LDC.64 R2, c[0x0][0xa10] ;  /* 0x00028400ff020b82 */ /* 0x002e700000000a00 */
[----:B------:R-:W3:Y:S01]  /*1260*/  @P1 LDC.64 R4, c[0x0][0xa30] ;  /* 0x00028c00ff041b82 */ /* 0x000ee20000000a00 */
[----:B-1----:R-:W-:-:S05]  /*1270*/  @P0 IMAD.WIDE R2, R219, 0x4, R2 ;  /* 0x00000004db020825 */ /* 0x002fca00078e0202 */
[----:B0-----:R-:W4:Y:S04]  /*1280*/  @P0 LDG.E R0, desc[UR38][R2.64] ;  /* 0x0000002602000981 */ /* 0x001f28000c1e1900 */
[----:B------:R0:W4:Y:S01]  /*1290*/  @P0 LDG.E R7, desc[UR38][R2.64+0x4] ;  /* 0x0000042602070981 */ /* 0x000122000c1e1900 */
[----:B-----5:R-:W-:Y:S02]  /*12a0*/  IMAD.MOV.U32 R71, RZ, RZ, R24 ;  /* 0x000000ffff477224 */ /* 0x020fe400078e0018 */
[----:B------:R-:W-:Y:S02]  /*12b0*/  IMAD.IADD R6, R24, 0x1, -R11 ;  /* 0x0000000118067824 */ /* 0x000fe400078e0a0b */
[----:B---3--:R-:W-:-:S05]  /*12c0*/  @P1 IMAD.WIDE R4, R219, 0x4, R4 ;  /* 0x00000004db041825 */ /* 0x008fca00078e0204 */
[----:B------:R1:W5:Y:S01]  /*12d0*/  @P1 LDG.E R71, desc[UR38][R4.64] ;  /* 0x0000002604471981 */ /* 0x000362000c1e1900 */
[----:B--2---:R-:W-:Y:S02]  /*12e0*/  ISETP.GE.AND P1, PT, R9, 0x1, PT ;  /* 0x000000010900780c */ /* 0x004fe40003f26270 */
[----:B0-----:R-:W-:Y:S01]  /*12f0*/  LEA R2, R217, 0x80, 0x7 ;  /* 0x00000080d9027811 */ /* 0x001fe200078e38ff */
[----:B----4-:R-:W-:-:S04]  /*1300*/  @P0 IMAD.IADD R74, R7, 0x1, -R0 ;  /* 0x00000001074a0824 */ /* 0x010fc800078e0a00 */
[----:B------:R-:W-:-:S04]  /*1310*/  IMAD.IADD R212, R6, 0x1, R74 ;  /* 0x0000000106d47824 */ /* 0x000fc800078e024a */
[C---:B------:R-:W-:Y:S01]  /*1320*/  VIADD R0, R212.reuse, 0xbf ;  /* 0x000000bfd4007836 */ /* 0x040fe20000000000 */
[----:B------:R-:W-:-:S03]  /*1330*/  IADD3 R7, R212, R2, -R213 ;  /* 0x00000002d4077210 */ /* 0x000fc60007ffe8d5 */
[----:B------:R-:W-:-:S05]  /*1340*/  IMAD.HI R0, R0, 0x2aaaaaab, RZ ;  /* 0x2aaaaaab00007827 */ /* 0x000fca00078e02ff */
[----:B------:R-:W-:-:S04]  /*1350*/  SHF.R.U32.HI R3, RZ, 0x1f, R0 ;  /* 0x0000001fff037819 */ /* 0x000fc80000011600 */
[----:B------:R-:W-:Y:S01]  /*1360*/  LEA.HI.SX32 R70, R0, R3, 0x1b ;  /* 0x0000000300467211 */ /* 0x000fe200078fdaff */
[----:B------:R-:W-:Y:S01]  /*1370*/  IMAD.IADD R0, R7, 0x1, R8 ;  /* 0x0000000107007824 */ /* 0x000fe200078e0208 */
[----:B-1----:R-:W-:Y:S06]  /*1380*/  @!P1 BRA `(.L_x_1157) ;  /* 0x0000000000489947 */ /* 0x002fec0003800000 */
[C---:B------:R-:W-:Y:S01]  /*1390*/  ISETP.GT.AND P0, PT, R7.reuse, RZ, PT ;  /* 0x000000ff0700720c */ /* 0x040fe20003f04270 */
[----:B------:R-:W-:Y:S01]  /*13a0*/  BSSY B0, `(.L_x_1158) ;  /* 0x000000e000007945 */ /* 0x000fe20003800000 */
[----:B------:R-:W-:-:S11]  /*13b0*/  VIADD R2, R7, 0xffffffff ;  /* 0xffffffff07027836 */ /* 0x000fd60000000000 */
        /* <DEDUP_REMOVED lines=8> */
.L_x_1159:
[----:B------:R-:W-:-:S13]  /*1440*/  ISETP.NE.AND P0, PT, R9, 0x1, PT ;  /* 0x000000010900780c */ /* 0x000fda0003f05270 */
[----:B------:R-:W0:Y:S02]  /*1450*/  @P0 LDC.64 R4, c[0x0][0x9e8] ;  /* 0x00027a00ff040b82 */ /* 0x000e240000000a00 */
[----:B0-----:R-:W-:-:S05]  /*1460*/  @P0 IMAD.HI.U32 R4, R2, R4, RZ ;  /* 0x0000000402040227 */ /* 0x001fca00078e00ff */
[----:B------:R-:W-:-:S07]  /*1470*/  @P0 SHF.R.U32.HI R2, RZ, R5, R4 ;  /* 0x00000005ff020219 */ /* 0x000fce0000011604 */
.L_x_1160:
[----:B------:R-:W-:Y:S05]  /*1480*/  BSYNC B0 ;  /* 0x0000000000007941 */ /* 0x000fea0003800000 */
.L_x_1158:
[----:B------:R-:W-:-:S05]  /*1490*/  IMAD R3, R2, R9, R9 ;  /* 0x0000000902037224 */ /* 0x000fca00078e0209 */
[----:B------:R-:W-:-:S07]  /*14a0*/  VIMNMX R0, R0, R3, PT ;  /* 0x0000000300007248 */ /* 0x000fce0003fe0100 */
.L_x_1157:
[----:B------:R-:W-:Y:S01]  /*14b0*/  IMAD R3, R217, 0x80, -R213 ;  /* 0x00000080d9037824 */ /* 0x000fe200078e0ad5 */
[----:B------:R-:W-:-:S03]  /*14c0*/  ULDC UR4, c[0x0][0x9dc] ;  /* 0x0002770000047ab9 */ /* 0x000fc60000000800 */
[----:B------:R-:W-:-:S04]  /*14d0*/  IMAD.IADD R3, R212, 0x1, R3 ;  /* 0x00000001d4037824 */ /* 0x000fc800078e0203 */
[----:B------:R-:W-:Y:S01]  /*14e0*/  VIADD R2, R3, -UR4 ;  /* 0x8000000403027c36 */ /* 0x000fe20008000000 */
[----:B------:R-:W-:Y:S06]  /*14f0*/  @!P1 BRA `(.L_x_1161) ;  /* 0x0000000000449947 */ /* 0x000fec0003800000 */
[----:B------:R-:W-:Y:S01]  /*1500*/  ISETP.GT.AND P0, PT, R3, -0x1, PT ;  /* 0xffffffff0300780c */ /* 0x000fe20003f04270 */
[----:B------:R-:W-:-:S12]  /*1510*/  BSSY B0, `(.L_x_1162) ;  /* 0x000000d000007945 */ /* 0x000fd80003800000 */
        /* <DEDUP_REMOVED lines=8> */
.L_x_1163:
[----:B------:R-:W-:-:S13]  /*15a0*/  ISETP.NE.AND P0, PT, R9, 0x1, PT ;  /* 0x000000010900780c */ /* 0x000fda0003f05270 */
[----:B------:R-:W0:Y:S02]  /*15b0*/  @P0 LDC.64 R4, c[0x0][0x9e8] ;  /* 0x00027a00ff040b82 */ /* 0x000e240000000a00 */
[----:B0-----:R-:W-:-:S05]  /*15c0*/  @P0 IMAD.HI.U32 R4, R3, R4, RZ ;  /* 0x0000000403040227 */ /* 0x001fca00078e00ff */
[----:B------:R-:W-:-:S07]  /*15d0*/  @P0 SHF.R.U32.HI R3, RZ, R5, R4 ;  /* 0x00000005ff030219 */ /* 0x000fce0000011604 */
.L_x_1164:
[----:B------:R-:W-:Y:S05]  /*15e0*/  BSYNC B0 ;  /* 0x0000000000007941 */ /* 0x000fea0003800000 */
.L_x_1162:
[----:B------:R-:W-:-:S05]  /*15f0*/  IMAD R3, R3, R9, RZ ;  /* 0x0000000903037224 */ /* 0x000fca00078e02ff */
[----:B------:R-:W-:-:S07]  /*1600*/  VIMNMX R2, R2, R3, !PT ;  /* 0x0000000302027248 */ /* 0x000fce0007fe0100 */
.L_x_1161:
[----:B------:R-:W-:Y:S02]  /*1610*/  VIADD R0, R0, 0xbf ;  /* 0x000000bf00007836 */ /* 0x000fe40000000000 */
[----:B------:R-:W-:-:S04]  /*1620*/  IMAD.HI R2, R2, 0x2aaaaaab, RZ ;  /* 0x2aaaaaab02027827 */ /* 0x000fc800078e02ff */
[----:B------:R-:W-:Y:S01]  /*1630*/  IMAD.HI R0, R0, 0x2aaaaaab, RZ ;  /* 0x2aaaaaab00007827 */ /* 0x000fe200078e02ff */
[----:B------:R-:W-:-:S04]  /*1640*/  SHF.R.U32.HI R5, RZ, 0x1f, R2 ;  /* 0x0000001fff057819 */ /* 0x000fc80000011602 */
[----:B------:R-:W-:Y:S02]  /*1650*/  SHF.R.U32.HI R3, RZ, 0x1f, R0 ;  /* 0x0000001fff037819 */ /* 0x000fe40000011600 */
[----:B------:R-:W-:Y:S02]  /*1660*/  LEA.HI.SX32 R5, R2, R5, 0x1b ;  /* 0x0000000502057211 */ /* 0x000fe400078fdaff */
[----:B------:R-:W-:Y:S02]  /*1670*/  LEA.HI.SX32 R3, R0, R3, 0x1b ;  /* 0x0000000300037211 */ /* 0x000fe400078fdaff */
[----:B------:R-:W-:Y:S02]  /*1680*/  VIMNMX R5, RZ, R5, !PT ;  /* 0x00000005ff057248 */ /* 0x000fe40007fe0100 */
[----:B------:R-:W-:-:S03]  /*1690*/  VIMNMX R3, R70, R3, PT ;  /* 0x0000000346037248 */ /* 0x000fc60003fe0100 */
[--C-:B------:R-:W-:Y:S02]  /*16a0*/  IMAD R5, R5, 0xc0, -R6.reuse ;  /* 0x000000c005057824 */ /* 0x100fe400078e0a06 */
[----:B------:R-:W-:-:S03]  /*16b0*/  IMAD R3, R3, 0xc0, -R6 ;  /* 0x000000c003037824 */ /* 0x000fc600078e0a06 */
[----:B------:R-:W-:Y:S02]  /*16c0*/  VIMNMX R5, RZ, R5, !PT ;  /* 0x00000005ff057248 */ /* 0x000fe40007fe0100 */
[----:B------:R-:W-:-:S03]  /*16d0*/  VIMNMX R0, R3, R74, PT ;  /* 0x0000004a03007248 */ /* 0x000fc60003fe0100 */
[----:B------:R-:W-:Y:S01]  /*16e0*/  IMAD.WIDE.U32 R72, R5, -0x55555555, RZ ;  /* 0xaaaaaaab05487825 */ /* 0x000fe200078e00ff */
[----:B------:R-:W-:-:S04]  /*16f0*/  ISETP.GT.AND P0, PT, R0, R5, PT ;  /* 0x000000050000720c */ /* 0x000fc80003f04270 */
[----:B------:R-:W-:-:S05]  /*1700*/  SHF.R.U32.HI R72, RZ, 0x7, R73 ;  /* 0x00000007ff487819 */ /* 0x000fca0000011649 */
[----:B------:R-:W-:-:S04]  /*1710*/  IMAD.MOV.U32 R73, RZ, RZ, R72 ;  /* 0x000000ffff497224 */ /* 0x000fc800078e0048 */
[----:B------:R-:W-:-:S04]  /*1720*/  @P0 VIADD R0, R0, 0xbf ;  /* 0x000000bf00000836 */ /* 0x000fc80000000000 */
[----:B------:R-:W-:-:S05]  /*1730*/  @P0 IMAD.HI R0, R0, 0x2aaaaaab, RZ ;  /* 0x2aaaaaab00000827 */ /* 0x000fca00078e02ff */
[----:B------:R-:W-:-:S04]  /*1740*/  @P0 SHF.R.U32.HI R3, RZ, 0x1f, R0 ;  /* 0x0000001fff030819 */ /* 0x000fc80000011600 */
[----:B------:R-:W-:Y:S02]  /*1750*/  @P0 LEA.HI.SX32 R73, R0, R3, 0x1b ;  /* 0x0000000300490211 */ /* 0x000fe400078fdaff */
[----:B------:R-:W-:Y:S02]  /*1760*/  PLOP3.LUT P0, PT, PT, PT, PT, 0x80, 0x0 ;  /* 0x000000000000781c */ /* 0x000fe40003f0f070 */
[----:B------:R-:W-:-:S13]  /*1770*/  ISETP.GT.AND P1, PT, R73, R72, PT ;  /* 0x000000484900720c */ /* 0x000fda0003f24270 */
[----:B------:R-:W-:Y:S05]  /*1780*/  @!P1 BRA `(.L_x_1165) ;  /* 0x0000008000649947 */ /* 0x000fea0003800000 */
        /* <DEDUP_REMOVED lines=19> */
[----:B-1---5:R-:W-:Y:S05]  /*18c0*/  CALL.ABS.NOINC R2 ;  /* 0x0000000002007343 */ /* 0x022fea0003c00000 */
.L_x_1167:
[----:B------:R-:W-:Y:S05]  /*18d0*/  BSYNC B6 ;  /* 0x0000000000067941 */ /* 0x000fea0003800000 */
.L_x_1166:
        /* <DEDUP_REMOVED lines=20> */
.L_x_1169:
[----:B------:R-:W-:Y:S05]  /*1a20*/  BSYNC B6 ;  /* 0x0000000000067941 */ /* 0x000fea0003800000 */
.L_x_1168:
[----:B------:R-:W-:Y:S01]  /*1a30*/  ULDC.64 UR4, c[0x0][0x9f8] ;  /* 0x00027e0000047ab9 */ /* 0x000fe20000000a00 */
[----:B------:R-:W-:Y:S01]  /*1a40*/  IMAD.MOV.U32 R4, RZ, RZ, R219 ;  /* 0x000000ffff047224 */ /* 0x000fe200078e00db */
[----:B------:R-:W-:Y:S01]  /*1a50*/  ISETP.NE.U32.AND P0, PT, RZ, UR4, PT ;  /* 0x00000004ff007c0c */ /* 0x000fe2000bf05070 */
[----:B------:R-:W0:Y:S08]  /*1a60*/  LDC R0, c[0x0][0x428] ;  /* 0x00010a00ff007b82 */ /* 0x000e300000000800 */
[----:B------:R-:W1:Y:S01]  /*1a70*/  LDC.64 R68, c[0x0][0x2f0] ;  /* 0x0000bc00ff447b82 */ /* 0x000e620000000a00 */
[----:B------:R-:W-:Y:S01]  /*1a80*/  ISETP.NE.AND.EX P0, PT, RZ, UR5, PT, P0 ;  /* 0x00000005ff007c0c */ /* 0x000fe2000bf05300 */
[----:B------:R-:W2:Y:S01]  /*1a90*/  S2R R21, SR_TID.X ;  /* 0x0000000000157919 */ /* 0x000ea20000002100 */
[----:B------:R-:W-:Y:S01]  /*1aa0*/  IMAD.IADD R48, R25, 0x1, R24 ;  /* 0x0000000119307824 */ /* 0x000fe200078e0218 */
[----:B------:R-:W-:Y:S01]  /*1ab0*/  ULDC.64 UR6, c[0x0][0xa08] ;  /* 0x0002820000067ab9 */ /* 0x000fe20000000a00 */
[----:B------:R-:W-:-:S03]  /*1ac0*/  ULDC.64 UR4, c[0x0][0x2f8] ;  /* 0x0000be0000047ab9 */ /* 0x000fc60000000a00 */
[----:B------:R-:W3:Y:S08]  /*1ad0*/  LDC.64 R26, c[0x0][0x3d8] ;  /* 0x0000f600ff1a7b82 */ /* 0x000ef00000000a00 */
[----:B------:R-:W4:Y:S08]  /*1ae0*/  @P0 LDC.64 R2, c[0x0][0x9f8] ;  /* 0x00027e00ff020b82 */ /* 0x000f300000000a00 */
[----:B------:R-:W3:Y:S08]  /*1af0*/  LDC R29, c[0x0][0x3d4] ;  /* 0x0000f500ff1d7b82 */ /* 0x000ef00000000800 */
[----:B------:R-:W3:Y:S01]  /*1b00*/  LDC.64 R50, c[0x0][0x3e8] ;  /* 0x0000fa00ff327b82 */ /* 0x000ee20000000a00 */
[----:B----4-:R-:W-:-:S05]  /*1b10*/  @P0 IMAD.WIDE R2, R219, 0x4, R2 ;  /* 0x00000004db020825 */ /* 0x010fca00078e0202 */
[----:B------:R4:W3:Y:S01]  /*1b20*/  @P0 LDG.E R4, desc[UR38][R2.64] ;  /* 0x0000002602040981 */ /* 0x0008e2000c1e1900 */
[----:B0-----:R-:W-:Y:S01]  /*1b30*/  ISETP.NE.AND P0, PT, R0, 0x1, PT ;  /* 0x000000010000780c */ /* 0x001fe20003f05270 */
[----:B------:R-:W-:Y:S01]  /*1b40*/  IMAD.SHL.U32 R107, R211, 0x80, RZ ;  /* 0x00000080d36b7824 */ /* 0x000fe200078e00ff */
[----:B------:R-:W-:Y:S01]  /*1b50*/  SHF.R.S32.HI R12, RZ, 0x1f, R48 ;  /* 0x0000001fff0c7819 */ /* 0x000fe20000011430 */
[----:B-1----:R-:W-:Y:S01]  /*1b60*/  IMAD.SHL.U32 R44, R68, 0x40, RZ ;  /* 0x00000040442c7824 */ /* 0x002fe200078e00ff */
[----:B--2---:R-:W-:Y:S01]  /*1b70*/  SHF.R.U32.HI R20, RZ, 0x7, R21 ;  /* 0x00000007ff147819 */ /* 0x004fe20000011615 */
[----:B------:R-:W-:Y:S01]  /*1b80*/  IMAD.SHL.U32 R105, R231, 0x80, RZ ;  /* 0x00000080e7697824 */ /* 0x000fe200078e00ff */
[----:B------:R-:W-:Y:S01]  /*1b90*/  SHF.R.S32.HI R123, RZ, 0x1f, R209 ;  /* 0x0000001fff7b7819 */ /* 0x000fe200000114d1 */
[-C--:B------:R-:W-:Y:S01]  /*1ba0*/  IMAD R6, R12, R68.reuse, RZ ;  /* 0x000000440c067224 */ /* 0x080fe200078e02ff */
[----:B------:R-:W-:Y:S01]  /*1bb0*/  ISETP.NE.AND P6, PT, R20, 0x1, PT ;  /* 0x000000011400780c */ /* 0x000fe20003fc5270 */
[----:B----4-:R-:W-:Y:S01]  /*1bc0*/  IMAD.WIDE.U32 R2, R48, R68, RZ ;  /* 0x0000004430027225 */ /* 0x010fe200078e00ff */
[----:B---3--:R-:W-:-:S02]  /*1bd0*/  ISETP.GE.AND P1, PT, R22, R29, PT ;  /* 0x0000001d1600720c */ /* 0x008fc40003f26270 */
[----:B------:R-:W-:Y:S01]  /*1be0*/  SHF.L.U64.HI R45, R68, 0x6, R69 ;  /* 0x00000006442d7819 */ /* 0x000fe20000010245 */
[----:B------:R-:W0:Y:S01]  /*1bf0*/  @P0 LDC R5, c[0x0][0x42c] ;  /* 0x00010b00ff050b82 */ /* 0x000e220000000800 */
[----:B------:R-:W-:Y:S01]  /*1c00*/  SEL R11, R29, RZ, P1 ;  /* 0x000000ff1d0b7207 */ /* 0x000fe20000800000 */
[----:B------:R-:W-:Y:S01]  /*1c10*/  IMAD.SHL.U32 R104, R235, 0x80, RZ ;  /* 0x00000080eb687824 */ /* 0x000fe200078e00ff */
[----:B------:R-:W-:Y:S01]  /*1c20*/  LOP3.LUT R107, R107, 0x380, RZ, 0xc0, !PT ;  /* 0x000003806b6b7812 */ /* 0x000fe200078ec0ff */
[----:B------:R-:W-:Y:S01]  /*1c30*/  VIADD R106, R20, 0x8 ;  /* 0x00000008146a7836 */ /* 0x000fe20000000000 */
[----:B------:R-:W-:Y:S01]  /*1c40*/  LOP3.LUT R105, R105, 0x380, RZ, 0xc0, !PT ;  /* 0x0000038069697812 */ /* 0x000fe200078ec0ff */
[----:B------:R-:W-:Y:S01]  /*1c50*/  IMAD.IADD R11, R22, 0x1, R11 ;  /* 0x00000001160b7824 */ /* 0x000fe200078e020b */
[----:B------:R-:W-:Y:S01]  /*1c60*/  SHF.R.U32.HI R101, RZ, 0x3, R107 ;  /* 0x00000003ff657819 */ /* 0x000fe2000001166b */
[----:B------:R-:W1:Y:S01]  /*1c70*/  @P0 LDC R7, c[0x0][0x430] ;  /* 0x00010c00ff070b82 */ /* 0x000e620000000800 */
[----:B------:R-:W-:Y:S01]  /*1c80*/  IMAD.WIDE.U32 R46, R209, R68, R22 ;  /* 0x00000044d12e7225 */ /* 0x000fe200078e0016 */
[----:B------:R-:W-:-:S02]  /*1c90*/  LOP3.LUT R104, R104, 0x380, RZ, 0xc0, !PT ;  /* 0x0000038068687812 */ /* 0x000fc400078ec0ff */
[C-C-:B------:R-:W-:Y:S01]  /*1ca0*/  SHF.L.U64.HI R110, R50.reuse, 0x6, R51.reuse ;  /* 0x00000006326e7819 */ /* 0x140fe20000010233 */
[C---:B------:R-:W-:Y:S01]  /*1cb0*/  IMAD.SHL.U32 R113, R50.reuse, 0x40, RZ ;  /* 0x0000004032717824 */ /* 0x040fe200078e00ff */
[C---:B------:R-:W-:Y:S01]  /*1cc0*/  SHF.L.U64.HI R108, R50.reuse, 0x7, R51 ;  /* 0x00000007326c7819 */ /* 0x040fe20000010233 */
[----:B------:R-:W-:Y:S01]  /*1cd0*/  IMAD.SHL.U32 R111, R50, 0x80, RZ ;  /* 0x00000080326f7824 */ /* 0x000fe200078e00ff */
[----:B------:R-:W-:Y:S01]  /*1ce0*/  SHF.R.U32.HI R99, RZ, 0x3, R105 ;  /* 0x00000003ff637819 */ /* 0x000fe20000011669 */
[----:B------:R-:W-:Y:S01]  /*1cf0*/  VIADD R114, R22, 0x40 ;  /* 0x0000004016727836 */ /* 0x000fe20000000000 */
[----:B------:R-:W-:Y:S01]  /*1d00*/  SHF.R.U32.HI R97, RZ, 0x3, R104 ;  /* 0x00000003ff617819 */ /* 0x000fe20000011668 */
[C---:B------:R-:W-:Y:S01]  /*1d10*/  IMAD.WIDE.U32 R56, R26.reuse, 0xc0, RZ ;  /* 0x000000c01a387825 */ /* 0x040fe200078e00ff */
[C-C-:B------:R-:W-:Y:S02]  /*1d20*/  SHF.L.U64.HI R121, R26.reuse, 0x6, R27.reuse ;  /* 0x000000061a797819 */ /* 0x140fe4000001021b */
[C---:B------:R-:W-:Y:S01]  /*1d30*/  SHF.L.U64.HI R119, R26.reuse, 0x7, R27 ;  /* 0x000000071a777819 */ /* 0x040fe2000001021b */
[----:B------:R-:W-:Y:S01]  /*1d40*/  IMAD.SHL.U32 R117, R26, 0x40, RZ ;  /* 0x000000401a757824 */ /* 0x000fe200078e00ff */
[----:B------:R-:W-:Y:S01]  /*1d50*/  P2R R116, PR, RZ, 0x2 ;  /* 0x00000002ff747803 */ /* 0x000fe20000000000 */
[----:B0-----:R-:W-:Y:S01]  /*1d60*/  @P0 IMAD.HI.U32 R0, R218, R5, RZ ;  /* 0x00000005da000227 */ /* 0x001fe200078e00ff */
[----:B------:R-:W-:-:S02]  /*1d70*/  SHF.L.U64.HI R103, R68, 0x7, R69 ;  /* 0x0000000744677819 */ /* 0x000fc40000010245 */
[----:B------:R-:W-:Y:S01]  /*1d80*/  SHF.R.S32.HI R109, RZ, 0x1f, R235 ;  /* 0x0000001fff6d7819 */ /* 0x000fe200000114eb */
[----:B------:R-:W-:Y:S02]  /*1d90*/  IMAD.MOV.U32 R5, RZ, RZ, R218 ;  /* 0x000000ffff057224 */ /* 0x000fe400078e00da */
[----:B------:R-:W-:Y:S01]  /*1da0*/  IMAD.SHL.U32 R115, R26, 0x80, RZ ;  /* 0x000000801a737824 */ /* 0x000fe200078e00ff */
[----:B-1----:R-:W-:Y:S01]  /*1db0*/  @P0 SHF.R.U32.HI R5, RZ, R7, R0 ;  /* 0x00000007ff050219 */ /* 0x002fe20000011600 */
[----:B------:R-:W-:Y:S01]  /*1dc0*/  IMAD R7, R48, R69, R6 ;  /* 0x0000004530077224 */ /* 0x000fe200078e0206 */
[----:B------:R-:W-:Y:S01]  /*1dd0*/  ISETP.NE.U32.AND P0, PT, RZ, UR6, PT ;  /* 0x00000006ff007c0c */ /* 0x000fe2000bf05070 */
[----:B------:R-:W-:Y:S01]  /*1de0*/  IMAD.SHL.U32 R102, R29, 0x2, RZ ;  /* 0x000000021d667824 */ /* 0x000fe200078e00ff */
[----:B------:R-:W-:Y:S01]  /*1df0*/  SHF.R.S32.HI R8, RZ, 0x1f, R5 ;  /* 0x0000001fff087819 */ /* 0x000fe20000011405 */
[----:B------:R-:W-:Y:S01]  /*1e00*/  IMAD.IADD R3, R3, 0x1, R7 ;  /* 0x0000000103037824 */ /* 0x000fe200078e0207 */
[----:B------:R-:W-:-:S03]  /*1e10*/  ISETP.NE.AND.EX P0, PT, RZ, UR7, PT, P0 ;  /* 0x00000007ff007c0c */ /* 0x000fc6000bf05300 */
[----:B------:R-:W-:Y:S02]  /*1e20*/  IMAD R6, R8, UR4, RZ ;  /* 0x0000000408067c24 */ /* 0x000fe4000f8e02ff */
[----:B------:R-:W-:-:S04]  /*1e30*/  IMAD.WIDE.U32 R2, R5, UR4, R2 ;  /* 0x0000000405027c25 */ /* 0x000fc8000f8e0002 */
[----:B------:R-:W-:Y:S01]  /*1e40*/  IMAD R7, R5, UR5, R6 ;  /* 0x0000000505077c24 */ /* 0x000fe2000f8e0206 */
[----:B------:R-:W-:-:S03]  /*1e50*/  ULDC.64 UR4, c[0x0][0x300] ;  /* 0x0000c00000047ab9 */ /* 0x000fc60000000a00 */
[----:B------:R-:W-:Y:S01]  /*1e60*/  IMAD.IADD R3, R3, 0x1, R7 ;  /* 0x0000000103037824 */ /* 0x000fe200078e0207 */
[----:B------:R-:W-:Y:S02]  /*1e70*/  SHF.R.S32.HI R0, RZ, 0x1f, R4 ;  /* 0x0000001fff007819 */ /* 0x000fe40000011404 */
[----:B------:R-:W-:Y:S01]  /*1e80*/  SEL R63, R4, RZ, !P0 ;  /* 0x000000ff043f7207 */ /* 0x000fe20004000000 */
[----:B------:R-:W-:Y:S01]  /*1e90*/  VIADD R4, R21, 0xffffff80 ;  /* 0xffffff8015047836 */ /* 0x000fe20000000000 */
[----:B------:R-:W-:Y:S02]  /*1ea0*/  SEL R6, R0, RZ, !P0 ;  /* 0x000000ff00067207 */ /* 0x000fe40004000000 */
[----:B------:R-:W-:Y:S01]  /*1eb0*/  IADD3 R48, P0, R209, R48, RZ ;  /* 0x00000030d1307210 */ /* 0x000fe20007f1e0ff */
[----:B------:R-:W-:Y:S01]  /*1ec0*/  IMAD.WIDE.U32 R66, R63, UR4, R2 ;  /* 0x000000043f427c25 */ /* 0x000fe2000f8e0002 */
[----:B------:R-:W-:-:S03]  /*1ed0*/  SHF.R.S32.HI R9, RZ, 0x1f, R4 ;  /* 0x0000001fff097819 */ /* 0x000fc60000011404 */
[----:B------:R-:W-:Y:S01]  /*1ee0*/  IMAD R0, R6, UR4, RZ ;  /* 0x0000000406007c24 */ /* 0x000fe2000f8e02ff */
[----:B------:R-:W-:Y:S01]  /*1ef0*/  LEA.HI R9, R9, R4, RZ, 0x2 ;  /* 0x0000000409097211 */ /* 0x000fe200078f10ff */
[----:B------:R-:W-:Y:S01]  /*1f00*/  IMAD.X R49, R123, 0x1, R12, P0 ;  /* 0x000000017b317824 */ /* 0x000fe200000e060c */
[----:B------:R-:W-:Y:S01]  /*1f10*/  IADD3 R81, P3, R66, 0x40, RZ ;  /* 0x0000004042517810 */ /* 0x000fe20007f7e0ff */
[----:B------:R-:W-:Y:S01]  /*1f20*/  IMAD R15, R63, UR5, R0 ;  /* 0x000000053f0f7c24 */ /* 0x000fe2000f8e0200 */
[----:B------:R-:W-:Y:S01]  /*1f30*/  LOP3.LUT R9, R9, 0xfffffffc, RZ, 0xc0, !PT ;  /* 0xfffffffc09097812 */ /* 0x000fe200078ec0ff */
[----:B------:R-:W-:Y:S05]  /*1f40*/  @!P6 WARPSYNC.ALL ;  /* 0x000000000000e948 */ /* 0x000fea0003800000 */
[----:B------:R-:W-:Y:S01]  /*1f50*/  ULDC.64 UR4, c[0x0][0x320] ;  /* 0x0000c80000047ab9 */ /* 0x000fe20000000a00 */
[----:B------:R-:W-:-:S02]  /*1f60*/  IMAD.IADD R9, R4, 0x1, -R9 ;  /* 0x0000000104097824 */ /* 0x000fc400078e0a09 */
[----:B------:R-:W-:Y:S02]  /*1f70*/  IMAD R0, R8, UR4, RZ ;  /* 0x0000000408007c24 */ /* 0x000fe4000f8e02ff */
[----:B------:R-:W-:Y:S02]  /*1f80*/  IMAD.SHL.U32 R64, R9, 0x8, RZ ;  /* 0x0000000809407824 */ /* 0x000fe400078e00ff */
[C---:B------:R-:W-:Y:S02]  /*1f90*/  IMAD R7, R5.reuse, UR5, R0 ;  /* 0x0000000505077c24 */ /* 0x040fe4000f8e0200 */
[----:B------:R-:W-:Y:S01]  /*1fa0*/  IMAD.WIDE.U32 R2, R5, UR4, R22 ;  /* 0x0000000405027c25 */ /* 0x000fe2000f8e0016 */
[----:B------:R-:W-:Y:S01]  /*1fb0*/  ULDC.64 UR4, c[0x0][0x328] ;  /* 0x0000ca0000047ab9 */ /* 0x000fe20000000a00 */
[----:B------:R-:W-:Y:S02]  /*1fc0*/  SHF.R.S32.HI R65, RZ, 0x1f, R64 ;  /* 0x0000001fff417819 */ /* 0x000fe40000011440 */
[----:B------:R-:W-:-:S02]  /*1fd0*/  IMAD R4, R6, UR4, RZ ;  /* 0x0000000406047c24 */ /* 0x000fc4000f8e02ff */
[----:B------:R-:W-:Y:S02]  /*1fe0*/  IMAD.IADD R3, R3, 0x1, R7 ;  /* 0x0000000103037824 */ /* 0x000fe400078e0207 */
[----:B------:R-:W-:Y:S02]  /*1ff0*/  IMAD R0, R123, R26, RZ ;  /* 0x0000001a7b007224 */ /* 0x000fe400078e02ff */
[C---:B------:R-:W-:Y:S02]  /*2000*/  IMAD R25, R63.reuse, UR5, R4 ;  /* 0x000000053f197c24 */ /* 0x040fe4000f8e0204 */
[----:B------:R-:W-:Y:S01]  /*2010*/  IMAD.WIDE.U32 R62, R63, UR4, R2 ;  /* 0x000000043f3e7c25 */ /* 0x000fe2000f8e0002 */
[----:B------:R-:W-:Y:S01]  /*2020*/  ULDC UR4, c[0x0][0x2e4] ;  /* 0x0000b90000047ab9 */ /* 0x000fe20000000800 */
[----:B------:R-:W-:Y:S01]  /*2030*/  @!P6 BAR.SYNC.DEFER_BLOCKING 0x9, 0x100 ;  /* 0x024400000000eb1d */ /* 0x000fe20000010000 */
[----:B------:R-:W-:Y:S01]  /*2040*/  ISETP.GE.AND P1, PT, R114, UR4, PT ;  /* 0x0000000472007c0c */ /* 0x000fe2000bf26270 */
[----:B------:R-:W-:-:S02]  /*2050*/  IMAD R13, R209, R27, R0 ;  /* 0x0000001bd10d7224 */ /* 0x000fc400078e0200 */
[----:B------:R-:W-:-:S04]  /*2060*/  IMAD.WIDE.U32 R2, R209, R26, R64 ;  /* 0x0000001ad1027225 */ /* 0x000fc800078e0040 */
[----:B------:R-:W-:-:S04]  /*2070*/  IMAD.WIDE.U32 R6, R209, R26, R22 ;  /* 0x0000001ad1067225 */ /* 0x000fc800078e0016 */
[----:B------:R-:W-:Y:S02]  /*2080*/  IMAD.IADD R3, R3, 0x1, R13 ;  /* 0x0000000103037824 */ /* 0x000fe400078e020d */
[----:B------:R-:W-:Y:S02]  /*2090*/  IMAD R0, R123, R50, RZ ;  /* 0x000000327b007224 */ /* 0x000fe400078e02ff */
[----:B------:R-:W-:Y:S01]  /*20a0*/  IMAD.IADD R7, R13, 0x1, R7 ;  /* 0x000000010d077824 */ /* 0x000fe200078e0207 */
[----:B-----5:R-:W-:Y:S01]  /*20b0*/  SHF.R.S32.HI R13, RZ, 0x1f, R71 ;  /* 0x0000001fff0d7819 */ /* 0x020fe20000011447 */
[----:B------:R-:W-:-:S04]  /*20c0*/  IMAD.WIDE.U32 R58, R71, R26, R2 ;  /* 0x0000001a473a7225 */ /* 0x000fc800078e0002 */
[C---:B------:R-:W-:Y:S01]  /*20d0*/  IMAD R21, R209.reuse, R51, R0 ;  /* 0x00000033d1157224 */ /* 0x040fe200078e0200 */
[----:B------:R-:W-:Y:S01]  /*20e0*/  SHF.R.S32.HI R0, RZ, 0x1f, R11 ;  /* 0x0000001fff007819 */ /* 0x000fe2000001140b */
[----:B------:R-:W-:-:S03]  /*20f0*/  IMAD.WIDE.U32 R4, R209, R50, R64 ;  /* 0x00000032d1047225 */ /* 0x000fc600078e0040 */
[----:B------:R-:W-:Y:S01]  /*2100*/  LEA.HI R0, R0, R11, RZ, 0x4 ;  /* 0x0000000b00007211 */ /* 0x000fe200078f20ff */
[----:B------:R-:W-:Y:S02]  /*2110*/  IMAD R2, R123, R68, RZ ;  /* 0x000000447b027224 */ /* 0x000fe400078e02ff */
[----:B------:R-:W-:Y:S01]  /*2120*/  IMAD.WIDE.U32 R8, R209, R50, R22 ;  /* 0x00000032d1087225 */ /* 0x000fe200078e0016 */
[----:B------:R-:W-:Y:S02]  /*2130*/  LOP3.LUT R87, R0, 0xfffffff0, RZ, 0xc0, !PT ;  /* 0xfffffff000577812 */ /* 0x000fe400078ec0ff */
[----:B------:R-:W-:Y:S01]  /*2140*/  SHF.R.S32.HI R88, RZ, 0x4, R0 ;  /* 0x00000004ff587819 */ /* 0x000fe20000011400 */
[----:B------:R-:W-:Y:S01]  /*2150*/  IMAD.IADD R5, R5, 0x1, R21 ;  /* 0x0000000105057824 */ /* 0x000fe200078e0215 */
[----:B------:R-:W-:Y:S01]  /*2160*/  SHF.R.S32.HI R85, RZ, 0x1f, R87 ;  /* 0x0000001fff557819 */ /* 0x000fe20000011457 */
[----:B------:R-:W-:Y:S02]  /*2170*/  IMAD R91, R209, R69, R2 ;  /* 0x00000045d15b7224 */ /* 0x000fe400078e0202 */
[----:B------:R-:W-:-:S02]  /*2180*/  IMAD R10, R13, R26, RZ ;  /* 0x0000001a0d0a7224 */ /* 0x000fc400078e02ff */
[----:B------:R-:W-:-:S04]  /*2190*/  IMAD.WIDE.U32 R2, R209, R68, R44 ;  /* 0x00000044d1027225 */ /* 0x000fc800078e002c */
[----:B------:R-:W-:Y:S01]  /*21a0*/  IMAD.IADD R9, R21, 0x1, R9 ;  /* 0x0000000115097824 */ /* 0x000fe200078e0209 */
[----:B------:R-:W-:Y:S01]  /*21b0*/  IADD3 R93, P0, R44, R2, RZ ;  /* 0x000000022c5d7210 */ /* 0x000fe20007f1e0ff */
[----:B------:R-:W-:Y:S01]  /*21c0*/  IMAD.WIDE.U32 R52, R71, R50, R4 ;  /* 0x0000003247347225 */ /* 0x000fe200078e0004 */
[----:B------:R-:W-:-:S03]  /*21d0*/  LOP3.LUT R4, R107, 0x30, R22, 0xf8, !PT ;  /* 0x000000306b047812 */ /* 0x000fc600078ef816 */
[----:B------:R-:W-:Y:S02]  /*21e0*/  IMAD R11, R71, R27, R10 ;  /* 0x0000001b470b7224 */ /* 0x000fe400078e020a */
[----:B------:R-:W-:Y:S02]  /*21f0*/  IMAD R5, R69, 0xc0, RZ ;  /* 0x000000c045057824 */ /* 0x000fe400078e02ff */
[----:B------:R-:W-:-:S04]  /*2200*/  IMAD.WIDE.U32 R20, R68, 0xc0, RZ ;  /* 0x000000c044147825 */ /* 0x000fc800078e00ff */
[----:B------:R-:W-:Y:S02]  /*2210*/  IMAD R10, R13, R50, RZ ;  /* 0x000000320d0a7224 */ /* 0x000fe400078e02ff */
[----:B------:R-:W-:Y:S02]  /*2220*/  IMAD.IADD R95, R91, 0x1, R3 ;  /* 0x000000015b5f7824 */ /* 0x000fe400078e0203 */
[----:B------:R-:W-:Y:S01]  /*2230*/  IMAD.WIDE.U32 R60, R71, R26, R6 ;  /* 0x0000001a473c7225 */ /* 0x000fe200078e0006 */
[----:B------:R-:W-:-:S03]  /*2240*/  LOP3.LUT R6, R105, 0x70, R0, 0xf8, !PT ;  /* 0x0000007069067812 */ /* 0x000fc600078ef800 */
[----:B------:R-:W-:Y:S01]  /*2250*/  IMAD.IADD R100, R21, 0x1, R5 ;  /* 0x0000000115647824 */ /* 0x000fe200078e0205 */
[----:B------:R-:W-:Y:S01]  /*2260*/  LOP3.LUT R5, R4, R101, RZ, 0x3c, !PT ;  /* 0x0000006504057212 */ /* 0x000fe200078e3cff */
[----:B------:R-:W-:Y:S01]  /*2270*/  IMAD R75, R71, R51, R10 ;  /* 0x00000033474b7224 */ /* 0x000fe200078e020a */
[----:B------:R-:W-:Y:S01]  /*2280*/  LOP3.LUT R4, R107, 0x70, R0, 0xf8, !PT ;  /* 0x000000706b047812 */ /* 0x000fe200078ef800 */
[----:B------:R-:W-:Y:S01]  /*2290*/  IMAD R7, R51, 0xc0, RZ ;  /* 0x000000c033077824 */ /* 0x000fe200078e02ff */
[----:B------:R-:W-:Y:S01]  /*22a0*/  LOP3.LUT R6, R6, R99, RZ, 0x3c, !PT ;  /* 0x0000006306067212 */ /* 0x000fe200078e3cff */
[----:B------:R-:W-:Y:S01]  /*22b0*/  IMAD.WIDE.U32 R54, R71, R50, R8 ;  /* 0x0000003247367225 */ /* 0x000fe200078e0008 */
[----:B------:R-:W-:-:S03]  /*22c0*/  LOP3.LUT R8, R104, 0x70, R0, 0xf8, !PT ;  /* 0x0000007068087812 */ /* 0x000fc600078ef800 */
[----:B------:R-:W-:-:S04]  /*22d0*/  IMAD.WIDE.U32 R50, R50, 0xc0, RZ ;  /* 0x000000c032327825 */ /* 0x000fc800078e00ff */
[----:B------:R-:W-:Y:S01]  /*22e0*/  IMAD.X R89, R95, 0x1, R45, P0 ;  /* 0x000000015f597824 */ /* 0x000fe200000e062d */
[----:B------:R-:W-:Y:S01]  /*22f0*/  IADD3 R83, P0, R66, R46, RZ ;  /* 0x0000002e42537210 */ /* 0x000fe20007f1e0ff */
[----:B------:R-:W-:Y:S02]  /*2300*/  IMAD.IADD R91, R47, 0x1, R91 ;  /* 0x000000012f5b7824 */ /* 0x000fe400078e025b */
[----:B------:R-:W-:Y:S01]  /*2310*/  IMAD.IADD R84, R67, 0x1, R15 ;  /* 0x0000000143547824 */ /* 0x000fe200078e020f */
[----:B------:R-:W-:Y:S01]  /*2320*/  IADD3 R79, P2, R83, 0x40, RZ ;  /* 0x00000040534f7810 */ /* 0x000fe20007f5e0ff */
[----:B------:R-:W-:Y:S01]  /*2330*/  IMAD.IADD R96, R51, 0x1, R7 ;  /* 0x0000000133607824 */ /* 0x000fe200078e0207 */
[----:B------:R-:W-:Y:S01]  /*2340*/  LOP3.LUT R7, R8, R97, RZ, 0x3c, !PT ;  /* 0x0000006108077212 */ /* 0x000fe200078e3cff */
[----:B------:R-:W-:Y:S01]  /*2350*/  IMAD.IADD R94, R220, 0x1, R5 ;  /* 0x00000001dc5e7824 */ /* 0x000fe200078e0205 */
[----:B------:R-:W-:Y:S01]  /*2360*/  LOP3.LUT R5, R4, R101, RZ, 0x3c, !PT ;  /* 0x0000006504057212 */ /* 0x000fe200078e3cff */
[----:B------:R-:W-:-:S02]  /*2370*/  IMAD R27, R27, 0xc0, RZ ;  /* 0x000000c01b1b7824 */ /* 0x000fc400078e02ff */
[----:B------:R-:W-:Y:S01]  /*2380*/  IMAD.X R80, R91, 0x1, R84, P0 ;  /* 0x000000015b507824 */ /* 0x000fe200000e0654 */
[----:B------:R-:W-:Y:S01]  /*2390*/  ISETP.GE.AND P0, PT, R22, UR4, PT ;  /* 0x0000000416007c0c */ /* 0x000fe2000bf06270 */
[----:B------:R-:W-:Y:S02]  /*23a0*/  IMAD.IADD R90, R75, 0x1, R55 ;  /* 0x000000014b5a7824 */ /* 0x000fe400078e0237 */
[----:B------:R-:W-:Y:S02]  /*23b0*/  IMAD.IADD R98, R57, 0x1, R27 ;  /* 0x0000000139627824 */ /* 0x000fe400078e021b */
[----:B------:R-:W-:Y:S02]  /*23c0*/  IMAD.IADD R92, R11, 0x1, R61 ;  /* 0x000000010b5c7824 */ /* 0x000fe400078e023d */
[----:B------:R-:W-:Y:S02]  /*23d0*/  IMAD.IADD R86, R220, 0x1, R5 ;  /* 0x00000001dc567824 */ /* 0x000fe400078e0205 */
[----:B------:R-:W-:-:S02]  /*23e0*/  IMAD.IADD R82, R223, 0x1, R6 ;  /* 0x00000001df527824 */ /* 0x000fc400078e0206 */
[----:B------:R-:W-:Y:S02]  /*23f0*/  IMAD.IADD R78, R228, 0x1, R7 ;  /* 0x00000001e44e7824 */ /* 0x000fe400078e0207 */
[----:B------:R-:W-:Y:S02]  /*2400*/  IMAD.X R77, RZ, RZ, R84, P3 ;  /* 0x000000ffff4d7224 */ /* 0x000fe400018e0654 */
[----:B------:R-:W-:Y:S02]  /*2410*/  IMAD.IADD R76, R59, 0x1, R11 ;  /* 0x000000013b4c7824 */ /* 0x000fe400078e020b */
[----:B------:R-:W-:Y:S02]  /*2420*/  IMAD.IADD R75, R53, 0x1, R75 ;  /* 0x00000001354b7824 */ /* 0x000fe400078e024b */
[----:B------:R-:W-:Y:S02]  /*2430*/  IMAD.X R0, RZ, RZ, R80, P2 ;  /* 0x000000ffff007224 */ /* 0x000fe400010e0650 */
[----:B------:R-:W-:-:S07]  /*2440*/  IMAD.IADD R69, R63, 0x1, R25 ;  /* 0x000000013f457824 */ /* 0x000fce00078e0219 */
.L_x_1235:
[----:B------:R-:W0:Y:S01]  /*2450*/  LDC R41, c[0x0][0x3d4] ;  /* 0x0000f500ff297b82 */ /* 0x000e220000000800 */
[----:B------:R-:W-:Y:S01]  /*2460*/  VIADD R73, R73, 0xffffffff ;  /* 0xffffffff49497836 */ /* 0x000fe20000000000 */
[----:B------:R-:W-:Y:S05]  /*2470*/  YIELD ;  /* 0x0000000000007946 */ /* 0x000fea0003800000 */
[----:B------:R-:W-:Y:S01]  /*2480*/  IMAD R129, R19, 0x6000, R94 ;  /* 0x0000600013817824 */ /* 0x000fe200078e025e */
[----:B------:R-:W-:Y:S01]  /*2490*/  ISETP.GT.AND P3, PT, R73, R72, PT ;  /* 0x000000484900720c */ /* 0x000fe20003f64270 */
[----:B------:R-:W-:Y:S02]  /*24a0*/  BSSY B0, `(.L_x_1170) ;  /* 0x00006ce000007945 */ /* 0x000fe40003800000 */
[----:B------:R-:W-:Y:S01]  /*24b0*/  IMAD.IADD R122, R18, 0x1, R129 ;  /* 0x00000001127a7824 */ /* 0x000fe200078e0281 */
[----:B------:R-:W-:-:S02]  /*24c0*/  P2R R118, PR, RZ, 0x8 ;  /* 0x00000008ff767803 */ /* 0x000fc40000000000 */
        /* <DEDUP_REMOVED lines=31> */
[----:B------:R-:W-:Y:S01]  /*26c0*/  CS2R R38, SRZ ;  /* 0x0000000000267805 */ /* 0x000fe2000001ff00 */
[----:B------:R-:W-:Y:S01]  /*26d0*/  VIADD R12, R64, 0x20 ;  /* 0x00000020400c7836 */ /* 0x000fe20000000000 */
        /* <DEDUP_REMOVED lines=12> */
.L_x_1174:
[----:B------:R-:W-:Y:S05]  /*27a0*/  BSYNC B1 ;  /* 0x0000000000017941 */ /* 0x000fea0003800000 */
.L_x_1173:
[----:B------:R-:W-:Y:S01]  /*27b0*/  ISETP.GE.AND P3, PT, R231, R120, PT ;  /* 0x00000078e700720c */ /* 0x000fe20003f66270 */
[----:B------:R-:W-:Y:S01]  /*27c0*/  BSSY B1, `(.L_x_1175) ;  /* 0x0000020000017945 */ /* 0x000fe20003800000 */
[----:B------:R-:W-:Y:S02]  /*27d0*/  CS2R R28, SRZ ;  /* 0x00000000001c7805 */ /* 0x000fe4000001ff00 */
[----:B------:R-:W-:Y:S02]  /*27e0*/  CS2R R26, SRZ ;  /* 0x00000000001a7805 */ /* 0x000fe4000001ff00 */
[----:B0-----:R-:W-:Y:S02]  /*27f0*/  CS2R R8, SRZ ;  /* 0x0000000000087805 */ /* 0x001fe4000001ff00 */
[----:B------:R-:W-:Y:S02]  /*2800*/  CS2R R14, SRZ ;  /* 0x00000000000e7805 */ /* 0x000fe4000001ff00 */
[----:B------:R-:W-:-:S02]  /*2810*/  CS2R R10, SRZ ;  /* 0x00000000000a7805 */ /* 0x000fc4000001ff00 */
        /* <DEDUP_REMOVED lines=17> */
[C---:B------:R-:W-:Y:S01]  /*2930*/  ISETP.GE.AND P4, PT, R64.reuse, R41, PT ;  /* 0x000000294000720c */ /* 0x040fe20003f86270 */
[----:B------:R-:W-:Y:S01]  /*2940*/  VIADD R112, R64, 0x20 ;  /* 0x0000002040707836 */ /* 0x000fe20000000000 */
[----:B------:R-:W-:Y:S02]  /*2950*/  CS2R R24, SRZ ;  /* 0x0000000000187805 */ /* 0x000fe4000001ff00 */
[----:B------:R-:W-:-:S09]  /*2960*/  CS2R R26, SRZ ;  /* 0x00000000001a7805 */ /* 0x000fd2000001ff00 */
[----:B------:R0:W5:Y:S04]  /*2970*/  @!P4 LDG.E.64 R28, desc[UR38][R42.64] ;  /* 0x000000262a1cc981 */ /* 0x000168000c1e1b00 */
[----:B------:R0:W5:Y:S01]  /*2980*/  @!P4 LDG.E.64 R30, desc[UR38][R126.64] ;  /* 0x000000267e1ec981 */ /* 0x000162000c1e1b00 */
[----:B------:R-:W-:-:S13]  /*2990*/  ISETP.GE.AND P4, PT, R112, R41, PT ;  /* 0x000000297000720c */ /* 0x000fda0003f86270 */
[----:B------:R0:W5:Y:S04]  /*29a0*/  @!P4 LDG.E.64 R24, desc[UR38][R42.64+0x20] ;  /* 0x000020262a18c981 */ /* 0x000168000c1e1b00 */
[----:B------:R0:W5:Y:S02]  /*29b0*/  @!P4 LDG.E.64 R26, desc[UR38][R126.64+0x20] ;  /* 0x000020267e1ac981 */ /* 0x000164000c1e1b00 */
.L_x_1176:
[----:B------:R-:W-:Y:S05]  /*29c0*/  BSYNC B1 ;  /* 0x0000000000017941 */ /* 0x000fea0003800000 */
.L_x_1175:
[----:B------:R-:W-:Y:S01]  /*29d0*/  ISETP.GE.AND P4, PT, R235, R120, PT ;  /* 0x00000078eb00720c */ /* 0x000fe20003f86270 */
[----:B------:R-:W-:-:S12]  /*29e0*/  BSSY B1, `(.L_x_1177) ;  /* 0x0000015000017945 */ /* 0x000fd80003800000 */
[----:B------:R-:W-:Y:S05]  /*29f0*/  @P4 BRA `(.L_x_1178) ;  /* 0x00000000004c4947 */ /* 0x000fea0003800000 */
[----:B------:R-:W-:Y:S01]  /*2a00*/  IADD3 R4, P5, P6, R58, R115, R4 ;  /* 0x000000733a047210 */ /* 0x000fe20007ebe004 */
[----:B------:R-:W-:-:S03]  /*2a10*/  ULDC.64 UR4, c[0x0][0x3c8] ;  /* 0x0000f20000047ab9 */ /* 0x000fc60000000a00 */
        /* <DEDUP_REMOVED lines=9> */
[----:B0-----:R-:W-:Y:S01]  /*2ab0*/  VIADD R42, R64, 0x20 ;  /* 0x00000020402a7836 */ /* 0x001fe20000000000 */
[----:B------:R-:W-:Y:S02]  /*2ac0*/  CS2R R8, SRZ ;  /* 0x0000000000087805 */ /* 0x000fe4000001ff00 */
[----:B------:R-:W-:-:S09]  /*2ad0*/  CS2R R10, SRZ ;  /* 0x00000000000a7805 */ /* 0x000fd2000001ff00 */
[----:B------:R1:W5:Y:S04]  /*2ae0*/  @!P5 LDG.E.64 R14, desc[UR38][R4.64] ;  /* 0x00000026040ed981 */ /* 0x000368000c1e1b00 */
[----:B------:R1:W5:Y:S01]  /*2af0*/  @!P5 LDG.E.64 R12, desc[UR38][R6.64] ;  /* 0x00000026060cd981 */ /* 0x000362000c1e1b00 */
[----:B------:R-:W-:-:S13]  /*2b00*/  ISETP.GE.AND P5, PT, R42, R41, PT ;  /* 0x000000292a00720c */ /* 0x000fda0003fa6270 */
[----:B------:R1:W5:Y:S04]  /*2b10*/  @!P5 LDG.E.64 R8, desc[UR38][R4.64+0x20] ;  /* 0x000020260408d981 */ /* 0x000368000c1e1b00 */
[----:B------:R1:W5:Y:S02]  /*2b20*/  @!P5 LDG.E.64 R10, desc[UR38][R6.64+0x20] ;  /* 0x00002026060ad981 */ /* 0x000364000c1e1b00 */
.L_x_1178:
[----:B------:R-:W-:Y:S05]  /*2b30*/  BSYNC B1 ;  /* 0x0000000000017941 */ /* 0x000fea0003800000 */
.L_x_1177:
[----:B------:R-:W-:Y:S01]  /*2b40*/  UISETP.NE.AND UP0, UPT, UR41, 0x3, UPT ;  /* 0x000000032900788c */ /* 0x000fe2000bf05270 */
[----:B------:R-:W-:Y:S02]  /*2b50*/  IMAD.MOV.U32 R136, RZ, RZ, R34 ;  /* 0x000000ffff887224 */ /* 0x000fe400078e0022 */
[----:B------:R-:W-:Y:S02]  /*2b60*/  IMAD.MOV.U32 R147, RZ, RZ, R38 ;  /* 0x000000ffff937224 */ /* 0x000fe400078e0026 */
[----:B-----5:R-:W-:Y:S01]  /*2b70*/  IMAD.MOV.U32 R128, RZ, RZ, R24 ;  /* 0x000000ffff807224 */ /* 0x020fe200078e0018 */
[----:B------:R-:W-:Y:S01]  /*2b80*/  PLOP3.LUT P5, PT, PT, PT, UP0, 0x80, 0x0 ;  /* 0x000000000000781c */ /* 0x000fe20003faf008 */
[----:B------:R-:W-:Y:S02]  /*2b90*/  IMAD.MOV.U32 R132, RZ, RZ, R28 ;  /* 0x000000ffff847224 */ /* 0x000fe400078e001c */
[----:B------:R-:W-:Y:S02]  /*2ba0*/  IMAD.MOV.U32 R130, RZ, RZ, R26 ;  /* 0x000000ffff827224 */ /* 0x000fe400078e001a */
[----:B------:R-:W-:-:S02]  /*2bb0*/  IMAD.MOV.U32 R134, RZ, RZ, R30 ;  /* 0x000000ffff867224 */ /* 0x000fc400078e001e */
[----:B0-----:R-:W-:Y:S02]  /*2bc0*/  IMAD.MOV.U32 R42, RZ, RZ, R8 ;  /* 0x000000ffff2a7224 */ /* 0x001fe400078e0008 */
[----:B------:R-:W-:Y:S02]  /*2bd0*/  IMAD.MOV.U32 R126, RZ, RZ, R14 ;  /* 0x000000ffff7e7224 */ /* 0x000fe400078e000e */
[----:B------:R-:W-:Y:S02]  /*2be0*/  IMAD.MOV.U32 R43, RZ, RZ, R10 ;  /* 0x000000ffff2b7224 */ /* 0x000fe400078e000a */
[----:B------:R-:W-:Y:S01]  /*2bf0*/  IMAD.MOV.U32 R127, RZ, RZ, R12 ;  /* 0x000000ffff7f7224 */ /* 0x000fe200078e000c */
[----:B------:R-:W-:Y:S06]  /*2c00*/  @!P5 BRA `(.L_x_1179) ;  /* 0x000000000004d947 */ /* 0x000fec0003800000 */
[----:B------:R-:W-:Y:S01]  /*2c10*/  BPT.TRAP 0x1 ;  /* 0x000000040000795c */ /* 0x000fe20000300000 */
.L_x_1179:
[----:B------:R-:W-:Y:S01]  /*2c20*/  IMAD R112, R19, 0x8, R18 ;  /* 0x0000000813707824 */ /* 0x000fe200078e0212 */
[----:B------:R-:W-:Y:S01]  /*2c30*/  SHF.L.U32 R133, R214, 0x1f, RZ ;  /* 0x0000001fd6857819 */ /* 0x000fe200000006ff */
[----:B------:R-:W-:Y:S03]  /*2c40*/  BSSY B1, `(.L_x_1180) ;  /* 0x0000003000017945 */ /* 0x000fe60003800000 */
[----:B------:R-:W0:Y:S02]  /*2c50*/  SYNCS.PHASECHK.TRANS64.TRYWAIT P6, [R112+URZ+0x28890], R133 ;  /* 0x02889085700075a7 */ /* 0x000e2400080c017f */
[----:B0-----:R-:W-:Y:S05]  /*2c60*/  @!P6 BRA `(.L_x_1181) ;  /* 0x0000029400f0e947 */ /* 0x001fea0003800000 */
.L_x_1526:
[----:B------:R-:W-:Y:S05]  /*2c70*/  BSYNC B1 ;  /* 0x0000000000017941 */ /* 0x000fea0003800000 */
.L_x_1180:
[----:B------:R-:W-:Y:S01]  /*2c80*/  BSSY B1, `(.L_x_1182) ;  /* 0x00000f1000017945 */ /* 0x000fe20003800000 */
[----:B------:R-:W-:-:S03]  /*2c90*/  IMAD R141, R19, 0x6000, R94 ;  /* 0x00006000138d7824 */ /* 0x000fc600078e025e */
[----:B------:R-:W-:Y:S05]  /*2ca0*/  @P2 BRA `(.L_x_1183) ;  /* 0x0000000c00b82947 */ /* 0x000fea0003800000 */
[----:B------:R-:W-:Y:S01]  /*2cb0*/  IADD3 R137, P2, R46, R124, RZ ;  /* 0x0000007c2e897210 */ /* 0x000fe20007f5e0ff */
[----:B------:R-:W-:Y:S04]  /*2cc0*/  BSSY B2, `(.L_x_1184) ;  /* 0x0000074000027945 */ /* 0x000fe80003800000 */
[----:B------:R-:W-:Y:S01]  /*2cd0*/  IMAD.X R135, R40, 0x1, R91, P2 ;  /* 0x0000000128877824 */ /* 0x000fe200010e065b */
[----:B------:R-:W-:Y:S07]  /*2ce0*/  @P0 BRA `(.L_x_1185) ;  /* 0x0000000400c40947 */ /* 0x000fee0003800000 */
[----:B-1----:R1:W2:Y:S01]  /*2cf0*/  LDS.128 R4, [R122+0x1c400] ;  /* 0x01c400007a047984 */ /* 0x0022a20000000c00 */
[----:B------:R-:W-:Y:S01]  /*2d00*/  ISETP.GE.AND P2, PT, R64, R41, PT ;  /* 0x000000294000720c */ /* 0x000fe20003f46270 */
[----:B------:R-:W-:-:S12]  /*2d10*/  BSSY B3, `(.L_x_1186) ;  /* 0x000006a000037945 */ /* 0x000fd80003800000 */
[----:B-1----:R-:W-:Y:S05]  /*2d20*/  @P2 BRA `(.L_x_1187) ;  /* 0x0000000400a02947 */ /* 0x002fea0003800000 */
[----:B------:R-:W-:Y:S01]  /*2d30*/  SHF.R.U32.HI R139, RZ, 0x8, R39 ;  /* 0x00000008ff8b7819 */ /* 0x000fe20000011627 */
[----:B--2---:R-:W-:Y:S01]  /*2d40*/  IMAD.MOV.U32 R38, RZ, RZ, R7 ;  /* 0x000000ffff267224 */ /* 0x004fe200078e0007 */
[----:B------:R-:W-:Y:S01]  /*2d50*/  SHF.R.U32.HI R36, RZ, 0x8, R37 ;  /* 0x00000008ff247819 */ /* 0x000fe20000011625 */
[----:B------:R-:W-:Y:S01]  /*2d60*/  IMAD.MOV.U32 R7, RZ, RZ, R4 ;  /* 0x000000ffff077224 */ /* 0x000fe200078e0004 */
[----:B------:R-:W-:Y:S02]  /*2d70*/  SHF.R.U32.HI R140, RZ, 0x10, R39 ;  /* 0x00000010ff8c7819 */ /* 0x000fe40000011627 */
[----:B------:R-:W-:Y:S01]  /*2d80*/  LOP3.LUT R138, R39, 0xff0000ff, RZ, 0xc0, !PT ;  /* 0xff0000ff278a7812 */ /* 0x000fe200078ec0ff */
[----:B------:R-:W-:Y:S01]  /*2d90*/  IMAD.SHL.U32 R39, R139, 0x100, RZ ;  /* 0x000001008b277824 */ /* 0x000fe200078e00ff */
[----:B------:R-:W-:Y:S01]  /*2da0*/  SHF.R.U32.HI R143, RZ, 0x10, R37 ;  /* 0x00000010ff8f7819 */ /* 0x000fe20000011625 */
[----:B------:R-:W-:Y:S01]  /*2db0*/  IMAD.SHL.U32 R36, R36, 0x100, RZ ;  /* 0x0000010024247824 */ /* 0x000fe200078e00ff */
[----:B------:R-:W-:-:S02]  /*2dc0*/  LOP3.LUT R37, R37, 0xff0000ff, RZ, 0xc0, !PT ;  /* 0xff0000ff25257812 */ /* 0x000fc400078ec0ff */
[----:B------:R-:W-:Y:S01]  /*2dd0*/  LOP3.LUT R142, R138, 0xff00, R39, 0xf8, !PT ;  /* 0x0000ff008a8e7812 */ /* 0x000fe200078ef827 */
[----:B------:R-:W-:Y:S01]  /*2de0*/  IMAD.U32 R39, R140, 0x10000, RZ ;  /* 0x000100008c277824 */ /* 0x000fe200078e00ff */
[----:B------:R-:W-:Y:S01]  /*2df0*/  LOP3.LUT R37, R37, 0xff00, R36, 0xf8, !PT ;  /* 0x0000ff0025257812 */ /* 0x000fe200078ef824 */
[----:B------:R-:W-:Y:S01]  /*2e00*/  IMAD.U32 R36, R143, 0x10000, RZ ;  /* 0x000100008f247824 */ /* 0x000fe200078e00ff */
[----:B------:R-:W-:Y:S02]  /*2e10*/  F2FP.F16.E4M3.UNPACK_B R4, R5 ;  /* 0x00000005ff04723e */ /* 0x000fe400020006ff */
[----:B------:R-:W-:Y:S02]  /*2e20*/  F2FP.F16.E4M3.UNPACK_B R138, R147.H1 ;  /* 0x00000093ff8a723e */ /* 0x000fe400030006ff */
[----:B------:R-:W-:Y:S02]  /*2e30*/  F2FP.F16.E4M3.UNPACK_B R5, R5.H1 ;  /* 0x00000005ff05723e */ /* 0x000fe400030006ff */
[----:B------:R-:W-:Y:S01]  /*2e40*/  LOP3.LUT R144, R142, 0xff0000, R39, 0xf8, !PT ;  /* 0x00ff00008e907812 */ /* 0x000fe200078ef827 */
[--C-:B------:R-:W-:Y:S01]  /*2e50*/  HADD2.F32 R142, -RZ, R138.reuse.H1_H1 ;  /* 0x3000008aff8e7230 */ /* 0x100fe20000004100 */
[----:B------:R-:W-:Y:S01]  /*2e60*/  LOP3.LUT R140, R37, 0xff0000, R36, 0xf8, !PT ;  /* 0x00ff0000258c7812 */ /* 0x000fe200078ef824 */
[----:B------:R-:W-:Y:S01]  /*2e70*/  HADD2.F32 R37, -RZ, R5.H1_H1 ;  /* 0x30000005ff257230 */ /* 0x000fe20000004100 */
[----:B------:R-:W-:Y:S01]  /*2e80*/  F2FP.F16.E4M3.UNPACK_B R39, R148.H1 ;  /* 0x00000094ff27723e */ /* 0x000fe200030006ff */
[----:B------:R-:W-:-:S02]  /*2e90*/  HADD2.F32 R143, -RZ, R138.H0_H0 ;  /* 0x2000008aff8f7230 */ /* 0x000fc40000004100 */
[--C-:B------:R-:W-:Y:S02]  /*2ea0*/  HADD2.F32 R36, -RZ, R4.reuse.H1_H1 ;  /* 0x30000004ff247230 */ /* 0x100fe40000004100 */
[-C--:B------:R-:W-:Y:S01]  /*2eb0*/  FMUL.FTZ R146, R37, R142.reuse ;  /* 0x0000008e25927220 */ /* 0x080fe20000410000 */
[----:B------:R-:W-:Y:S02]  /*2ec0*/  HADD2.F32 R5, -RZ, R5.H0_H0 ;  /* 0x20000005ff057230 */ /* 0x000fe40000004100 */
[--C-:B------:R-:W-:Y:S02]  /*2ed0*/  HADD2.F32 R138, -RZ, R39.reuse.H1_H1 ;  /* 0x30000027ff8a7230 */ /* 0x100fe40000004100 */
[----:B------:R-:W-:Y:S01]  /*2ee0*/  FMUL.FTZ R145, R36, R143 ;  /* 0x0000008f24917220 */ /* 0x000fe20000410000 */
[----:B------:R-:W-:Y:S02]  /*2ef0*/  HADD2.F32 R4, -RZ, R4.H0_H0 ;  /* 0x20000004ff047230 */ /* 0x000fe40000004100 */
[----:B------:R-:W-:Y:S01]  /*2f00*/  FMUL.FTZ R142, R5, R142 ;  /* 0x0000008e058e7220 */ /* 0x000fe20000410000 */
[----:B------:R-:W-:-:S02]  /*2f10*/  HADD2.F32 R139, -RZ, R39.H0_H0 ;  /* 0x20000027ff8b7230 */ /* 0x000fc40000004100 */
[-C--:B------:R-:W-:Y:S01]  /*2f20*/  FFMA.FTZ R149, R5, R138.reuse, -R146 ;  /* 0x0000008a05957223 */ /* 0x080fe20000010892 */
[----:B------:R-:W-:Y:S01]  /*2f30*/  F2FP.F16.E4M3.UNPACK_B R39, R147 ;  /* 0x00000093ff27723e */ /* 0x000fe200020006ff */
[----:B------:R-:W-:Y:S01]  /*2f40*/  FMUL.FTZ R143, R4, R143 ;  /* 0x0000008f048f7220 */ /* 0x000fe20000410000 */
[-C--:B------:R-:W-:Y:S01]  /*2f50*/  F2FP.F16.E4M3.UNPACK_B R5, R7.reuse.H1 ;  /* 0x00000007ff05723e */ /* 0x080fe200030006ff */
[----:B------:R-:W-:Y:S01]  /*2f60*/  FFMA.FTZ R150, R37, R138, R142 ;  /* 0x0000008a25967223 */ /* 0x000fe2000001008e */
[----:B------:R-:W-:Y:S01]  /*2f70*/  F2FP.F16.E4M3.UNPACK_B R7, R7 ;  /* 0x00000007ff07723e */ /* 0x000fe200020006ff */
[-C--:B------:R-:W-:Y:S01]  /*2f80*/  FFMA.FTZ R147, R36, R139.reuse, R143 ;  /* 0x0000008b24937223 */ /* 0x080fe2000001008f */
[--C-:B------:R-:W-:Y:S02]  /*2f90*/  HADD2.F32 R143, -RZ, R39.reuse.H1_H1 ;  /* 0x30000027ff8f7230 */ /* 0x100fe40000004100 */
[----:B------:R-:W-:Y:S01]  /*2fa0*/  FFMA.FTZ R4, R4, R139, -R145 ;  /* 0x0000008b04047223 */ /* 0x000fe20000010891 */
[----:B------:R-:W-:Y:S01]  /*2fb0*/  HADD2.F32 R142, -RZ, R39.H0_H0 ;  /* 0x20000027ff8e7230 */ /* 0x000fe20000004100 */
[----:B------:R-:W-:Y:S01]  /*2fc0*/  F2FP.F16.E4M3.UNPACK_B R39, R148 ;  /* 0x00000094ff27723e */ /* 0x000fe200020006ff */
[--C-:B------:R-:W-:Y:S01]  /*2fd0*/  HADD2.F32 R36, -RZ, R5.reuse.H0_H0 ;  /* 0x20000005ff247230 */ /* 0x100fe20000004100 */
[----:B------:R-:W-:Y:S01]  /*2fe0*/  F2FP.SATFINITE.E4M3.F32.PACK_AB_MERGE_C R152, R150, R149, RZ ;  /* 0x000000959698723e */ /* 0x000fe200048070ff */
[----:B------:R-:W-:-:S02]  /*2ff0*/  HADD2.F32 R37, -RZ, R5.H1_H1 ;  /* 0x30000005ff257230 */ /* 0x000fc40000004100 */
[--C-:B------:R-:W-:Y:S02]  /*3000*/  HADD2.F32 R5, -RZ, R7.reuse.H0_H0 ;  /* 0x20000007ff057230 */ /* 0x100fe40000004100 */
[CC--:B------:R-:W-:Y:S01]  /*3010*/  FMUL.FTZ R148, R36.reuse, R143.reuse ;  /* 0x0000008f24947220 */ /* 0x0c0fe20000410000 */
[----:B------:R-:W-:Y:S02]  /*3020*/  HADD2.F32 R7, -RZ, R7.H1_H1 ;  /* 0x30000007ff077230 */ /* 0x000fe40000004100 */
[--C-:B------:R-:W-:Y:S02]  /*3030*/  HADD2.F32 R139, -RZ, R39.reuse.H1_H1 ;  /* 0x30000027ff8b7230 */ /* 0x100fe40000004100 */
[----:B------:R-:W-:Y:S02]  /*3040*/  HADD2.F32 R138, -RZ, R39.H0_H0 ;  /* 0x20000027ff8a7230 */ /* 0x000fe40000004100 */
[----:B------:R-:W-:Y:S01]  /*3050*/  FMUL.FTZ R39, R37, R143 ;  /* 0x0000008f25277220 */ /* 0x000fe20000410000 */
[-C--:B------:R-:W-:Y:S01]  /*3060*/  FMUL.FTZ R146, R7, R142.reuse ;  /* 0x0000008e07927220 */ /* 0x080fe20000410000 */
[----:B------:R-:W-:Y:S01]  /*3070*/  FMUL.FTZ R142, R5, R142 ;  /* 0x0000008e058e7220 */ /* 0x000fe20000410000 */
[-C--:B------:R-:W-:Y:S01]  /*3080*/  FFMA.FTZ R148, R37, R139.reuse, R148 ;  /* 0x0000008b25947223 */ /* 0x080fe20000010094 */
[----:B------:R-:W-:Y:S01]  /*3090*/  FFMA.FTZ R39, R36, R139, -R39 ;  /* 0x0000008b24277223 */ /* 0x000fe20000010827 */
[----:B------:R-:W-:Y:S01]  /*30a0*/  F2FP.F16.E4M3.UNPACK_B R139, R144.H1 ;  /* 0x00000090ff8b723e */ /* 0x000fe200030006ff */
[----:B------:R-:W-:Y:S01]  /*30b0*/  FFMA.FTZ R145, R7, R138, R142 ;  /* 0x0000008a07917223 */ /* 0x000fe2000001008e */
[----:B------:R-:W-:Y:S01]  /*30c0*/  F2FP.F16.E4M3.UNPACK_B R7, R38.H1 ;  /* 0x00000026ff07723e */ /* 0x000fe200030006ff */
[----:B------:R-:W-:Y:S01]  /*30d0*/  FFMA.FTZ R146, R5, R138, -R146 ;  /* 0x0000008a05927223 */ /* 0x000fe20000010892 */
[----:B------:R-:W-:Y:S01]  /*30e0*/  F2FP.SATFINITE.E4M3.F32.PACK_AB_MERGE_C R151, R148, R39, RZ ;  /* 0x000000279497723e */ /* 0x000fe200048070ff */
[----:B------:R-:W-:Y:S01]  /*30f0*/  HADD2.F32 R143, -RZ, R139.H1_H1 ;  /* 0x3000008bff8f7230 */ /* 0x000fe20000004100 */
[----:B------:R-:W-:Y:S01]  /*3100*/  F2FP.F16.E4M3.UNPACK_B R39, R140.H1 ;  /* 0x0000008cff27723e */ /* 0x000fe200030006ff */
[--C-:B------:R-:W-:Y:S01]  /*3110*/  HADD2.F32 R37, -RZ, R7.reuse.H1_H1 ;  /* 0x30000007ff257230 */ /* 0x100fe20000004100 */
[----:B------:R-:W-:Y:S01]  /*3120*/  F2FP.F16.E4M3.UNPACK_B R5, R6.H1 ;  /* 0x00000006ff05723e */ /* 0x000fe200030006ff */
[----:B------:R-:W-:Y:S01]  /*3130*/  HADD2.F32 R36, -RZ, R7.H0_H0 ;  /* 0x20000007ff247230 */ /* 0x000fe20000004100 */
        /* <DEDUP_REMOVED lines=39> */
.L_x_1187:
[----:B------:R-:W-:Y:S05]  /*33b0*/  BSYNC B3 ;  /* 0x0000000000037941 */ /* 0x000fea0003800000 */
.L_x_1186:
[----:B------:R-:W-:Y:S02]  /*33c0*/  ULDC.64 UR4, c[0x0][0x2d8] ;  /* 0x0000b60000047ab9 */ /* 0x000fe40000000a00 */
[----:B------:R-:W-:-:S04]  /*33d0*/  IADD3 R36, P2, P6, R137, UR4, R66 ;  /* 0x0000000489247c10 */ /* 0x000fc8000fe5e042 */
[----:B------:R-:W-:-:S05]  /*33e0*/  IADD3.X R37, R135, UR5, R84, P2, P6 ;  /* 0x0000000587257c10 */ /* 0x000fca00097ec454 */
[----:B--2---:R2:W-:Y:S04]  /*33f0*/  STG.E.128 desc[UR38][R36.64], R4 ;  /* 0x0000000424007986 */ /* 0x0045e8000c101d26 */
.L_x_1185:
[----:B------:R-:W-:Y:S05]  /*3400*/  BSYNC B2 ;  /* 0x0000000000027941 */ /* 0x000fea0003800000 */
.L_x_1184:
[----:B------:R-:W-:Y:S05]  /*3410*/  @P1 BRA `(.L_x_1183) ;  /* 0x0000000400dc1947 */ /* 0x000fea0003800000 */
[----:B------:R-:W-:Y:S01]  /*3420*/  LOP3.LUT P2, RZ, R211, 0x4, RZ, 0xc0, !PT ;  /* 0x00000004d3ff7812 */ /* 0x000fe2000784c0ff */
[----:B-12---:R-:W-:Y:S01]  /*3430*/  VIADD R5, R141, 0x40 ;  /* 0x000000408d057836 */ /* 0x006fe20000000000 */
[----:B------:R-:W-:Y:S01]  /*3440*/  BSSY B2, `(.L_x_1188) ;  /* 0x0000070000027945 */ /* 0x000fe20003800000 */
[----:B------:R-:W-:-:S10]  /*3450*/  VIADD R36, R64, 0x20 ;  /* 0x0000002040247836 */ /* 0x000fd40000000000 */
        /* <DEDUP_REMOVED lines=8> */
[----:B------:R-:W-:Y:S01]  /*34e0*/  LOP3.LUT R36, R35, 0xff0000ff, RZ, 0xc0, !PT ;  /* 0xff0000ff23247812 */ /* 0x000fe200078ec0ff */
[----:B------:R-:W-:Y:S01]  /*34f0*/  IMAD.SHL.U32 R7, R138, 0x100, RZ ;  /* 0x000001008a077824 */ /* 0x000fe200078e00ff */
[----:B------:R-:W-:Y:S01]  /*3500*/  SHF.R.U32.HI R38, RZ, 0x10, R35 ;  /* 0x00000010ff267819 */ /* 0x000fe20000011623 */
[----:B------:R-:W-:Y:S01]  /*3510*/  IMAD.SHL.U32 R35, R37, 0x100, RZ ;  /* 0x0000010025237824 */ /* 0x000fe200078e00ff */
[----:B------:R-:W-:Y:S02]  /*3520*/  LOP3.LUT R32, R33, 0xff0000ff, RZ, 0xc0, !PT ;  /* 0xff0000ff21207812 */ /* 0x000fe400078ec0ff */
[----:B------:R-:W-:Y:S01]  /*3530*/  SHF.R.U32.HI R39, RZ, 0x10, R33 ;  /* 0x00000010ff277819 */ /* 0x000fe20000011621 */
[----:B------:R-:W-:Y:S01]  /*3540*/  IMAD.U32 R38, R38, 0x10000, RZ ;  /* 0x0001000026267824 */ /* 0x000fe200078e00ff */
[----:B------:R-:W-:Y:S01]  /*3550*/  LOP3.LUT R7, R32, 0xff00, R7, 0xf8, !PT ;  /* 0x0000ff0020077812 */ /* 0x000fe200078ef807 */
[----:B------:R-:W-:Y:S01]  /*3560*/  IMAD.MOV.U32 R33, RZ, RZ, R6 ;  /* 0x000000ffff217224 */ /* 0x000fe200078e0006 */
[----:B------:R-:W-:Y:S01]  /*3570*/  LOP3.LUT R35, R36, 0xff00, R35, 0xf8, !PT ;  /* 0x0000ff0024237812 */ /* 0x000fe200078ef823 */
[----:B------:R-:W-:Y:S01]  /*3580*/  IMAD.U32 R32, R39, 0x10000, RZ ;  /* 0x0001000027207824 */ /* 0x000fe200078e00ff */
[----:B------:R-:W-:-:S02]  /*3590*/  F2FP.F16.E4M3.UNPACK_B R36, R136.H1 ;  /* 0x00000088ff24723e */ /* 0x000fc400030006ff */
[----:B------:R-:W-:Y:S02]  /*35a0*/  F2FP.F16.E4M3.UNPACK_B R6, R5 ;  /* 0x00000005ff06723e */ /* 0x000fe400020006ff */
        /* <DEDUP_REMOVED lines=30> */
[----:B------:R-:W-:Y:S02]  /*3790*/  HADD2.F32 R136, -RZ, R136.H0_H0 ;  /* 0x20000088ff887230 */ /* 0x000fe40000004100 */
[----:B------:R-:W-:Y:S01]  /*37a0*/  FMUL.FTZ R39, R7, R35 ;  /* 0x0000002307277220 */ /* 0x000fe20000410000 */
[----:B------:R-:W-:-:S02]  /*37b0*/  HADD2.F32 R4, -RZ, R4.H1_H1 ;  /* 0x30000004ff047230 */ /* 0x000fc40000004100 */
[--C-:B------:R-:W-:Y:S02]  /*37c0*/  HADD2.F32 R32, -RZ, R131.reuse.H1_H1 ;  /* 0x30000083ff207230 */ /* 0x100fe40000004100 */
[-C--:B------:R-:W-:Y:S01]  /*37d0*/  FMUL.FTZ R35, R5, R136.reuse ;  /* 0x0000008805237220 */ /* 0x080fe20000410000 */
[----:B------:R-:W-:Y:S02]  /*37e0*/  HADD2.F32 R131, -RZ, R131.H0_H0 ;  /* 0x20000083ff837230 */ /* 0x000fe40000004100 */
[----:B------:R-:W-:Y:S01]  /*37f0*/  FMUL.FTZ R36, R4, R136 ;  /* 0x0000008804247220 */ /* 0x000fe20000410000 */
[-C--:B------:R-:W-:Y:S01]  /*3800*/  FFMA.FTZ R39, R6, R32.reuse, -R39 ;  /* 0x0000002006277223 */ /* 0x080fe20000010827 */
[----:B------:R-:W-:Y:S02]  /*3810*/  FFMA.FTZ R38, R7, R32, R38 ;  /* 0x0000002007267223 */ /* 0x000fe40000010026 */
[-C--:B------:R-:W-:Y:S01]  /*3820*/  FFMA.FTZ R136, R5, R131.reuse, -R36 ;  /* 0x0000008305887223 */ /* 0x080fe20000010824 */
        /* <DEDUP_REMOVED lines=49> */
.L_x_1189:
[----:B------:R-:W-:Y:S05]  /*3b40*/  BSYNC B2 ;  /* 0x0000000000027941 */ /* 0x000fea0003800000 */
.L_x_1188:
[----:B------:R-:W-:Y:S02]  /*3b50*/  ULDC.64 UR4, c[0x0][0x2d8] ;  /* 0x0000b60000047ab9 */ /* 0x000fe40000000a00 */
[----:B------:R-:W-:-:S04]  /*3b60*/  IADD3 R32, P2, P6, R81, UR4, R137 ;  /* 0x0000000451207c10 */ /* 0x000fc8000fe5e089 */
[----:B------:R-:W-:-:S05]  /*3b70*/  IADD3.X R33, R77, UR5, R135, P2, P6 ;  /* 0x000000054d217c10 */ /* 0x000fca00097ec487 */
[----:B-1----:R3:W-:Y:S04]  /*3b80*/  STG.E.128 desc[UR38][R32.64], R4 ;  /* 0x0000000420007986 */ /* 0x0027e8000c101d26 */
.L_x_1183:
[----:B------:R-:W-:Y:S05]  /*3b90*/  BSYNC B1 ;  /* 0x0000000000017941 */ /* 0x000fea0003800000 */
.L_x_1182:
[----:B------:R-:W-:Y:S04]  /*3ba0*/  BSSY B1, `(.L_x_1190) ;  /* 0x00000f1000017945 */ /* 0x000fe80003800000 */
        /* <DEDUP_REMOVED lines=9> */
[----:B------:R-:W-:Y:S01]  /*3c40*/  SHF.R.U32.HI R38, RZ, 0x8, R29 ;  /* 0x00000008ff267819 */ /* 0x000fe2000001161d */
[----:B--2---:R-:W-:Y:S01]  /*3c50*/  IMAD.MOV.U32 R30, RZ, RZ, R7 ;  /* 0x000000ffff1e7224 */ /* 0x004fe200078e0007 */
        /* <DEDUP_REMOVED lines=103> */
.L_x_1195:
[----:B------:R-:W-:Y:S05]  /*42d0*/  BSYNC B3 ;  /* 0x0000000000037941 */ /* 0x000fea0003800000 */
.L_x_1194:
[----:B------:R-:W-:Y:S02]  /*42e0*/  ULDC.64 UR4, c[0x0][0x2d8] ;  /* 0x0000b60000047ab9 */ /* 0x000fe40000000a00 */
[----:B------:R-:W-:-:S04]  /*42f0*/  IADD3 R28, P2, P3, R33, UR4, R66 ;  /* 0x00000004211c7c10 */ /* 0x000fc8000fb5e042 */
[----:B------:R-:W-:-:S05]  /*4300*/  IADD3.X R29, R32, UR5, R84, P2, P3 ;  /* 0x00000005201d7c10 */ /* 0x000fca00097e6454 */
[----:B--2---:R3:W-:Y:S04]  /*4310*/  STG.E.128 desc[UR38][R28.64], R4 ;  /* 0x000000041c007986 */ /* 0x0047e8000c101d26 */
.L_x_1193:
[----:B------:R-:W-:Y:S05]  /*4320*/  BSYNC B2 ;  /* 0x0000000000027941 */ /* 0x000fea0003800000 */
.L_x_1192:
[----:B------:R-:W-:Y:S05]  /*4330*/  @P1 BRA `(.L_x_1191) ;  /* 0x0000000400dc1947 */ /* 0x000fea0003800000 */
[----:B------:R-:W-:Y:S01]  /*4340*/  LOP3.LUT P2, RZ, R211, 0x4, RZ, 0xc0, !PT ;  /* 0x00000004d3ff7812 */ /* 0x000fe2000784c0ff */
[----:B-123--:R-:W-:Y:S01]  /*4350*/  VIADD R5, R141, 0x40 ;  /* 0x000000408d057836 */ /* 0x00efe20000000000 */
        /* <DEDUP_REMOVED lines=12> */
[----:B------:R-:W-:Y:S01]  /*4420*/  LOP3.LUT R29, R25, 0xff0000ff, RZ, 0xc0, !PT ;  /* 0xff0000ff191d7812 */ /* 0x000fe200078ec0ff */
[----:B------:R-:W-:Y:S01]  /*4430*/  IMAD.MOV.U32 R25, RZ, RZ, R6 ;  /* 0x000000ffff197224 */ /* 0x000fe200078e0006 */
[----:B------:R-:W-:Y:S01]  /*4440*/  SHF.R.U32.HI R31, RZ, 0x10, R27 ;  /* 0x00000010ff1f7819 */ /* 0x000fe2000001161b */
[----:B------:R-:W-:Y:S01]  /*4450*/  IMAD.SHL.U32 R6, R30, 0x100, RZ ;  /* 0x000001001e067824 */ /* 0x000fe200078e00ff */
[----:B------:R-:W-:-:S03]  /*4460*/  LOP3.LUT R28, R27, 0xff0000ff, RZ, 0xc0, !PT ;  /* 0xff0000ff1b1c7812 */ /* 0x000fc600078ec0ff */
[----:B------:R-:W-:Y:S01]  /*4470*/  IMAD.U32 R27, R31, 0x10000, RZ ;  /* 0x000100001f1b7824 */ /* 0x000fe200078e00ff */
        /* <DEDUP_REMOVED lines=13> */
[C---:B------:R-:W-:Y:S01]  /*4550*/  FMUL.FTZ R35, R7.reuse, R30 ;  /* 0x0000001e07237220 */ /* 0x040fe20000410000 */
        /* <DEDUP_REMOVED lines=80> */
.L_x_1197:
[----:B------:R-:W-:Y:S05]  /*4a60*/  BSYNC B2 ;  /* 0x0000000000027941 */ /* 0x000fea0003800000 */
.L_x_1196:
[----:B------:R-:W-:Y:S02]  /*4a70*/  ULDC.64 UR4, c[0x0][0x2d8] ;  /* 0x0000b60000047ab9 */ /* 0x000fe40000000a00 */
[----:B------:R-:W-:-:S04]  /*4a80*/  IADD3 R24, P2, P3, R81, UR4, R33 ;  /* 0x0000000451187c10 */ /* 0x000fc8000fb5e021 */
[----:B------:R-:W-:-:S05]  /*4a90*/  IADD3.X R25, R77, UR5, R32, P2, P3 ;  /* 0x000000054d197c10 */ /* 0x000fca00097e6420 */
[----:B-1----:R4:W-:Y:S04]  /*4aa0*/  STG.E.128 desc[UR38][R24.64], R4 ;  /* 0x0000000418007986 */ /* 0x0029e8000c101d26 */
.L_x_1191:
[----:B------:R-:W-:Y:S05]  /*4ab0*/  BSYNC B1 ;  /* 0x0000000000017941 */ /* 0x000fea0003800000 */
.L_x_1190:
        /* <DEDUP_REMOVED lines=12> */
[----:B------:R-:W-:Y:S02]  /*4b80*/  SHF.R.U32.HI R25, RZ, 0x10, R13 ;  /* 0x00000010ff197819 */ /* 0x000fe4000001160d */
[----:B------:R-:W-:Y:S01]  /*4b90*/  LOP3.LUT R24, R13, 0xff0000ff, RZ, 0xc0, !PT ;  /* 0xff0000ff0d187812 */ /* 0x000fe200078ec0ff */
[----:B------:R-:W-:Y:S01]  /*4ba0*/  IMAD.MOV.U32 R13, RZ, RZ, R6 ;  /* 0x000000ffff0d7224 */ /* 0x000fe200078e0006 */
[----:B------:R-:W-:Y:S01]  /*4bb0*/  SHF.R.U32.HI R27, RZ, 0x10, R15 ;  /* 0x00000010ff1b7819 */ /* 0x000fe2000001160f */
[----:B------:R-:W-:Y:S01]  /*4bc0*/  IMAD.SHL.U32 R6, R26, 0x100, RZ ;  /* 0x000001001a067824 */ /* 0x000fe200078e00ff */
[----:B------:R-:W-:Y:S01]  /*4bd0*/  LOP3.LUT R15, R15, 0xff0000ff, RZ, 0xc0, !PT ;  /* 0xff0000ff0f0f7812 */ /* 0x000fe200078ec0ff */
[----:B------:R-:W-:-:S03]  /*4be0*/  IMAD.SHL.U32 R7, R12, 0x100, RZ ;  /* 0x000001000c077824 */ /* 0x000fc600078e00ff */
[----:B------:R-:W-:Y:S01]  /*4bf0*/  LOP3.LUT R12, R15, 0xff00, R6, 0xf8, !PT ;  /* 0x0000ff000f0c7812 */ /* 0x000fe200078ef806 */
[----:B------:R-:W-:Y:S01]  /*4c00*/  IMAD.U32 R15, R25, 0x10000, RZ ;  /* 0x00010000190f7824 */ /* 0x000fe200078e00ff */
[----:B------:R-:W-:Y:S01]  /*4c10*/  LOP3.LUT R26, R24, 0xff00, R7, 0xf8, !PT ;  /* 0x0000ff00181a7812 */ /* 0x000fe200078ef807 */
[----:B------:R-:W-:Y:S01]  /*4c20*/  IMAD.U32 R7, R27, 0x10000, RZ ;  /* 0x000100001b077824 */ /* 0x000fe200078e00ff */
        /* <DEDUP_REMOVED lines=91> */
.L_x_1202:
[----:B------:R-:W-:Y:S05]  /*51e0*/  BSYNC B2 ;  /* 0x0000000000027941 */ /* 0x000fea0003800000 */
.L_x_1201:
[----:B------:R-:W-:Y:S02]  /*51f0*/  ULDC.64 UR4, c[0x0][0x2d8] ;  /* 0x0000b60000047ab9 */ /* 0x000fe40000000a00 */
[----:B------:R-:W-:-:S04]  /*5200*/  IADD3 R12, P2, P3, R124, UR4, R66 ;  /* 0x000000047c0c7c10 */ /* 0x000fc8000fb5e042 */
[----:B------:R-:W-:-:S05]  /*5210*/  IADD3.X R13, R40, UR5, R84, P2, P3 ;  /* 0x00000005280d7c10 */ /* 0x000fca00097e6454 */
[----:B--2---:R1:W-:Y:S04]  /*5220*/  STG.E.128 desc[UR38][R12.64], R4 ;  /* 0x000000040c007986 */ /* 0x0043e8000c101d26 */
.L_x_1200:
[----:B------:R-:W-:Y:S05]  /*5230*/  BSYNC B1 ;  /* 0x0000000000017941 */ /* 0x000fea0003800000 */
.L_x_1199:
[----:B------:R-:W-:Y:S05]  /*5240*/  @P1 BRA `(.L_x_1198) ;  /* 0x0000003c00cc1947 */ /* 0x000fea0003800000 */
[----:B------:R-:W-:Y:S01]  /*5250*/  LOP3.LUT P2, RZ, R211, 0x4, RZ, 0xc0, !PT ;  /* 0x00000004d3ff7812 */ /* 0x000fe2000784c0ff */
[----:B-1234-:R-:W-:Y:S01]  /*5260*/  VIADD R5, R141, 0x40 ;  /* 0x000000408d057836 */ /* 0x01efe20000000000 */
        /* <DEDUP_REMOVED lines=112> */
.L_x_1204:
[----:B------:R-:W-:Y:S05]  /*5970*/  BSYNC B1 ;  /* 0x0000000000017941 */ /* 0x000fea0003800000 */
.L_x_1203:
[----:B------:R-:W-:Y:S02]  /*5980*/  ULDC.64 UR4, c[0x0][0x2d8] ;  /* 0x0000b60000047ab9 */ /* 0x000fe40000000a00 */
[----:B------:R-:W-:-:S04]  /*5990*/  IADD3 R124, P2, P3, R81, UR4, R124 ;  /* 0x00000004517c7c10 */ /* 0x000fc8000fb5e07c */
[----:B------:R-:W-:-:S05]  /*59a0*/  IADD3.X R125, R77, UR5, R40, P2, P3 ;  /* 0x000000054d7d7c10 */ /* 0x000fca00097e6428 */
[----:B-1----:R1:W-:Y:S01]  /*59b0*/  STG.E.128 desc[UR38][R124.64], R4 ;  /* 0x000000047c007986 */ /* 0x0023e2000c101d26 */
[----:B------:R-:W-:Y:S05]  /*59c0*/  BRA `(.L_x_1198) ;  /* 0x0000003400ec7947 */ /* 0x000fea0003800000 */
.L_x_1172:
[----:B------:R-:W-:Y:S02]  /*59d0*/  ISETP.GE.AND P3, PT, R231, R120, PT ;  /* 0x00000078e700720c */ /* 0x000fe40003f66270 */
[----:B------:R-:W-:Y:S02]  /*59e0*/  CS2R R30, SRZ ;  /* 0x00000000001e7805 */ /* 0x000fe4000001ff00 */
[----:B------:R-:W-:Y:S02]  /*59f0*/  CS2R R28, SRZ ;  /* 0x00000000001c7805 */ /* 0x000fe4000001ff00 */
[----:B------:R-:W-:Y:S02]  /*5a00*/  CS2R R34, SRZ ;  /* 0x0000000000227805 */ /* 0x000fe4000001ff00 */
[----:B------:R-:W-:Y:S02]  /*5a10*/  ISETP.GE.OR P3, PT, R22, R41, P3 ;  /* 0x000000291600720c */ /* 0x000fe40001f66670 */
[----:B------:R-:W-:-:S11]  /*5a20*/  CS2R R32, SRZ ;  /* 0x0000000000207805 */ /* 0x000fd6000001ff00 */
[----:B------:R-:W-:Y:S01]  /*5a30*/  @!P3 IADD3 R39, P2, P4, R60, R4, R117 ;  /* 0x000000043c27b210 */ /* 0x000fe20007c5e075 */
[----:B------:R-:W0:Y:S03]  /*5a40*/  @!P3 LDC.64 R14, c[0x0][0x3c8] ;  /* 0x0000f200ff0ebb82 */ /* 0x000e260000000a00 */
[----:B------:R-:W-:Y:S02]  /*5a50*/  @!P3 IADD3.X R12, R92, R133, R121, P2, P4 ;  /* 0x000000855c0cb210 */ /* 0x000fe400017e8479 */
[----:B------:R-:W-:-:S04]  /*5a60*/  ISETP.GE.AND P4, PT, R209, R120, PT ;  /* 0x00000078d100720c */ /* 0x000fc80003f86270 */
[----:B------:R-:W-:-:S13]  /*5a70*/  ISETP.GE.OR P4, PT, R22, R41, P4 ;  /* 0x000000291600720c */ /* 0x000fda0002786670 */
[----:B------:R-:W1:Y:S08]  /*5a80*/  @!P4 LDC.64 R8, c[0x0][0x3c8] ;  /* 0x0000f200ff08cb82 */ /* 0x000e700000000a00 */
[----:B------:R-:W2:Y:S01]  /*5a90*/  @!P4 LDC.64 R10, c[0x0][0x3e0] ;  /* 0x0000f800ff0acb82 */ /* 0x000ea20000000a00 */
[----:B-1----:R-:W-:-:S04]  /*5aa0*/  @!P4 IADD3 R8, P2, P5, R60, R8, R4 ;  /* 0x000000083c08c210 */ /* 0x002fc80007d5e004 */
[----:B------:R-:W-:Y:S02]  /*5ab0*/  @!P4 IADD3.X R9, R92, R9, R133, P2, P5 ;  /* 0x000000095c09c210 */ /* 0x000fe400017ea485 */
[----:B--2---:R-:W-:Y:S02]  /*5ac0*/  @!P4 IADD3 R10, P2, P5, R54, R10, R6 ;  /* 0x0000000a360ac210 */ /* 0x004fe40007d5e006 */
[----:B------:R-:W-:Y:S02]  /*5ad0*/  CS2R R26, SRZ ;  /* 0x00000000001a7805 */ /* 0x000fe4000001ff00 */
[----:B------:R-:W-:Y:S01]  /*5ae0*/  CS2R R24, SRZ ;  /* 0x0000000000187805 */ /* 0x000fe2000001ff00 */
[----:B------:R-:W2:Y:S01]  /*5af0*/  @!P4 LDG.E.128 R28, desc[UR38][R8.64] ;  /* 0x00000026081cc981 */ /* 0x000ea2000c1e1d00 */
[----:B------:R-:W-:Y:S02]  /*5b00*/  @!P4 IADD3.X R11, R90, R11, R135, P2, P5 ;  /* 0x0000000b5a0bc210 */ /* 0x000fe400017ea487 */
[----:B------:R-:W-:-:S03]  /*5b10*/  ISETP.GE.AND P2, PT, R235, R120, PT ;  /* 0x00000078eb00720c */ /* 0x000fc60003f46270 */
[----:B------:R1:W3:Y:S01]  /*5b20*/  @!P4 LDG.E.128 R32, desc[UR38][R10.64] ;  /* 0x000000260a20c981 */ /* 0x0002e2000c1e1d00 */
[----:B------:R-:W-:-:S13]  /*5b30*/  ISETP.GE.OR P2, PT, R22, R41, P2 ;  /* 0x000000291600720c */ /* 0x000fda0001746670 */
[----:B------:R-:W-:Y:S01]  /*5b40*/  @!P2 IADD3 R37, P5, P6, R60, R115, R4 ;  /* 0x000000733c25a210 */ /* 0x000fe20007ebe004 */
[----:B------:R-:W4:Y:S03]  /*5b50*/  @!P2 LDC.64 R126, c[0x0][0x3c8] ;  /* 0x0000f200ff7eab82 */ /* 0x000f260000000a00 */
[----:B------:R-:W-:Y:S02]  /*5b60*/  @!P2 IADD3.X R112, R92, R119, R133, P5, P6 ;  /* 0x000000775c70a210 */ /* 0x000fe40002fec485 */
[----:B------:R-:W-:-:S04]  /*5b70*/  @!P3 IADD3 R43, P5, P6, R54, R6, R113 ;  /* 0x00000006362bb210 */ /* 0x000fc80007ebe071 */
[----:B------:R-:W-:Y:S02]  /*5b80*/  @!P3 IADD3.X R4, R90, R135, R110, P5, P6 ;  /* 0x000000875a04b210 */ /* 0x000fe40002fec46e */
[----:B------:R-:W-:-:S04]  /*5b90*/  @!P2 IADD3 R7, P5, P6, R54, R111, R6 ;  /* 0x0000006f3607a210 */ /* 0x000fc80007ebe006 */
[----:B------:R-:W-:Y:S02]  /*5ba0*/  @!P2 IADD3.X R6, R90, R108, R135, P5, P6 ;  /* 0x0000006c5a06a210 */ /* 0x000fe40002fec487 */
[----:B0-----:R-:W-:-:S05]  /*5bb0*/  @!P3 IADD3 R38, P5, R39, R14, RZ ;  /* 0x0000000e2726b210 */ /* 0x001fca0007fbe0ff */
[----:B------:R-:W-:Y:S02]  /*5bc0*/  @!P3 IMAD.X R39, R12, 0x1, R15, P5 ;  /* 0x000000010c27b824 */ /* 0x000fe400028e060f */
[----:B------:R-:W0:Y:S01]  /*5bd0*/  @!P3 LDC.64 R12, c[0x0][0x3e0] ;  /* 0x0000f800ff0cbb82 */ /* 0x000e220000000a00 */
[----:B------:R-:W-:Y:S02]  /*5be0*/  CS2R R14, SRZ ;  /* 0x00000000000e7805 */ /* 0x000fe4000001ff00 */
[----:B0-----:R-:W-:-:S05]  /*5bf0*/  @!P3 IADD3 R42, P5, R43, R12, RZ ;  /* 0x0000000c2b2ab210 */ /* 0x001fca0007fbe0ff */
[----:B------:R-:W-:Y:S02]  /*5c00*/  @!P3 IMAD.X R43, R4, 0x1, R13, P5 ;  /* 0x00000001042bb824 */ /* 0x000fe400028e060d */
[----:B------:R-:W0:Y:S01]  /*5c10*/  @!P2 LDC.64 R4, c[0x0][0x3e0] ;  /* 0x0000f800ff04ab82 */ /* 0x000e220000000a00 */
[----:B------:R-:W-:Y:S02]  /*5c20*/  CS2R R12, SRZ ;  /* 0x00000000000c7805 */ /* 0x000fe4000001ff00 */
[----:B------:R-:W5:Y:S04]  /*5c30*/  @!P3 LDG.E.128 R24, desc[UR38][R42.64] ;  /* 0x000000262a18b981 */ /* 0x000f68000c1e1d00 */
[----:B------:R-:W5:Y:S01]  /*5c40*/  @!P3 LDG.E.128 R12, desc[UR38][R38.64] ;  /* 0x00000026260cb981 */ /* 0x000f62000c1e1d00 */
[----:B----4-:R-:W-:-:S05]  /*5c50*/  @!P2 IADD3 R36, P3, R37, R126, RZ ;  /* 0x0000007e2524a210 */ /* 0x010fca0007f7e0ff */
[----:B------:R-:W-:Y:S01]  /*5c60*/  @!P2 IMAD.X R37, R112, 0x1, R127, P3 ;  /* 0x000000017025a824 */ /* 0x000fe200018e067f */
[----:B-1----:R-:W-:Y:S02]  /*5c70*/  CS2R R10, SRZ ;  /* 0x00000000000a7805 */ /* 0x002fe4000001ff00 */
[----:B------:R-:W-:Y:S02]  /*5c80*/  CS2R R8, SRZ ;  /* 0x0000000000087805 */ /* 0x000fe4000001ff00 */
[----:B0-----:R-:W-:-:S05]  /*5c90*/  @!P2 IADD3 R126, P3, R7, R4, RZ ;  /* 0x00000004077ea210 */ /* 0x001fca0007f7e0ff */
[----:B------:R-:W-:Y:S01]  /*5ca0*/  @!P2 IMAD.X R127, R6, 0x1, R5, P3 ;  /* 0x00000001067fa824 */ /* 0x000fe200018e0605 */
[----:B------:R-:W-:Y:S02]  /*5cb0*/  CS2R R6, SRZ ;  /* 0x0000000000067805 */ /* 0x000fe4000001ff00 */
[----:B------:R-:W-:Y:S02]  /*5cc0*/  CS2R R4, SRZ ;  /* 0x0000000000047805 */ /* 0x000fe4000001ff00 */
[----:B------:R-:W4:Y:S04]  /*5cd0*/  @!P2 LDG.E.128 R8, desc[UR38][R126.64] ;  /* 0x000000267e08a981 */ /* 0x000f28000c1e1d00 */
[----:B------:R-:W4:Y:S01]  /*5ce0*/  @!P2 LDG.E.128 R4, desc[UR38][R36.64] ;  /* 0x000000262404a981 */ /* 0x000f22000c1e1d00 */
[----:B------:R-:W-:-:S06]  /*5cf0*/  UISETP.NE.AND UP0, UPT, UR41, 0x3, UPT ;  /* 0x000000032900788c */ /* 0x000fcc000bf05270 */
[----:B------:R-:W-:Y:S02]  /*5d00*/  PLOP3.LUT P5, PT, PT, PT, UP0, 0x80, 0x0 ;  /* 0x000000000000781c */ /* 0x000fe40003faf008 */
[----:B------:R-:W-:Y:S01]  /*5d10*/  ISETP.GE.AND P2, PT, R22, R41, PT ;  /* 0x000000291600720c */ /* 0x000fe20003f46270 */
[----:B--2---:R-:W-:Y:S02]  /*5d20*/  IMAD.MOV.U32 R145, RZ, RZ, R30 ;  /* 0x000000ffff917224 */ /* 0x004fe400078e001e */
[----:B------:R-:W-:Y:S02]  /*5d30*/  IMAD.MOV.U32 R147, RZ, RZ, R28 ;  /* 0x000000ffff937224 */ /* 0x000fe400078e001c */
[----:B---3--:R-:W-:Y:S02]  /*5d40*/  IMAD.MOV.U32 R146, RZ, RZ, R34 ;  /* 0x000000ffff927224 */ /* 0x008fe400078e0022 */
[----:B------:R-:W-:Y:S02]  /*5d50*/  IMAD.MOV.U32 R148, RZ, RZ, R32 ;  /* 0x000000ffff947224 */ /* 0x000fe400078e0020 */
[----:B-----5:R-:W-:-:S02]  /*5d60*/  IMAD.MOV.U32 R140, RZ, RZ, R26 ;  /* 0x000000ffff8c7224 */ /* 0x020fc400078e001a */
[----:B------:R-:W-:Y:S02]  /*5d70*/  IMAD.MOV.U32 R141, RZ, RZ, R24 ;  /* 0x000000ffff8d7224 */ /* 0x000fe400078e0018 */
[----:B------:R-:W-:Y:S02]  /*5d80*/  IMAD.MOV.U32 R138, RZ, RZ, R14 ;  /* 0x000000ffff8a7224 */ /* 0x000fe400078e000e */
[----:B------:R-:W-:Y:S02]  /*5d90*/  IMAD.MOV.U32 R139, RZ, RZ, R12 ;  /* 0x000000ffff8b7224 */ /* 0x000fe400078e000c */
[----:B----4-:R-:W-:Y:S02]  /*5da0*/  IMAD.MOV.U32 R132, RZ, RZ, R10 ;  /* 0x000000ffff847224 */ /* 0x010fe400078e000a */
[----:B------:R-:W-:Y:S02]  /*5db0*/  IMAD.MOV.U32 R128, RZ, RZ, R8 ;  /* 0x000000ffff807224 */ /* 0x000fe400078e0008 */
[----:B------:R-:W-:-:S02]  /*5dc0*/  IMAD.MOV.U32 R134, RZ, RZ, R6 ;  /* 0x000000ffff867224 */ /* 0x000fc400078e0006 */
[----:B------:R-:W-:Y:S01]  /*5dd0*/  IMAD.MOV.U32 R136, RZ, RZ, R4 ;  /* 0x000000ffff887224 */ /* 0x000fe200078e0004 */
[----:B------:R-:W-:Y:S06]  /*5de0*/  @!P5 BRA `(.L_x_1205) ;  /* 0x000000000004d947 */ /* 0x000fec0003800000 */
[----:B------:R-:W-:Y:S01]  /*5df0*/  BPT.TRAP 0x1 ;  /* 0x000000040000795c */ /* 0x000fe20000300000 */
.L_x_1205:
[----:B------:R-:W-:Y:S01]  /*5e00*/  IMAD R112, R19, 0x8, R18 ;  /* 0x0000000813707824 */ /* 0x000fe200078e0212 */
[----:B------:R-:W-:Y:S01]  /*5e10*/  SHF.L.U32 R133, R214, 0x1f, RZ ;  /* 0x0000001fd6857819 */ /* 0x000fe200000006ff */
[----:B------:R-:W0:Y:S01]  /*5e20*/  LDC R135, c[0x0][0x2e4] ;  /* 0x0000b900ff877b82 */ /* 0x000e220000000800 */
[----:B------:R-:W-:Y:S01]  /*5e30*/  BSSY B1, `(.L_x_1206) ;  /* 0x0000006000017945 */ /* 0x000fe20003800000 */
[----:B------:R-:W-:Y:S01]  /*5e40*/  IMAD.MOV.U32 R125, RZ, RZ, R40 ;  /* 0x000000ffff7d7224 */ /* 0x000fe200078e0028 */
[----:B------:R-:W1:Y:S05]  /*5e50*/  SYNCS.PHASECHK.TRANS64.TRYWAIT P3, [R112+URZ+0x28890], R133 ;  /* 0x02889085700075a7 */ /* 0x000e6a000806017f */
[----:B------:R-:W2:Y:S01]  /*5e60*/  LDC.64 R126, c[0x0][0x2f0] ;  /* 0x0000bc00ff7e7b82 */ /* 0x000ea20000000a00 */
[----:B0-----:R-:W-:Y:S01]  /*5e70*/  IMAD.IADD R137, R135, 0x1, -R102 ;  /* 0x0000000187897824 */ /* 0x001fe200078e0a66 */
[----:B-1----:R-:W-:Y:S06]  /*5e80*/  @!P3 BRA `(.L_x_1207) ;  /* 0x00000264007cb947 */ /* 0x002fec0003800000 */
.L_x_1527:
[----:B------:R-:W-:Y:S05]  /*5e90*/  BSYNC B1 ;  /* 0x0000000000017941 */ /* 0x000fea0003800000 */
.L_x_1206:
[----:B------:R-:W-:Y:S01]  /*5ea0*/  ISETP.GE.OR P3, PT, R209, R120, P0 ;  /* 0x00000078d100720c */ /* 0x000fe20000766670 */
[----:B------:R-:W-:-:S12]  /*5eb0*/  BSSY B1, `(.L_x_1208) ;  /* 0x00000f1000017945 */ /* 0x000fd80003800000 */
[----:B------:R-:W-:Y:S05]  /*5ec0*/  @P3 BRA `(.L_x_1209) ;  /* 0x0000000c00bc3947 */ /* 0x000fea0003800000 */
[-C--:B--2---:R-:W-:Y:S01]  /*5ed0*/  IMAD R36, R123, R126.reuse, RZ ;  /* 0x0000007e7b247224 */ /* 0x084fe200078e02ff */
[----:B------:R-:W-:Y:S01]  /*5ee0*/  ISETP.NE.AND P6, PT, R116, RZ, PT ;  /* 0x000000ff7400720c */ /* 0x000fe20003fc5270 */
[C---:B------:R-:W-:Y:S01]  /*5ef0*/  IMAD.WIDE.U32 R130, R209.reuse, R126, R124 ;  /* 0x0000007ed1827225 */ /* 0x040fe200078e007c */
[----:B------:R-:W-:Y:S03]  /*5f00*/  BSSY B2, `(.L_x_1210) ;  /* 0x00000e0000027945 */ /* 0x000fe60003800000 */
[----:B------:R-:W-:Y:S01]  /*5f10*/  IMAD R143, R209, R127, R36 ;  /* 0x0000007fd18f7224 */ /* 0x000fe200078e0224 */
[----:B------:R-:W-:Y:S02]  /*5f20*/  SEL R36, R102, R137, !P6 ;  /* 0x0000008966247207 */ /* 0x000fe40007000000 */
[----:B------:R-:W-:Y:S01]  /*5f30*/  IADD3 R142, P3, P4, R66, R130, R87 ;  /* 0x00000082428e7210 */ /* 0x000fe20007c7e057 */
[----:B------:R-:W-:Y:S01]  /*5f40*/  IMAD.IADD R143, R143, 0x1, R131 ;  /* 0x000000018f8f7824 */ /* 0x000fe200078e0283 */
[----:B------:R-:W-:-:S04]  /*5f50*/  SHF.R.S32.HI R37, RZ, 0x1f, R36 ;  /* 0x0000001fff257819 */ /* 0x000fc80000011424 */
[----:B------:R-:W-:Y:S02]  /*5f60*/  LEA.HI R37, R37, R36, RZ, 0x5 ;  /* 0x0000002425257211 */ /* 0x000fe400078f28ff */
[----:B------:R-:W-:Y:S02]  /*5f70*/  IADD3.X R150, R84, R143, R85, P3, P4 ;  /* 0x0000008f54967210 */ /* 0x000fe40001fe8455 */
[----:B------:R-:W-:-:S05]  /*5f80*/  LEA.HI.SX32 R37, R37, R88, 0x1b ;  /* 0x0000005825257211 */ /* 0x000fca00078fdaff */
[----:B------:R-:W-:-:S05]  /*5f90*/  IMAD.SHL.U32 R144, R37, 0x10, RZ ;  /* 0x0000001025907824 */ /* 0x000fca00078e00ff */
[----:B------:R-:W-:-:S04]  /*5fa0*/  LOP3.LUT R36, R107, 0x70, R144, 0xf8, !PT ;  /* 0x000000706b247812 */ /* 0x000fc800078ef890 */
[----:B------:R-:W-:-:S05]  /*5fb0*/  LOP3.LUT R37, R36, R101, RZ, 0x3c, !PT ;  /* 0x0000006524257212 */ /* 0x000fca00078e3cff */
[----:B------:R-:W-:Y:S02]  /*5fc0*/  IMAD.IADD R36, R220, 0x1, R37 ;  /* 0x00000001dc247824 */ /* 0x000fe400078e0225 */
        /* <DEDUP_REMOVED lines=10> */
[----:B------:R-:W-:Y:S01]  /*6070*/  IMAD.SHL.U32 R29, R157, 0x100, RZ ;  /* 0x000001009d1d7824 */ /* 0x000fe200078e00ff */
[----:B------:R-:W-:Y:S02]  /*6080*/  SHF.R.U32.HI R154, RZ, 0x8, R31 ;  /* 0x00000008ff9a7819 */ /* 0x000fe4000001161f */
[----:B------:R-:W-:Y:S02]  /*6090*/  SHF.R.U32.HI R149, RZ, 0x8, R35 ;  /* 0x00000008ff957819 */ /* 0x000fe40000011623 */
[----:B------:R-:W-:-:S02]  /*60a0*/  LOP3.LUT R30, R31, 0xff0000ff, RZ, 0xc0, !PT ;  /* 0xff0000ff1f1e7812 */ /* 0x000fc400078ec0ff */
[----:B------:R-:W-:Y:S01]  /*60b0*/  SHF.R.U32.HI R153, RZ, 0x10, R31 ;  /* 0x00000010ff997819 */ /* 0x000fe2000001161f */
[----:B------:R-:W-:Y:S01]  /*60c0*/  IMAD.SHL.U32 R31, R154, 0x100, RZ ;  /* 0x000001009a1f7824 */ /* 0x000fe200078e00ff */
[----:B------:R-:W-:Y:S01]  /*60d0*/  LOP3.LUT R28, R28, 0xff00, R29, 0xf8, !PT ;  /* 0x0000ff001c1c7812 */ /* 0x000fe200078ef81d */
[----:B------:R-:W-:Y:S01]  /*60e0*/  IMAD.U32 R29, R156, 0x10000, RZ ;  /* 0x000100009c1d7824 */ /* 0x000fe200078e00ff */
[----:B------:R-:W-:Y:S02]  /*60f0*/  LOP3.LUT R34, R35, 0xff0000ff, RZ, 0xc0, !PT ;  /* 0xff0000ff23227812 */ /* 0x000fe400078ec0ff */
[----:B------:R-:W-:Y:S01]  /*6100*/  SHF.R.U32.HI R155, RZ, 0x10, R35 ;  /* 0x00000010ff9b7819 */ /* 0x000fe20000011623 */
[----:B------:R-:W-:Y:S01]  /*6110*/  IMAD.SHL.U32 R35, R149, 0x100, RZ ;  /* 0x0000010095237824 */ /* 0x000fe200078e00ff */
[----:B------:R-:W-:Y:S02]  /*6120*/  SHF.R.U32.HI R152, RZ, 0x8, R33 ;  /* 0x00000008ff987819 */ /* 0x000fe40000011621 */
[----:B------:R-:W-:Y:S01]  /*6130*/  LOP3.LUT R31, R30, 0xff00, R31, 0xf8, !PT ;  /* 0x0000ff001e1f7812 */ /* 0x000fe200078ef81f */
[----:B------:R-:W-:Y:S01]  /*6140*/  IMAD.U32 R155, R155, 0x10000, RZ ;  /* 0x000100009b9b7824 */ /* 0x000fe200078e00ff */
[----:B------:R-:W-:-:S02]  /*6150*/  LOP3.LUT R32, R33, 0xff0000ff, RZ, 0xc0, !PT ;  /* 0xff0000ff21207812 */ /* 0x000fc400078ec0ff */
[----:B------:R-:W-:Y:S01]  /*6160*/  SHF.R.U32.HI R151, RZ, 0x10, R33 ;  /* 0x00000010ff977819 */ /* 0x000fe20000011621 */
[----:B------:R-:W-:Y:S01]  /*6170*/  IMAD.SHL.U32 R33, R152, 0x100, RZ ;  /* 0x0000010098217824 */ /* 0x000fe200078e00ff */
[----:B------:R-:W-:Y:S01]  /*6180*/  LOP3.LUT R30, R28, 0xff0000, R29, 0xf8, !PT ;  /* 0x00ff00001c1e7812 */ /* 0x000fe200078ef81d */
[----:B------:R-:W-:Y:S01]  /*6190*/  IMAD.U32 R28, R153, 0x10000, RZ ;  /* 0x00010000991c7824 */ /* 0x000fe200078e00ff */
[----:B------:R-:W-:Y:S02]  /*61a0*/  LOP3.LUT R154, R34, 0xff00, R35, 0xf8, !PT ;  /* 0x0000ff00229a7812 */ /* 0x000fe400078ef823 */
[----:B------:R-:W-:Y:S02]  /*61b0*/  F2FP.F16.E4M3.UNPACK_B R153, R148.H1 ;  /* 0x00000094ff99723e */ /* 0x000fe400030006ff */
[----:B--2---:R-:W-:Y:S02]  /*61c0*/  F2FP.F16.E4M3.UNPACK_B R149, R40.H1 ;  /* 0x00000028ff95723e */ /* 0x004fe400030006ff */
[----:B-1----:R-:W-:Y:S01]  /*61d0*/  F2FP.F16.E4M3.UNPACK_B R34, R36.H1 ;  /* 0x00000024ff22723e */ /* 0x002fe200030006ff */
[----:B------:R-:W-:Y:S01]  /*61e0*/  HADD2.F32 R29, -RZ, R153.H0_H0 ;  /* 0x20000099ff1d7230 */ /* 0x000fe20000004100 */
[----:B------:R-:W-:Y:S01]  /*61f0*/  LOP3.LUT R152, R32, 0xff00, R33, 0xf8, !PT ;  /* 0x0000ff0020987812 */ /* 0x000fe200078ef821 */
[----:B------:R-:W-:Y:S01]  /*6200*/  HADD2.F32 R33, -RZ, R149.H0_H0 ;  /* 0x20000095ff217230 */ /* 0x000fe20000004100 */
[----:B------:R-:W-:Y:S01]  /*6210*/  F2FP.F16.E4M3.UNPACK_B R35, R147.H1 ;  /* 0x00000093ff23723e */ /* 0x000fe200030006ff */
[----:B------:R-:W-:Y:S01]  /*6220*/  HADD2.F32 R32, -RZ, R34.H0_H0 ;  /* 0x20000022ff207230 */ /* 0x000fe20000004100 */
[----:B------:R-:W-:Y:S01]  /*6230*/  LOP3.LUT R28, R31, 0xff0000, R28, 0xf8, !PT ;  /* 0x00ff00001f1c7812 */ /* 0x000fe200078ef81c */
[----:B------:R-:W-:-:S02]  /*6240*/  IMAD.U32 R31, R151, 0x10000, RZ ;  /* 0x00010000971f7824 */ /* 0x000fc400078e00ff */
[CC--:B------:R-:W-:Y:S01]  /*6250*/  FMUL.FTZ R157, R33.reuse, R29.reuse ;  /* 0x0000001d219d7220 */ /* 0x0c0fe20000410000 */
[----:B------:R-:W-:Y:S02]  /*6260*/  HADD2.F32 R151, -RZ, R35.H0_H0 ;  /* 0x20000023ff977230 */ /* 0x000fe40000004100 */
[----:B------:R-:W-:Y:S01]  /*6270*/  FMUL.FTZ R156, R32, R29 ;  /* 0x0000001d209c7220 */ /* 0x000fe20000410000 */
[----:B------:R-:W-:Y:S01]  /*6280*/  LOP3.LUT R29, R154, 0xff0000, R155, 0xf8, !PT ;  /* 0x00ff00009a1d7812 */ /* 0x000fe200078ef89b */
[----:B------:R-:W-:Y:S01]  /*6290*/  HADD2.F32 R154, -RZ, R153.H1_H1 ;  /* 0x30000099ff9a7230 */ /* 0x000fe20000004100 */
        /* <DEDUP_REMOVED lines=9> */
[----:B------:R-:W-:Y:S01]  /*6330*/  HADD2.F32 R153, -RZ, R151.H0_H0 ;  /* 0x20000097ff997230 */ /* 0x000fe20000004100 */
[----:B------:R-:W-:Y:S01]  /*6340*/  F2FP.F16.E4M3.UNPACK_B R148, R147 ;  /* 0x00000093ff94723e */ /* 0x000fe200020006ff */
[-C--:B------:R-:W-:Y:S01]  /*6350*/  FMUL.FTZ R156, R149, R154.reuse ;  /* 0x0000009a959c7220 */ /* 0x080fe20000410000 */
[----:B------:R-:W-:Y:S01]  /*6360*/  FMUL.FTZ R154, R35, R154 ;  /* 0x0000009a239a7220 */ /* 0x000fe20000410000 */
[----:B------:R-:W-:-:S02]  /*6370*/  HADD2.F32 R147, -RZ, R40.H0_H0 ;  /* 0x20000028ff937230 */ /* 0x000fc40000004100 */
[----:B------:R-:W-:Y:S02]  /*6380*/  HADD2.F32 R34, -RZ, R36.H0_H0 ;  /* 0x20000024ff227230 */ /* 0x000fe40000004100 */
[-C--:B------:R-:W-:Y:S01]  /*6390*/  FFMA.FTZ R157, R35, R152.reuse, -R156 ;  /* 0x00000098239d7223 */ /* 0x080fe2000001089c */
[----:B------:R-:W-:Y:S01]  /*63a0*/  FFMA.FTZ R156, R149, R152, R154 ;  /* 0x00000098959c7223 */ /* 0x000fe2000001009a */
[----:B------:R-:W-:Y:S02]  /*63b0*/  HADD2.F32 R35, -RZ, R148.H0_H0 ;  /* 0x20000094ff237230 */ /* 0x000fe40000004100 */
[-C--:B------:R-:W-:Y:S01]  /*63c0*/  FMUL.FTZ R149, R147, R153.reuse ;  /* 0x0000009993957220 */ /* 0x080fe20000410000 */
[----:B------:R-:W-:Y:S01]  /*63d0*/  FMUL.FTZ R154, R34, R153 ;  /* 0x00000099229a7220 */ /* 0x000fe20000410000 */
[----:B------:R-:W-:Y:S01]  /*63e0*/  HADD2.F32 R151, -RZ, R151.H1_H1 ;  /* 0x30000097ff977230 */ /* 0x000fe20000004100 */
[----:B------:R-:W-:Y:S01]  /*63f0*/  F2FP.SATFINITE.E4M3.F32.PACK_AB_MERGE_C R33, R156, R33, RZ ;  /* 0x000000219c21723e */ /* 0x000fe200048070ff */
[----:B------:R-:W-:-:S02]  /*6400*/  HADD2.F32 R40, -RZ, R40.H1_H1 ;  /* 0x30000028ff287230 */ /* 0x000fc40000004100 */
[-C--:B------:R-:W-:Y:S01]  /*6410*/  FFMA.FTZ R152, R34, R35.reuse, -R149 ;  /* 0x0000002322987223 */ /* 0x080fe20000010895 */
[----:B------:R-:W-:Y:S01]  /*6420*/  FFMA.FTZ R154, R147, R35, R154 ;  /* 0x00000023939a7223 */ /* 0x000fe2000001009a */
[----:B------:R-:W-:Y:S01]  /*6430*/  HADD2.F32 R36, -RZ, R36.H1_H1 ;  /* 0x30000024ff247230 */ /* 0x000fe20000004100 */
[----:B------:R-:W-:Y:S01]  /*6440*/  F2FP.F16.E4M3.UNPACK_B R149, R146.H1 ;  /* 0x00000092ff95723e */ /* 0x000fe200030006ff */
[----:B------:R-:W-:Y:S02]  /*6450*/  HADD2.F32 R35, -RZ, R148.H1_H1 ;  /* 0x30000094ff237230 */ /* 0x000fe40000004100 */
[-C--:B------:R-:W-:Y:S01]  /*6460*/  FMUL.FTZ R153, R40, R151.reuse ;  /* 0x0000009728997220 */ /* 0x080fe20000410000 */
[----:B------:R-:W-:Y:S01]  /*6470*/  F2FP.F16.E4M3.UNPACK_B R147, R42.H1 ;  /* 0x0000002aff93723e */ /* 0x000fe200030006ff */
[C---:B------:R-:W-:Y:S01]  /*6480*/  FMUL.FTZ R155, R36.reuse, R151 ;  /* 0x00000097249b7220 */ /* 0x040fe20000410000 */
[----:B------:R-:W-:Y:S01]  /*6490*/  F2FP.F16.E4M3.UNPACK_B R148, R145.H1 ;  /* 0x00000091ff94723e */ /* 0x000fe200030006ff */
[----:B------:R-:W-:Y:S01]  /*64a0*/  FFMA.FTZ R153, R36, R35, -R153 ;  /* 0x0000002324997223 */ /* 0x000fe20000010899 */
[----:B------:R-:W-:Y:S01]  /*64b0*/  F2FP.F16.E4M3.UNPACK_B R34, R38.H1 ;  /* 0x00000026ff22723e */ /* 0x000fe200030006ff */
[----:B------:R-:W-:-:S02]  /*64c0*/  HADD2.F32 R151, -RZ, R149.H0_H0 ;  /* 0x20000095ff977230 */ /* 0x000fc40000004100 */
[----:B------:R-:W-:Y:S01]  /*64d0*/  FFMA.FTZ R155, R40, R35, R155 ;  /* 0x00000023289b7223 */ /* 0x000fe2000001009b */
[----:B------:R-:W-:Y:S01]  /*64e0*/  HADD2.F32 R36, -RZ, R147.H0_H0 ;  /* 0x20000093ff247230 */ /* 0x000fe20000004100 */
[----:B------:R-:W-:Y:S01]  /*64f0*/  F2FP.F16.E4M3.UNPACK_B R146, R146 ;  /* 0x00000092ff92723e */ /* 0x000fe200020006ff */
[----:B------:R-:W-:Y:S01]  /*6500*/  HADD2.F32 R35, -RZ, R34.H0_H0 ;  /* 0x20000022ff237230 */ /* 0x000fe20000004100 */
[----:B------:R-:W-:Y:S01]  /*6510*/  F2FP.F16.E4M3.UNPACK_B R42, R42 ;  /* 0x0000002aff2a723e */ /* 0x000fe200020006ff */
[----:B------:R-:W-:Y:S02]  /*6520*/  HADD2.F32 R40, -RZ, R148.H0_H0 ;  /* 0x20000094ff287230 */ /* 0x000fe40000004100 */
[-C--:B------:R-:W-:Y:S01]  /*6530*/  FMUL.FTZ R158, R36, R151.reuse ;  /* 0x00000097249e7220 */ /* 0x080fe20000410000 */
[----:B------:R-:W-:Y:S02]  /*6540*/  HADD2.F32 R149, -RZ, R149.H1_H1 ;  /* 0x30000095ff957230 */ /* 0x000fe40000004100 */
[----:B------:R-:W-:Y:S01]  /*6550*/  FMUL.FTZ R151, R35, R151 ;  /* 0x0000009723977220 */ /* 0x000fe20000410000 */
[----:B------:R-:W-:-:S02]  /*6560*/  HADD2.F32 R147, -RZ, R147.H1_H1 ;  /* 0x30000093ff937230 */ /* 0x000fc40000004100 */
[----:B------:R-:W-:Y:S01]  /*6570*/  FFMA.FTZ R158, R35, R40, -R158 ;  /* 0x00000028239e7223 */ /* 0x000fe2000001089e */
[----:B------:R-:W-:Y:S01]  /*6580*/  HADD2.F32 R34, -RZ, R34.H1_H1 ;  /* 0x30000022ff227230 */ /* 0x000fe20000004100 */
[----:B------:R-:W-:Y:S01]  /*6590*/  F2FP.F16.E4M3.UNPACK_B R38, R38 ;  /* 0x00000026ff26723e */ /* 0x000fe200020006ff */
[----:B------:R-:W-:Y:S02]  /*65a0*/  HADD2.F32 R148, -RZ, R148.H1_H1 ;  /* 0x30000094ff947230 */ /* 0x000fe40000004100 */
[-C--:B------:R-:W-:Y:S01]  /*65b0*/  FMUL.FTZ R35, R147, R149.reuse ;  /* 0x0000009593237220 */ /* 0x080fe20000410000 */
[----:B------:R-:W-:Y:S01]  /*65c0*/  FFMA.FTZ R160, R36, R40, R151 ;  /* 0x0000002824a07223 */ /* 0x000fe20000010097 */
[C---:B------:R-:W-:Y:S01]  /*65d0*/  FMUL.FTZ R162, R34.reuse, R149 ;  /* 0x0000009522a27220 */ /* 0x040fe20000410000 */
[----:B------:R-:W-:Y:S02]  /*65e0*/  HADD2.F32 R40, -RZ, R146.H0_H0 ;  /* 0x20000092ff287230 */ /* 0x000fe40000004100 */
[----:B------:R-:W-:Y:S01]  /*65f0*/  FFMA.FTZ R163, R34, R148, -R35 ;  /* 0x0000009422a37223 */ /* 0x000fe20000010823 */
[----:B------:R-:W-:Y:S01]  /*6600*/  F2FP.F16.E4M3.UNPACK_B R145, R145 ;  /* 0x00000091ff91723e */ /* 0x000fe200020006ff */
[----:B------:R-:W-:-:S02]  /*6610*/  HADD2.F32 R35, -RZ, R42.H0_H0 ;  /* 0x2000002aff237230 */ /* 0x000fc40000004100 */
[----:B------:R-:W-:Y:S01]  /*6620*/  FFMA.FTZ R165, R147, R148, R162 ;  /* 0x0000009493a57223 */ /* 0x000fe200000100a2 */
[----:B------:R-:W-:Y:S01]  /*6630*/  HADD2.F32 R34, -RZ, R38.H0_H0 ;  /* 0x20000026ff227230 */ /* 0x000fe20000004100 */
[----:B------:R-:W-:Y:S01]  /*6640*/  F2FP.SATFINITE.E4M3.F32.PACK_AB_MERGE_C R32, R157, R32, RZ ;  /* 0x000000209d20723e */ /* 0x000fe200048070ff */
[----:B------:R-:W-:Y:S02]  /*6650*/  HADD2.F32 R36, -RZ, R145.H0_H0 ;  /* 0x20000091ff247230 */ /* 0x000fe40000004100 */
[-C--:B------:R-:W-:Y:S01]  /*6660*/  FMUL.FTZ R149, R35, R40.reuse ;  /* 0x0000002823957220 */ /* 0x080fe20000410000 */
[----:B------:R-:W-:Y:S02]  /*6670*/  HADD2.F32 R147, -RZ, R146.H1_H1 ;  /* 0x30000092ff937230 */ /* 0x000fe40000004100 */
[----:B------:R-:W-:Y:S01]  /*6680*/  FMUL.FTZ R40, R34, R40 ;  /* 0x0000002822287220 */ /* 0x000fe20000410000 */
[----:B------:R-:W-:Y:S01]  /*6690*/  HADD2.F32 R42, -RZ, R42.H1_H1 ;  /* 0x3000002aff2a7230 */ /* 0x000fe20000004100 */
[----:B------:R-:W-:Y:S01]  /*66a0*/  F2FP.F16.E4M3.UNPACK_B R148, R31 ;  /* 0x0000001fff94723e */ /* 0x000fe200020006ff */
[----:B------:R-:W-:-:S02]  /*66b0*/  HADD2.F32 R38, -RZ, R38.H1_H1 ;  /* 0x30000026ff267230 */ /* 0x000fc40000004100 */
[----:B------:R-:W-:Y:S01]  /*66c0*/  FFMA.FTZ R151, R35, R36, R40 ;  /* 0x0000002423977223 */ /* 0x000fe20000010028 */
[----:B------:R-:W-:Y:S02]  /*66d0*/  HADD2.F32 R145, -RZ, R145.H1_H1 ;  /* 0x30000091ff917230 */ /* 0x000fe40000004100 */
[-C--:B------:R-:W-:Y:S01]  /*66e0*/  FMUL.FTZ R159, R42, R147.reuse ;  /* 0x000000932a9f7220 */ /* 0x080fe20000410000 */
[----:B------:R-:W-:Y:S01]  /*66f0*/  F2FP.SATFINITE.E4M3.F32.PACK_AB_MERGE_C R40, R155, R154, R33 ;  /* 0x0000009a9b28723e */ /* 0x000fe20004807021 */
[----:B------:R-:W-:Y:S01]  /*6700*/  FMUL.FTZ R161, R38, R147 ;  /* 0x0000009326a17220 */ /* 0x000fe20000410000 */
[----:B------:R-:W-:Y:S01]  /*6710*/  F2FP.F16.E4M3.UNPACK_B R33, R37 ;  /* 0x00000025ff21723e */ /* 0x000fe200020006ff */
[----:B------:R-:W-:Y:S01]  /*6720*/  FFMA.FTZ R147, R34, R36, -R149 ;  /* 0x0000002422937223 */ /* 0x000fe20000010895 */
[----:B------:R-:W-:Y:S01]  /*6730*/  FFMA.FTZ R38, R38, R145, -R159 ;  /* 0x0000009126267223 */ /* 0x000fe2000001089f */
[----:B------:R-:W-:Y:S01]  /*6740*/  F2FP.SATFINITE.E4M3.F32.PACK_AB_MERGE_C R158, R163, R158, RZ ;  /* 0x0000009ea39e723e */ /* 0x000fe200048070ff */
[----:B------:R-:W-:Y:S01]  /*6750*/  HADD2.F32 R149, -RZ, R148.H0_H0 ;  /* 0x20000094ff957230 */ /* 0x000fe20000004100 */
[----:B------:R-:W-:Y:S01]  /*6760*/  F2FP.F16.E4M3.UNPACK_B R34, R41 ;  /* 0x00000029ff22723e */ /* 0x000fe200020006ff */
[----:B------:R-:W-:Y:S01]  /*6770*/  FFMA.FTZ R42, R42, R145, R161 ;  /* 0x000000912a2a7223 */ /* 0x000fe200000100a1 */
[----:B------:R-:W-:Y:S01]  /*6780*/  F2FP.SATFINITE.E4M3.F32.PACK_AB_MERGE_C R36, R153, R152, R32 ;  /* 0x000000989924723e */ /* 0x000fe20004807020 */
[----:B------:R-:W-:Y:S01]  /*6790*/  HADD2.F32 R32, -RZ, R33.H0_H0 ;  /* 0x20000021ff207230 */ /* 0x000fe20000004100 */
[----:B------:R-:W-:Y:S01]  /*67a0*/  F2FP.F16.E4M3.UNPACK_B R146, R30 ;  /* 0x0000001eff92723e */ /* 0x000fe200020006ff */
[--C-:B------:R-:W-:Y:S01]  /*67b0*/  HADD2.F32 R35, -RZ, R34.reuse.H0_H0 ;  /* 0x20000022ff237230 */ /* 0x100fe20000004100 */
[----:B------:R-:W-:Y:S01]  /*67c0*/  F2FP.SATFINITE.E4M3.F32.PACK_AB_MERGE_C R38, R38, R147, R158 ;  /* 0x000000932626723e */ /* 0x000fe2000480709e */
[----:B------:R-:W-:Y:S01]  /*67d0*/  HADD2.F32 R145, -RZ, R34.H1_H1 ;  /* 0x30000022ff917230 */ /* 0x000fe20000004100 */
[----:B------:R-:W-:Y:S01]  /*67e0*/  F2FP.SATFINITE.E4M3.F32.PACK_AB_MERGE_C R160, R165, R160, RZ ;  /* 0x000000a0a5a0723e */ /* 0x000fe200048070ff */
[----:B------:R-:W-:-:S02]  /*67f0*/  HADD2.F32 R147, -RZ, R146.H0_H0 ;  /* 0x20000092ff937230 */ /* 0x000fc40000004100 */
[----:B------:R-:W-:Y:S01]  /*6800*/  FMUL.FTZ R152, R32, R149 ;  /* 0x0000009520987220 */ /* 0x000fe20000410000 */
[----:B------:R-:W-:Y:S01]  /*6810*/  HADD2.F32 R148, -RZ, R148.H1_H1 ;  /* 0x30000094ff947230 */ /* 0x000fe20000004100 */
[----:B------:R-:W-:Y:S01]  /*6820*/  F2FP.SATFINITE.E4M3.F32.PACK_AB_MERGE_C R42, R42, R151, R160 ;  /* 0x000000972a2a723e */ /* 0x000fe200048070a0 */
[----:B------:R-:W-:Y:S02]  /*6830*/  HADD2.F32 R34, -RZ, R33.H1_H1 ;  /* 0x30000021ff227230 */ /* 0x000fe40000004100 */
[C---:B------:R-:W-:Y:S01]  /*6840*/  FMUL.FTZ R151, R35.reuse, R149 ;  /* 0x0000009523977220 */ /* 0x040fe20000410000 */
[-C--:B------:R-:W-:Y:S01]  /*6850*/  FFMA.FTZ R33, R35, R147.reuse, R152 ;  /* 0x0000009323217223 */ /* 0x080fe20000010098 */
[----:B------:R-:W-:Y:S02]  /*6860*/  HADD2.F32 R146, -RZ, R146.H1_H1 ;  /* 0x30000092ff927230 */ /* 0x000fe40000004100 */
[CC--:B------:R-:W-:Y:S01]  /*6870*/  FMUL.FTZ R35, R145.reuse, R148.reuse ;  /* 0x0000009491237220 */ /* 0x0c0fe20000410000 */
[----:B------:R-:W-:Y:S01]  /*6880*/  FFMA.FTZ R32, R32, R147, -R151 ;  /* 0x0000009320207223 */ /* 0x000fe20000010897 */
[C---:B------:R-:W-:Y:S01]  /*6890*/  FMUL.FTZ R148, R34.reuse, R148 ;  /* 0x0000009422947220 */ /* 0x040fe20000410000 */
[----:B------:R-:W-:Y:S01]  /*68a0*/  F2FP.F16.E4M3.UNPACK_B R41, R41.H1 ;  /* 0x00000029ff29723e */ /* 0x000fe200030006ff */
[-C--:B------:R-:W-:Y:S01]  /*68b0*/  FFMA.FTZ R151, R34, R146.reuse, -R35 ;  /* 0x0000009222977223 */ /* 0x080fe20000010823 */
[----:B------:R-:W-:Y:S01]  /*68c0*/  F2FP.F16.E4M3.UNPACK_B R35, R31.H1 ;  /* 0x0000001fff23723e */ /* 0x000fe200030006ff */
[----:B------:R-:W-:Y:S01]  /*68d0*/  FFMA.FTZ R154, R145, R146, R148 ;  /* 0x00000092919a7223 */ /* 0x000fe20000010094 */
[----:B------:R-:W-:Y:S01]  /*68e0*/  F2FP.F16.E4M3.UNPACK_B R37, R37.H1 ;  /* 0x00000025ff25723e */ /* 0x000fe200030006ff */
[----:B------:R-:W-:Y:S01]  /*68f0*/  HADD2.F32 R34, -RZ, R41.H0_H0 ;  /* 0x20000029ff227230 */ /* 0x000fe20000004100 */
[----:B------:R-:W-:Y:S01]  /*6900*/  F2FP.F16.E4M3.UNPACK_B R30, R30.H1 ;  /* 0x0000001eff1e723e */ /* 0x000fe200030006ff */
[----:B------:R-:W-:Y:S01]  /*6910*/  HADD2.F32 R145, -RZ, R35.H0_H0 ;  /* 0x20000023ff917230 */ /* 0x000fe20000004100 */
[----:B------:R-:W-:Y:S01]  /*6920*/  F2FP.F16.E4M3.UNPACK_B R147, R29 ;  /* 0x0000001dff93723e */ /* 0x000fe200020006ff */
[----:B------:R-:W-:-:S02]  /*6930*/  HADD2.F32 R31, -RZ, R37.H0_H0 ;  /* 0x20000025ff1f7230 */ /* 0x000fc40000004100 */
[----:B------:R-:W-:Y:S02]  /*6940*/  HADD2.F32 R41, -RZ, R41.H1_H1 ;  /* 0x30000029ff297230 */ /* 0x000fe40000004100 */
[-C--:B------:R-:W-:Y:S01]  /*6950*/  FMUL.FTZ R152, R34, R145.reuse ;  /* 0x0000009122987220 */ /* 0x080fe20000410000 */
[----:B------:R-:W-:Y:S02]  /*6960*/  HADD2.F32 R148, -RZ, R35.H1_H1 ;  /* 0x30000023ff947230 */ /* 0x000fe40000004100 */
[----:B------:R-:W-:Y:S01]  /*6970*/  FMUL.FTZ R145, R31, R145 ;  /* 0x000000911f917220 */ /* 0x000fe20000410000 */
[----:B------:R-:W-:Y:S02]  /*6980*/  HADD2.F32 R37, -RZ, R37.H1_H1 ;  /* 0x30000025ff257230 */ /* 0x000fe40000004100 */
[--C-:B------:R-:W-:Y:S02]  /*6990*/  HADD2.F32 R35, -RZ, R30.reuse.H0_H0 ;  /* 0x2000001eff237230 */ /* 0x100fe40000004100 */
[----:B------:R-:W-:-:S02]  /*69a0*/  HADD2.F32 R146, -RZ, R30.H1_H1 ;  /* 0x3000001eff927230 */ /* 0x000fc40000004100 */
[-C--:B------:R-:W-:Y:S01]  /*69b0*/  FMUL.FTZ R30, R41, R148.reuse ;  /* 0x00000094291e7220 */ /* 0x080fe20000410000 */
[----:B------:R-:W-:Y:S01]  /*69c0*/  FMUL.FTZ R148, R37, R148 ;  /* 0x0000009425947220 */ /* 0x000fe20000410000 */
[-C--:B------:R-:W-:Y:S01]  /*69d0*/  FFMA.FTZ R153, R31, R35.reuse, -R152 ;  /* 0x000000231f997223 */ /* 0x080fe20000010898 */
[----:B------:R-:W-:Y:S01]  /*69e0*/  FFMA.FTZ R155, R34, R35, R145 ;  /* 0x00000023229b7223 */ /* 0x000fe20000010091 */
[-C--:B------:R-:W-:Y:S01]  /*69f0*/  FFMA.FTZ R156, R37, R146.reuse, -R30 ;  /* 0x00000092259c7223 */ /* 0x080fe2000001081e */
[----:B------:R-:W-:Y:S01]  /*6a00*/  F2FP.F16.E4M3.UNPACK_B R35, R43 ;  /* 0x0000002bff23723e */ /* 0x000fe200020006ff */
[----:B------:R-:W-:Y:S01]  /*6a10*/  FFMA.FTZ R158, R41, R146, R148 ;  /* 0x00000092299e7223 */ /* 0x000fe20000010094 */
[----:B------:R-:W-:Y:S01]  /*6a20*/  F2FP.F16.E4M3.UNPACK_B R30, R39 ;  /* 0x00000027ff1e723e */ /* 0x000fe200020006ff */
[----:B------:R-:W-:Y:S01]  /*6a30*/  HADD2.F32 R152, -RZ, R147.H0_H0 ;  /* 0x20000093ff987230 */ /* 0x000fe20000004100 */
[----:B------:R-:W-:Y:S01]  /*6a40*/  F2FP.F16.E4M3.UNPACK_B R43, R43.H1 ;  /* 0x0000002bff2b723e */ /* 0x000fe200030006ff */
[--C-:B------:R-:W-:Y:S01]  /*6a50*/  HADD2.F32 R37, -RZ, R35.reuse.H0_H0 ;  /* 0x20000023ff257230 */ /* 0x100fe20000004100 */
[----:B------:R-:W-:Y:S01]  /*6a60*/  F2FP.F16.E4M3.UNPACK_B R148, R29.H1 ;  /* 0x0000001dff94723e */ /* 0x000fe200030006ff */
[----:B------:R-:W-:Y:S01]  /*6a70*/  HADD2.F32 R31, -RZ, R30.H0_H0 ;  /* 0x2000001eff1f7230 */ /* 0x000fe20000004100 */
[----:B------:R-:W-:Y:S01]  /*6a80*/  F2FP.F16.E4M3.UNPACK_B R39, R39.H1 ;  /* 0x00000027ff27723e */ /* 0x000fe200030006ff */
[----:B------:R-:W-:Y:S01]  /*6a90*/  HADD2.F32 R35, -RZ, R35.H1_H1 ;  /* 0x30000023ff237230 */ /* 0x000fe20000004100 */
[-C--:B------:R-:W-:Y:S01]  /*6aa0*/  F2FP.F16.E4M3.UNPACK_B R29, R28.reuse ;  /* 0x0000001cff1d723e */ /* 0x080fe200020006ff */
[----:B------:R-:W-:Y:S01]  /*6ab0*/  HADD2.F32 R149, -RZ, R148.H0_H0 ;  /* 0x20000094ff957230 */ /* 0x000fe20000004100 */
[----:B------:R-:W-:Y:S01]  /*6ac0*/  F2FP.F16.E4M3.UNPACK_B R41, R28.H1 ;  /* 0x0000001cff29723e */ /* 0x000fe200030006ff */
[----:B------:R-:W-:-:S02]  /*6ad0*/  HADD2.F32 R28, -RZ, R43.H0_H0 ;  /* 0x2000002bff1c7230 */ /* 0x000fc40000004100 */
[-C--:B------:R-:W-:Y:S01]  /*6ae0*/  FMUL.FTZ R160, R37, R152.reuse ;  /* 0x0000009825a07220 */ /* 0x080fe20000410000 */
[----:B------:R-:W-:Y:S02]  /*6af0*/  HADD2.F32 R34, -RZ, R39.H0_H0 ;  /* 0x20000027ff227230 */ /* 0x000fe40000004100 */
[----:B------:R-:W-:Y:S01]  /*6b00*/  FMUL.FTZ R152, R31, R152 ;  /* 0x000000981f987220 */ /* 0x000fe20000410000 */
[----:B------:R-:W-:Y:S02]  /*6b10*/  HADD2.F32 R146, -RZ, R29.H0_H0 ;  /* 0x2000001dff927230 */ /* 0x000fe40000004100 */
[-C--:B------:R-:W-:Y:S01]  /*6b20*/  FMUL.FTZ R157, R28, R149.reuse ;  /* 0x000000951c9d7220 */ /* 0x080fe20000410000 */
[----:B------:R-:W-:Y:S02]  /*6b30*/  HADD2.F32 R145, -RZ, R41.H0_H0 ;  /* 0x20000029ff917230 */ /* 0x000fe40000004100 */
[----:B------:R-:W-:Y:S01]  /*6b40*/  FMUL.FTZ R149, R34, R149 ;  /* 0x0000009522957220 */ /* 0x000fe20000410000 */
[----:B------:R-:W-:-:S02]  /*6b50*/  HADD2.F32 R43, -RZ, R43.H1_H1 ;  /* 0x3000002bff2b7230 */ /* 0x000fc40000004100 */
[-C--:B------:R-:W-:Y:S01]  /*6b60*/  FFMA.FTZ R160, R31, R146.reuse, -R160 ;  /* 0x000000921fa07223 */ /* 0x080fe200000108a0 */
[----:B------:R-:W-:Y:S02]  /*6b70*/  HADD2.F32 R148, -RZ, R148.H1_H1 ;  /* 0x30000094ff947230 */ /* 0x000fe40000004100 */
[----:B------:R-:W-:Y:S01]  /*6b80*/  FFMA.FTZ R152, R37, R146, R152 ;  /* 0x0000009225987223 */ /* 0x000fe20000010098 */
[----:B------:R-:W-:Y:S02]  /*6b90*/  HADD2.F32 R39, -RZ, R39.H1_H1 ;  /* 0x30000027ff277230 */ /* 0x000fe40000004100 */
[----:B------:R-:W-:Y:S01]  /*6ba0*/  FFMA.FTZ R149, R28, R145, R149 ;  /* 0x000000911c957223 */ /* 0x000fe20000010095 */
[----:B------:R-:W-:Y:S02]  /*6bb0*/  HADD2.F32 R147, -RZ, R147.H1_H1 ;  /* 0x30000093ff937230 */ /* 0x000fe40000004100 */
[----:B------:R-:W-:Y:S01]  /*6bc0*/  FMUL.FTZ R146, R43, R148 ;  /* 0x000000942b927220 */ /* 0x000fe20000410000 */
[----:B------:R-:W-:-:S02]  /*6bd0*/  HADD2.F32 R30, -RZ, R30.H1_H1 ;  /* 0x3000001eff1e7230 */ /* 0x000fc40000004100 */
[----:B------:R-:W-:Y:S01]  /*6be0*/  FMUL.FTZ R148, R39, R148 ;  /* 0x0000009427947220 */ /* 0x000fe20000410000 */
[----:B------:R-:W-:Y:S02]  /*6bf0*/  HADD2.F32 R28, -RZ, R41.H1_H1 ;  /* 0x30000029ff1c7230 */ /* 0x000fe40000004100 */
[----:B------:R-:W-:Y:S01]  /*6c00*/  FFMA.FTZ R157, R34, R145, -R157 ;  /* 0x00000091229d7223 */ /* 0x000fe2000001089d */
[----:B------:R-:W-:Y:S02]  /*6c10*/  HADD2.F32 R29, -RZ, R29.H1_H1 ;  /* 0x3000001dff1d7230 */ /* 0x000fe40000004100 */
[-C--:B------:R-:W-:Y:S01]  /*6c20*/  FMUL.FTZ R31, R35, R147.reuse ;  /* 0x00000093231f7220 */ /* 0x080fe20000410000 */
[C---:B------:R-:W-:Y:S01]  /*6c30*/  FMUL.FTZ R34, R30.reuse, R147 ;  /* 0x000000931e227220 */ /* 0x040fe20000410000 */
[-C--:B------:R-:W-:Y:S01]  /*6c40*/  FFMA.FTZ R146, R39, R28.reuse, -R146 ;  /* 0x0000001c27927223 */ /* 0x080fe20000010892 */
[----:B------:R-:W-:Y:S01]  /*6c50*/  FFMA.FTZ R148, R43, R28, R148 ;  /* 0x0000001c2b947223 */ /* 0x000fe20000010094 */
[-C--:B------:R-:W-:Y:S01]  /*6c60*/  FFMA.FTZ R31, R30, R29.reuse, -R31 ;  /* 0x0000001d1e1f7223 */ /* 0x080fe2000001081f */
[----:B------:R-:W-:Y:S01]  /*6c70*/  FFMA.FTZ R29, R35, R29, R34 ;  /* 0x0000001d231d7223 */ /* 0x000fe20000010022 */
[----:B------:R-:W-:-:S02]  /*6c80*/  F2FP.SATFINITE.E4M3.F32.PACK_AB_MERGE_C R153, R156, R153, RZ ;  /* 0x000000999c99723e */ /* 0x000fc400048070ff */
[----:B------:R-:W-:Y:S02]  /*6c90*/  F2FP.SATFINITE.E4M3.F32.PACK_AB_MERGE_C R146, R146, R157, RZ ;  /* 0x0000009d9292723e */ /* 0x000fe400048070ff */
[----:B------:R-:W-:Y:S02]  /*6ca0*/  F2FP.SATFINITE.E4M3.F32.PACK_AB_MERGE_C R155, R158, R155, RZ ;  /* 0x0000009b9e9b723e */ /* 0x000fe400048070ff */
[----:B------:R-:W-:Y:S02]  /*6cb0*/  F2FP.SATFINITE.E4M3.F32.PACK_AB_MERGE_C R148, R148, R149, RZ ;  /* 0x000000959494723e */ /* 0x000fe400048070ff */
[----:B------:R-:W-:Y:S02]  /*6cc0*/  F2FP.SATFINITE.E4M3.F32.PACK_AB_MERGE_C R37, R151, R32, R153 ;  /* 0x000000209725723e */ /* 0x000fe40004807099 */
[----:B------:R-:W-:Y:S02]  /*6cd0*/  F2FP.SATFINITE.E4M3.F32.PACK_AB_MERGE_C R39, R31, R160, R146 ;  /* 0x000000a01f27723e */ /* 0x000fe40004807092 */
[----:B------:R-:W-:-:S02]  /*6ce0*/  F2FP.SATFINITE.E4M3.F32.PACK_AB_MERGE_C R41, R154, R33, R155 ;  /* 0x000000219a29723e */ /* 0x000fc4000480709b */
[----:B------:R-:W-:-:S07]  /*6cf0*/  F2FP.SATFINITE.E4M3.F32.PACK_AB_MERGE_C R43, R29, R152, R148 ;  /* 0x000000981d2b723e */ /* 0x000fce0004807094 */
.L_x_1211:
[----:B------:R-:W-:Y:S05]  /*6d00*/  BSYNC B2 ;  /* 0x0000000000027941 */ /* 0x000fea0003800000 */
.L_x_1210:
        /* <DEDUP_REMOVED lines=11> */
.L_x_1209:
[----:B------:R-:W-:Y:S05]  /*6dc0*/  BSYNC B1 ;  /* 0x0000000000017941 */ /* 0x000fea0003800000 */
.L_x_1208:
[----:B------:R-:W-:Y:S01]  /*6dd0*/  ISETP.GE.OR P3, PT, R231, R120, P0 ;  /* 0x00000078e700720c */ /* 0x000fe20000766670 */
[----:B------:R-:W-:-:S12]  /*6de0*/  BSSY B1, `(.L_x_1212) ;  /* 0x00000f2000017945 */ /* 0x000fd80003800000 */
[----:B------:R-:W-:Y:S05]  /*6df0*/  @P3 BRA `(.L_x_1213) ;  /* 0x0000000c00c03947 */ /* 0x000fea0003800000 */
[----:B-1----:R-:W-:Y:S01]  /*6e00*/  SHF.R.S32.HI R29, RZ, 0x1f, R231 ;  /* 0x0000001fff1d7819 */ /* 0x002fe200000114e7 */
[-C--:B--2---:R-:W-:Y:S01]  /*6e10*/  IMAD.WIDE.U32 R36, R231, R126.reuse, R124 ;  /* 0x0000007ee7247225 */ /* 0x084fe200078e007c */
[----:B------:R-:W-:Y:S01]  /*6e20*/  ISETP.NE.AND P6, PT, R116, RZ, PT ;  /* 0x000000ff7400720c */ /* 0x000fe20003fc5270 */
[----:B------:R-:W-:Y:S02]  /*6e30*/  BSSY B2, `(.L_x_1214) ;  /* 0x00000e1000027945 */ /* 0x000fe40003800000 */
[----:B------:R-:W-:Y:S01]  /*6e40*/  IMAD R28, R29, R126, RZ ;  /* 0x0000007e1d1c7224 */ /* 0x000fe200078e02ff */
[----:B------:R-:W-:-:S03]  /*6e50*/  IADD3 R38, P3, P4, R66, R36, R87 ;  /* 0x0000002442267210 */ /* 0x000fc60007c7e057 */
[----:B------:R-:W-:Y:S01]  /*6e60*/  IMAD R39, R231, R127, R28 ;  /* 0x0000007fe7277224 */ /* 0x000fe200078e021c */
[----:B------:R-:W-:-:S03]  /*6e70*/  SEL R28, R102, R137, !P6 ;  /* 0x00000089661c7207 */ /* 0x000fc60007000000 */
[----:B------:R-:W-:Y:S01]  /*6e80*/  IMAD.IADD R39, R37, 0x1, R39 ;  /* 0x0000000125277824 */ /* 0x000fe200078e0227 */
[----:B------:R-:W-:-:S04]  /*6e90*/  SHF.R.S32.HI R29, RZ, 0x1f, R28 ;  /* 0x0000001fff1d7819 */ /* 0x000fc8000001141c */
[----:B------:R-:W-:Y:S02]  /*6ea0*/  LEA.HI R29, R29, R28, RZ, 0x5 ;  /* 0x0000001c1d1d7211 */ /* 0x000fe400078f28ff */
[----:B------:R-:W-:Y:S02]  /*6eb0*/  IADD3.X R43, R84, R39, R85, P3, P4 ;  /* 0x00000027542b7210 */ /* 0x000fe40001fe8455 */
[----:B------:R-:W-:-:S05]  /*6ec0*/  LEA.HI.SX32 R29, R29, R88, 0x1b ;  /* 0x000000581d1d7211 */ /* 0x000fca00078fdaff */
[----:B------:R-:W-:Y:S02]  /*6ed0*/  IMAD.SHL.U32 R40, R29, 0x10, RZ ;  /* 0x000000101d287824 */ /* 0x000fe400078e00ff */
[----:B------:R-:W-:-:S03]  /*6ee0*/  IMAD R29, R19, 0x6000, R82 ;  /* 0x00006000131d7824 */ /* 0x000fc600078e0252 */
[----:B------:R-:W-:Y:S01]  /*6ef0*/  LOP3.LUT R28, R105, 0x70, R40, 0xf8, !PT ;  /* 0x00000070691c7812 */ /* 0x000fe200078ef828 */
[----:B------:R-:W-:-:S03]  /*6f00*/  IMAD.IADD R29, R18, 0x1, R29 ;  /* 0x00000001121d7824 */ /* 0x000fc600078e021d */
[----:B------:R-:W-:-:S05]  /*6f10*/  LOP3.LUT R28, R28, R99, RZ, 0x3c, !PT ;  /* 0x000000631c1c7212 */ /* 0x000fca00078e3cff */
[----:B------:R-:W-:-:S04]  /*6f20*/  IMAD.IADD R28, R223, 0x1, R28 ;  /* 0x00000001df1c7824 */ /* 0x000fc800078e021c */
[----:B------:R-:W-:-:S04]  /*6f30*/  IMAD R31, R19, 0x6000, R28 ;  /* 0x00006000131f7824 */ /* 0x000fc800078e021c */
[----:B------:R-:W-:Y:S02]  /*6f40*/  IMAD.IADD R32, R18, 0x1, R31 ;  /* 0x0000000112207824 */ /* 0x000fe400078e021f */
[----:B------:R-:W1:Y:S04]  /*6f50*/  LDS.128 R28, [R29+0x1c400] ;  /* 0x01c400001d1c7984 */ /* 0x000e680000000c00 */
[----:B------:R-:W2:Y:S01]  /*6f60*/  LDS.128 R32, [R32+0x1c400] ;  /* 0x01c4000020207984 */ /* 0x000ea20000000c00 */
[----:B------:R-:W-:Y:S05]  /*6f70*/  @P2 BRA `(.L_x_1215) ;  /* 0x0000000c00302947 */ /* 0x000fea0003800000 */
[----:B------:R-:W-:Y:S02]  /*6f80*/  SHF.R.U32.HI R12, RZ, 0x8, R13 ;  /* 0x00000008ff0c7819 */ /* 0x000fe4000001160d */
[----:B------:R-:W-:Y:S02]  /*6f90*/  SHF.R.U32.HI R26, RZ, 0x8, R27 ;  /* 0x00000008ff1a7819 */ /* 0x000fe4000001161b */
[----:B------:R-:W-:Y:S01]  /*6fa0*/  SHF.R.U32.HI R24, RZ, 0x8, R25 ;  /* 0x00000008ff187819 */ /* 0x000fe20000011619 */
[----:B------:R-:W-:Y:S01]  /*6fb0*/  IMAD.SHL.U32 R12, R12, 0x100, RZ ;  /* 0x000001000c0c7824 */ /* 0x000fe200078e00ff */
[----:B------:R-:W-:Y:S01]  /*6fc0*/  SHF.R.U32.HI R130, RZ, 0x10, R13 ;  /* 0x00000010ff827819 */ /* 0x000fe2000001160d */
[----:B------:R-:W-:Y:S01]  /*6fd0*/  IMAD.SHL.U32 R26, R26, 0x100, RZ ;  /* 0x000001001a1a7824 */ /* 0x000fe200078e00ff */
[----:B------:R-:W-:Y:S01]  /*6fe0*/  LOP3.LUT R13, R13, 0xff0000ff, RZ, 0xc0, !PT ;  /* 0xff0000ff0d0d7812 */ /* 0x000fe200078ec0ff */
[----:B------:R-:W-:Y:S01]  /*6ff0*/  IMAD.SHL.U32 R24, R24, 0x100, RZ ;  /* 0x0000010018187824 */ /* 0x000fe200078e00ff */
[----:B------:R-:W-:-:S02]  /*7000*/  SHF.R.U32.HI R14, RZ, 0x8, R15 ;  /* 0x00000008ff0e7819 */ /* 0x000fc4000001160f */
[----:B------:R-:W-:Y:S02]  /*7010*/  SHF.R.U32.HI R42, RZ, 0x10, R27 ;  /* 0x00000010ff2a7819 */ /* 0x000fe4000001161b */
[----:B------:R-:W-:Y:S02]  /*7020*/  SHF.R.U32.HI R131, RZ, 0x10, R25 ;  /* 0x00000010ff837819 */ /* 0x000fe40000011619 */
[----:B------:R-:W-:Y:S02]  /*7030*/  LOP3.LUT R27, R27, 0xff0000ff, RZ, 0xc0, !PT ;  /* 0xff0000ff1b1b7812 */ /* 0x000fe400078ec0ff */
[----:B------:R-:W-:Y:S02]  /*7040*/  LOP3.LUT R25, R25, 0xff0000ff, RZ, 0xc0, !PT ;  /* 0xff0000ff19197812 */ /* 0x000fe400078ec0ff */
[----:B------:R-:W-:Y:S01]  /*7050*/  LOP3.LUT R13, R13, 0xff00, R12, 0xf8, !PT ;  /* 0x0000ff000d0d7812 */ /* 0x000fe200078ef80c */
[----:B------:R-:W-:Y:S01]  /*7060*/  IMAD.SHL.U32 R12, R14, 0x100, RZ ;  /* 0x000001000e0c7824 */ /* 0x000fe200078e00ff */
[----:B------:R-:W-:Y:S01]  /*7070*/  SHF.R.U32.HI R41, RZ, 0x10, R15 ;  /* 0x00000010ff297819 */ /* 0x000fe2000001160f */
[----:B------:R-:W-:Y:S01]  /*7080*/  IMAD.U32 R14, R130, 0x10000, RZ ;  /* 0x00010000820e7824 */ /* 0x000fe200078e00ff */
[----:B------:R-:W-:-:S02]  /*7090*/  LOP3.LUT R15, R15, 0xff0000ff, RZ, 0xc0, !PT ;  /* 0xff0000ff0f0f7812 */ /* 0x000fc400078ec0ff */
[----:B------:R-:W-:Y:S02]  /*70a0*/  LOP3.LUT R146, R27, 0xff00, R26, 0xf8, !PT ;  /* 0x0000ff001b927812 */ /* 0x000fe400078ef81a */
[----:B------:R-:W-:Y:S02]  /*70b0*/  LOP3.LUT R144, R25, 0xff00, R24, 0xf8, !PT ;  /* 0x0000ff0019907812 */ /* 0x000fe400078ef818 */
[----:B------:R-:W-:Y:S02]  /*70c0*/  F2FP.F16.E4M3.UNPACK_B R130, R141.H1 ;  /* 0x0000008dff82723e */ /* 0x000fe400030006ff */
[----:B--2---:R-:W-:Y:S02]  /*70d0*/  F2FP.F16.E4M3.UNPACK_B R26, R32.H1 ;  /* 0x00000020ff1a723e */ /* 0x004fe400030006ff */
[----:B-1----:R-:W-:Y:S01]  /*70e0*/  F2FP.F16.E4M3.UNPACK_B R24, R28.H1 ;  /* 0x0000001cff18723e */ /* 0x002fe200030006ff */
[----:B------:R-:W-:Y:S01]  /*70f0*/  HADD2.F32 R142, -RZ, R130.H0_H0 ;  /* 0x20000082ff8e7230 */ /* 0x000fe20000004100 */
[----:B------:R-:W-:Y:S01]  /*7100*/  LOP3.LUT R15, R15, 0xff00, R12, 0xf8, !PT ;  /* 0x0000ff000f0f7812 */ /* 0x000fe200078ef80c */
[----:B------:R-:W-:Y:S01]  /*7110*/  IMAD.U32 R12, R41, 0x10000, RZ ;  /* 0x00010000290c7824 */ /* 0x000fe200078e00ff */
[----:B------:R-:W-:Y:S01]  /*7120*/  F2FP.F16.E4M3.UNPACK_B R41, R139.H1 ;  /* 0x0000008bff29723e */ /* 0x000fe200030006ff */
[----:B------:R-:W-:Y:S01]  /*7130*/  HADD2.F32 R27, -RZ, R26.H0_H0 ;  /* 0x2000001aff1b7230 */ /* 0x000fe20000004100 */
[----:B------:R-:W-:Y:S01]  /*7140*/  LOP3.LUT R14, R13, 0xff0000, R14, 0xf8, !PT ;  /* 0x00ff00000d0e7812 */ /* 0x000fe200078ef80e */
[----:B------:R-:W-:Y:S01]  /*7150*/  HADD2.F32 R25, -RZ, R24.H0_H0 ;  /* 0x20000018ff197230 */ /* 0x000fe20000004100 */
[----:B------:R-:W-:Y:S01]  /*7160*/  F2FP.F16.E4M3.UNPACK_B R141, R141 ;  /* 0x0000008dff8d723e */ /* 0x000fe200020006ff */
[----:B------:R-:W-:-:S02]  /*7170*/  IMAD.U32 R13, R42, 0x10000, RZ ;  /* 0x000100002a0d7824 */ /* 0x000fc400078e00ff */
[-C--:B------:R-:W-:Y:S01]  /*7180*/  FMUL.FTZ R148, R27, R142.reuse ;  /* 0x0000008e1b947220 */ /* 0x080fe20000410000 */
[--C-:B------:R-:W-:Y:S02]  /*7190*/  HADD2.F32 R42, -RZ, R41.reuse.H0_H0 ;  /* 0x20000029ff2a7230 */ /* 0x100fe40000004100 */
[----:B------:R-:W-:Y:S01]  /*71a0*/  FMUL.FTZ R142, R25, R142 ;  /* 0x0000008e198e7220 */ /* 0x000fe20000410000 */
[----:B------:R-:W-:Y:S01]  /*71b0*/  HADD2.F32 R130, -RZ, R130.H1_H1 ;  /* 0x30000082ff827230 */ /* 0x000fe20000004100 */
[----:B------:R-:W-:Y:S02]  /*71c0*/  F2FP.F16.E4M3.UNPACK_B R32, R32 ;  /* 0x00000020ff20723e */ /* 0x000fe400020006ff */
[-C--:B------:R-:W-:Y:S01]  /*71d0*/  FFMA.FTZ R143, R27, R42.reuse, R142 ;  /* 0x0000002a1b8f7223 */ /* 0x080fe2000001008e */
[----:B------:R-:W-:Y:S01]  /*71e0*/  FFMA.FTZ R148, R25, R42, -R148 ;  /* 0x0000002a19947223 */ /* 0x000fe20000010894 */
[----:B------:R-:W-:Y:S01]  /*71f0*/  HADD2.F32 R27, -RZ, R26.H1_H1 ;  /* 0x3000001aff1b7230 */ /* 0x000fe20000004100 */
[----:B------:R-:W-:Y:S01]  /*7200*/  F2FP.F16.E4M3.UNPACK_B R28, R28 ;  /* 0x0000001cff1c723e */ /* 0x000fe200020006ff */
[----:B------:R-:W-:Y:S01]  /*7210*/  HADD2.F32 R25, -RZ, R24.H1_H1 ;  /* 0x30000018ff197230 */ /* 0x000fe20000004100 */
[----:B------:R-:W-:Y:S01]  /*7220*/  LOP3.LUT R12, R15, 0xff0000, R12, 0xf8, !PT ;  /* 0x00ff00000f0c7812 */ /* 0x000fe200078ef80c */
[----:B------:R-:W-:Y:S01]  /*7230*/  IMAD.U32 R15, R131, 0x10000, RZ ;  /* 0x00010000830f7824 */ /* 0x000fe200078e00ff */
[----:B------:R-:W-:Y:S01]  /*7240*/  F2FP.F16.E4M3.UNPACK_B R139, R139 ;  /* 0x0000008bff8b723e */ /* 0x000fe200020006ff */
[----:B------:R-:W-:-:S02]  /*7250*/  HADD2.F32 R42, -RZ, R41.H1_H1 ;  /* 0x30000029ff2a7230 */ /* 0x000fc40000004100 */
[-C--:B------:R-:W-:Y:S01]  /*7260*/  FMUL.FTZ R142, R27, R130.reuse ;  /* 0x000000821b8e7220 */ /* 0x080fe20000410000 */
[----:B------:R-:W-:Y:S02]  /*7270*/  HADD2.F32 R41, -RZ, R141.H0_H0 ;  /* 0x2000008dff297230 */ /* 0x000fe40000004100 */
[C---:B------:R-:W-:Y:S01]  /*7280*/  FMUL.FTZ R130, R25.reuse, R130 ;  /* 0x0000008219827220 */ /* 0x040fe20000410000 */
[----:B------:R-:W-:Y:S01]  /*7290*/  HADD2.F32 R26, -RZ, R32.H0_H0 ;  /* 0x20000020ff1a7230 */ /* 0x000fe20000004100 */
[----:B------:R-:W-:Y:S01]  /*72a0*/  LOP3.LUT R15, R144, 0xff0000, R15, 0xf8, !PT ;  /* 0x00ff0000900f7812 */ /* 0x000fe200078ef80f */
[----:B------:R-:W-:Y:S02]  /*72b0*/  HADD2.F32 R24, -RZ, R28.H0_H0 ;  /* 0x2000001cff187230 */ /* 0x000fe40000004100 */
[-C--:B------:R-:W-:Y:S01]  /*72c0*/  FFMA.FTZ R145, R25, R42.reuse, -R142 ;  /* 0x0000002a19917223 */ /* 0x080fe2000001088e */
[----:B------:R-:W-:Y:S01]  /*72d0*/  FFMA.FTZ R144, R27, R42, R130 ;  /* 0x0000002a1b907223 */ /* 0x000fe20000010082 */
        /* <DEDUP_REMOVED lines=8> */
[----:B------:R-:W-:-:S02]  /*7360*/  HADD2.F32 R139, -RZ, R139.H1_H1 ;  /* 0x3000008bff8b7230 */ /* 0x000fc40000004100 */
[-C--:B------:R-:W-:Y:S01]  /*7370*/  FMUL.FTZ R27, R32, R141.reuse ;  /* 0x0000008d201b7220 */ /* 0x080fe20000410000 */
[----:B------:R-:W-:Y:S01]  /*7380*/  F2FP.F16.E4M3.UNPACK_B R25, R140.H1 ;  /* 0x0000008cff19723e */ /* 0x000fe200030006ff */
[C---:B------:R-:W-:Y:S01]  /*7390*/  FMUL.FTZ R41, R28.reuse, R141 ;  /* 0x0000008d1c297220 */ /* 0x040fe20000410000 */
[----:B------:R-:W-:Y:S01]  /*73a0*/  F2FP.F16.E4M3.UNPACK_B R26, R34.H1 ;  /* 0x00000022ff1a723e */ /* 0x000fe200030006ff */
[-C--:B------:R-:W-:Y:S01]  /*73b0*/  FFMA.FTZ R141, R28, R139.reuse, -R27 ;  /* 0x0000008b1c8d7223 */ /* 0x080fe2000001081b */
[----:B------:R-:W-:Y:S01]  /*73c0*/  F2FP.F16.E4M3.UNPACK_B R28, R138.H1 ;  /* 0x0000008aff1c723e */ /* 0x000fe200030006ff */
[--C-:B------:R-:W-:Y:S01]  /*73d0*/  HADD2.F32 R42, -RZ, R25.reuse.H0_H0 ;  /* 0x20000019ff2a7230 */ /* 0x100fe20000004100 */
[----:B------:R-:W-:Y:S01]  /*73e0*/  F2FP.F16.E4M3.UNPACK_B R24, R30.H1 ;  /* 0x0000001eff18723e */ /* 0x000fe200030006ff */
[----:B------:R-:W-:Y:S02]  /*73f0*/  HADD2.F32 R27, -RZ, R26.H0_H0 ;  /* 0x2000001aff1b7230 */ /* 0x000fe40000004100 */
[----:B------:R-:W-:Y:S01]  /*7400*/  FFMA.FTZ R142, R32, R139, R41 ;  /* 0x0000008b208e7223 */ /* 0x000fe20000010029 */
[----:B------:R-:W-:Y:S01]  /*7410*/  HADD2.F32 R41, -RZ, R25.H1_H1 ;  /* 0x30000019ff297230 */ /* 0x000fe20000004100 */
[----:B------:R-:W-:Y:S01]  /*7420*/  LOP3.LUT R13, R146, 0xff0000, R13, 0xf8, !PT ;  /* 0x00ff0000920d7812 */ /* 0x000fe200078ef80d */
[----:B------:R-:W-:-:S02]  /*7430*/  HADD2.F32 R25, -RZ, R24.H0_H0 ;  /* 0x20000018ff197230 */ /* 0x000fc40000004100 */
[----:B------:R-:W-:Y:S01]  /*7440*/  FMUL.FTZ R146, R27, R42 ;  /* 0x0000002a1b927220 */ /* 0x000fe20000410000 */
[----:B------:R-:W-:Y:S01]  /*7450*/  HADD2.F32 R32, -RZ, R28.H0_H0 ;  /* 0x2000001cff207230 */ /* 0x000fe20000004100 */
[----:B------:R-:W-:Y:S01]  /*7460*/  F2FP.F16.E4M3.UNPACK_B R140, R140 ;  /* 0x0000008cff8c723e */ /* 0x000fe200020006ff */
[----:B------:R-:W-:Y:S02]  /*7470*/  HADD2.F32 R26, -RZ, R26.H1_H1 ;  /* 0x3000001aff1a7230 */ /* 0x000fe40000004100 */
[C---:B------:R-:W-:Y:S01]  /*7480*/  FMUL.FTZ R42, R25.reuse, R42 ;  /* 0x0000002a192a7220 */ /* 0x040fe20000410000 */
[----:B------:R-:W-:Y:S02]  /*7490*/  HADD2.F32 R24, -RZ, R24.H1_H1 ;  /* 0x30000018ff187230 */ /* 0x000fe40000004100 */
[----:B------:R-:W-:Y:S01]  /*74a0*/  FFMA.FTZ R146, R25, R32, -R146 ;  /* 0x0000002019927223 */ /* 0x000fe20000010892 */
[----:B------:R-:W-:Y:S02]  /*74b0*/  HADD2.F32 R25, -RZ, R28.H1_H1 ;  /* 0x3000001cff197230 */ /* 0x000fe40000004100 */
[-C--:B------:R-:W-:Y:S01]  /*74c0*/  FMUL.FTZ R139, R26, R41.reuse ;  /* 0x000000291a8b7220 */ /* 0x080fe20000410000 */
[----:B------:R-:W-:Y:S01]  /*74d0*/  F2FP.F16.E4M3.UNPACK_B R34, R34 ;  /* 0x00000022ff22723e */ /* 0x000fe200020006ff */
[C---:B------:R-:W-:Y:S01]  /*74e0*/  FMUL.FTZ R41, R24.reuse, R41 ;  /* 0x0000002918297220 */ /* 0x040fe20000410000 */
[----:B------:R-:W-:Y:S01]  /*74f0*/  F2FP.F16.E4M3.UNPACK_B R30, R30 ;  /* 0x0000001eff1e723e */ /* 0x000fe200020006ff */
[----:B------:R-:W-:Y:S01]  /*7500*/  FFMA.FTZ R149, R24, R25, -R139 ;  /* 0x0000001918957223 */ /* 0x000fe2000001088b */
[----:B------:R-:W-:-:S02]  /*7510*/  HADD2.F32 R28, -RZ, R140.H0_H0 ;  /* 0x2000008cff1c7230 */ /* 0x000fc40000004100 */
[----:B------:R-:W-:Y:S01]  /*7520*/  FFMA.FTZ R151, R26, R25, R41 ;  /* 0x000000191a977223 */ /* 0x000fe20000010029 */
[----:B------:R-:W-:Y:S01]  /*7530*/  F2FP.F16.E4M3.UNPACK_B R138, R138 ;  /* 0x0000008aff8a723e */ /* 0x000fe200020006ff */
[----:B------:R-:W-:Y:S02]  /*7540*/  HADD2.F32 R25, -RZ, R34.H0_H0 ;  /* 0x20000022ff197230 */ /* 0x000fe40000004100 */
[----:B------:R-:W-:Y:S01]  /*7550*/  FFMA.FTZ R32, R27, R32, R42 ;  /* 0x000000201b207223 */ /* 0x000fe2000001002a */
[----:B------:R-:W-:Y:S01]  /*7560*/  HADD2.F32 R24, -RZ, R30.H0_H0 ;  /* 0x2000001eff187230 */ /* 0x000fe20000004100 */
[----:B------:R-:W-:Y:S01]  /*7570*/  F2FP.SATFINITE.E4M3.F32.PACK_AB_MERGE_C R143, R144, R143, RZ ;  /* 0x0000008f908f723e */ /* 0x000fe200048070ff */
[----:B------:R-:W-:Y:S02]  /*7580*/  HADD2.F32 R26, -RZ, R138.H0_H0 ;  /* 0x2000008aff1a7230 */ /* 0x000fe40000004100 */
[----:B------:R-:W-:Y:S01]  /*7590*/  FMUL.FTZ R139, R25, R28 ;  /* 0x0000001c198b7220 */ /* 0x000fe20000410000 */
[----:B------:R-:W-:-:S02]  /*75a0*/  HADD2.F32 R41, -RZ, R140.H1_H1 ;  /* 0x3000008cff297230 */ /* 0x000fc40000004100 */
[C---:B------:R-:W-:Y:S01]  /*75b0*/  FMUL.FTZ R28, R24.reuse, R28 ;  /* 0x0000001c181c7220 */ /* 0x040fe20000410000 */
[----:B------:R-:W-:Y:S02]  /*75c0*/  HADD2.F32 R34, -RZ, R34.H1_H1 ;  /* 0x30000022ff227230 */ /* 0x000fe40000004100 */
[-C--:B------:R-:W-:Y:S01]  /*75d0*/  FFMA.FTZ R139, R24, R26.reuse, -R139 ;  /* 0x0000001a188b7223 */ /* 0x080fe2000001088b */
[----:B------:R-:W-:Y:S02]  /*75e0*/  HADD2.F32 R30, -RZ, R30.H1_H1 ;  /* 0x3000001eff1e7230 */ /* 0x000fe40000004100 */
[----:B------:R-:W-:Y:S01]  /*75f0*/  FFMA.FTZ R42, R25, R26, R28 ;  /* 0x0000001a192a7223 */ /* 0x000fe2000001001c */
[----:B------:R-:W-:Y:S01]  /*7600*/  F2FP.SATFINITE.E4M3.F32.PACK_AB_MERGE_C R28, R145, R148, RZ ;  /* 0x00000094911c723e */ /* 0x000fe200048070ff */
[----:B------:R-:W-:Y:S02]  /*7610*/  HADD2.F32 R27, -RZ, R138.H1_H1 ;  /* 0x3000008aff1b7230 */ /* 0x000fe40000004100 */
[-C--:B------:R-:W-:Y:S01]  /*7620*/  FMUL.FTZ R147, R34, R41.reuse ;  /* 0x0000002922937220 */ /* 0x080fe20000410000 */
[----:B------:R-:W-:Y:S01]  /*7630*/  FMUL.FTZ R41, R30, R41 ;  /* 0x000000291e297220 */ /* 0x000fe20000410000 */
[----:B------:R-:W-:-:S02]  /*7640*/  F2FP.SATFINITE.E4M3.F32.PACK_AB_MERGE_C R28, R141, R130, R28 ;  /* 0x000000828d1c723e */ /* 0x000fc4000480701c */
[----:B------:R-:W-:Y:S01]  /*7650*/  F2FP.F16.E4M3.UNPACK_B R26, R33 ;  /* 0x00000021ff1a723e */ /* 0x000fe200020006ff */
[----:B------:R-:W-:Y:S01]  /*7660*/  FFMA.FTZ R30, R30, R27, -R147 ;  /* 0x0000001b1e1e7223 */ /* 0x000fe20000010893 */
[----:B------:R-:W-:Y:S01]  /*7670*/  F2FP.F16.E4M3.UNPACK_B R130, R15 ;  /* 0x0000000fff82723e */ /* 0x000fe200020006ff */
[----:B------:R-:W-:Y:S01]  /*7680*/  FFMA.FTZ R147, R34, R27, R41 ;  /* 0x0000001b22937223 */ /* 0x000fe20000010029 */
[----:B------:R-:W-:Y:S01]  /*7690*/  F2FP.SATFINITE.E4M3.F32.PACK_AB_MERGE_C R34, R151, R32, RZ ;  /* 0x000000209722723e */ /* 0x000fe200048070ff */
[----:B------:R-:W-:Y:S01]  /*76a0*/  HADD2.F32 R27, -RZ, R26.H0_H0 ;  /* 0x2000001aff1b7230 */ /* 0x000fe20000004100 */
[----:B------:R-:W-:Y:S01]  /*76b0*/  F2FP.F16.E4M3.UNPACK_B R24, R29 ;  /* 0x0000001dff18723e */ /* 0x000fe200020006ff */
[----:B------:R-:W-:Y:S01]  /*76c0*/  HADD2.F32 R138, -RZ, R130.H0_H0 ;  /* 0x20000082ff8a7230 */ /* 0x000fe20000004100 */
[----:B------:R-:W-:Y:S01]  /*76d0*/  F2FP.F16.E4M3.UNPACK_B R41, R14 ;  /* 0x0000000eff29723e */ /* 0x000fe200020006ff */
[----:B------:R-:W-:Y:S01]  /*76e0*/  HADD2.F32 R26, -RZ, R26.H1_H1 ;  /* 0x3000001aff1a7230 */ /* 0x000fe20000004100 */
[----:B------:R-:W-:Y:S01]  /*76f0*/  F2FP.SATFINITE.E4M3.F32.PACK_AB_MERGE_C R34, R147, R42, R34 ;  /* 0x0000002a9322723e */ /* 0x000fe20004807022 */
[----:B------:R-:W-:Y:S01]  /*7700*/  HADD2.F32 R25, -RZ, R24.H0_H0 ;  /* 0x20000018ff197230 */ /* 0x000fe20000004100 */
[----:B------:R-:W-:Y:S01]  /*7710*/  F2FP.SATFINITE.E4M3.F32.PACK_AB_MERGE_C R32, R142, R131, R143 ;  /* 0x000000838e20723e */ /* 0x000fe2000480708f */
[----:B------:R-:W-:-:S02]  /*7720*/  HADD2.F32 R42, -RZ, R41.H0_H0 ;  /* 0x20000029ff2a7230 */ /* 0x000fc40000004100 */
[----:B------:R-:W-:Y:S01]  /*7730*/  FMUL.FTZ R140, R27, R138 ;  /* 0x0000008a1b8c7220 */ /* 0x000fe20000410000 */
[----:B------:R-:W-:Y:S01]  /*7740*/  HADD2.F32 R131, -RZ, R130.H1_H1 ;  /* 0x30000082ff837230 */ /* 0x000fe20000004100 */
[----:B------:R-:W-:Y:S01]  /*7750*/  F2FP.SATFINITE.E4M3.F32.PACK_AB_MERGE_C R146, R149, R146, RZ ;  /* 0x000000929592723e */ /* 0x000fe200048070ff */
[C---:B------:R-:W-:Y:S01]  /*7760*/  FMUL.FTZ R138, R25.reuse, R138 ;  /* 0x0000008a198a7220 */ /* 0x040fe20000410000 */
[-C--:B------:R-:W-:Y:S01]  /*7770*/  FFMA.FTZ R140, R25, R42.reuse, -R140 ;  /* 0x0000002a198c7223 */ /* 0x080fe2000001088c */
[----:B------:R-:W-:Y:S02]  /*7780*/  HADD2.F32 R24, -RZ, R24.H1_H1 ;  /* 0x30000018ff187230 */ /* 0x000fe40000004100 */
[----:B------:R-:W-:Y:S01]  /*7790*/  FMUL.FTZ R25, R26, R131 ;  /* 0x000000831a197220 */ /* 0x000fe20000410000 */
[----:B------:R-:W-:Y:S01]  /*77a0*/  HADD2.F32 R41, -RZ, R41.H1_H1 ;  /* 0x30000029ff297230 */ /* 0x000fe20000004100 */
[----:B------:R-:W-:Y:S01]  /*77b0*/  F2FP.SATFINITE.E4M3.F32.PACK_AB_MERGE_C R30, R30, R139, R146 ;  /* 0x0000008b1e1e723e */ /* 0x000fe20004807092 */
[----:B------:R-:W-:Y:S01]  /*77c0*/  FFMA.FTZ R138, R27, R42, R138 ;  /* 0x0000002a1b8a7223 */ /* 0x000fe2000001008a */
[----:B------:R-:W-:Y:S01]  /*77d0*/  F2FP.F16.E4M3.UNPACK_B R29, R29.H1 ;  /* 0x0000001dff1d723e */ /* 0x000fe200030006ff */
[C---:B------:R-:W-:Y:S01]  /*77e0*/  FMUL.FTZ R131, R24.reuse, R131 ;  /* 0x0000008318837220 */ /* 0x040fe20000410000 */
[----:B------:R-:W-:Y:S01]  /*77f0*/  FFMA.FTZ R139, R24, R41, -R25 ;  /* 0x00000029188b7223 */ /* 0x000fe20000010819 */
[----:B------:R-:W-:-:S02]  /*7800*/  F2FP.F16.E4M3.UNPACK_B R33, R33.H1 ;  /* 0x00000021ff21723e */ /* 0x000fc400030006ff */
[----:B------:R-:W-:Y:S01]  /*7810*/  F2FP.F16.E4M3.UNPACK_B R25, R15.H1 ;  /* 0x0000000fff19723e */ /* 0x000fe200030006ff */
[----:B------:R-:W-:Y:S01]  /*7820*/  FFMA.FTZ R141, R26, R41, R131 ;  /* 0x000000291a8d7223 */ /* 0x000fe20000010083 */
[----:B------:R-:W-:Y:S01]  /*7830*/  HADD2.F32 R15, -RZ, R29.H0_H0 ;  /* 0x2000001dff0f7230 */ /* 0x000fe20000004100 */
[----:B------:R-:W-:Y:S01]  /*7840*/  F2FP.F16.E4M3.UNPACK_B R14, R14.H1 ;  /* 0x0000000eff0e723e */ /* 0x000fe200030006ff */
[----:B------:R-:W-:Y:S01]  /*7850*/  HADD2.F32 R24, -RZ, R33.H0_H0 ;  /* 0x20000021ff187230 */ /* 0x000fe20000004100 */
[----:B------:R-:W-:Y:S01]  /*7860*/  F2FP.F16.E4M3.UNPACK_B R41, R13 ;  /* 0x0000000dff29723e */ /* 0x000fe200020006ff */
[----:B------:R-:W-:Y:S02]  /*7870*/  HADD2.F32 R26, -RZ, R25.H0_H0 ;  /* 0x20000019ff1a7230 */ /* 0x000fe40000004100 */
[----:B------:R-:W-:Y:S02]  /*7880*/  HADD2.F32 R33, -RZ, R33.H1_H1 ;  /* 0x30000021ff217230 */ /* 0x000fe40000004100 */
[----:B------:R-:W-:-:S02]  /*7890*/  HADD2.F32 R42, -RZ, R25.H1_H1 ;  /* 0x30000019ff2a7230 */ /* 0x000fc40000004100 */
[CC--:B------:R-:W-:Y:S01]  /*78a0*/  FMUL.FTZ R130, R24.reuse, R26.reuse ;  /* 0x0000001a18827220 */ /* 0x0c0fe20000410000 */
[----:B------:R-:W-:Y:S02]  /*78b0*/  HADD2.F32 R29, -RZ, R29.H1_H1 ;  /* 0x3000001dff1d7230 */ /* 0x000fe40000004100 */
[----:B------:R-:W-:Y:S01]  /*78c0*/  FMUL.FTZ R27, R15, R26 ;  /* 0x0000001a0f1b7220 */ /* 0x000fe20000410000 */
[--C-:B------:R-:W-:Y:S02]  /*78d0*/  HADD2.F32 R25, -RZ, R14.reuse.H0_H0 ;  /* 0x2000000eff197230 */ /* 0x100fe40000004100 */
[----:B------:R-:W-:Y:S02]  /*78e0*/  HADD2.F32 R26, -RZ, R14.H1_H1 ;  /* 0x3000000eff1a7230 */ /* 0x000fe40000004100 */
        /* <DEDUP_REMOVED lines=10> */
[----:B------:R-:W-:Y:S01]  /*7990*/  HADD2.F32 R26, -RZ, R25.H0_H0 ;  /* 0x20000019ff1a7230 */ /* 0x000fe20000004100 */
[----:B------:R-:W-:Y:S01]  /*79a0*/  F2FP.F16.E4M3.UNPACK_B R42, R13.H1 ;  /* 0x0000000dff2a723e */ /* 0x000fe200030006ff */
[--C-:B------:R-:W-:Y:S01]  /*79b0*/  HADD2.F32 R15, -RZ, R14.reuse.H0_H0 ;  /* 0x2000000eff0f7230 */ /* 0x100fe20000004100 */
        /* <DEDUP_REMOVED lines=14> */
[----:B------:R-:W-:Y:S01]  /*7aa0*/  FFMA.FTZ R147, R26, R29, R147 ;  /* 0x0000001d1a937223 */ /* 0x000fe20000010093 */
[----:B------:R-:W-:Y:S02]  /*7ab0*/  HADD2.F32 R42, -RZ, R42.H1_H1 ;  /* 0x3000002aff2a7230 */ /* 0x000fe40000004100 */
[----:B------:R-:W-:Y:S01]  /*7ac0*/  FFMA.FTZ R131, R12, R33, R131 ;  /* 0x000000210c837223 */ /* 0x000fe20000010083 */
[----:B------:R-:W-:Y:S02]  /*7ad0*/  HADD2.F32 R31, -RZ, R31.H1_H1 ;  /* 0x3000001fff1f7230 */ /* 0x000fe40000004100 */
[----:B------:R-:W-:Y:S01]  /*7ae0*/  FFMA.FTZ R146, R15, R29, -R146 ;  /* 0x0000001d0f927223 */ /* 0x000fe20000010892 */
        /* <DEDUP_REMOVED lines=21> */
.L_x_1215:
[----:B------:R-:W-:Y:S05]  /*7c40*/  BSYNC B2 ;  /* 0x0000000000027941 */ /* 0x000fea0003800000 */
.L_x_1214:
        /* <DEDUP_REMOVED lines=11> */
.L_x_1213:
[----:B------:R-:W-:Y:S05]  /*7d00*/  BSYNC B1 ;  /* 0x0000000000017941 */ /* 0x000fea0003800000 */
.L_x_1212:
[----:B------:R-:W-:Y:S01]  /*7d10*/  ISETP.GE.OR P3, PT, R235, R120, P0 ;  /* 0x00000078eb00720c */ /* 0x000fe20000766670 */
[-C--:B--23--:R-:W-:Y:S02]  /*7d20*/  IMAD R12, R109, R126.reuse, RZ ;  /* 0x0000007e6d0c7224 */ /* 0x08cfe400078e02ff */
[----:B------:R-:W-:-:S04]  /*7d30*/  IMAD.WIDE.U32 R124, R235, R126, R124 ;  /* 0x0000007eeb7c7225 */ /* 0x000fc800078e007c */
[----:B------:R-:W-:-:S06]  /*7d40*/  IMAD R33, R235, R127, R12 ;  /* 0x0000007feb217224 */ /* 0x000fcc00078e020c */
[----:B------:R-:W-:Y:S05]  /*7d50*/  @P3 BRA `(.L_x_1198) ;  /* 0x0000001400083947 */ /* 0x000fea0003800000 */
[----:B-1----:R-:W1:Y:S01]  /*7d60*/  LDC.64 R30, c[0x0][0x2d8] ;  /* 0x0000b600ff1e7b82 */ /* 0x002e620000000a00 */
[----:B------:R-:W-:Y:S01]  /*7d70*/  IMAD.IADD R33, R125, 0x1, R33 ;  /* 0x000000017d217824 */ /* 0x000fe200078e0221 */
[----:B------:R-:W-:Y:S01]  /*7d80*/  IADD3 R29, P3, P4, R66, R124, R87 ;  /* 0x0000007c421d7210 */ /* 0x000fe20007c7e057 */
[----:B------:R-:W-:Y:S01]  /*7d90*/  BSSY B1, `(.L_x_1216) ;  /* 0x00000e5000017945 */ /* 0x000fe20003800000 */
[----:B------:R-:W-:Y:S02]  /*7da0*/  ISETP.NE.AND P6, PT, R116, RZ, PT ;  /* 0x000000ff7400720c */ /* 0x000fe40003fc5270 */
[----:B------:R-:W-:Y:S02]  /*7db0*/  IADD3.X R12, R84, R33, R85, P3, P4 ;  /* 0x00000021540c7210 */ /* 0x000fe40001fe8455 */
[----:B------:R-:W-:Y:S02]  /*7dc0*/  SEL R137, R102, R137, !P6 ;  /* 0x0000008966897207 */ /* 0x000fe40007000000 */
[----:B-1----:R-:W-:-:S05]  /*7dd0*/  IADD3 R28, P3, R29, R30, RZ ;  /* 0x0000001e1d1c7210 */ /* 0x002fca0007f7e0ff */
[----:B------:R-:W-:Y:S01]  /*7de0*/  IMAD.X R29, R12, 0x1, R31, P3 ;  /* 0x000000010c1d7824 */ /* 0x000fe200018e061f */
[----:B------:R-:W-:-:S04]  /*7df0*/  SHF.R.S32.HI R12, RZ, 0x1f, R137 ;  /* 0x0000001fff0c7819 */ /* 0x000fc80000011489 */
[----:B------:R-:W-:-:S04]  /*7e00*/  LEA.HI R137, R12, R137, RZ, 0x5 ;  /* 0x000000890c897211 */ /* 0x000fc800078f28ff */
        /* <DEDUP_REMOVED lines=18> */
[----:B------:R-:W-:-:S02]  /*7f30*/  SHF.R.U32.HI R34, RZ, 0x8, R9 ;  /* 0x00000008ff227819 */ /* 0x000fc40000011609 */
[----:B------:R-:W-:Y:S02]  /*7f40*/  LOP3.LUT R6, R7, 0xff0000ff, RZ, 0xc0, !PT ;  /* 0xff0000ff07067812 */ /* 0x000fe400078ec0ff */
[----:B------:R-:W-:Y:S01]  /*7f50*/  SHF.R.U32.HI R36, RZ, 0x10, R7 ;  /* 0x00000010ff247819 */ /* 0x000fe20000011607 */
[----:B------:R-:W-:Y:S01]  /*7f60*/  IMAD.SHL.U32 R7, R37, 0x100, RZ ;  /* 0x0000010025077824 */ /* 0x000fe200078e00ff */
[----:B------:R-:W-:Y:S01]  /*7f70*/  LOP3.LUT R4, R4, 0xff00, R5, 0xf8, !PT ;  /* 0x0000ff0004047812 */ /* 0x000fe200078ef805 */
[----:B------:R-:W-:Y:S01]  /*7f80*/  IMAD.U32 R5, R38, 0x10000, RZ ;  /* 0x0001000026057824 */ /* 0x000fe200078e00ff */
[----:B------:R-:W-:Y:S02]  /*7f90*/  LOP3.LUT R10, R11, 0xff0000ff, RZ, 0xc0, !PT ;  /* 0xff0000ff0b0a7812 */ /* 0x000fe400078ec0ff */
[----:B------:R-:W-:Y:S01]  /*7fa0*/  SHF.R.U32.HI R42, RZ, 0x10, R11 ;  /* 0x00000010ff2a7819 */ /* 0x000fe2000001160b */
[----:B------:R-:W-:Y:S01]  /*7fb0*/  IMAD.SHL.U32 R11, R32, 0x100, RZ ;  /* 0x00000100200b7824 */ /* 0x000fe200078e00ff */
[----:B------:R-:W-:-:S02]  /*7fc0*/  LOP3.LUT R8, R9, 0xff0000ff, RZ, 0xc0, !PT ;  /* 0xff0000ff09087812 */ /* 0x000fc400078ec0ff */
[----:B------:R-:W-:Y:S01]  /*7fd0*/  SHF.R.U32.HI R40, RZ, 0x10, R9 ;  /* 0x00000010ff287819 */ /* 0x000fe20000011609 */
[----:B------:R-:W-:Y:S01]  /*7fe0*/  IMAD.SHL.U32 R9, R34, 0x100, RZ ;  /* 0x0000010022097824 */ /* 0x000fe200078e00ff */
[----:B------:R-:W-:Y:S01]  /*7ff0*/  LOP3.LUT R7, R6, 0xff00, R7, 0xf8, !PT ;  /* 0x0000ff0006077812 */ /* 0x000fe200078ef807 */
[----:B------:R-:W-:Y:S01]  /*8000*/  IMAD.U32 R42, R42, 0x10000, RZ ;  /* 0x000100002a2a7824 */ /* 0x000fe200078e00ff */
[----:B------:R-:W-:Y:S01]  /*8010*/  LOP3.LUT R6, R4, 0xff0000, R5, 0xf8, !PT ;  /* 0x00ff000004067812 */ /* 0x000fe200078ef805 */
[----:B------:R-:W-:Y:S01]  /*8020*/  IMAD.U32 R4, R36, 0x10000, RZ ;  /* 0x0001000024047824 */ /* 0x000fe200078e00ff */
[----:B------:R-:W-:Y:S01]  /*8030*/  LOP3.LUT R39, R10, 0xff00, R11, 0xf8, !PT ;  /* 0x0000ff000a277812 */ /* 0x000fe200078ef80b */
[----:B------:R-:W-:Y:S01]  /*8040*/  IMAD.U32 R40, R40, 0x10000, RZ ;  /* 0x0001000028287824 */ /* 0x000fe200078e00ff */
[----:B------:R-:W-:Y:S02]  /*8050*/  LOP3.LUT R37, R8, 0xff00, R9, 0xf8, !PT ;  /* 0x0000ff0008257812 */ /* 0x000fe400078ef809 */
[----:B------:R-:W-:-:S02]  /*8060*/  F2FP.F16.E4M3.UNPACK_B R36, R128.H1 ;  /* 0x00000080ff24723e */ /* 0x000fc400030006ff */
[----:B--2---:R-:W-:Y:S02]  /*8070*/  F2FP.F16.E4M3.UNPACK_B R10, R24.H1 ;  /* 0x00000018ff0a723e */ /* 0x004fe400030006ff */
[----:B-1----:R-:W-:Y:S01]  /*8080*/  F2FP.F16.E4M3.UNPACK_B R8, R12.H1 ;  /* 0x0000000cff08723e */ /* 0x002fe200030006ff */
[----:B------:R-:W-:Y:S01]  /*8090*/  HADD2.F32 R38, -RZ, R36.H0_H0 ;  /* 0x20000024ff267230 */ /* 0x000fe20000004100 */
[----:B------:R-:W-:Y:S01]  /*80a0*/  F2FP.F16.E4M3.UNPACK_B R32, R136.H1 ;  /* 0x00000088ff20723e */ /* 0x000fe200030006ff */
[----:B------:R-:W-:Y:S01]  /*80b0*/  HADD2.F32 R11, -RZ, R10.H0_H0 ;  /* 0x2000000aff0b7230 */ /* 0x000fe20000004100 */
[----:B------:R-:W-:Y:S01]  /*80c0*/  LOP3.LUT R4, R7, 0xff0000, R4, 0xf8, !PT ;  /* 0x00ff000007047812 */ /* 0x000fe200078ef804 */
[----:B------:R-:W-:Y:S01]  /*80d0*/  HADD2.F32 R9, -RZ, R8.H0_H0 ;  /* 0x20000008ff097230 */ /* 0x000fe20000004100 */
[----:B------:R-:W-:Y:S01]  /*80e0*/  LOP3.LUT R7, R37, 0xff0000, R40, 0xf8, !PT ;  /* 0x00ff000025077812 */ /* 0x000fe200078ef828 */
[----:B------:R-:W-:Y:S02]  /*80f0*/  HADD2.F32 R34, -RZ, R32.H0_H0 ;  /* 0x20000020ff227230 */ /* 0x000fe40000004100 */
[----:B------:R-:W-:Y:S01]  /*8100*/  FMUL.FTZ R126, R11, R38 ;  /* 0x000000260b7e7220 */ /* 0x000fe20000410000 */
[----:B------:R-:W-:-:S02]  /*8110*/  HADD2.F32 R36, -RZ, R36.H1_H1 ;  /* 0x30000024ff247230 */ /* 0x000fc40000004100 */
[C---:B------:R-:W-:Y:S01]  /*8120*/  FMUL.FTZ R38, R9.reuse, R38 ;  /* 0x0000002609267220 */ /* 0x040fe20000410000 */
[----:B------:R-:W-:Y:S01]  /*8130*/  F2FP.F16.E4M3.UNPACK_B R128, R128 ;  /* 0x00000080ff80723e */ /* 0x000fe200020006ff */
[----:B------:R-:W-:Y:S01]  /*8140*/  FFMA.FTZ R126, R9, R34, -R126 ;  /* 0x00000022097e7223 */ /* 0x000fe2000001087e */
[----:B------:R-:W-:Y:S01]  /*8150*/  F2FP.F16.E4M3.UNPACK_B R24, R24 ;  /* 0x00000018ff18723e */ /* 0x000fe200020006ff */
[----:B------:R-:W-:Y:S01]  /*8160*/  FFMA.FTZ R40, R11, R34, R38 ;  /* 0x000000220b287223 */ /* 0x000fe20000010026 */
[----:B------:R-:W-:Y:S01]  /*8170*/  HADD2.F32 R11, -RZ, R10.H1_H1 ;  /* 0x3000000aff0b7230 */ /* 0x000fe20000004100 */
[----:B------:R-:W-:Y:S01]  /*8180*/  F2FP.F16.E4M3.UNPACK_B R12, R12 ;  /* 0x0000000cff0c723e */ /* 0x000fe200020006ff */
[----:B------:R-:W-:Y:S01]  /*8190*/  HADD2.F32 R9, -RZ, R8.H1_H1 ;  /* 0x30000008ff097230 */ /* 0x000fe20000004100 */
[----:B------:R-:W-:Y:S01]  /*81a0*/  F2FP.F16.E4M3.UNPACK_B R136, R136 ;  /* 0x00000088ff88723e */ /* 0x000fe200020006ff */
[----:B------:R-:W-:Y:S02]  /*81b0*/  HADD2.F32 R32, -RZ, R32.H1_H1 ;  /* 0x30000020ff207230 */ /* 0x000fe40000004100 */
[----:B------:R-:W-:Y:S01]  /*81c0*/  FMUL.FTZ R34, R11, R36 ;  /* 0x000000240b227220 */ /* 0x000fe20000410000 */
[----:B------:R-:W-:-:S02]  /*81d0*/  HADD2.F32 R37, -RZ, R128.H0_H0 ;  /* 0x20000080ff257230 */ /* 0x000fc40000004100 */
[----:B------:R-:W-:Y:S01]  /*81e0*/  FMUL.FTZ R36, R9, R36 ;  /* 0x0000002409247220 */ /* 0x000fe20000410000 */
[----:B------:R-:W-:Y:S01]  /*81f0*/  HADD2.F32 R10, -RZ, R24.H0_H0 ;  /* 0x20000018ff0a7230 */ /* 0x000fe20000004100 */
[----:B------:R-:W-:Y:S01]  /*8200*/  LOP3.LUT R5, R39, 0xff0000, R42, 0xf8, !PT ;  /* 0x00ff000027057812 */ /* 0x000fe200078ef82a */
[----:B------:R-:W-:Y:S02]  /*8210*/  HADD2.F32 R8, -RZ, R12.H0_H0 ;  /* 0x2000000cff087230 */ /* 0x000fe40000004100 */
[-C--:B------:R-:W-:Y:S01]  /*8220*/  FFMA.FTZ R43, R9, R32.reuse, -R34 ;  /* 0x00000020092b7223 */ /* 0x080fe20000010822 */
[----:B------:R-:W-:Y:S02]  /*8230*/  HADD2.F32 R9, -RZ, R136.H0_H0 ;  /* 0x20000088ff097230 */ /* 0x000fe40000004100 */
[-C--:B------:R-:W-:Y:S01]  /*8240*/  FMUL.FTZ R39, R10, R37.reuse ;  /* 0x000000250a277220 */ /* 0x080fe20000410000 */
[----:B------:R-:W-:Y:S01]  /*8250*/  FFMA.FTZ R127, R11, R32, R36 ;  /* 0x000000200b7f7223 */ /* 0x000fe20000010024 */
[----:B------:R-:W-:Y:S01]  /*8260*/  FMUL.FTZ R37, R8, R37 ;  /* 0x0000002508257220 */ /* 0x000fe20000410000 */
[----:B------:R-:W-:-:S02]  /*8270*/  HADD2.F32 R11, -RZ, R128.H1_H1 ;  /* 0x30000080ff0b7230 */ /* 0x000fc40000004100 */
[-C--:B------:R-:W-:Y:S01]  /*8280*/  FFMA.FTZ R39, R8, R9.reuse, -R39 ;  /* 0x0000000908277223 */ /* 0x080fe20000010827 */
[----:B------:R-:W-:Y:S02]  /*8290*/  HADD2.F32 R24, -RZ, R24.H1_H1 ;  /* 0x30000018ff187230 */ /* 0x000fe40000004100 */
        /* <DEDUP_REMOVED lines=16> */
[----:B------:R-:W-:Y:S02]  /*83a0*/  HADD2.F32 R37, -RZ, R32.H1_H1 ;  /* 0x30000020ff257230 */ /* 0x000fe40000004100 */
[-C--:B------:R-:W-:Y:S01]  /*83b0*/  FMUL.FTZ R32, R11, R34.reuse ;  /* 0x000000220b207220 */ /* 0x080fe20000410000 */
[----:B------:R-:W-:Y:S02]  /*83c0*/  HADD2.F32 R24, -RZ, R12.H0_H0 ;  /* 0x2000000cff187230 */ /* 0x000fe40000004100 */
[----:B------:R-:W-:Y:S01]  /*83d0*/  FMUL.FTZ R42, R9, R34 ;  /* 0x00000022092a7220 */ /* 0x000fe20000410000 */
[----:B------:R-:W-:Y:S01]  /*83e0*/  HADD2.F32 R10, -RZ, R10.H1_H1 ;  /* 0x3000000aff0a7230 */ /* 0x000fe20000004100 */
[----:B------:R-:W-:Y:S01]  /*83f0*/  F2FP.F16.E4M3.UNPACK_B R14, R14 ;  /* 0x0000000eff0e723e */ /* 0x000fe200020006ff */
[----:B------:R-:W-:-:S02]  /*8400*/  HADD2.F32 R8, -RZ, R8.H1_H1 ;  /* 0x30000008ff087230 */ /* 0x000fc40000004100 */
[----:B------:R-:W-:Y:S01]  /*8410*/  FFMA.FTZ R34, R9, R24, -R32 ;  /* 0x0000001809227223 */ /* 0x000fe20000010820 */
[----:B------:R-:W-:Y:S02]  /*8420*/  HADD2.F32 R9, -RZ, R12.H1_H1 ;  /* 0x3000000cff097230 */ /* 0x000fe40000004100 */
[-C--:B------:R-:W-:Y:S01]  /*8430*/  FMUL.FTZ R131, R10, R37.reuse ;  /* 0x000000250a837220 */ /* 0x080fe20000410000 */
[----:B------:R-:W-:Y:S02]  /*8440*/  HADD2.F32 R12, -RZ, R132.H0_H0 ;  /* 0x20000084ff0c7230 */ /* 0x000fe40000004100 */
[C---:B------:R-:W-:Y:S01]  /*8450*/  FMUL.FTZ R37, R8.reuse, R37 ;  /* 0x0000002508257220 */ /* 0x040fe20000410000 */
[----:B------:R-:W-:Y:S01]  /*8460*/  F2FP.F16.E4M3.UNPACK_B R134, R134 ;  /* 0x00000086ff86723e */ /* 0x000fe200020006ff */
[-C--:B------:R-:W-:Y:S01]  /*8470*/  FFMA.FTZ R139, R8, R9.reuse, -R131 ;  /* 0x00000009088b7223 */ /* 0x080fe20000010883 */
[----:B------:R-:W-:Y:S02]  /*8480*/  HADD2.F32 R8, -RZ, R14.H0_H0 ;  /* 0x2000000eff087230 */ /* 0x000fe40000004100 */
[----:B------:R-:W-:Y:S01]  /*8490*/  FFMA.FTZ R141, R10, R9, R37 ;  /* 0x000000090a8d7223 */ /* 0x000fe20000010025 */
[----:B------:R-:W-:-:S02]  /*84a0*/  HADD2.F32 R9, -RZ, R26.H0_H0 ;  /* 0x2000001aff097230 */ /* 0x000fc40000004100 */
[----:B------:R-:W-:Y:S01]  /*84b0*/  FFMA.FTZ R42, R11, R24, R42 ;  /* 0x000000180b2a7223 */ /* 0x000fe2000001002a */
[----:B------:R-:W-:Y:S01]  /*84c0*/  HADD2.F32 R37, -RZ, R132.H1_H1 ;  /* 0x30000084ff257230 */ /* 0x000fe20000004100 */
[----:B------:R-:W-:Y:S01]  /*84d0*/  F2FP.F16.E4M3.UNPACK_B R24, R7 ;  /* 0x00000007ff18723e */ /* 0x000fe200020006ff */
[----:B------:R-:W-:Y:S02]  /*84e0*/  HADD2.F32 R26, -RZ, R26.H1_H1 ;  /* 0x3000001aff1a7230 */ /* 0x000fe40000004100 */
[-C--:B------:R-:W-:Y:S01]  /*84f0*/  FMUL.FTZ R131, R9, R12.reuse ;  /* 0x0000000c09837220 */ /* 0x080fe20000410000 */
[----:B------:R-:W-:Y:S02]  /*8500*/  HADD2.F32 R10, -RZ, R134.H0_H0 ;  /* 0x20000086ff0a7230 */ /* 0x000fe40000004100 */
[----:B------:R-:W-:Y:S01]  /*8510*/  FMUL.FTZ R12, R8, R12 ;  /* 0x0000000c080c7220 */ /* 0x000fe20000410000 */
[----:B------:R-:W-:Y:S02]  /*8520*/  HADD2.F32 R14, -RZ, R14.H1_H1 ;  /* 0x3000000eff0e7230 */ /* 0x000fe40000004100 */
[----:B------:R-:W-:Y:S01]  /*8530*/  FMUL.FTZ R137, R26, R37 ;  /* 0x000000251a897220 */ /* 0x000fe20000410000 */
[----:B------:R-:W-:-:S02]  /*8540*/  HADD2.F32 R11, -RZ, R134.H1_H1 ;  /* 0x30000086ff0b7230 */ /* 0x000fc40000004100 */
[-C--:B------:R-:W-:Y:S01]  /*8550*/  FFMA.FTZ R131, R8, R10.reuse, -R131 ;  /* 0x0000000a08837223 */ /* 0x080fe20000010883 */
[----:B------:R-:W-:Y:S01]  /*8560*/  FFMA.FTZ R32, R9, R10, R12 ;  /* 0x0000000a09207223 */ /* 0x000fe2000001000c */
[C---:B------:R-:W-:Y:S01]  /*8570*/  FMUL.FTZ R37, R14.reuse, R37 ;  /* 0x000000250e257220 */ /* 0x040fe20000410000 */
        /* <DEDUP_REMOVED lines=14> */
[----:B------:R-:W-:-:S02]  /*8660*/  HADD2.F32 R10, -RZ, R10.H1_H1 ;  /* 0x3000000aff0a7230 */ /* 0x000fc40000004100 */
[C---:B------:R-:W-:Y:S01]  /*8670*/  FMUL.FTZ R26, R9.reuse, R26 ;  /* 0x0000001a091a7220 */ /* 0x040fe20000410000 */
[----:B------:R-:W-:Y:S02]  /*8680*/  HADD2.F32 R37, -RZ, R24.H1_H1 ;  /* 0x30000018ff257230 */ /* 0x000fe40000004100 */
[----:B------:R-:W-:Y:S01]  /*8690*/  FFMA.FTZ R32, R9, R14, -R32 ;  /* 0x0000000e09207223 */ /* 0x000fe20000010820 */
[----:B------:R-:W-:Y:S01]  /*86a0*/  F2FP.SATFINITE.E4M3.F32.PACK_AB_MERGE_C R43, R43, R126, RZ ;  /* 0x0000007e2b2b723e */ /* 0x000fe200048070ff */
[----:B------:R-:W-:Y:S02]  /*86b0*/  HADD2.F32 R8, -RZ, R8.H1_H1 ;  /* 0x30000008ff087230 */ /* 0x000fe40000004100 */
[----:B------:R-:W-:Y:S01]  /*86c0*/  FFMA.FTZ R26, R11, R14, R26 ;  /* 0x0000000e0b1a7223 */ /* 0x000fe2000001001a */
[----:B------:R-:W-:Y:S02]  /*86d0*/  HADD2.F32 R9, -RZ, R12.H1_H1 ;  /* 0x3000000cff097230 */ /* 0x000fe40000004100 */
[-C--:B------:R-:W-:Y:S01]  /*86e0*/  FMUL.FTZ R11, R10, R37.reuse ;  /* 0x000000250a0b7220 */ /* 0x080fe20000410000 */
[----:B------:R-:W-:Y:S01]  /*86f0*/  F2FP.SATFINITE.E4M3.F32.PACK_AB_MERGE_C R127, R127, R40, RZ ;  /* 0x000000287f7f723e */ /* 0x000fe200048070ff */
[----:B------:R-:W-:Y:S01]  /*8700*/  FMUL.FTZ R37, R8, R37 ;  /* 0x0000002508257220 */ /* 0x000fe20000410000 */
[----:B------:R-:W-:Y:S01]  /*8710*/  F2FP.SATFINITE.E4M3.F32.PACK_AB_MERGE_C R40, R38, R39, R43 ;  /* 0x000000272628723e */ /* 0x000fe2000480702b */
[----:B------:R-:W-:Y:S01]  /*8720*/  FFMA.FTZ R39, R8, R9, -R11 ;  /* 0x0000000908277223 */ /* 0x000fe2000001080b */
[----:B------:R-:W-:-:S02]  /*8730*/  F2FP.F16.E4M3.UNPACK_B R13, R13.H1 ;  /* 0x0000000dff0d723e */ /* 0x000fc400030006ff */
[----:B------:R-:W-:Y:S02]  /*8740*/  F2FP.F16.E4M3.UNPACK_B R25, R25.H1 ;  /* 0x00000019ff19723e */ /* 0x000fe400030006ff */
[----:B------:R-:W-:Y:S01]  /*8750*/  F2FP.F16.E4M3.UNPACK_B R11, R7.H1 ;  /* 0x00000007ff0b723e */ /* 0x000fe200030006ff */
[----:B------:R-:W-:Y:S01]  /*8760*/  HADD2.F32 R7, -RZ, R13.H0_H0 ;  /* 0x2000000dff077230 */ /* 0x000fe20000004100 */
[----:B------:R-:W-:Y:S01]  /*8770*/  F2FP.SATFINITE.E4M3.F32.PACK_AB_MERGE_C R126, R41, R36, R127 ;  /* 0x00000024297e723e */ /* 0x000fe2000480707f */
[----:B------:R-:W-:Y:S01]  /*8780*/  FFMA.FTZ R41, R10, R9, R37 ;  /* 0x000000090a297223 */ /* 0x000fe20000010025 */
[----:B------:R-:W-:Y:S01]  /*8790*/  HADD2.F32 R8, -RZ, R25.H0_H0 ;  /* 0x20000019ff087230 */ /* 0x000fe20000004100 */
[----:B------:R-:W-:Y:S01]  /*87a0*/  F2FP.F16.E4M3.UNPACK_B R6, R6.H1 ;  /* 0x00000006ff06723e */ /* 0x000fe200030006ff */
[----:B------:R-:W-:Y:S01]  /*87b0*/  HADD2.F32 R10, -RZ, R11.H0_H0 ;  /* 0x2000000bff0a7230 */ /* 0x000fe20000004100 */
[----:B------:R-:W-:Y:S01]  /*87c0*/  F2FP.F16.E4M3.UNPACK_B R24, R5.H1 ;  /* 0x00000005ff18723e */ /* 0x000fe200030006ff */
[----:B------:R-:W-:-:S02]  /*87d0*/  HADD2.F32 R25, -RZ, R25.H1_H1 ;  /* 0x30000019ff197230 */ /* 0x000fc40000004100 */
[----:B------:R-:W-:Y:S02]  /*87e0*/  HADD2.F32 R12, -RZ, R11.H1_H1 ;  /* 0x3000000bff0c7230 */ /* 0x000fe40000004100 */
[CC--:B------:R-:W-:Y:S01]  /*87f0*/  FMUL.FTZ R14, R8.reuse, R10.reuse ;  /* 0x0000000a080e7220 */ /* 0x0c0fe20000410000 */
[--C-:B------:R-:W-:Y:S02]  /*8800*/  HADD2.F32 R9, -RZ, R6.reuse.H0_H0 ;  /* 0x20000006ff097230 */ /* 0x100fe40000004100 */
[----:B------:R-:W-:Y:S01]  /*8810*/  FMUL.FTZ R11, R7, R10 ;  /* 0x0000000a070b7220 */ /* 0x000fe20000410000 */
[----:B------:R-:W-:Y:S02]  /*8820*/  HADD2.F32 R13, -RZ, R13.H1_H1 ;  /* 0x3000000dff0d7230 */ /* 0x000fe40000004100 */
[----:B------:R-:W-:Y:S02]  /*8830*/  HADD2.F32 R10, -RZ, R6.H1_H1 ;  /* 0x30000006ff0a7230 */ /* 0x000fe40000004100 */
[----:B------:R-:W-:Y:S01]  /*8840*/  FMUL.FTZ R6, R25, R12 ;  /* 0x0000000c19067220 */ /* 0x000fe20000410000 */
[-C--:B------:R-:W-:Y:S01]  /*8850*/  FFMA.FTZ R34, R7, R9.reuse, -R14 ;  /* 0x0000000907227223 */ /* 0x080fe2000001080e */
[----:B------:R-:W-:Y:S01]  /*8860*/  FFMA.FTZ R36, R8, R9, R11 ;  /* 0x0000000908247223 */ /* 0x000fe2000001000b */
[----:B------:R-:W-:Y:S01]  /*8870*/  F2FP.F16.E4M3.UNPACK_B R9, R27 ;  /* 0x0000001bff09723e */ /* 0x000fe200020006ff */
[C---:B------:R-:W-:Y:S01]  /*8880*/  FFMA.FTZ R43, R13.reuse, R10, -R6 ;  /* 0x0000000a0d2b7223 */ /* 0x040fe20000010806 */
[----:B------:R-:W-:Y:S01]  /*8890*/  F2FP.F16.E4M3.UNPACK_B R6, R15 ;  /* 0x0000000fff06723e */ /* 0x000fe200020006ff */
[----:B------:R-:W-:Y:S01]  /*88a0*/  FMUL.FTZ R12, R13, R12 ;  /* 0x0000000c0d0c7220 */ /* 0x000fe20000410000 */
[----:B------:R-:W-:Y:S01]  /*88b0*/  F2FP.F16.E4M3.UNPACK_B R27, R27.H1 ;  /* 0x0000001bff1b723e */ /* 0x000fe200030006ff */
[----:B------:R-:W-:Y:S01]  /*88c0*/  HADD2.F32 R37, -RZ, R24.H0_H0 ;  /* 0x20000018ff257230 */ /* 0x000fe20000004100 */
[----:B------:R-:W-:Y:S01]  /*88d0*/  F2FP.F16.E4M3.UNPACK_B R15, R15.H1 ;  /* 0x0000000fff0f723e */ /* 0x000fe200030006ff */
[----:B------:R-:W-:Y:S01]  /*88e0*/  FFMA.FTZ R127, R25, R10, R12 ;  /* 0x0000000a197f7223 */ /* 0x000fe2000001000c */
[----:B------:R-:W-:Y:S01]  /*88f0*/  F2FP.F16.E4M3.UNPACK_B R14, R5 ;  /* 0x00000005ff0e723e */ /* 0x000fe200020006ff */
[----:B------:R-:W-:Y:S01]  /*8900*/  HADD2.F32 R10, -RZ, R9.H0_H0 ;  /* 0x20000009ff0a7230 */ /* 0x000fe20000004100 */
[-C--:B------:R-:W-:Y:S01]  /*8910*/  F2FP.F16.E4M3.UNPACK_B R5, R4.reuse ;  /* 0x00000004ff05723e */ /* 0x080fe200020006ff */
[----:B------:R-:W-:Y:S01]  /*8920*/  HADD2.F32 R8, -RZ, R15.H0_H0 ;  /* 0x2000000fff087230 */ /* 0x000fe20000004100 */
[----:B------:R-:W-:Y:S01]  /*8930*/  F2FP.F16.E4M3.UNPACK_B R11, R4.H1 ;  /* 0x00000004ff0b723e */ /* 0x000fe200030006ff */
[----:B------:R-:W-:Y:S01]  /*8940*/  HADD2.F32 R4, -RZ, R27.H0_H0 ;  /* 0x2000001bff047230 */ /* 0x000fe20000004100 */
[----:B------:R-:W-:Y:S01]  /*8950*/  F2FP.SATFINITE.E4M3.F32.PACK_AB_MERGE_C R36, R127, R36, RZ ;  /* 0x000000247f24723e */ /* 0x000fe200048070ff */
[----:B------:R-:W-:Y:S01]  /*8960*/  HADD2.F32 R25, -RZ, R14.H0_H0 ;  /* 0x2000000eff197230 */ /* 0x000fe20000004100 */
[----:B------:R-:W-:Y:S01]  /*8970*/  F2FP.SATFINITE.E4M3.F32.PACK_AB_MERGE_C R34, R43, R34, RZ ;  /* 0x000000222b22723e */ /* 0x000fe200048070ff */
[----:B------:R-:W-:-:S02]  /*8980*/  HADD2.F32 R13, -RZ, R11.H0_H0 ;  /* 0x2000000bff0d7230 */ /* 0x000fc40000004100 */
[-C--:B------:R-:W-:Y:S01]  /*8990*/  FMUL.FTZ R131, R4, R37.reuse ;  /* 0x0000002504837220 */ /* 0x080fe20000410000 */
[----:B------:R-:W-:Y:S01]  /*89a0*/  FMUL.FTZ R37, R8, R37 ;  /* 0x0000002508257220 */ /* 0x000fe20000410000 */
[----:B------:R-:W-:Y:S02]  /*89b0*/  HADD2.F32 R27, -RZ, R27.H1_H1 ;  /* 0x3000001bff1b7230 */ /* 0x000fe40000004100 */
[----:B------:R-:W-:Y:S01]  /*89c0*/  FMUL.FTZ R38, R10, R25 ;  /* 0x000000190a267220 */ /* 0x000fe20000410000 */
[----:B------:R-:W-:Y:S02]  /*89d0*/  HADD2.F32 R24, -RZ, R24.H1_H1 ;  /* 0x30000018ff187230 */ /* 0x000fe40000004100 */
[-C--:B------:R-:W-:Y:S01]  /*89e0*/  FFMA.FTZ R131, R8, R13.reuse, -R131 ;  /* 0x0000000d08837223 */ /* 0x080fe20000010883 */
[----:B------:R-:W-:Y:S02]  /*89f0*/  HADD2.F32 R15, -RZ, R15.H1_H1 ;  /* 0x3000000fff0f7230 */ /* 0x000fe40000004100 */
[----:B------:R-:W-:Y:S01]  /*8a00*/  FFMA.FTZ R37, R4, R13, R37 ;  /* 0x0000000d04257223 */ /* 0x000fe20000010025 */
[----:B------:R-:W-:-:S02]  /*8a10*/  HADD2.F32 R7, -RZ, R6.H0_H0 ;  /* 0x20000006ff077230 */ /* 0x000fc40000004100 */
[-C--:B------:R-:W-:Y:S01]  /*8a20*/  FMUL.FTZ R8, R27, R24.reuse ;  /* 0x000000181b087220 */ /* 0x080fe20000410000 */
[----:B------:R-:W-:Y:S02]  /*8a30*/  HADD2.F32 R12, -RZ, R5.H0_H0 ;  /* 0x20000005ff0c7230 */ /* 0x000fe40000004100 */
[----:B------:R-:W-:Y:S01]  /*8a40*/  FMUL.FTZ R24, R15, R24 ;  /* 0x000000180f187220 */ /* 0x000fe20000410000 */
[----:B------:R-:W-:Y:S02]  /*8a50*/  HADD2.F32 R9, -RZ, R9.H1_H1 ;  /* 0x30000009ff097230 */ /* 0x000fe40000004100 */
[C---:B------:R-:W-:Y:S01]  /*8a60*/  FMUL.FTZ R25, R7.reuse, R25 ;  /* 0x0000001907197220 */ /* 0x040fe20000410000 */
[----:B------:R-:W-:Y:S02]  /*8a70*/  HADD2.F32 R14, -RZ, R14.H1_H1 ;  /* 0x3000000eff0e7230 */ /* 0x000fe40000004100 */
[----:B------:R-:W-:Y:S01]  /*8a80*/  FFMA.FTZ R38, R7, R12, -R38 ;  /* 0x0000000c07267223 */ /* 0x000fe20000010826 */
[----:B------:R-:W-:-:S02]  /*8a90*/  HADD2.F32 R6, -RZ, R6.H1_H1 ;  /* 0x30000006ff067230 */ /* 0x000fc40000004100 */
[----:B------:R-:W-:Y:S01]  /*8aa0*/  FFMA.FTZ R25, R10, R12, R25 ;  /* 0x0000000c0a197223 */ /* 0x000fe20000010019 */
[----:B------:R-:W-:Y:S02]  /*8ab0*/  HADD2.F32 R4, -RZ, R11.H1_H1 ;  /* 0x3000000bff047230 */ /* 0x000fe40000004100 */
[-C--:B------:R-:W-:Y:S01]  /*8ac0*/  FMUL.FTZ R7, R9, R14.reuse ;  /* 0x0000000e09077220 */ /* 0x080fe20000410000 */
[----:B------:R-:W-:Y:S02]  /*8ad0*/  HADD2.F32 R5, -RZ, R5.H1_H1 ;  /* 0x30000005ff057230 */ /* 0x000fe40000004100 */
[C---:B------:R-:W-:Y:S01]  /*8ae0*/  FMUL.FTZ R14, R6.reuse, R14 ;  /* 0x0000000e060e7220 */ /* 0x040fe20000410000 */
[----:B------:R-:W-:Y:S01]  /*8af0*/  F2FP.SATFINITE.E4M3.F32.PACK_AB_MERGE_C R127, R41, R26, R36 ;  /* 0x0000001a297f723e */ /* 0x000fe20004807024 */
[-C--:B------:R-:W-:Y:S01]  /*8b00*/  FFMA.FTZ R24, R27, R4.reuse, R24 ;  /* 0x000000041b187223 */ /* 0x080fe20000010018 */
[----:B------:R-:W-:Y:S01]  /*8b10*/  FFMA.FTZ R8, R15, R4, -R8 ;  /* 0x000000040f087223 */ /* 0x000fe20000010808 */
[-C--:B------:R-:W-:Y:S01]  /*8b20*/  FFMA.FTZ R14, R9, R5.reuse, R14 ;  /* 0x00000005090e7223 */ /* 0x080fe2000001000e */
[----:B------:R-:W-:Y:S01]  /*8b30*/  FFMA.FTZ R7, R6, R5, -R7 ;  /* 0x0000000506077223 */ /* 0x000fe20000010807 */
[----:B------:R-:W-:Y:S01]  /*8b40*/  F2FP.SATFINITE.E4M3.F32.PACK_AB_MERGE_C R13, R39, R32, R34 ;  /* 0x00000020270d723e */ /* 0x000fe20004807022 */
[----:B------:R-:W-:Y:S01]  /*8b50*/  IMAD.MOV.U32 R12, RZ, RZ, R40 ;  /* 0x000000ffff0c7224 */ /* 0x000fe200078e0028 */
[----:B------:R-:W-:Y:S01]  /*8b60*/  F2FP.SATFINITE.E4M3.F32.PACK_AB_MERGE_C R24, R24, R37, RZ ;  /* 0x000000251818723e */ /* 0x000fe200048070ff */
[----:B------:R-:W-:Y:S01]  /*8b70*/  IMAD.MOV.U32 R26, RZ, RZ, R141 ;  /* 0x000000ffff1a7224 */ /* 0x000fe200078e008d */
[----:B------:R-:W-:-:S02]  /*8b80*/  F2FP.SATFINITE.E4M3.F32.PACK_AB_MERGE_C R8, R8, R131, RZ ;  /* 0x000000830808723e */ /* 0x000fc400048070ff */
[----:B------:R-:W-:Y:S01]  /*8b90*/  F2FP.SATFINITE.E4M3.F32.PACK_AB_MERGE_C R27, R14, R25, R24 ;  /* 0x000000190e1b723e */ /* 0x000fe20004807018 */
[----:B------:R-:W-:Y:S01]  /*8ba0*/  IMAD.MOV.U32 R24, RZ, RZ, R126 ;  /* 0x000000ffff187224 */ /* 0x000fe200078e007e */
[----:B------:R-:W-:Y:S01]  /*8bb0*/  F2FP.SATFINITE.E4M3.F32.PACK_AB_MERGE_C R15, R7, R38, R8 ;  /* 0x00000026070f723e */ /* 0x000fe20004807008 */
[----:B------:R-:W-:Y:S02]  /*8bc0*/  IMAD.MOV.U32 R25, RZ, RZ, R127 ;  /* 0x000000ffff197224 */ /* 0x000fe400078e007f */
[----:B------:R-:W-:-:S07]  /*8bd0*/  IMAD.MOV.U32 R14, RZ, RZ, R42 ;  /* 0x000000ffff0e7224 */ /* 0x000fce00078e002a */
.L_x_1217:
[----:B------:R-:W-:Y:S05]  /*8be0*/  BSYNC B1 ;  /* 0x0000000000017941 */ /* 0x000fea0003800000 */
.L_x_1216:
[----:B-1----:R1:W-:Y:S01]  /*8bf0*/  STG.E.128 desc[UR38][R28.64], R12 ;  /* 0x0000000c1c007986 */ /* 0x0023e2000c101d26 */
[----:B------:R-:W-:-:S13]  /*8c00*/  ISETP.GE.AND P2, PT, R35, R135, PT ;  /* 0x000000872300720c */ /* 0x000fda0003f46270 */
[----:B------:R-:W-:Y:S05]  /*8c10*/  @P2 BRA `(.L_x_1198) ;  /* 0x0000000400582947 */ /* 0x000fea0003800000 */
[--C-:B------:R-:W-:Y:S02]  /*8c20*/  SHF.R.S32.HI R4, RZ, 0x1f, R35.reuse ;  /* 0x0000001fff047819 */ /* 0x100fe40000011423 */
[----:B------:R-:W-:-:S04]  /*8c30*/  IADD3 R35, P2, P3, R66, R124, R35 ;  /* 0x0000007c42237210 */ /* 0x000fc80007b5e023 */
[----:B------:R-:W-:Y:S02]  /*8c40*/  IADD3.X R4, R84, R33, R4, P2, P3 ;  /* 0x0000002154047210 */ /* 0x000fe400017e6404 */
[----:B------:R-:W-:-:S05]  /*8c50*/  IADD3 R30, P2, R35, R30, RZ ;  /* 0x0000001e231e7210 */ /* 0x000fca0007f5e0ff */
[----:B------:R-:W-:-:S05]  /*8c60*/  IMAD.X R31, R4, 0x1, R31, P2 ;  /* 0x00000001041f7824 */ /* 0x000fca00010e061f */
[----:B--2---:R2:W-:Y:S01]  /*8c70*/  STG.E.128 desc[UR38][R30.64], R24 ;  /* 0x000000181e007986 */ /* 0x0045e2000c101d26 */
[----:B------:R-:W-:Y:S05]  /*8c80*/  BRA `(.L_x_1198) ;  /* 0x00000004003c7947 */ /* 0x000fea0003800000 */
.L_x_1171:
[----:B------:R-:W-:-:S06]  /*8c90*/  UISETP.NE.AND UP0, UPT, UR41, 0x3, UPT ;  /* 0x000000032900788c */ /* 0x000fcc000bf05270 */
[----:B------:R-:W-:-:S13]  /*8ca0*/  PLOP3.LUT P5, PT, PT, PT, UP0, 0x80, 0x0 ;  /* 0x000000000000781c */ /* 0x000fda0003faf008 */
[----:B------:R-:W-:Y:S05]  /*8cb0*/  @!P5 BRA `(.L_x_1218) ;  /* 0x000000000004d947 */ /* 0x000fea0003800000 */
[----:B------:R-:W-:Y:S01]  /*8cc0*/  BPT.TRAP 0x1 ;  /* 0x000000040000795c */ /* 0x000fe20000300000 */
.L_x_1218:
        /* <DEDUP_REMOVED lines=9> */
.L_x_1528:
[----:B------:R-:W-:Y:S05]  /*8d60*/  BSYNC B1 ;  /* 0x0000000000017941 */ /* 0x000fea0003800000 */
.L_x_1219:
        /* <DEDUP_REMOVED lines=22> */
.L_x_1222:
[----:B------:R-:W-:Y:S05]  /*8ed0*/  BSYNC B1 ;  /* 0x0000000000017941 */ /* 0x000fea0003800000 */
.L_x_1221:
[----:B------:R-:W-:Y:S01]  /*8ee0*/  ISETP.GE.AND P2, PT, R231, R120, PT ;  /* 0x00000078e700720c */ /* 0x000fe20003f46270 */
[----:B------:R-:W-:-:S12]  /*8ef0*/  BSSY B1, `(.L_x_1223) ;  /* 0x0000014000017945 */ /* 0x000fd80003800000 */
[----:B------:R-:W-:Y:S05]  /*8f00*/  @P2 BRA `(.L_x_1224) ;  /* 0x0000000000482947 */ /* 0x000fea0003800000 */
[----:B-12---:R-:W1:Y:S01]  /*8f10*/  @!P0 LDS.128 R4, [R122+0x1e400] ;  /* 0x01e400007a048984 */ /* 0x006e620000000c00 */
[----:B------:R-:W2:Y:S01]  /*8f20*/  @!P0 LDC.64 R10, c[0x0][0x2d8] ;  /* 0x0000b600ff0a8b82 */ /* 0x000ea20000000a00 */
[----:B------:R-:W-:-:S05]  /*8f30*/  IADD3 R12, P2, R44, R8, RZ ;  /* 0x000000082c0c7210 */ /* 0x000fca0007f5e0ff */
[----:B------:R-:W-:Y:S01]  /*8f40*/  IMAD.X R15, R13, 0x1, R45, P2 ;  /* 0x000000010d0f7824 */ /* 0x000fe200010e062d */
[----:B--2---:R-:W-:-:S04]  /*8f50*/  @!P0 IADD3 R10, P2, P3, R12, R10, R83 ;  /* 0x0000000a0c0a8210 */ /* 0x004fc80007b5e053 */
[----:B------:R-:W-:-:S05]  /*8f60*/  @!P0 IADD3.X R11, R15, R11, R80, P2, P3 ;  /* 0x0000000b0f0b8210 */ /* 0x000fca00017e6450 */
[----:B-1----:R3:W-:Y:S01]  /*8f70*/  @!P0 STG.E.128 desc[UR38][R10.64], R4 ;  /* 0x000000040a008986 */ /* 0x0027e2000c101d26 */
[----:B------:R-:W-:Y:S05]  /*8f80*/  @P1 BRA `(.L_x_1224) ;  /* 0x0000000000281947 */ /* 0x000fea0003800000 */
[----:B------:R-:W-:Y:S01]  /*8f90*/  ULDC.64 UR4, c[0x0][0x2d8] ;  /* 0x0000b60000047ab9 */ /* 0x000fe20000000a00 */
[----:B---3--:R-:W-:Y:S01]  /*8fa0*/  VIADD R4, R94, 0x40 ;  /* 0x000000405e047836 */ /* 0x008fe20000000000 */
        /* <DEDUP_REMOVED lines=8> */
.L_x_1224:
[----:B------:R-:W-:Y:S05]  /*9030*/  BSYNC B1 ;  /* 0x0000000000017941 */ /* 0x000fea0003800000 */
.L_x_1223:
[----:B------:R-:W-:-:S13]  /*9040*/  ISETP.GE.AND P2, PT, R235, R120, PT ;  /* 0x00000078eb00720c */ /* 0x000fda0003f46270 */
[----:B------:R-:W-:Y:S05]  /*9050*/  @P2 BRA `(.L_x_1198) ;  /* 0x0000000000482947 */ /* 0x000fea0003800000 */
[----:B-1234-:R-:W1:Y:S01]  /*9060*/  @!P0 LDC.64 R4, c[0x0][0x2d8] ;  /* 0x0000b600ff048b82 */ /* 0x01ee620000000a00 */
[----:B------:R-:W-:-:S05]  /*9070*/  LEA R10, P2, R68, R8, 0x7 ;  /* 0x00000008440a7211 */ /* 0x000fca00078438ff */
[----:B------:R-:W-:Y:S01]  /*9080*/  IMAD.X R13, R13, 0x1, R103, P2 ;  /* 0x000000010d0d7824 */ /* 0x000fe200010e0667 */
[----:B-1----:R-:W-:-:S04]  /*9090*/  @!P0 IADD3 R8, P2, P3, R10, R4, R83 ;  /* 0x000000040a088210 */ /* 0x002fc80007b5e053 */
        /* <DEDUP_REMOVED lines=14> */
.L_x_1198:
[----:B------:R-:W-:Y:S05]  /*9180*/  BSYNC B0 ;  /* 0x0000000000007941 */ /* 0x000fea0003800000 */
.L_x_1170:
        /* <DEDUP_REMOVED lines=12> */
[----:B------:R-:W-:-:S05]  /*9250*/  @!P2 VIADD R4, R112, 0x288a0 ;  /* 0x000288a07004a836 */ /* 0x000fca0000000000 */
[----:B------:R-:W-:-:S04]  /*9260*/  @!P2 PRMT R4, RZ, 0x654, R4 ;  /* 0x00000654ff04a816 */ /* 0x000fc80000000004 */
[----:B------:R1:W-:Y:S01]  /*9270*/  @!P2 SYNCS.ARRIVE.TRANS64.RED.A1T0 RZ, [R4+URZ], RZ ;  /* 0x000000ff04ffa9a7 */ /* 0x0003e2000810043f */
[----:B------:R-:W-:Y:S05]  /*9280*/  @!P5 BRA `(.L_x_1226) ;  /* 0x000000000004d947 */ /* 0x000fea0003800000 */
[----:B------:R-:W-:Y:S01]  /*9290*/  BPT.TRAP 0x1 ;  /* 0x000000040000795c */ /* 0x000fe20000300000 */
.L_x_1226:
[----:B------:R-:W-:Y:S05]  /*92a0*/  BSYNC B0 ;  /* 0x0000000000007941 */ /* 0x000fea0003800000 */
.L_x_1225:
[----:B------:R-:W2:Y:S01]  /*92b0*/  SYNCS.PHASECHK.TRANS64.TRYWAIT P3, [R112+URZ+0x288b0], R133 ;  /* 0x0288b085700075a7 */ /* 0x000ea2000806017f */
[----:B------:R-:W-:Y:S01]  /*92c0*/  ULDC UR42, c[0x0][0x2e4] ;  /* 0x0000b900002a7ab9 */ /* 0x000fe20000000800 */
[----:B------:R-:W-:Y:S01]  /*92d0*/  ULDC.64 UR46, c[0x0][0x318] ;  /* 0x0000c600002e7ab9 */ /* 0x000fe20000000a00 */
[----:B------:R-:W-:Y:S01]  /*92e0*/  ULDC.64 UR44, c[0x0][0x308] ;  /* 0x0000c200002c7ab9 */ /* 0x000fe20000000a00 */
[----:B------:R-:W-:Y:S04]  /*92f0*/  BSSY B0, `(.L_x_1227) ;  /* 0x0000002000007945 */ /* 0x000fe80003800000 */
[----:B--2---:R-:W-:Y:S05]  /*9300*/  @!P3 BRA `(.L_x_1228) ;  /* 0x000002300084b947 */ /* 0x004fea0003800000 */
.L_x_1529:
[----:B------:R-:W-:Y:S05]  /*9310*/  BSYNC B0 ;  /* 0x0000000000007941 */ /* 0x000fea0003800000 */
.L_x_1227:
[----:B------:R-:W-:Y:S01]  /*9320*/  ISETP.GE.AND P3, PT, R209, R120, PT ;  /* 0x00000078d100720c */ /* 0x000fe20003f66270 */
[----:B------:R-:W-:Y:S01]  /*9330*/  BSSY B0, `(.L_x_1229) ;  /* 0x0000016000007945 */ /* 0x000fe20003800000 */
[----:B------:R-:W-:-:S11]  /*9340*/  IMAD.WIDE R12, R73, 0xc0, R48 ;  /* 0x000000c0490c7825 */ /* 0x000fd600078e0230 */
[----:B------:R-:W-:Y:S05]  /*9350*/  @P3 BRA `(.L_x_1230) ;  /* 0x00000000004c3947 */ /* 0x000fea0003800000 */
[----:B------:R-:W-:Y:S01]  /*9360*/  ISETP.GE.AND P3, PT, R114, UR42, PT ;  /* 0x0000002a72007c0c */ /* 0x000fe2000bf66270 */
[----:B-1----:R-:W-:Y:S01]  /*9370*/  IMAD.MOV.U32 R4, RZ, RZ, R62 ;  /* 0x000000ffff047224 */ /* 0x002fe200078e003e */
[----:B------:R-:W-:Y:S01]  /*9380*/  PLOP3.LUT P4, PT, PT, PT, PT, 0x8, 0x0 ;  /* 0x000000000000781c */ /* 0x000fe20003f8e170 */
[----:B------:R-:W-:Y:S02]  /*9390*/  IMAD.MOV.U32 R5, RZ, RZ, R69 ;  /* 0x000000ffff057224 */ /* 0x000fe400078e0045 */
[----:B------:R-:W-:Y:S02]  /*93a0*/  IMAD R7, R13, UR46, RZ ;  /* 0x0000002e0d077c24 */ /* 0x000fe4000f8e02ff */
[----:B------:R-:W-:-:S04]  /*93b0*/  IMAD.WIDE.U32 R4, R12, UR46, R4 ;  /* 0x0000002e0c047c25 */ /* 0x000fc8000f8e0004 */
[----:B------:R-:W-:Y:S02]  /*93c0*/  IMAD R7, R12, UR47, R7 ;  /* 0x0000002f0c077c24 */ /* 0x000fe4000f8e0207 */
[----:B------:R-:W-:Y:S01]  /*93d0*/  @!P3 LOP3.LUT P5, RZ, R211, 0x4, RZ, 0xc0, !PT ;  /* 0x00000004d3ffb812 */ /* 0x000fe200078ac0ff */
[----:B------:R-:W-:-:S03]  /*93e0*/  @!P3 VIADD R8, R129, 0x40 ;  /* 0x000000408108b836 */ /* 0x000fc60000000000 */
[----:B------:R-:W-:Y:S02]  /*93f0*/  @!P3 PLOP3.LUT P4, PT, P5, PT, PT, 0x80, 0x0 ;  /* 0x000000000000b81c */ /* 0x000fe40002f8f070 */
[----:B------:R-:W-:-:S04]  /*9400*/  IADD3 R14, P5, R4, UR44, RZ ;  /* 0x0000002c040e7c10 */ /* 0x000fc8000ffbe0ff */
[----:B------:R-:W-:-:S07]  /*9410*/  IADD3.X R15, R5, UR45, R7, P5, !PT ;  /* 0x0000002d050f7c10 */ /* 0x000fce000affe407 */
[----:B------:R-:W-:Y:S01]  /*9420*/  @P4 VIADD R8, R129, 0xffffffc0 ;  /* 0xffffffc081084836 */ /* 0x000fe20000000000 */
[----:B------:R-:W-:-:S03]  /*9430*/  ISETP.GE.AND P4, PT, R22, UR42, PT ;  /* 0x0000002a16007c0c */ /* 0x000fc6000bf86270 */
[----:B------:R-:W-:-:S06]  /*9440*/  @!P3 IMAD.IADD R8, R18, 0x1, R8 ;  /* 0x000000011208b824 */ /* 0x000fcc00078e0208 */
[----:B------:R-:W1:Y:S04]  /*9450*/  @!P3 LDS.128 R8, [R8+0xc400] ;  /* 0x00c400000808b984 */ /* 0x000e680000000c00 */
[----:B------:R-:W3:Y:S04]  /*9460*/  @!P4 LDS.128 R4, [R122+0xc400] ;  /* 0x00c400007a04c984 */ /* 0x000ee80000000c00 */
[----:B-1----:R4:W-:Y:S04]  /*9470*/  @!P3 STG.E.128 desc[UR38][R14.64+0x40], R8 ;  /* 0x000040080e00b986 */ /* 0x0029e8000c101d26 */
[----:B---3--:R4:W-:Y:S02]  /*9480*/  @!P4 STG.E.128 desc[UR38][R14.64], R4 ;  /* 0x000000040e00c986 */ /* 0x0089e4000c101d26 */
.L_x_1230:
[----:B------:R-:W-:Y:S05]  /*9490*/  BSYNC B0 ;  /* 0x0000000000007941 */ /* 0x000fea0003800000 */
.L_x_1229:
[----:B------:R-:W-:Y:S01]  /*94a0*/  ISETP.GE.AND P3, PT, R231, R120, PT ;  /* 0x00000078e700720c */ /* 0x000fe20003f66270 */
[----:B------:R-:W-:-:S12]  /*94b0*/  BSSY B0, `(.L_x_1231) ;  /* 0x0000017000007945 */ /* 0x000fd80003800000 */
[----:B------:R-:W-:Y:S05]  /*94c0*/  @P3 BRA `(.L_x_1232) ;  /* 0x0000000000543947 */ /* 0x000fea0003800000 */
[----:B------:R-:W-:Y:S01]  /*94d0*/  ISETP.GE.AND P3, PT, R114, UR42, PT ;  /* 0x0000002a72007c0c */ /* 0x000fe2000bf66270 */
[----:B-1--4-:R-:W-:Y:S01]  /*94e0*/  IMAD.MOV.U32 R4, RZ, RZ, R62 ;  /* 0x000000ffff047224 */ /* 0x012fe200078e003e */
[----:B------:R-:W-:Y:S01]  /*94f0*/  PLOP3.LUT P4, PT, PT, PT, PT, 0x8, 0x0 ;  /* 0x000000000000781c */ /* 0x000fe20003f8e170 */
[----:B------:R-:W-:-:S10]  /*9500*/  IMAD.MOV.U32 R5, RZ, RZ, R69 ;  /* 0x000000ffff057224 */ /* 0x000fd400078e0045 */
[----:B------:R-:W-:Y:S01]  /*9510*/  @!P3 LOP3.LUT P5, RZ, R211, 0x4, RZ, 0xc0, !PT ;  /* 0x00000004d3ffb812 */ /* 0x000fe200078ac0ff */
[----:B------:R-:W-:-:S03]  /*9520*/  @!P3 VIADD R8, R129, 0x40 ;  /* 0x000000408108b836 */ /* 0x000fc60000000000 */
[----:B------:R-:W-:Y:S02]  /*9530*/  @!P3 PLOP3.LUT P4, PT, P5, PT, PT, 0x80, 0x0 ;  /* 0x000000000000b81c */ /* 0x000fe40002f8f070 */
[----:B------:R-:W-:-:S05]  /*9540*/  IADD3 R7, P5, R12, 0x40, RZ ;  /* 0x000000400c077810 */ /* 0x000fca0007fbe0ff */
[----:B------:R-:W-:Y:S02]  /*9550*/  IMAD.X R6, RZ, RZ, R13, P5 ;  /* 0x000000ffff067224 */ /* 0x000fe400028e060d */
[----:B------:R-:W-:-:S04]  /*9560*/  IMAD.WIDE.U32 R4, R7, UR46, R4 ;  /* 0x0000002e07047c25 */ /* 0x000fc8000f8e0004 */
[----:B------:R-:W-:Y:S02]  /*9570*/  IMAD R6, R6, UR46, RZ ;  /* 0x0000002e06067c24 */ /* 0x000fe4000f8e02ff */
[----:B------:R-:W-:Y:S01]  /*9580*/  @P4 VIADD R8, R129, 0xffffffc0 ;  /* 0xffffffc081084836 */ /* 0x000fe20000000000 */
[----:B------:R-:W-:Y:S01]  /*9590*/  IADD3 R14, P4, R4, UR44, RZ ;  /* 0x0000002c040e7c10 */ /* 0x000fe2000ff9e0ff */
[----:B------:R-:W-:Y:S02]  /*95a0*/  IMAD R7, R7, UR47, R6 ;  /* 0x0000002f07077c24 */ /* 0x000fe4000f8e0206 */
[----:B------:R-:W-:-:S03]  /*95b0*/  @!P3 IMAD.IADD R8, R18, 0x1, R8 ;  /* 0x000000011208b824 */ /* 0x000fc600078e0208 */
[----:B------:R-:W-:Y:S02]  /*95c0*/  IADD3.X R15, R5, UR45, R7, P4, !PT ;  /* 0x0000002d050f7c10 */ /* 0x000fe4000a7fe407 */
[----:B------:R-:W-:Y:S01]  /*95d0*/  ISETP.GE.AND P4, PT, R22, UR42, PT ;  /* 0x0000002a16007c0c */ /* 0x000fe2000bf86270 */
[----:B------:R-:W1:-:S12]  /*95e0*/  @!P3 LDS.128 R8, [R8+0xe400] ;  /* 0x00e400000808b984 */ /* 0x000e580000000c00 */
[----:B------:R-:W3:Y:S04]  /*95f0*/  @!P4 LDS.128 R4, [R122+0xe400] ;  /* 0x00e400007a04c984 */ /* 0x000ee80000000c00 */
[----:B-1----:R1:W-:Y:S04]  /*9600*/  @!P3 STG.E.128 desc[UR38][R14.64+0x40], R8 ;  /* 0x000040080e00b986 */ /* 0x0023e8000c101d26 */
[----:B---3--:R1:W-:Y:S02]  /*9610*/  @!P4 STG.E.128 desc[UR38][R14.64], R4 ;  /* 0x000000040e00c986 */ /* 0x0083e4000c101d26 */
.L_x_1232:
[----:B------:R-:W-:Y:S05]  /*9620*/  BSYNC B0 ;  /* 0x0000000000007941 */ /* 0x000fea0003800000 */
.L_x_1231:
        /* <DEDUP_REMOVED lines=19> */
[----:B------:R-:W-:Y:S01]  /*9760*/  ISETP.GE.AND P4, PT, R22, UR42, PT ;  /* 0x0000002a16007c0c */ /* 0x000fe2000bf86270 */
[----:B------:R-:W1:-:S12]  /*9770*/  @!P3 LDS.128 R8, [R8+0x10400] ;  /* 0x010400000808b984 */ /* 0x000e580000000c00 */
[----:B------:R-:W3:Y:S04]  /*9780*/  @!P4 LDS.128 R4, [R122+0x10400] ;  /* 0x010400007a04c984 */ /* 0x000ee80000000c00 */
[----:B-1----:R1:W-:Y:S04]  /*9790*/  @!P3 STG.E.128 desc[UR38][R12.64+0x40], R8 ;  /* 0x000040080c00b986 */ /* 0x0023e8000c101d26 */
[----:B---3--:R1:W-:Y:S02]  /*97a0*/  @!P4 STG.E.128 desc[UR38][R12.64], R4 ;  /* 0x000000040c00c986 */ /* 0x0083e4000c101d26 */
.L_x_1234:
[----:B------:R-:W-:Y:S05]  /*97b0*/  BSYNC B0 ;  /* 0x0000000000007941 */ /* 0x000fea0003800000 */
.L_x_1233:
        /* <DEDUP_REMOVED lines=8> */
[----:B------:R-:W-:Y:S01]  /*9840*/  ISETP.NE.AND P3, PT, R118, RZ, PT ;  /* 0x000000ff7600720c */ /* 0x000fe20003f65270 */
[----:B------:R-:W-:-:S02]  /*9850*/  VIADD R19, R19, 0x1 ;  /* 0x0000000113137836 */ /* 0x000fc40000000000 */
[----:B------:R-:W-:-:S04]  /*9860*/  @!P2 PRMT R112, RZ, 0x654, R112 ;  /* 0x00000654ff70a816 */ /* 0x000fc80000000070 */
[----:B------:R0:W-:Y:S01]  /*9870*/  @!P2 SYNCS.ARRIVE.TRANS64.RED.A1T0 RZ, [R112+URZ], RZ ;  /* 0x000000ff70ffa9a7 */ /* 0x0001e2000810043f */
[----:B------:R-:W-:-:S04]  /*9880*/  ISETP.NE.AND P2, PT, R19, 0x2, PT ;  /* 0x000000021300780c */ /* 0x000fc80003f45270 */
[----:B-1--4-:R-:W-:Y:S02]  /*9890*/  SEL R5, RZ, 0x1, P2 ;  /* 0x00000001ff057807 */ /* 0x012fe40001000000 */
        /* <DEDUP_REMOVED lines=8> */
.L_x_1165:
[----:B------:R-:W0:Y:S01]  /*9920*/  LDC R0, c[0x0][0x428] ;  /* 0x00010a00ff007b82 */ /* 0x000e220000000800 */
[----:B------:R-:W-:Y:S01]  /*9930*/  IADD3 R222, R212, 0x80, -R213 ;  /* 0x00000080d4de7810 */ /* 0x000fe20007ffe8d5 */
[----:B------:R-:W-:-:S04]  /*9940*/  IMAD.MOV.U32 R229, RZ, RZ, R218 ;  /* 0x000000ffffe57224 */ /* 0x000fc800078e00da */
[----:B------:R-:W-:Y:S02]  /*9950*/  IMAD R222, R217, 0x80, R222 ;  /* 0x00000080d9de7824 */ /* 0x000fe400078e02de */
[----:B------:R-:W1:Y:S01]  /*9960*/  LDC.64 R4, c[0x0][0x9e0] ;  /* 0x00027800ff047b82 */ /* 0x000e620000000a00 */
[----:B0-----:R-:W-:Y:S02]  /*9970*/  ISETP.NE.AND P1, PT, R0, 0x1, PT ;  /* 0x000000010000780c */ /* 0x001fe40003f25270 */
[----:B-1----:R-:W-:-:S11]  /*9980*/  ISETP.GE.AND P2, PT, R5, 0x1, PT ;  /* 0x000000010500780c */ /* 0x002fd60003f46270 */
[----:B------:R-:W0:Y:S08]  /*9990*/  @P1 LDC R3, c[0x0][0x42c] ;  /* 0x00010b00ff031b82 */ /* 0x000e300000000800 */
[----:B------:R-:W1:Y:S01]  /*99a0*/  @P1 LDC R0, c[0x0][0x430] ;  /* 0x00010c00ff001b82 */ /* 0x000e620000000800 */
[----:B0-----:R-:W-:Y:S01]  /*99b0*/  @P1 IMAD.HI.U32 R3, R218, R3, RZ ;  /* 0x00000003da031227 */ /* 0x001fe200078e00ff */
[----:B------:R-:W-:Y:S06]  /*99c0*/  @P0 BRA `(.L_x_1236) ;  /* 0x00000000000c0947 */ /* 0x000fec0003800000 */
[----:B------:R-:W0:Y:S01]  /*99d0*/  FENCE.VIEW.ASYNC.G ;  /* 0x00000000000073c6 */ /* 0x000e220000000100 */
[----:B------:R-:W-:Y:S05]  /*99e0*/  WARPSYNC.ALL ;  /* 0x0000000000007948 */ /* 0x000fea0003800000 */
[----:B0-----:R-:W-:Y:S06]  /*99f0*/  BAR.ARV 0xc, 0x180 ;  /* 0x0306000000007b1d */ /* 0x001fec0000002000 */
.L_x_1236:
[----:B-1----:R-:W-:Y:S01]  /*9a00*/  @P1 SHF.R.U32.HI R229, RZ, R0, R3 ;  /* 0x00000000ffe51219 */ /* 0x002fe20000011603 */
[----:B------:R-:W-:Y:S01]  /*9a10*/  IMAD.IADD R0, R222, 0x1, R4 ;  /* 0x00000001de007824 */ /* 0x000fe200078e0204 */
[----:B------:R-:W-:Y:S06]  /*9a20*/  @!P2 BRA `(.L_x_1237) ;  /* 0x000000000048a947 */ /* 0x000fec0003800000 */
        /* <DEDUP_REMOVED lines=11> */
.L_x_1239:
[----:B------:R-:W-:-:S13]  /*9ae0*/  ISETP.NE.AND P0, PT, R5, 0x1, PT ;  /* 0x000000010500780c */ /* 0x000fda0003f05270 */
[----:B------:R-:W0:Y:S02]  /*9af0*/  @P0 LDC.64 R6, c[0x0][0x9e8] ;  /* 0x00027a00ff060b82 */ /* 0x000e240000000a00 */
[----:B0-----:R-:W-:-:S05]  /*9b00*/  @P0 IMAD.HI.U32 R4, R2, R6, RZ ;  /* 0x0000000602040227 */ /* 0x001fca00078e00ff */
[----:B------:R-:W-:-:S07]  /*9b10*/  @P0 SHF.R.U32.HI R2, RZ, R7, R4 ;  /* 0x00000007ff020219 */ /* 0x000fce0000011604 */
.L_x_1240:
[----:B------:R-:W-:Y:S05]  /*9b20*/  BSYNC B0 ;  /* 0x0000000000007941 */ /* 0x000fea0003800000 */
.L_x_1238:
[----:B------:R-:W-:-:S05]  /*9b30*/  IMAD R3, R2, R5, R5 ;  /* 0x0000000502037224 */ /* 0x000fca00078e0205 */
[----:B------:R-:W-:-:S07]  /*9b40*/  VIMNMX R0, R0, R3, PT ;  /* 0x0000000300007248 */ /* 0x000fce0003fe0100 */
.L_x_1237:
[----:B------:R-:W-:Y:S01]  /*9b50*/  VIADD R0, R0, 0xbf ;  /* 0x000000bf00007836 */ /* 0x000fe20000000000 */
[----:B------:R-:W-:Y:S01]  /*9b60*/  ULDC UR4, c[0x0][0x9dc] ;  /* 0x0002770000047ab9 */ /* 0x000fe20000000800 */
[----:B------:R-:W-:Y:S02]  /*9b70*/  IMAD.IADD R224, R212, 0x1, -R213 ;  /* 0x00000001d4e07824 */ /* 0x000fe400078e0ad5 */
[----:B------:R-:W-:-:S04]  /*9b80*/  IMAD.HI R0, R0, 0x2aaaaaab, RZ ;  /* 0x2aaaaaab00007827 */ /* 0x000fc800078e02ff */
[----:B------:R-:W-:Y:S01]  /*9b90*/  IMAD R121, R217, 0x80, R224 ;  /* 0x00000080d9797824 */ /* 0x000fe200078e02e0 */
[----:B------:R-:W-:-:S04]  /*9ba0*/  SHF.R.U32.HI R3, RZ, 0x1f, R0 ;  /* 0x0000001fff037819 */ /* 0x000fc80000011600 */
[----:B------:R-:W-:Y:S01]  /*9bb0*/  LEA.HI.SX32 R3, R0, R3, 0x1b ;  /* 0x0000000300037211 */ /* 0x000fe200078fdaff */
[----:B------:R-:W-:-:S03]  /*9bc0*/  VIADD R0, R121, -UR4 ;  /* 0x8000000479007c36 */ /* 0x000fc60008000000 */
[----:B------:R-:W-:Y:S01]  /*9bd0*/  VIMNMX R120, R70, R3, PT ;  /* 0x0000000346787248 */ /* 0x000fe20003fe0100 */
        /* <DEDUP_REMOVED lines=11> */
.L_x_1243:
[----:B------:R-:W-:-:S13]  /*9c90*/  ISETP.NE.AND P0, PT, R5, 0x1, PT ;  /* 0x000000010500780c */ /* 0x000fda0003f05270 */
[----:B------:R-:W0:Y:S02]  /*9ca0*/  @P0 LDC.64 R2, c[0x0][0x9e8] ;  /* 0x00027a00ff020b82 */ /* 0x000e240000000a00 */
[----:B0-----:R-:W-:-:S04]  /*9cb0*/  @P0 IMAD.HI.U32 R4, R121, R2, RZ ;  /* 0x0000000279040227 */ /* 0x001fc800078e00ff */
[----:B------:R-:W-:Y:S01]  /*9cc0*/  IMAD.MOV.U32 R2, RZ, RZ, R121 ;  /* 0x000000ffff027224 */ /* 0x000fe200078e0079 */
[----:B------:R-:W-:-:S07]  /*9cd0*/  @P0 SHF.R.U32.HI R2, RZ, R3, R4 ;  /* 0x00000003ff020219 */ /* 0x000fce0000011604 */
.L_x_1244:
[----:B------:R-:W-:Y:S05]  /*9ce0*/  BSYNC B0 ;  /* 0x0000000000007941 */ /* 0x000fea0003800000 */
.L_x_1242:
[----:B------:R-:W-:-:S05]  /*9cf0*/  IMAD R3, R2, R5, RZ ;  /* 0x0000000502037224 */ /* 0x000fca00078e02ff */
[----:B------:R-:W-:-:S07]  /*9d00*/  VIMNMX R0, R0, R3, !PT ;  /* 0x0000000300007248 */ /* 0x000fce0007fe0100 */
.L_x_1241:
[----:B------:R-:W-:Y:S01]  /*9d10*/  IMAD.HI R0, R0, 0x2aaaaaab, RZ ;  /* 0x2aaaaaab00007827 */ /* 0x000fe200078e02ff */
[----:B------:R-:W-:Y:S02]  /*9d20*/  PLOP3.LUT P0, PT, PT, PT, PT, 0x80, 0x0 ;  /* 0x000000000000781c */ /* 0x000fe40003f0f070 */
[----:B------:R-:W-:Y:S02]  /*9d30*/  CS2R R182, SRZ ;  /* 0x0000000000b67805 */ /* 0x000fe4000001ff00 */
[----:B------:R-:W-:Y:S01]  /*9d40*/  CS2R R6, SRZ ;  /* 0x0000000000067805 */ /* 0x000fe2000001ff00 */
[----:B------:R-:W-:Y:S01]  /*9d50*/  IMAD.MOV.U32 R60, RZ, RZ, RZ ;  /* 0x000000ffff3c7224 */ /* 0x000fe200078e00ff */
[----:B------:R-:W-:Y:S01]  /*9d60*/  SHF.R.U32.HI R3, RZ, 0x1f, R0 ;  /* 0x0000001fff037819 */ /* 0x000fe20000011600 */
[----:B------:R-:W-:Y:S01]  /*9d70*/  IMAD.MOV.U32 R62, RZ, RZ, RZ ;  /* 0x000000ffff3e7224 */ /* 0x000fe200078e00ff */
[----:B------:R-:W-:Y:S02]  /*9d80*/  CS2R R180, SRZ ;  /* 0x0000000000b47805 */ /* 0x000fe4000001ff00 */
[----:B------:R-:W-:-:S02]  /*9d90*/  CS2R R8, SRZ ;  /* 0x0000000000087805 */ /* 0x000fc4000001ff00 */
[----:B------:R-:W-:Y:S02]  /*9da0*/  LEA.HI.SX32 R3, R0, R3, 0x1b ;  /* 0x0000000300037211 */ /* 0x000fe400078fdaff */
[----:B------:R-:W-:Y:S02]  /*9db0*/  CS2R R4, SRZ ;  /* 0x0000000000047805 */ /* 0x000fe4000001ff00 */
        /* <DEDUP_REMOVED lines=30> */
[----:B------:R-:W0:Y:S01]  /*9fa0*/  S2R R2, SR_TID.X ;  /* 0x0000000000027919 */ /* 0x000e220000002100 */
[----:B------:R-:W-:Y:S01]  /*9fb0*/  UMOV UR4, 0xffffffff ;  /* 0xffffffff00047882 */ /* 0x000fe20000000000 */
[----:B0-----:R-:W-:-:S05]  /*9fc0*/  VIADD R25, R2, 0xffffff80 ;  /* 0xffffff8002197836 */ /* 0x001fca0000000000 */
[----:B------:R-:W-:-:S04]  /*9fd0*/  SHF.R.S32.HI R30, RZ, 0x1f, R25 ;  /* 0x0000001fff1e7819 */ /* 0x000fc80000011419 */
[----:B------:R-:W-:-:S04]  /*9fe0*/  LEA.HI R27, R30, R25, RZ, 0x7 ;  /* 0x000000191e1b7211 */ /* 0x000fc800078f38ff */
[----:B------:R-:W-:Y:S01]  /*9ff0*/  SHF.R.S32.HI R24, RZ, 0x7, R27 ;  /* 0x00000007ff187819 */ /* 0x000fe2000001141b */
[----:B------:R-:W-:Y:S06]  /*a000*/  BRA.DIV UR4, `(.L_x_1246) ;  /* 0x0000022604587947 */ /* 0x000fec000b800000 */
[----:B------:R0:W1:Y:S02]  /*a010*/  SHFL.IDX PT, R216, R24, RZ, 0x1f ;  /* 0x00001fff18d87589 */ /* 0x00006400000e0000 */
.L_x_1532:
[----:B-1----:R-:W-:Y:S01]  /*a020*/  LEA.HI R0, R216, R216, RZ, 0x1 ;  /* 0x000000d8d8007211 */ /* 0x002fe200078f08ff */
[----:B------:R-:W-:Y:S01]  /*a030*/  VIADD R28, R18, 0x18400 ;  /* 0x00018400121c7836 */ /* 0x000fe20000000000 */
[----:B------:R-:W-:Y:S02]  /*a040*/  BSSY B6, `(.L_x_1247) ;  /* 0x0000018000067945 */ /* 0x000fe40003800000 */
[----:B------:R-:W-:Y:S02]  /*a050*/  LOP3.LUT R3, R0, 0x1e, RZ, 0xc0, !PT ;  /* 0x0000001e00037812 */ /* 0x000fe400078ec0ff */
[----:B------:R-:W-:-:S03]  /*a060*/  LOP3.LUT P0, RZ, R28, 0x1bf, RZ, 0xc0, !PT ;  /* 0x000001bf1cff7812 */ /* 0x000fc6000780c0ff */
        /* <DEDUP_REMOVED lines=20> */
[----:B0-2--5:R-:W-:Y:S05]  /*a1b0*/  CALL.ABS.NOINC R2 ;  /* 0x0000000002007343 */ /* 0x025fea0003c00000 */
.L_x_1248:
[----:B------:R-:W-:Y:S05]  /*a1c0*/  BSYNC B6 ;  /* 0x0000000000067941 */ /* 0x000fea0003800000 */
.L_x_1247:
[----:B------:R-:W-:Y:S01]  /*a1d0*/  ULDC.64 UR4, c[0x0][0x990] ;  /* 0x0002640000047ab9 */ /* 0x000fe20000000a00 */
[----:B------:R-:W-:Y:S01]  /*a1e0*/  ULDC.64 UR6, c[0x0][0x998] ;  /* 0x0002660000067ab9 */ /* 0x000fe20000000a00 */
[----:B------:R-:W-:Y:S02]  /*a1f0*/  ISETP.NE.U32.AND P0, PT, RZ, UR4, PT ;  /* 0x00000004ff007c0c */ /* 0x000fe4000bf05070 */
[----:B------:R-:W-:Y:S02]  /*a200*/  ISETP.NE.U32.AND P1, PT, RZ, UR6, PT ;  /* 0x00000006ff007c0c */ /* 0x000fe4000bf25070 */
[----:B------:R-:W-:Y:S02]  /*a210*/  ISETP.NE.AND.EX P0, PT, RZ, UR5, PT, P0 ;  /* 0x00000005ff007c0c */ /* 0x000fe4000bf05300 */
[----:B------:R-:W-:-:S11]  /*a220*/  ISETP.NE.AND.EX P1, PT, RZ, UR7, PT, P1 ;  /* 0x00000007ff007c0c */ /* 0x000fd6000bf25310 */
[----:B------:R-:W1:Y:S01]  /*a230*/  @P0 LDC.64 R8, c[0x0][0x9a8] ;  /* 0x00026a00ff080b82 */ /* 0x000e620000000a00 */
[--C-:B------:R-:W-:Y:S02]  /*a240*/  @P0 SHF.R.S32.HI R3, RZ, 0x1f, R219.reuse ;  /* 0x0000001fff030819 */ /* 0x100fe400000114db */
[----:B------:R-:W-:Y:S02]  /*a250*/  @P1 SHF.R.S32.HI R5, RZ, 0x1f, R219 ;  /* 0x0000001fff051819 */ /* 0x000fe400000114db */
[----:B------:R-:W-:-:S03]  /*a260*/  @P0 SHF.R.S32.HI R7, RZ, 0x1f, R229 ;  /* 0x0000001fff070819 */ /* 0x000fc600000114e5 */
[----:B------:R-:W2:Y:S08]  /*a270*/  @P1 LDC.64 R10, c[0x0][0x9b8] ;  /* 0x00026e00ff0a1b82 */ /* 0x000eb00000000a00 */
[----:B------:R-:W3:Y:S08]  /*a280*/  @P0 LDC.64 R12, c[0x0][0x9b0] ;  /* 0x00026c00ff0c0b82 */ /* 0x000ef00000000a00 */
[----:B------:R-:W4:Y:S01]  /*a290*/  @P1 LDC.64 R14, c[0x0][0x9c0] ;  /* 0x00027000ff0e1b82 */ /* 0x000f220000000a00 */
[----:B-1----:R-:W-:-:S02]  /*a2a0*/  @P0 IMAD R0, R3, R8, RZ ;  /* 0x0000000803000224 */ /* 0x002fc400078e02ff */
[----:B------:R-:W-:-:S04]  /*a2b0*/  @P0 IMAD.WIDE.U32 R2, R219, R8, RZ ;  /* 0x00000008db020225 */ /* 0x000fc800078e00ff */
[----:B------:R-:W-:Y:S02]  /*a2c0*/  @P0 IMAD R9, R219, R9, R0 ;  /* 0x00000009db090224 */ /* 0x000fe400078e0200 */
[-C--:B--2---:R-:W-:Y:S02]  /*a2d0*/  @P1 IMAD R4, R5, R10.reuse, RZ ;  /* 0x0000000a05041224 */ /* 0x084fe400078e02ff */
[----:B------:R-:W-:Y:S01]  /*a2e0*/  @P0 IMAD.IADD R3, R3, 0x1, R9 ;  /* 0x0000000103030824 */ /* 0x000fe200078e0209 */
[----:B------:R-:W-:Y:S01]  /*a2f0*/  @P1 SHF.R.S32.HI R9, RZ, 0x1f, R229 ;  /* 0x0000001fff091819 */ /* 0x000fe200000114e5 */
[C---:B------:R-:W-:Y:S02]  /*a300*/  @P1 IMAD R11, R219.reuse, R11, R4 ;  /* 0x0000000bdb0b1224 */ /* 0x040fe400078e0204 */
[----:B------:R-:W-:-:S04]  /*a310*/  @P1 IMAD.WIDE.U32 R4, R219, R10, RZ ;  /* 0x0000000adb041225 */ /* 0x000fc800078e00ff */
[-C--:B---3--:R-:W-:Y:S02]  /*a320*/  @P0 IMAD R0, R7, R12.reuse, RZ ;  /* 0x0000000c07000224 */ /* 0x088fe400078e02ff */
[----:B------:R-:W-:Y:S02]  /*a330*/  @P1 IMAD.IADD R5, R5, 0x1, R11 ;  /* 0x0000000105051824 */ /* 0x000fe400078e020b */
[----:B------:R-:W-:-:S04]  /*a340*/  @P0 IMAD.WIDE.U32 R2, R229, R12, R2 ;  /* 0x0000000ce5020225 */ /* 0x000fc800078e0002 */
[-C--:B----4-:R-:W-:Y:S02]  /*a350*/  @P1 IMAD R6, R9, R14.reuse, RZ ;  /* 0x0000000e09061224 */ /* 0x090fe400078e02ff */
[C---:B------:R-:W-:Y:S02]  /*a360*/  @P0 IMAD R9, R229.reuse, R13, R0 ;  /* 0x0000000de5090224 */ /* 0x040fe400078e0200 */
[C---:B------:R-:W-:Y:S02]  /*a370*/  @P1 IMAD R11, R229.reuse, R15, R6 ;  /* 0x0000000fe50b1224 */ /* 0x040fe400078e0206 */
[----:B------:R-:W-:Y:S01]  /*a380*/  @P1 IMAD.WIDE.U32 R6, R229, R14, R4 ;  /* 0x0000000ee5061225 */ /* 0x000fe200078e0004 */
[----:B------:R-:W-:Y:S01]  /*a390*/  @P0 LEA R4, P2, R2, UR4, 0x2 ;  /* 0x0000000402040c11 */ /* 0x000fe2000f8410ff */
[----:B------:R-:W-:Y:S02]  /*a3a0*/  ULDC UR4, c[0x0][0x3d4] ;  /* 0x0000f50000047ab9 */ /* 0x000fe40000000800 */
[----:B------:R-:W-:Y:S01]  /*a3b0*/  @P0 IMAD.IADD R5, R3, 0x1, R9 ;  /* 0x0000000103050824 */ /* 0x000fe200078e0209 */
[----:B------:R-:W-:Y:S01]  /*a3c0*/  @P1 LEA R8, P3, R6, UR6, 0x2 ;  /* 0x0000000606081c11 */ /* 0x000fe2000f8610ff */
[----:B------:R-:W-:-:S02]  /*a3d0*/  @P1 IMAD.IADD R3, R7, 0x1, R11 ;  /* 0x0000000107031824 */ /* 0x000fc400078e020b */
[----:B------:R-:W-:Y:S01]  /*a3e0*/  IMAD.MOV.U32 R0, RZ, RZ, 0x3f800000 ;  /* 0x3f800000ff007424 */ /* 0x000fe200078e00ff */
        /* <DEDUP_REMOVED lines=10> */
[----:B------:R-:W-:-:S04]  /*a490*/  ULEA.HI UR4, UR37, UR37, URZ, 0x1 ;  /* 0x0000002525047291 */ /* 0x000fc8000f8f083f */
[----:B------:R-:W-:-:S04]  /*a4a0*/  ULOP3.LUT UR4, UR4, 0xfffffffe, URZ, 0xc0, !UPT ;  /* 0xfffffffe04047892 */ /* 0x000fc8000f8ec03f */
[----:B------:R-:W-:-:S06]  /*a4b0*/  UIADD3 UR4, UR37, -UR4, URZ ;  /* 0x8000000425047290 */ /* 0x000fcc000fffe03f */
[----:B------:R-:W-:-:S05]  /*a4c0*/  IMAD.U32 R3, RZ, RZ, UR4 ;  /* 0x00000004ff037e24 */ /* 0x000fca000f8e00ff */
[----:B------:R-:W-:-:S04]  /*a4d0*/  SHF.L.U32 R3, R3, 0x1f, RZ ;  /* 0x0000001f03037819 */ /* 0x000fc800000006ff */
[----:B------:R1:W2:Y:S03]  /*a4e0*/  SYNCS.PHASECHK.TRANS64.TRYWAIT P0, [R18+URZ+0x28800], R3 ;  /* 0x02880003120075a7 */ /* 0x0002a6000800017f */
[----:B--2---:R-:W-:Y:S05]  /*a4f0*/  @!P0 NANOSLEEP.SYNCS 0x989680 ;  /* 0x009896800000895d */ /* 0x004fea0003900000 */
[----:B------:R-:W2:Y:S01]  /*a500*/  @!P0 SYNCS.PHASECHK.TRANS64 P0, [R18+URZ+0x28800], R3 ;  /* 0x02880003120085a7 */ /* 0x000ea2000800007f */
[----:B------:R-:W-:Y:S04]  /*a510*/  BSSY B0, `(.L_x_1250) ;  /* 0x0000006000007945 */ /* 0x000fe80003800000 */
[----:B--2---:R-:W-:Y:S05]  /*a520*/  @P0 BRA `(.L_x_1251) ;  /* 0x0000000000100947 */ /* 0x004fea0003800000 */
.L_x_1252:
[----:B--2---:R2:W3:Y:S02]  /*a530*/  SYNCS.PHASECHK.TRANS64.TRYWAIT P0, [R18+URZ+0x28800], R3 ;  /* 0x02880003120075a7 */ /* 0x0044e4000800017f */
[----:B---3--:R-:W-:Y:S05]  /*a540*/  @!P0 NANOSLEEP.SYNCS 0x989680 ;  /* 0x009896800000895d */ /* 0x008fea0003900000 */
[----:B------:R-:W3:Y:S02]  /*a550*/  @!P0 SYNCS.PHASECHK.TRANS64 P0, [R18+URZ+0x28800], R3 ;  /* 0x02880003120085a7 */ /* 0x000ee4000800007f */
[----:B---3--:R-:W-:Y:S05]  /*a560*/  @!P0 BRA `(.L_x_1252) ;  /* 0xfffffffc00f08947 */ /* 0x008fea000383ffff */
.L_x_1251:
[----:B------:R-:W-:Y:S05]  /*a570*/  BSYNC B0 ;  /* 0x0000000000007941 */ /* 0x000fea0003800000 */
.L_x_1250:
[----:B------:R-:W-:Y:S05]  /*a580*/  BRA `(.L_x_1253) ;  /* 0x0000005000307947 */ /* 0x000fea0003800000 */
.L_x_1249:
[----:B------:R-:W1:Y:S01]  /*a590*/  LDC.64 R14, c[0x0][0x3e8] ;  /* 0x0000fa00ff0e7b82 */ /* 0x000e620000000a00 */
[----:B------:R-:W-:Y:S01]  /*a5a0*/  LEA.HI R30, R30, R25, RZ, 0x2 ;  /* 0x000000191e1e7211 */ /* 0x000fe200078f10ff */
[----:B------:R-:W-:Y:S01]  /*a5b0*/  IMAD.MOV.U32 R4, RZ, RZ, R22 ;  /* 0x000000ffff047224 */ /* 0x000fe200078e0016 */
[----:B------:R-:W-:Y:S01]  /*a5c0*/  LOP3.LUT P0, RZ, R28, 0x3ff, RZ, 0xc0, !PT ;  /* 0x000003ff1cff7812 */ /* 0x000fe2000780c0ff */
[----:B------:R-:W-:Y:S01]  /*a5d0*/  IMAD.MOV.U32 R5, RZ, RZ, R23 ;  /* 0x000000ffff057224 */ /* 0x000fe200078e0017 */
[----:B------:R-:W-:Y:S01]  /*a5e0*/  LOP3.LUT R30, R30, 0xfffffffc, RZ, 0xc0, !PT ;  /* 0xfffffffc1e1e7812 */ /* 0x000fe200078ec0ff */
[----:B------:R-:W-:Y:S01]  /*a5f0*/  BSSY B6, `(.L_x_1254) ;  /* 0x0000034000067945 */ /* 0x000fe20003800000 */
[----:B-----5:R-:W-:Y:S01]  /*a600*/  SHF.R.S32.HI R3, RZ, 0x1f, R71 ;  /* 0x0000001fff037819 */ /* 0x020fe20000011447 */
[----:B------:R-:W2:Y:S01]  /*a610*/  LDC.64 R12, c[0x0][0x3d8] ;  /* 0x0000f600ff0c7b82 */ /* 0x000ea20000000a00 */
[----:B------:R-:W-:Y:S01]  /*a620*/  SHF.R.S32.HI R7, RZ, 0x1f, R209 ;  /* 0x0000001fff077819 */ /* 0x000fe200000114d1 */
[----:B------:R-:W-:-:S04]  /*a630*/  IMAD.IADD R63, R25, 0x1, -R30 ;  /* 0x00000001193f7824 */ /* 0x000fc800078e0a1e */
[----:B------:R-:W-:-:S05]  /*a640*/  IMAD.SHL.U32 R28, R63, 0x8, RZ ;  /* 0x000000083f1c7824 */ /* 0x000fca00078e00ff */
[----:B------:R-:W-:Y:S01]  /*a650*/  SHF.R.S32.HI R29, RZ, 0x1f, R28 ;  /* 0x0000001fff1d7819 */ /* 0x000fe2000001141c */
[-C--:B-1----:R-:W-:Y:S01]  /*a660*/  IMAD R6, R3, R14.reuse, RZ ;  /* 0x0000000e03067224 */ /* 0x082fe200078e02ff */
[----:B------:R-:W-:Y:S01]  /*a670*/  SHF.L.U64.HI R61, R14, 0x6, R15 ;  /* 0x000000060e3d7819 */ /* 0x000fe2000001020f */
[-C--:B------:R-:W-:Y:S02]  /*a680*/  IMAD R32, R7, R14.reuse, RZ ;  /* 0x0000000e07207224 */ /* 0x080fe400078e02ff */
[----:B------:R-:W-:-:S04]  /*a690*/  IMAD.WIDE.U32 R10, R209, R14, R4 ;  /* 0x0000000ed10a7225 */ /* 0x000fc800078e0004 */
[-C--:B--2---:R-:W-:Y:S01]  /*a6a0*/  IMAD R0, R3, R12.reuse, RZ ;  /* 0x0000000c03007224 */ /* 0x084fe200078e02ff */
[----:B------:R-:W-:Y:S01]  /*a6b0*/  SHF.L.U64.HI R59, R12, 0x6, R13 ;  /* 0x000000060c3b7819 */ /* 0x000fe2000001020d */
[-C--:B------:R-:W-:Y:S02]  /*a6c0*/  IMAD R20, R7, R12.reuse, RZ ;  /* 0x0000000c07147224 */ /* 0x080fe400078e02ff */
[----:B------:R-:W-:-:S04]  /*a6d0*/  IMAD.WIDE.U32 R8, R209, R12, R4 ;  /* 0x0000000cd1087225 */ /* 0x000fc800078e0004 */
[C---:B------:R-:W-:Y:S02]  /*a6e0*/  IMAD R51, R71.reuse, R15, R6 ;  /* 0x0000000f47337224 */ /* 0x040fe400078e0206 */
[----:B------:R-:W-:-:S04]  /*a6f0*/  IMAD.WIDE.U32 R46, R71, R14, RZ ;  /* 0x0000000e472e7225 */ /* 0x000fc800078e00ff */
[----:B------:R-:W-:-:S04]  /*a700*/  IMAD.WIDE.U32 R44, R71, R12, RZ ;  /* 0x0000000c472c7225 */ /* 0x000fc800078e00ff */
[----:B------:R-:W-:Y:S01]  /*a710*/  IMAD R49, R71, R13, R0 ;  /* 0x0000000d47317224 */ /* 0x000fe200078e0200 */
[----:B------:R-:W-:Y:S01]  /*a720*/  IADD3 R30, P3, R8, R44, RZ ;  /* 0x0000002c081e7210 */ /* 0x000fe20007f7e0ff */
[----:B------:R-:W-:-:S04]  /*a730*/  IMAD.WIDE.U32 R4, R209, R12, R28 ;  /* 0x0000000cd1047225 */ /* 0x000fc800078e001c */
[----:B------:R-:W-:Y:S01]  /*a740*/  IMAD.WIDE.U32 R6, R209, R14, R28 ;  /* 0x0000000ed1067225 */ /* 0x000fe200078e001c */
[----:B------:R-:W-:-:S03]  /*a750*/  IADD3 R48, P1, R4, R44, RZ ;  /* 0x0000002c04307210 */ /* 0x000fc60007f3e0ff */
[----:B------:R-:W-:Y:S01]  /*a760*/  IMAD R53, R209, R15, R32 ;  /* 0x0000000fd1357224 */ /* 0x000fe200078e0220 */
[-C--:B------:R-:W-:Y:S01]  /*a770*/  IADD3 R32, P4, R10, R46.reuse, RZ ;  /* 0x0000002e0a207210 */ /* 0x080fe20007f9e0ff */
[----:B------:R-:W-:Y:S01]  /*a780*/  IMAD.IADD R51, R51, 0x1, R47 ;  /* 0x0000000133337824 */ /* 0x000fe200078e022f */
[----:B------:R-:W-:Y:S01]  /*a790*/  IADD3 R52, P2, R6, R46, RZ ;  /* 0x0000002e06347210 */ /* 0x000fe20007f5e0ff */
[----:B------:R-:W-:Y:S02]  /*a7a0*/  IMAD R20, R209, R13, R20 ;  /* 0x0000000dd1147224 */ /* 0x000fe400078e0214 */
[----:B------:R-:W-:Y:S01]  /*a7b0*/  IMAD.IADD R49, R49, 0x1, R45 ;  /* 0x0000000131317824 */ /* 0x000fe200078e022d */
[C---:B------:R-:W-:Y:S01]  /*a7c0*/  IADD3.X R33, R51.reuse, R53, R11, P4, !PT ;  /* 0x0000003533217210 */ /* 0x040fe200027fe40b */
[----:B------:R-:W-:Y:S01]  /*a7d0*/  IMAD.SHL.U32 R60, R12, 0x40, RZ ;  /* 0x000000400c3c7824 */ /* 0x000fe200078e00ff */
[----:B------:R-:W-:Y:S01]  /*a7e0*/  IADD3.X R53, R51, R7, R53, P2, !PT ;  /* 0x0000000733357210 */ /* 0x000fe200017fe435 */
[----:B------:R-:W-:Y:S01]  /*a7f0*/  IMAD.SHL.U32 R62, R14, 0x40, RZ ;  /* 0x000000400e3e7824 */ /* 0x000fe200078e00ff */
[----:B------:R-:W-:-:S02]  /*a800*/  IADD3.X R31, R49, R20, R9, P3, !PT ;  /* 0x00000014311f7210 */ /* 0x000fc40001ffe409 */
[----:B------:R-:W-:Y:S01]  /*a810*/  IADD3.X R50, R49, R5, R20, P1, !PT ;  /* 0x0000000531327210 */ /* 0x000fe20000ffe414 */
        /* <DEDUP_REMOVED lines=16> */
[----:B0-2---:R-:W-:Y:S05]  /*a920*/  CALL.ABS.NOINC R14 ;  /* 0x000000000e007343 */ /* 0x005fea0003c00000 */
.L_x_1255:
[----:B------:R-:W-:Y:S05]  /*a930*/  BSYNC B6 ;  /* 0x0000000000067941 */ /* 0x000fea0003800000 */
.L_x_1254:
[----:B------:R-:W1:Y:S01]  /*a940*/  LDC.64 R6, c[0x0][0x3d8] ;  /* 0x0000f600ff067b82 */ /* 0x000e620000000a00 */
[----:B------:R-:W-:Y:S01]  /*a950*/  SHF.R.S32.HI R3, RZ, 0x1f, R217 ;  /* 0x0000001fff037819 */ /* 0x000fe200000114d9 */
[----:B------:R-:W-:Y:S01]  /*a960*/  ULDC.U8 UR4, c[0x0][0x3f0] ;  /* 0x0000fc0000047ab9 */ /* 0x000fe20000000000 */
[----:B------:R-:W-:Y:S01]  /*a970*/  BSSY B0, `(.L_x_1256) ;  /* 0x00004c5000007945 */ /* 0x000fe20003800000 */
[----:B------:R-:W-:-:S04]  /*a980*/  ISETP.NE.AND P0, PT, RZ, UR4, PT ;  /* 0x00000004ff007c0c */ /* 0x000fc8000bf05270 */
[----:B------:R-:W2:Y:S01]  /*a990*/  LDC.64 R4, c[0x0][0x3e8] ;  /* 0x0000fa00ff047b82 */ /* 0x000ea20000000a00 */
[-C--:B-1----:R-:W-:Y:S02]  /*a9a0*/  IMAD R0, R3, R6.reuse, RZ ;  /* 0x0000000603007224 */ /* 0x082fe400078e02ff */
[----:B------:R-:W-:-:S04]  /*a9b0*/  IMAD.WIDE.U32 R8, R217, R6, RZ ;  /* 0x00000006d9087225 */ /* 0x000fc800078e00ff */
[----:B------:R-:W-:Y:S02]  /*a9c0*/  IMAD.SHL.U32 R55, R8, 0x80, RZ ;  /* 0x0000008008377824 */ /* 0x000fe400078e00ff */
[-C--:B--2---:R-:W-:Y:S02]  /*a9d0*/  IMAD R12, R3, R4.reuse, RZ ;  /* 0x00000004030c7224 */ /* 0x084fe400078e02ff */
[C---:B------:R-:W-:Y:S02]  /*a9e0*/  IMAD R3, R217.reuse, R7, R0 ;  /* 0x00000007d9037224 */ /* 0x040fe400078e0200 */
[----:B------:R-:W-:-:S04]  /*a9f0*/  IMAD.WIDE.U32 R10, R217, R4, RZ ;  /* 0x00000004d90a7225 */ /* 0x000fc800078e00ff */
[----:B------:R-:W-:Y:S02]  /*aa00*/  IMAD R13, R217, R5, R12 ;  /* 0x00000005d90d7224 */ /* 0x000fe400078e020c */
[----:B------:R-:W-:Y:S02]  /*aa10*/  IMAD.IADD R9, R9, 0x1, R3 ;  /* 0x0000000109097824 */ /* 0x000fe400078e0203 */
[----:B------:R-:W-:Y:S02]  /*aa20*/  IMAD R0, R217, -0x80, R213 ;  /* 0xffffff80d9007824 */ /* 0x000fe400078e02d5 */
[----:B------:R-:W-:Y:S01]  /*aa30*/  IMAD.IADD R3, R11, 0x1, R13 ;  /* 0x000000010b037824 */ /* 0x000fe200078e020d */
[----:B------:R-:W-:Y:S01]  /*aa40*/  SHF.L.U64.HI R54, R8, 0x7, R9 ;  /* 0x0000000708367819 */ /* 0x000fe20000010209 */
[----:B------:R-:W-:Y:S01]  /*aa50*/  IMAD.SHL.U32 R57, R10, 0x80, RZ ;  /* 0x000000800a397824 */ /* 0x000fe200078e00ff */
[----:B------:R-:W-:Y:S02]  /*aa60*/  VIMNMX R58, R0, 0x80, PT ;  /* 0x00000080003a7848 */ /* 0x000fe40003fe0100 */
[----:B------:R-:W-:Y:S01]  /*aa70*/  SHF.L.U64.HI R56, R10, 0x7, R3 ;  /* 0x000000070a387819 */ /* 0x000fe20000010203 */
[----:B------:R-:W-:Y:S06]  /*aa80*/  @!P0 BRA `(.L_x_1257) ;  /* 0x0000002400a48947 */ /* 0x000fec0003800000 */
[----:B------:R-:W1:Y:S01]  /*aa90*/  LDC R0, c[0x0][0x428] ;  /* 0x00010a00ff007b82 */ /* 0x000e620000000800 */
[-C--:B------:R-:W-:Y:S01]  /*aaa0*/  ISETP.GE.AND P0, PT, R209, R58.reuse, PT ;  /* 0x0000003ad100720c */ /* 0x080fe20003f06270 */
[----:B------:R-:W-:Y:S01]  /*aab0*/  BSSY B1, `(.L_x_1258) ;  /* 0x0000029000017945 */ /* 0x000fe20003800000 */
[----:B------:R-:W-:Y:S01]  /*aac0*/  ISETP.GE.AND P1, PT, R231, R58, PT ;  /* 0x0000003ae700720c */ /* 0x000fe20003f26270 */
[----:B------:R-:W-:Y:S01]  /*aad0*/  IMAD.MOV.U32 R10, RZ, RZ, R44 ;  /* 0x000000ffff0a7224 */ /* 0x000fe200078e002c */
[----:B------:R-:W-:Y:S01]  /*aae0*/  CS2R R30, SRZ ;  /* 0x00000000001e7805 */ /* 0x000fe2000001ff00 */
[----:B------:R-:W-:Y:S01]  /*aaf0*/  IMAD.MOV.U32 R11, RZ, RZ, R49 ;  /* 0x000000ffff0b7224 */ /* 0x000fe200078e0031 */
[----:B------:R-:W-:Y:S01]  /*ab00*/  CS2R R38, SRZ ;  /* 0x0000000000267805 */ /* 0x000fe2000001ff00 */
[----:B------:R-:W-:Y:S01]  /*ab10*/  IMAD.MOV.U32 R12, RZ, RZ, R46 ;  /* 0x000000ffff0c7224 */ /* 0x000fe200078e002e */
[----:B------:R-:W-:Y:S01]  /*ab20*/  CS2R R34, SRZ ;  /* 0x0000000000227805 */ /* 0x000fe2000001ff00 */
[----:B------:R-:W-:Y:S01]  /*ab30*/  IMAD.MOV.U32 R13, RZ, RZ, R51 ;  /* 0x000000ffff0d7224 */ /* 0x000fe200078e0033 */
[----:B------:R-:W-:-:S02]  /*ab40*/  CS2R R40, SRZ ;  /* 0x0000000000287805 */ /* 0x000fc4000001ff00 */
[----:B------:R-:W-:Y:S02]  /*ab50*/  CS2R R32, SRZ ;  /* 0x0000000000207805 */ /* 0x000fe4000001ff00 */
[----:B------:R-:W-:Y:S02]  /*ab60*/  CS2R R20, SRZ ;  /* 0x0000000000147805 */ /* 0x000fe4000001ff00 */
[----:B------:R-:W-:Y:S02]  /*ab70*/  CS2R R36, SRZ ;  /* 0x0000000000247805 */ /* 0x000fe4000001ff00 */
[----:B-1----:R-:W-:Y:S01]  /*ab80*/  ISETP.NE.AND P2, PT, R0, 0x1, PT ;  /* 0x000000010000780c */ /* 0x002fe20003f45270 */
[----:B------:R-:W-:-:S04]  /*ab90*/  IMAD R0, R217, 0x80, R209 ;  /* 0x00000080d9007824 */ /* 0x000fc800078e02d1 */
[----:B------:R-:W-:-:S08]  /*aba0*/  IMAD R3, R63, 0x40, R0 ;  /* 0x000000403f037824 */ /* 0x000fd000078e0200 */
[----:B------:R-:W1:Y:S08]  /*abb0*/  @P2 LDC R8, c[0x0][0x42c] ;  /* 0x00010b00ff082b82 */ /* 0x000e700000000800 */
[----:B------:R-:W2:Y:S01]  /*abc0*/  @P2 LDC R9, c[0x0][0x430] ;  /* 0x00010c00ff092b82 */ /* 0x000ea20000000800 */
[----:B-1----:R-:W-:-:S05]  /*abd0*/  @P2 IMAD.HI.U32 R0, R3, R8, RZ ;  /* 0x0000000803002227 */ /* 0x002fca00078e00ff */
[----:B--2---:R-:W-:Y:S02]  /*abe0*/  @P2 SHF.R.U32.HI R3, RZ, R9, R0 ;  /* 0x00000009ff032219 */ /* 0x004fe40000011600 */
[----:B------:R-:W-:Y:S02]  /*abf0*/  CS2R R8, SRZ ;  /* 0x0000000000087805 */ /* 0x000fe4000001ff00 */
[----:B------:R-:W-:Y:S01]  /*ac00*/  SHF.R.S32.HI R45, RZ, 0x1f, R3 ;  /* 0x0000001fff2d7819 */ /* 0x000fe20000011403 */
[----:B------:R-:W-:Y:S06]  /*ac10*/  @P0 BRA `(.L_x_1259) ;  /* 0x0000000000480947 */ /* 0x000fec0003800000 */
[----:B------:R-:W-:Y:S01]  /*ac20*/  VIADD R0, R28, 0x20 ;  /* 0x000000201c007836 */ /* 0x000fe20000000000 */
[----:B------:R-:W-:Y:S01]  /*ac30*/  ULDC.64 UR6, c[0x0][0x3c8] ;  /* 0x0000f20000067ab9 */ /* 0x000fe20000000a00 */
[----:B------:R-:W-:Y:S01]  /*ac40*/  ULDC UR4, c[0x0][0x3d4] ;  /* 0x0000f50000047ab9 */ /* 0x000fe20000000800 */
[----:B------:R-:W-:Y:S02]  /*ac50*/  IADD3 R14, P4, P5, R48, UR6, R55 ;  /* 0x00000006300e7c10 */ /* 0x000fe4000fd9e037 */
[----:B------:R-:W-:Y:S02]  /*ac60*/  CS2R R40, SRZ ;  /* 0x0000000000287805 */ /* 0x000fe4000001ff00 */
[----:B------:R-:W-:Y:S02]  /*ac70*/  ISETP.GE.AND P2, PT, R0, UR4, PT ;  /* 0x0000000400007c0c */ /* 0x000fe4000bf46270 */
[----:B------:R-:W-:Y:S02]  /*ac80*/  CS2R R36, SRZ ;  /* 0x0000000000247805 */ /* 0x000fe4000001ff00 */
[----:B------:R-:W-:Y:S01]  /*ac90*/  ISETP.GE.AND P3, PT, R28, UR4, PT ;  /* 0x000000041c007c0c */ /* 0x000fe2000bf66270 */
[----:B------:R-:W-:Y:S01]  /*aca0*/  ULDC.64 UR4, c[0x0][0x3e0] ;  /* 0x0000f80000047ab9 */ /* 0x000fe20000000a00 */
[----:B------:R-:W-:-:S02]  /*acb0*/  IADD3.X R15, R50, UR7, R54, P4, P5 ;  /* 0x00000007320f7c10 */ /* 0x000fc4000a7ea436 */
[----:B------:R-:W-:Y:S02]  /*acc0*/  CS2R R38, SRZ ;  /* 0x0000000000267805 */ /* 0x000fe4000001ff00 */
[----:B------:R-:W-:Y:S02]  /*acd0*/  IADD3 R42, P4, P5, R52, UR4, R57 ;  /* 0x00000004342a7c10 */ /* 0x000fe4000fd9e039 */
[----:B------:R-:W-:Y:S02]  /*ace0*/  CS2R R34, SRZ ;  /* 0x0000000000227805 */ /* 0x000fe4000001ff00 */
[----:B------:R-:W-:Y:S01]  /*acf0*/  IADD3.X R43, R53, UR5, R56, P4, P5 ;  /* 0x00000005352b7c10 */ /* 0x000fe2000a7ea438 */
[----:B------:R1:W5:Y:S04]  /*ad00*/  @!P2 LDG.E.64 R36, desc[UR38][R14.64+0x20] ;  /* 0x000020260e24a981 */ /* 0x000368000c1e1b00 */
[----:B------:R1:W5:Y:S04]  /*ad10*/  @!P3 LDG.E.64 R40, desc[UR38][R14.64] ;  /* 0x000000260e28b981 */ /* 0x000368000c1e1b00 */
[----:B------:R1:W5:Y:S04]  /*ad20*/  @!P3 LDG.E.64 R38, desc[UR38][R42.64] ;  /* 0x000000262a26b981 */ /* 0x000368000c1e1b00 */
[----:B------:R1:W5:Y:S02]  /*ad30*/  @!P2 LDG.E.64 R34, desc[UR38][R42.64+0x20] ;  /* 0x000020262a22a981 */ /* 0x000364000c1e1b00 */
.L_x_1259:
[----:B------:R-:W-:Y:S05]  /*ad40*/  BSYNC B1 ;  /* 0x0000000000017941 */ /* 0x000fea0003800000 */
.L_x_1258:
[----:B------:R-:W-:Y:S04]  /*ad50*/  BSSY B1, `(.L_x_1260) ;  /* 0x0000018000017945 */ /* 0x000fe80003800000 */
[----:B------:R-:W-:Y:S05]  /*ad60*/  @P1 BRA `(.L_x_1261) ;  /* 0x0000000000581947 */ /* 0x000fea0003800000 */
[----:B-1----:R-:W-:Y:S01]  /*ad70*/  IADD3 R42, P4, P5, R52, R62, R57 ;  /* 0x0000003e342a7210 */ /* 0x002fe20007d9e039 */
[----:B------:R-:W-:Y:S01]  /*ad80*/  VIADD R9, R28, 0x20 ;  /* 0x000000201c097836 */ /* 0x000fe20000000000 */
[----:B------:R-:W-:Y:S01]  /*ad90*/  IADD3 R14, P2, P3, R48, R60, R55 ;  /* 0x0000003c300e7210 */ /* 0x000fe20007b5e037 */
[----:B------:R-:W-:Y:S01]  /*ada0*/  ULDC UR4, c[0x0][0x3d4] ;  /* 0x0000f50000047ab9 */ /* 0x000fe20000000800 */
[----:B------:R-:W-:Y:S01]  /*adb0*/  IADD3.X R0, R53, R61, R56, P4, P5 ;  /* 0x0000003d35007210 */ /* 0x000fe200027ea438 */
[----:B------:R-:W-:Y:S01]  /*adc0*/  ULDC.64 UR6, c[0x0][0x3c8] ;  /* 0x0000f20000067ab9 */ /* 0x000fe20000000a00 */
[----:B------:R-:W-:Y:S02]  /*add0*/  ISETP.GE.AND P5, PT, R9, UR4, PT ;  /* 0x0000000409007c0c */ /* 0x000fe4000bfa6270 */
[----:B------:R-:W-:Y:S02]  /*ade0*/  CS2R R32, SRZ ;  /* 0x0000000000207805 */ /* 0x000fe4000001ff00 */
[----:B------:R-:W-:Y:S01]  /*adf0*/  ISETP.GE.AND P4, PT, R28, UR4, PT ;  /* 0x000000041c007c0c */ /* 0x000fe2000bf86270 */
[----:B------:R-:W-:Y:S01]  /*ae00*/  ULDC.64 UR4, c[0x0][0x3e0] ;  /* 0x0000f80000047ab9 */ /* 0x000fe20000000a00 */
[----:B------:R-:W-:-:S02]  /*ae10*/  IADD3.X R8, R50, R59, R54, P2, P3 ;  /* 0x0000003b32087210 */ /* 0x000fc400017e6436 */
[----:B------:R-:W-:Y:S02]  /*ae20*/  CS2R R20, SRZ ;  /* 0x0000000000147805 */ /* 0x000fe4000001ff00 */
[----:B------:R-:W-:Y:S02]  /*ae30*/  IADD3 R14, P2, R14, UR6, RZ ;  /* 0x000000060e0e7c10 */ /* 0x000fe4000ff5e0ff */
[----:B------:R-:W-:Y:S02]  /*ae40*/  CS2R R30, SRZ ;  /* 0x00000000001e7805 */ /* 0x000fe4000001ff00 */
[----:B------:R-:W-:Y:S02]  /*ae50*/  IADD3 R42, P3, R42, UR4, RZ ;  /* 0x000000042a2a7c10 */ /* 0x000fe4000ff7e0ff */
[----:B------:R-:W-:Y:S02]  /*ae60*/  IADD3.X R15, R8, UR7, RZ, P2, !PT ;  /* 0x00000007080f7c10 */ /* 0x000fe400097fe4ff */
[----:B------:R-:W-:-:S02]  /*ae70*/  CS2R R8, SRZ ;  /* 0x0000000000087805 */ /* 0x000fc4000001ff00 */
[----:B------:R-:W-:Y:S01]  /*ae80*/  IADD3.X R43, R0, UR5, RZ, P3, !PT ;  /* 0x00000005002b7c10 */ /* 0x000fe20009ffe4ff */
[----:B------:R2:W5:Y:S04]  /*ae90*/  @!P4 LDG.E.64 R32, desc[UR38][R14.64] ;  /* 0x000000260e20c981 */ /* 0x000568000c1e1b00 */
[----:B------:R2:W5:Y:S04]  /*aea0*/  @!P5 LDG.E.64 R20, desc[UR38][R14.64+0x20] ;  /* 0x000020260e14d981 */ /* 0x000568000c1e1b00 */
[----:B------:R2:W5:Y:S04]  /*aeb0*/  @!P4 LDG.E.64 R30, desc[UR38][R42.64] ;  /* 0x000000262a1ec981 */ /* 0x000568000c1e1b00 */
[----:B------:R2:W5:Y:S02]  /*aec0*/  @!P5 LDG.E.64 R8, desc[UR38][R42.64+0x20] ;  /* 0x000020262a08d981 */ /* 0x000564000c1e1b00 */
.L_x_1261:
[----:B------:R-:W-:Y:S05]  /*aed0*/  BSYNC B1 ;  /* 0x0000000000017941 */ /* 0x000fea0003800000 */
.L_x_1260:
[-C--:B------:R-:W-:Y:S01]  /*aee0*/  IMAD R0, R45, R6.reuse, RZ ;  /* 0x000000062d007224 */ /* 0x080fe200078e02ff */
[----:B------:R-:W-:Y:S01]  /*aef0*/  ULDC.64 UR4, c[0x0][0x3c8] ;  /* 0x0000f20000047ab9 */ /* 0x000fe20000000a00 */
[----:B------:R-:W-:Y:S01]  /*af00*/  IMAD.WIDE.U32 R10, R3, R6, R10 ;  /* 0x00000006030a7225 */ /* 0x000fe200078e000a */
[----:B------:R-:W-:-:S03]  /*af10*/  ULDC.64 UR6, c[0x0][0x3e0] ;  /* 0x0000f80000067ab9 */ /* 0x000fc60000000a00 */
[----:B------:R-:W-:-:S04]  /*af20*/  IMAD.WIDE.U32 R12, R3, R4, R12 ;  /* 0x00000004030c7225 */ /* 0x000fc800078e000c */
[----:B------:R-:W-:Y:S01]  /*af30*/  IMAD R6, R45, R4, RZ ;  /* 0x000000042d067224 */ /* 0x000fe200078e02ff */
[----:B------:R-:W-:Y:S01]  /*af40*/  IADD3 R4, P2, R10, UR4, RZ ;  /* 0x000000040a047c10 */ /* 0x000fe2000ff5e0ff */
[C---:B------:R-:W-:Y:S01]  /*af50*/  IMAD R7, R3.reuse, R7, R0 ;  /* 0x0000000703077224 */ /* 0x040fe200078e0200 */
[----:B------:R-:W-:Y:S01]  /*af60*/  IADD3 R0, P3, R12, UR6, RZ ;  /* 0x000000060c007c10 */ /* 0x000fe2000ff7e0ff */
[----:B------:R-:W-:Y:S01]  /*af70*/  IMAD R3, R3, R5, R6 ;  /* 0x0000000503037224 */ /* 0x000fe200078e0206 */
[----:B------:R-:W-:Y:S02]  /*af80*/  UMOV UR4, 0xffffffff ;  /* 0xffffffff00047882 */ /* 0x000fe40000000000 */
[----:B------:R-:W-:Y:S02]  /*af90*/  IADD3.X R5, R11, UR5, R7, P2, !PT ;  /* 0x000000050b057c10 */ /* 0x000fe400097fe407 */
[----:B------:R-:W-:Y:S01]  /*afa0*/  IADD3.X R3, R13, UR7, R3, P3, !PT ;  /* 0x000000070d037c10 */ /* 0x000fe20009ffe403 */
[----:B------:R-:W-:Y:S06]  /*afb0*/  BRA.DIV UR4, `(.L_x_1262) ;  /* 0x0000021604987947 */ /* 0x000fec000b800000 */
.L_x_1535:
[----:B------:R-:W-:-:S03]  /*afc0*/  UMOV UR4, 0xffffffff ;  /* 0xffffffff00047882 */ /* 0x000fc60000000000 */
[----:B------:R-:W-:Y:S05]  /*afd0*/  BRA.DIV UR4, `(.L_x_1263) ;  /* 0x0000021604b87947 */ /* 0x000fea000b800000 */
.L_x_1538:
[----:B------:R-:W-:-:S03]  /*afe0*/  UMOV UR4, 0xffffffff ;  /* 0xffffffff00047882 */ /* 0x000fc60000000000 */
[----:B------:R-:W-:Y:S05]  /*aff0*/  BRA.DIV UR4, `(.L_x_1264) ;  /* 0x0000021604d87947 */ /* 0x000fea000b800000 */
.L_x_1541:
[----:B------:R-:W-:-:S03]  /*b000*/  UMOV UR4, 0xffffffff ;  /* 0xffffffff00047882 */ /* 0x000fc60000000000 */
[----:B------:R-:W-:Y:S05]  /*b010*/  BRA.DIV UR4, `(.L_x_1265) ;  /* 0x0000021604f87947 */ /* 0x000fea000b800000 */
.L_x_1544:
[----:B------:R-:W-:-:S03]  /*b020*/  UMOV UR4, 0xffffffff ;  /* 0xffffffff00047882 */ /* 0x000fc60000000000 */
[----:B------:R-:W-:Y:S05]  /*b030*/  BRA.DIV UR4, `(.L_x_1266) ;  /* 0x0000021a04187947 */ /* 0x000fea000b800000 */
.L_x_1547:
[----:B------:R-:W-:-:S03]  /*b040*/  UMOV UR4, 0xffffffff ;  /* 0xffffffff00047882 */ /* 0x000fc60000000000 */
[----:B------:R-:W-:Y:S05]  /*b050*/  BRA.DIV UR4, `(.L_x_1267) ;  /* 0x0000021a04387947 */ /* 0x000fea000b800000 */
.L_x_1550:
[----:B------:R-:W-:-:S03]  /*b060*/  UMOV UR4, 0xffffffff ;  /* 0xffffffff00047882 */ /* 0x000fc60000000000 */
[----:B------:R-:W-:Y:S05]  /*b070*/  BRA.DIV UR4, `(.L_x_1268) ;  /* 0x0000021a04587947 */ /* 0x000fea000b800000 */
.L_x_1553:
[----:B------:R-:W-:-:S03]  /*b080*/  UMOV UR4, 0xffffffff ;  /* 0xffffffff00047882 */ /* 0x000fc60000000000 */
[----:B------:R-:W-:Y:S05]  /*b090*/  BRA.DIV UR4, `(.L_x_1269) ;  /* 0x0000021a04787947 */ /* 0x000fea000b800000 */
.L_x_1556:
[----:B------:R-:W-:Y:S01]  /*b0a0*/  ULEA.HI UR4, UR37, UR37, URZ, 0x1 ;  /* 0x0000002525047291 */ /* 0x000fe2000f8f083f */
[C---:B------:R-:W-:Y:S01]  /*b0b0*/  IMAD.SHL.U32 R0, R211.reuse, 0x80, RZ ;  /* 0x00000080d3007824 */ /* 0x040fe200078e00ff */
[----:B------:R-:W-:Y:S01]  /*b0c0*/  BSSY B1, `(.L_x_1270) ;  /* 0x000000f000017945 */ /* 0x000fe20003800000 */
[----:B------:R-:W-:Y:S01]  /*b0d0*/  LOP3.LUT P3, RZ, R211, 0x4, RZ, 0xc0, !PT ;  /* 0x00000004d3ff7812 */ /* 0x000fe2000786c0ff */
[----:B------:R-:W-:Y:S02]  /*b0e0*/  ULOP3.LUT UR4, UR4, 0xfffffffe, URZ, 0xc0, !UPT ;  /* 0xfffffffe04047892 */ /* 0x000fe4000f8ec03f */
[----:B------:R-:W-:Y:S02]  /*b0f0*/  LOP3.LUT R3, R0, 0x380, RZ, 0xc0, !PT ;  /* 0x0000038000037812 */ /* 0x000fe400078ec0ff */
[----:B------:R-:W-:Y:S02]  /*b100*/  UIADD3 UR4, UR37, -UR4, URZ ;  /* 0x8000000425047290 */ /* 0x000fe4000fffe03f */
[----:B------:R-:W-:-:S02]  /*b110*/  LOP3.LUT R0, R3, 0x30, R22, 0xf8, !PT ;  /* 0x0000003003007812 */ /* 0x000fc400078ef816 */
[----:B------:R-:W-:Y:S02]  /*b120*/  SHF.R.U32.HI R3, RZ, 0x3, R3 ;  /* 0x00000003ff037819 */ /* 0x000fe40000011603 */
[----:B------:R-:W-:Y:S02]  /*b130*/  IMAD.U32 R5, RZ, RZ, UR4 ;  /* 0x00000004ff057e24 */ /* 0x000fe4000f8e00ff */
[----:B------:R-:W-:-:S03]  /*b140*/  LOP3.LUT R3, R0, R3, RZ, 0x3c, !PT ;  /* 0x0000000300037212 */ /* 0x000fc600078e3cff */
[----:B------:R-:W-:Y:S02]  /*b150*/  SHF.L.U32 R5, R5, 0x1f, RZ ;  /* 0x0000001f05057819 */ /* 0x000fe400000006ff */
[----:B------:R-:W-:Y:S02]  /*b160*/  IADD3 R3, R18, R3, R220 ;  /* 0x0000000312037210 */ /* 0x000fe40007ffe0dc */
[----:B------:R-:W3:Y:S03]  /*b170*/  SYNCS.PHASECHK.TRANS64.TRYWAIT P2, [R18+URZ+0x28800], R5 ;  /* 0x02880005120075a7 */ /* 0x000ee6000804017f */
[C---:B------:R-:W-:Y:S02]  /*b180*/  VIADD R4, R3.reuse, 0x18400 ;  /* 0x0001840003047836 */ /* 0x040fe40000000000 */
[----:B------:R-:W-:Y:S01]  /*b190*/  VIADD R0, R3, 0x18440 ;  /* 0x0001844003007836 */ /* 0x000fe20000000000 */
[----:B---3--:R-:W-:Y:S06]  /*b1a0*/  @!P2 BRA `(.L_x_1271) ;  /* 0x00000218005ca947 */ /* 0x008fec0003800000 */
.L_x_1557:
[----:B------:R-:W-:Y:S05]  /*b1b0*/  BSYNC B1 ;  /* 0x0000000000017941 */ /* 0x000fea0003800000 */
.L_x_1270:
[----:B------:R-:W-:Y:S01]  /*b1c0*/  BSSY B1, `(.L_x_1272) ;  /* 0x00000fb000017945 */ /* 0x000fe20003800000 */
[----:B------:R-:W-:-:S03]  /*b1d0*/  @P3 VIADD R0, R4, 0xffffffc0 ;  /* 0xffffffc004003836 */ /* 0x000fc60000000000 */
[----:B------:R-:W-:Y:S05]  /*b1e0*/  @P0 BRA `(.L_x_1273) ;  /* 0x0000000c00e00947 */ /* 0x000fea0003800000 */
[----:B---3--:R-:W3:Y:S01]  /*b1f0*/  LDC R5, c[0x0][0x3d4] ;  /* 0x0000f500ff057b82 */ /* 0x008ee20000000800 */
[C---:B------:R-:W-:Y:S01]  /*b200*/  VIADD R4, R28.reuse, 0x20 ;  /* 0x000000201c047836 */ /* 0x040fe20000000000 */
[----:B------:R-:W-:Y:S01]  /*b210*/  BSSY B2, `(.L_x_1274) ;  /* 0x000007a000027945 */ /* 0x000fe20003800000 */
[----:B---3--:R-:W-:-:S03]  /*b220*/  ISETP.GE.AND P0, PT, R28, R5, PT ;  /* 0x000000051c00720c */ /* 0x008fc60003f06270 */
[----:B------:R-:W-:-:S10]  /*b230*/  ISETP.GE.AND P2, PT, R4, R5, PT ;  /* 0x000000050400720c */ /* 0x000fd40003f46270 */
[----:B------:R-:W-:Y:S05]  /*b240*/  @P0 BRA `(.L_x_1275) ;  /* 0x0000000400d80947 */ /* 0x000fea0003800000 */
[----:B------:R-:W3:Y:S01]  /*b250*/  LDS.128 R4, [R3+0x18400] ;  /* 0x0184000003047984 */ /* 0x000ee20000000c00 */
[----:B-----5:R-:W-:Y:S02]  /*b260*/  SHF.R.U32.HI R10, RZ, 0x8, R40 ;  /* 0x00000008ff0a7819 */ /* 0x020fe40000011628 */
[----:B------:R-:W-:Y:S02]  /*b270*/  SHF.R.U32.HI R12, RZ, 0x8, R41 ;  /* 0x00000008ff0c7819 */ /* 0x000fe40000011629 */
[----:B------:R-:W-:Y:S02]  /*b280*/  LOP3.LUT R11, R40, 0xff, RZ, 0xc0, !PT ;  /* 0x000000ff280b7812 */ /* 0x000fe400078ec0ff */
[----:B------:R-:W-:Y:S02]  /*b290*/  LOP3.LUT R13, R41, 0xff, RZ, 0xc0, !PT ;  /* 0x000000ff290d7812 */ /* 0x000fe400078ec0ff */
[----:B------:R-:W-:Y:S02]  /*b2a0*/  LOP3.LUT R10, R10, 0xff, RZ, 0xc0, !PT ;  /* 0x000000ff0a0a7812 */ /* 0x000fe400078ec0ff */
[----:B------:R-:W-:-:S02]  /*b2b0*/  LOP3.LUT R12, R12, 0xff, RZ, 0xc0, !PT ;  /* 0x000000ff0c0c7812 */ /* 0x000fc400078ec0ff */
[----:B-12---:R-:W-:Y:S02]  /*b2c0*/  SHF.R.U32.HI R14, RZ, 0x8, R39 ;  /* 0x00000008ff0e7819 */ /* 0x006fe40000011627 */
[----:B------:R-:W-:Y:S02]  /*b2d0*/  PRMT R11, R10, 0x7604, R11 ;  /* 0x000076040a0b7816 */ /* 0x000fe4000000000b */
[----:B------:R-:W-:Y:S02]  /*b2e0*/  PRMT R12, R12, 0x7604, R13 ;  /* 0x000076040c0c7816 */ /* 0x000fe4000000000d */
[----:B------:R-:W-:Y:S02]  /*b2f0*/  SHF.R.U32.HI R13, RZ, 0x10, R41 ;  /* 0x00000010ff0d7819 */ /* 0x000fe40000011629 */
[----:B------:R-:W-:Y:S02]  /*b300*/  SHF.R.U32.HI R10, RZ, 0x8, R38 ;  /* 0x00000008ff0a7819 */ /* 0x000fe40000011626 */
[----:B------:R-:W-:Y:S01]  /*b310*/  LOP3.LUT R43, R39, 0xff, RZ, 0xc0, !PT ;  /* 0x000000ff272b7812 */ /* 0x000fe200078ec0ff */
[----:B------:R-:W-:Y:S01]  /*b320*/  IMAD.U32 R13, R13, 0x10000, RZ ;  /* 0x000100000d0d7824 */ /* 0x000fe200078e00ff */
[----:B------:R-:W-:-:S02]  /*b330*/  LOP3.LUT R14, R14, 0xff, RZ, 0xc0, !PT ;  /* 0x000000ff0e0e7812 */ /* 0x000fc400078ec0ff */
[----:B------:R-:W-:Y:S02]  /*b340*/  SHF.R.U32.HI R42, RZ, 0x10, R39 ;  /* 0x00000010ff2a7819 */ /* 0x000fe40000011627 */
[----:B------:R-:W-:Y:S02]  /*b350*/  LOP3.LUT R15, R38, 0xff, RZ, 0xc0, !PT ;  /* 0x000000ff260f7812 */ /* 0x000fe400078ec0ff */
[----:B------:R-:W-:Y:S02]  /*b360*/  LOP3.LUT R10, R10, 0xff, RZ, 0xc0, !PT ;  /* 0x000000ff0a0a7812 */ /* 0x000fe400078ec0ff */
[----:B------:R-:W-:Y:S01]  /*b370*/  PRMT R14, R14, 0x7604, R43 ;  /* 0x000076040e0e7816 */ /* 0x000fe2000000002b */
[----:B------:R-:W-:Y:S01]  /*b380*/  IMAD.U32 R43, R42, 0x10000, RZ ;  /* 0x000100002a2b7824 */ /* 0x000fe200078e00ff */
[----:B------:R-:W-:Y:S02]  /*b390*/  PRMT R15, R10, 0x7604, R15 ;  /* 0x000076040a0f7816 */ /* 0x000fe4000000000f */
[----:B------:R-:W-:-:S02]  /*b3a0*/  LOP3.LUT R11, R11, 0xff0000, R40, 0xf8, !PT ;  /* 0x00ff00000b0b7812 */ /* 0x000fc400078ef828 */
[----:B------:R-:W-:Y:S02]  /*b3b0*/  LOP3.LUT R13, R12, 0xff0000, R13, 0xf8, !PT ;  /* 0x00ff00000c0d7812 */ /* 0x000fe400078ef80d */
[----:B------:R-:W-:Y:S02]  /*b3c0*/  LOP3.LUT R45, R14, 0xff0000, R43, 0xf8, !PT ;  /* 0x00ff00000e2d7812 */ /* 0x000fe400078ef82b */
[----:B------:R-:W-:Y:S02]  /*b3d0*/  LOP3.LUT R43, R15, 0xff0000, R38, 0xf8, !PT ;  /* 0x00ff00000f2b7812 */ /* 0x000fe400078ef826 */
[----:B------:R-:W-:Y:S02]  /*b3e0*/  LOP3.LUT R15, R11, 0xff000000, R40, 0xf8, !PT ;  /* 0xff0000000b0f7812 */ /* 0x000fe400078ef828 */
[----:B------:R-:W-:Y:S02]  /*b3f0*/  LOP3.LUT R45, R45, 0xff000000, R39, 0xf8, !PT ;  /* 0xff0000002d2d7812 */ /* 0x000fe400078ef827 */
[----:B------:R-:W-:-:S02]  /*b400*/  LOP3.LUT R40, R13, 0xff000000, R41, 0xf8, !PT ;  /* 0xff0000000d287812 */ /* 0x000fc400078ef829 */
[----:B---3--:R-:W-:Y:S02]  /*b410*/  F2FP.F16.E4M3.UNPACK_B R10, R6.H1 ;  /* 0x00000006ff0a723e */ /* 0x008fe400030006ff */
[----:B------:R-:W-:Y:S02]  /*b420*/  LOP3.LUT R43, R43, 0xff000000, R38, 0xf8, !PT ;  /* 0xff0000002b2b7812 */ /* 0x000fe400078ef826 */
[----:B------:R-:W-:Y:S01]  /*b430*/  F2FP.F16.E4M3.UNPACK_B R41, R45 ;  /* 0x0000002dff29723e */ /* 0x000fe200020006ff */
[--C-:B------:R-:W-:Y:S01]  /*b440*/  HADD2.F32 R13, -RZ, R10.reuse.H0_H0 ;  /* 0x2000000aff0d7230 */ /* 0x100fe20000004100 */
[----:B------:R-:W-:Y:S01]  /*b450*/  F2FP.F16.E4M3.UNPACK_B R38, R40 ;  /* 0x00000028ff26723e */ /* 0x000fe200020006ff */
[----:B------:R-:W-:Y:S01]  /*b460*/  HADD2.F32 R10, -RZ, R10.H1_H1 ;  /* 0x3000000aff0a7230 */ /* 0x000fe20000004100 */
[----:B------:R-:W-:Y:S01]  /*b470*/  F2FP.F16.E4M3.UNPACK_B R12, R6 ;  /* 0x00000006ff0c723e */ /* 0x000fe200020006ff */
[--C-:B------:R-:W-:Y:S01]  /*b480*/  HADD2.F32 R42, -RZ, R41.reuse.H1_H1 ;  /* 0x30000029ff2a7230 */ /* 0x100fe20000004100 */
[----:B------:R-:W-:Y:S01]  /*b490*/  F2FP.F16.E4M3.UNPACK_B R11, R5.H1 ;  /* 0x00000005ff0b723e */ /* 0x000fe200030006ff */
[----:B------:R-:W-:Y:S01]  /*b4a0*/  HADD2.F32 R39, -RZ, R38.H1_H1 ;  /* 0x30000026ff277230 */ /* 0x000fe20000004100 */
[----:B------:R-:W-:Y:S01]  /*b4b0*/  F2FP.F16.E4M3.UNPACK_B R14, R7 ;  /* 0x00000007ff0e723e */ /* 0x000fe200020006ff */
[----:B------:R-:W-:-:S02]  /*b4c0*/  HADD2.F32 R41, -RZ, R41.H0_H0 ;  /* 0x20000029ff297230 */ /* 0x000fc40000004100 */
[CC--:B------:R-:W-:Y:S01]  /*b4d0*/  FMUL.FTZ R44, R10.reuse, R42.reuse ;  /* 0x0000002a0a2c7220 */ /* 0x0c0fe20000410000 */
[----:B------:R-:W-:Y:S02]  /*b4e0*/  HADD2.F32 R38, -RZ, R38.H0_H0 ;  /* 0x20000026ff267230 */ /* 0x000fe40000004100 */
[----:B------:R-:W-:Y:S01]  /*b4f0*/  FMUL.FTZ R47, R10, R39 ;  /* 0x000000270a2f7220 */ /* 0x000fe20000410000 */
[----:B------:R-:W-:Y:S01]  /*b500*/  F2FP.F16.E4M3.UNPACK_B R10, R5 ;  /* 0x00000005ff0a723e */ /* 0x000fe200020006ff */
[--C-:B------:R-:W-:Y:S02]  /*b510*/  HADD2.F32 R5, -RZ, R12.reuse.H1_H1 ;  /* 0x3000000cff057230 */ /* 0x100fe40000004100 */
[C---:B------:R-:W-:Y:S01]  /*b520*/  FFMA.FTZ R46, R13.reuse, R39, -R44 ;  /* 0x000000270d2e7223 */ /* 0x040fe2000001082c */
[----:B------:R-:W-:Y:S01]  /*b530*/  FFMA.FTZ R49, R13, R42, R47 ;  /* 0x0000002a0d317223 */ /* 0x000fe2000001002f */
[----:B------:R-:W-:Y:S01]  /*b540*/  HADD2.F32 R12, -RZ, R12.H0_H0 ;  /* 0x2000000cff0c7230 */ /* 0x000fe20000004100 */
[----:B------:R-:W-:Y:S01]  /*b550*/  F2FP.F16.E4M3.UNPACK_B R45, R45.H1 ;  /* 0x0000002dff2d723e */ /* 0x000fe200030006ff */
[C---:B------:R-:W-:Y:S01]  /*b560*/  FMUL.FTZ R13, R5.reuse, R41 ;  /* 0x00000029050d7220 */ /* 0x040fe20000410000 */
[----:B------:R-:W-:Y:S01]  /*b570*/  F2FP.F16.E4M3.UNPACK_B R40, R40.H1 ;  /* 0x00000028ff28723e */ /* 0x000fe200030006ff */
[-C--:B------:R-:W-:Y:S01]  /*b580*/  FMUL.FTZ R44, R5, R38.reuse ;  /* 0x00000026052c7220 */ /* 0x080fe20000410000 */
[----:B------:R-:W-:Y:S01]  /*b590*/  F2FP.F16.E4M3.UNPACK_B R7, R7.H1 ;  /* 0x00000007ff07723e */ /* 0x000fe200030006ff */
[----:B------:R-:W-:Y:S01]  /*b5a0*/  FFMA.FTZ R42, R12, R38, -R13 ;  /* 0x000000260c2a7223 */ /* 0x000fe2000001080d */
[----:B------:R-:W-:-:S02]  /*b5b0*/  HADD2.F32 R5, -RZ, R14.H1_H1 ;  /* 0x3000000eff057230 */ /* 0x000fc40000004100 */
[----:B------:R-:W-:Y:S01]  /*b5c0*/  FFMA.FTZ R47, R12, R41, R44 ;  /* 0x000000290c2f7223 */ /* 0x000fe2000001002c */
[--C-:B------:R-:W-:Y:S01]  /*b5d0*/  HADD2.F32 R39, -RZ, R45.reuse.H0_H0 ;  /* 0x2000002dff277230 */ /* 0x100fe20000004100 */
[-C--:B------:R-:W-:Y:S01]  /*b5e0*/  F2FP.F16.E4M3.UNPACK_B R6, R4.reuse ;  /* 0x00000004ff06723e */ /* 0x080fe200020006ff */
[----:B------:R-:W-:Y:S01]  /*b5f0*/  HADD2.F32 R13, -RZ, R40.H0_H0 ;  /* 0x20000028ff0d7230 */ /* 0x000fe20000004100 */
[----:B------:R-:W-:Y:S01]  /*b600*/  F2FP.F16.E4M3.UNPACK_B R4, R4.H1 ;  /* 0x00000004ff04723e */ /* 0x000fe200030006ff */
[----:B------:R-:W-:Y:S02]  /*b610*/  HADD2.F32 R14, -RZ, R14.H0_H0 ;  /* 0x2000000eff0e7230 */ /* 0x000fe40000004100 */
[C---:B------:R-:W-:Y:S01]  /*b620*/  FMUL.FTZ R41, R5.reuse, R39 ;  /* 0x0000002705297220 */ /* 0x040fe20000410000 */
[----:B------:R-:W-:Y:S02]  /*b630*/  HADD2.F32 R45, -RZ, R45.H1_H1 ;  /* 0x3000002dff2d7230 */ /* 0x000fe40000004100 */
[----:B------:R-:W-:Y:S01]  /*b640*/  FMUL.FTZ R51, R5, R13 ;  /* 0x0000000d05337220 */ /* 0x000fe20000410000 */
[----:B------:R-:W-:-:S02]  /*b650*/  HADD2.F32 R12, -RZ, R7.H1_H1 ;  /* 0x30000007ff0c7230 */ /* 0x000fc40000004100 */
[C---:B------:R-:W-:Y:S01]  /*b660*/  FFMA.FTZ R44, R14.reuse, R13, -R41 ;  /* 0x0000000d0e2c7223 */ /* 0x040fe20000010829 */
[----:B------:R-:W-:Y:S02]  /*b670*/  HADD2.F32 R40, -RZ, R40.H1_H1 ;  /* 0x30000028ff287230 */ /* 0x000fe40000004100 */
[----:B------:R-:W-:Y:S01]  /*b680*/  FFMA.FTZ R51, R14, R39, R51 ;  /* 0x000000270e337223 */ /* 0x000fe20000010033 */
[----:B------:R-:W-:Y:S02]  /*b690*/  HADD2.F32 R5, -RZ, R7.H0_H0 ;  /* 0x20000007ff057230 */ /* 0x000fe40000004100 */
[C---:B------:R-:W-:Y:S01]  /*b6a0*/  FMUL.FTZ R38, R12.reuse, R45 ;  /* 0x0000002d0c267220 */ /* 0x040fe20000410000 */
[----:B------:R-:W-:Y:S01]  /*b6b0*/  F2FP.F16.E4M3.UNPACK_B R13, R43 ;  /* 0x0000002bff0d723e */ /* 0x000fe200020006ff */
[-C--:B------:R-:W-:Y:S01]  /*b6c0*/  FMUL.FTZ R14, R12, R40.reuse ;  /* 0x000000280c0e7220 */ /* 0x080fe20000410000 */
[----:B------:R-:W-:Y:S01]  /*b6d0*/  F2FP.F16.E4M3.UNPACK_B R12, R15 ;  /* 0x0000000fff0c723e */ /* 0x000fe200020006ff */
[----:B------:R-:W-:Y:S01]  /*b6e0*/  FFMA.FTZ R48, R5, R40, -R38 ;  /* 0x0000002805307223 */ /* 0x000fe20000010826 */
[----:B------:R-:W-:-:S02]  /*b6f0*/  HADD2.F32 R7, -RZ, R4.H1_H1 ;  /* 0x30000004ff077230 */ /* 0x000fc40000004100 */
[----:B------:R-:W-:Y:S01]  /*b700*/  FFMA.FTZ R45, R5, R45, R14 ;  /* 0x0000002d052d7223 */ /* 0x000fe2000001000e */
[--C-:B------:R-:W-:Y:S01]  /*b710*/  HADD2.F32 R38, -RZ, R13.reuse.H1_H1 ;  /* 0x3000000dff267230 */ /* 0x100fe20000004100 */
[----:B------:R-:W-:Y:S01]  /*b720*/  F2FP.F16.E4M3.UNPACK_B R15, R15.H1 ;  /* 0x0000000fff0f723e */ /* 0x000fe200030006ff */
[----:B------:R-:W-:Y:S01]  /*b730*/  HADD2.F32 R14, -RZ, R12.H1_H1 ;  /* 0x3000000cff0e7230 */ /* 0x000fe20000004100 */
[----:B------:R-:W-:Y:S01]  /*b740*/  F2FP.F16.E4M3.UNPACK_B R43, R43.H1 ;  /* 0x0000002bff2b723e */ /* 0x000fe200030006ff */
[----:B------:R-:W-:Y:S02]  /*b750*/  HADD2.F32 R5, -RZ, R4.H0_H0 ;  /* 0x20000004ff057230 */ /* 0x000fe40000004100 */
[----:B------:R-:W-:Y:S01]  /*b760*/  FMUL.FTZ R40, R7, R38 ;  /* 0x0000002607287220 */ /* 0x000fe20000410000 */
[----:B------:R-:W-:Y:S01]  /*b770*/  HADD2.F32 R39, -RZ, R13.H0_H0 ;  /* 0x2000000dff277230 */ /* 0x000fe20000004100 */
[----:B------:R-:W-:Y:S01]  /*b780*/  F2FP.SATFINITE.E4M3.F32.PACK_AB_MERGE_C R46, R49, R46, RZ ;  /* 0x0000002e312e723e */ /* 0x000fe200048070ff */
[----:B------:R-:W-:-:S02]  /*b790*/  HADD2.F32 R4, -RZ, R6.H1_H1 ;  /* 0x30000006ff047230 */ /* 0x000fc40000004100 */
[-C--:B------:R-:W-:Y:S01]  /*b7a0*/  FFMA.FTZ R40, R5, R14.reuse, -R40 ;  /* 0x0000000e05287223 */ /* 0x080fe20000010828 */
[----:B------:R-:W-:Y:S02]  /*b7b0*/  HADD2.F32 R13, -RZ, R12.H0_H0 ;  /* 0x2000000cff0d7230 */ /* 0x000fe40000004100 */
[----:B------:R-:W-:Y:S01]  /*b7c0*/  FMUL.FTZ R12, R7, R14 ;  /* 0x0000000e070c7220 */ /* 0x000fe20000410000 */
[----:B------:R-:W-:Y:S02]  /*b7d0*/  HADD2.F32 R6, -RZ, R6.H0_H0 ;  /* 0x20000006ff067230 */ /* 0x000fe40000004100 */
[C---:B------:R-:W-:Y:S01]  /*b7e0*/  FMUL.FTZ R7, R4.reuse, R39 ;  /* 0x0000002704077220 */ /* 0x040fe20000410000 */
[----:B------:R-:W-:Y:S01]  /*b7f0*/  F2FP.SATFINITE.E4M3.F32.PACK_AB_MERGE_C R42, R47, R42, R46 ;  /* 0x0000002a2f2a723e */ /* 0x000fe2000480702e */
[-C--:B------:R-:W-:Y:S01]  /*b800*/  FMUL.FTZ R4, R4, R13.reuse ;  /* 0x0000000d04047220 */ /* 0x080fe20000410000 */
[----:B------:R-:W-:Y:S01]  /*b810*/  FFMA.FTZ R41, R5, R38, R12 ;  /* 0x0000002605297223 */ /* 0x000fe2000001000c */
[----:B------:R-:W-:Y:S01]  /*b820*/  FFMA.FTZ R7, R6, R13, -R7 ;  /* 0x0000000d06077223 */ /* 0x000fe20000010807 */
[----:B------:R-:W-:-:S02]  /*b830*/  HADD2.F32 R5, -RZ, R11.H1_H1 ;  /* 0x3000000bff057230 */ /* 0x000fc40000004100 */
[----:B------:R-:W-:Y:S01]  /*b840*/  FFMA.FTZ R14, R6, R39, R4 ;  /* 0x00000027060e7223 */ /* 0x000fe20000010004 */
[----:B------:R-:W-:Y:S01]  /*b850*/  HADD2.F32 R6, -RZ, R15.H1_H1 ;  /* 0x3000000fff067230 */ /* 0x000fe20000004100 */
[----:B------:R-:W-:Y:S01]  /*b860*/  F2FP.SATFINITE.E4M3.F32.PACK_AB_MERGE_C R40, R41, R40, RZ ;  /* 0x000000282928723e */ /* 0x000fe200048070ff */
[--C-:B------:R-:W-:Y:S02]  /*b870*/  HADD2.F32 R12, -RZ, R43.reuse.H1_H1 ;  /* 0x3000002bff0c7230 */ /* 0x100fe40000004100 */
[----:B------:R-:W-:Y:S02]  /*b880*/  HADD2.F32 R43, -RZ, R43.H0_H0 ;  /* 0x2000002bff2b7230 */ /* 0x000fe40000004100 */
[C---:B------:R-:W-:Y:S01]  /*b890*/  FMUL.FTZ R13, R5.reuse, R6 ;  /* 0x00000006050d7220 */ /* 0x040fe20000410000 */
[----:B------:R-:W-:Y:S02]  /*b8a0*/  HADD2.F32 R4, -RZ, R10.H1_H1 ;  /* 0x3000000aff047230 */ /* 0x000fe40000004100 */
[----:B------:R-:W-:Y:S01]  /*b8b0*/  FMUL.FTZ R38, R5, R12 ;  /* 0x0000000c05267220 */ /* 0x000fe20000410000 */
[----:B------:R-:W-:Y:S01]  /*b8c0*/  HADD2.F32 R15, -RZ, R15.H0_H0 ;  /* 0x2000000fff0f7230 */ /* 0x000fe20000004100 */
[----:B------:R-:W-:Y:S01]  /*b8d0*/  F2FP.SATFINITE.E4M3.F32.PACK_AB_MERGE_C R40, R14, R7, R40 ;  /* 0x000000070e28723e */ /* 0x000fe20004807028 */
[----:B------:R-:W-:-:S02]  /*b8e0*/  HADD2.F32 R11, -RZ, R11.H0_H0 ;  /* 0x2000000bff0b7230 */ /* 0x000fc40000004100 */
[C---:B------:R-:W-:Y:S01]  /*b8f0*/  FMUL.FTZ R5, R4.reuse, R43 ;  /* 0x0000002b04057220 */ /* 0x040fe20000410000 */
[----:B------:R-:W-:Y:S02]  /*b900*/  HADD2.F32 R10, -RZ, R10.H0_H0 ;  /* 0x2000000aff0a7230 */ /* 0x000fe40000004100 */
[-C--:B------:R-:W-:Y:S01]  /*b910*/  FMUL.FTZ R4, R4, R15.reuse ;  /* 0x0000000f04047220 */ /* 0x080fe20000410000 */
[C---:B------:R-:W-:Y:S01]  /*b920*/  FFMA.FTZ R38, R11.reuse, R6, -R38 ;  /* 0x000000060b267223 */ /* 0x040fe20000010826 */
[----:B------:R-:W-:Y:S01]  /*b930*/  FFMA.FTZ R13, R11, R12, R13 ;  /* 0x0000000c0b0d7223 */ /* 0x000fe2000001000d */
[C---:B------:R-:W-:Y:S01]  /*b940*/  FFMA.FTZ R5, R10.reuse, R15, -R5 ;  /* 0x0000000f0a057223 */ /* 0x040fe20000010805 */
[----:B------:R-:W-:Y:S01]  /*b950*/  FFMA.FTZ R4, R10, R43, R4 ;  /* 0x0000002b0a047223 */ /* 0x000fe20000010004 */
[----:B------:R-:W-:Y:S02]  /*b960*/  F2FP.SATFINITE.E4M3.F32.PACK_AB_MERGE_C R43, R45, R48, RZ ;  /* 0x000000302d2b723e */ /* 0x000fe400048070ff */
[----:B------:R-:W-:-:S02]  /*b970*/  F2FP.SATFINITE.E4M3.F32.PACK_AB_MERGE_C R13, R13, R38, RZ ;  /* 0x000000260d0d723e */ /* 0x000fc400048070ff */
[----:B------:R-:W-:Y:S02]  /*b980*/  F2FP.SATFINITE.E4M3.F32.PACK_AB_MERGE_C R43, R51, R44, R43 ;  /* 0x0000002c332b723e */ /* 0x000fe4000480702b */
[----:B------:R-:W-:-:S05]  /*b990*/  F2FP.SATFINITE.E4M3.F32.PACK_AB_MERGE_C R41, R4, R5, R13 ;  /* 0x000000050429723e */ /* 0x000fca000480700d */
[----:B------:R3:W-:Y:S02]  /*b9a0*/  STS.128 [R3+0x18400], R40 ;  /* 0x0184002803007388 */ /* 0x0007e40000000c00 */
.L_x_1275:
[----:B------:R-:W-:Y:S05]  /*b9b0*/  BSYNC B2 ;  /* 0x0000000000027941 */ /* 0x000fea0003800000 */
.L_x_1274:
[----:B------:R-:W-:Y:S05]  /*b9c0*/  @P2 BRA `(.L_x_1273) ;  /* 0x0000000400e82947 */ /* 0x000fea0003800000 */
[----:B------:R-:W4:Y:S01]  /*b9d0*/  LDS.128 R4, [R0] ;  /* 0x0000000000047984 */ /* 0x000f220000000c00 */
[----:B-----5:R-:W-:Y:S02]  /*b9e0*/  SHF.R.U32.HI R11, RZ, 0x8, R36 ;  /* 0x00000008ff0b7819 */ /* 0x020fe40000011624 */
[----:B------:R-:W-:Y:S02]  /*b9f0*/  SHF.R.U32.HI R13, RZ, 0x8, R37 ;  /* 0x00000008ff0d7819 */ /* 0x000fe40000011625 */
[----:B------:R-:W-:Y:S02]  /*ba00*/  SHF.R.U32.HI R39, RZ, 0x8, R35 ;  /* 0x00000008ff277819 */ /* 0x000fe40000011623 */
[----:B-12---:R-:W-:Y:S02]  /*ba10*/  SHF.R.U32.HI R15, RZ, 0x8, R34 ;  /* 0x00000008ff0f7819 */ /* 0x006fe40000011622 */
[----:B------:R-:W-:Y:S02]  /*ba20*/  LOP3.LUT R10, R36, 0xff, RZ, 0xc0, !PT ;  /* 0x000000ff240a7812 */ /* 0x000fe400078ec0ff */
[----:B------:R-:W-:-:S02]  /*ba30*/  LOP3.LUT R11, R11, 0xff, RZ, 0xc0, !PT ;  /* 0x000000ff0b0b7812 */ /* 0x000fc400078ec0ff */
[----:B------:R-:W-:Y:S02]  /*ba40*/  LOP3.LUT R12, R37, 0xff, RZ, 0xc0, !PT ;  /* 0x000000ff250c7812 */ /* 0x000fe400078ec0ff */
[----:B------:R-:W-:Y:S02]  /*ba50*/  LOP3.LUT R38, R35, 0xff, RZ, 0xc0, !PT ;  /* 0x000000ff23267812 */ /* 0x000fe400078ec0ff */
[----:B------:R-:W-:Y:S02]  /*ba60*/  LOP3.LUT R13, R13, 0xff, RZ, 0xc0, !PT ;  /* 0x000000ff0d0d7812 */ /* 0x000fe400078ec0ff */
[----:B------:R-:W-:Y:S02]  /*ba70*/  LOP3.LUT R39, R39, 0xff, RZ, 0xc0, !PT ;  /* 0x000000ff27277812 */ /* 0x000fe400078ec0ff */
[----:B------:R-:W-:Y:S02]  /*ba80*/  LOP3.LUT R14, R34, 0xff, RZ, 0xc0, !PT ;  /* 0x000000ff220e7812 */ /* 0x000fe400078ec0ff */
[----:B------:R-:W-:-:S02]  /*ba90*/  LOP3.LUT R15, R15, 0xff, RZ, 0xc0, !PT ;  /* 0x000000ff0f0f7812 */ /* 0x000fc400078ec0ff */
[----:B------:R-:W-:Y:S02]  /*baa0*/  PRMT R11, R11, 0x7604, R10 ;  /* 0x000076040b0b7816 */ /* 0x000fe4000000000a */
[----:B------:R-:W-:Y:S02]  /*bab0*/  PRMT R13, R13, 0x7604, R12 ;  /* 0x000076040d0d7816 */ /* 0x000fe4000000000c */
[----:B------:R-:W-:Y:S02]  /*bac0*/  PRMT R39, R39, 0x7604, R38 ;  /* 0x0000760427277816 */ /* 0x000fe40000000026 */
[----:B------:R-:W-:Y:S02]  /*bad0*/  SHF.R.U32.HI R10, RZ, 0x10, R36 ;  /* 0x00000010ff0a7819 */ /* 0x000fe40000011624 */
[----:B------:R-:W-:Y:S02]  /*bae0*/  SHF.R.U32.HI R12, RZ, 0x10, R37 ;  /* 0x00000010ff0c7819 */ /* 0x000fe40000011625 */
[----:B------:R-:W-:-:S02]  /*baf0*/  SHF.R.U32.HI R38, RZ, 0x10, R35 ;  /* 0x00000010ff267819 */ /* 0x000fc40000011623 */
[----:B------:R-:W-:Y:S02]  /*bb00*/  PRMT R15, R15, 0x7604, R14 ;  /* 0x000076040f0f7816 */ /* 0x000fe4000000000e */
[----:B------:R-:W-:Y:S02]  /*bb10*/  SHF.R.U32.HI R14, RZ, 0x10, R34 ;  /* 0x00000010ff0e7819 */ /* 0x000fe40000011622 */
[----:B------:R-:W-:Y:S02]  /*bb20*/  LOP3.LUT R10, R10, 0xff, RZ, 0xc0, !PT ;  /* 0x000000ff0a0a7812 */ /* 0x000fe400078ec0ff */
[----:B------:R-:W-:Y:S02]  /*bb30*/  LOP3.LUT R12, R12, 0xff, RZ, 0xc0, !PT ;  /* 0x000000ff0c0c7812 */ /* 0x000fe400078ec0ff */
[----:B------:R-:W-:Y:S02]  /*bb40*/  LOP3.LUT R38, R38, 0xff, RZ, 0xc0, !PT ;  /* 0x000000ff26267812 */ /* 0x000fe400078ec0ff */
[----:B------:R-:W-:-:S02]  /*bb50*/  LOP3.LUT R14, R14, 0xff, RZ, 0xc0, !PT ;  /* 0x000000ff0e0e7812 */ /* 0x000fc400078ec0ff */
[----:B------:R-:W-:Y:S02]  /*bb60*/  PRMT R11, R10, 0x7054, R11 ;  /* 0x000070540a0b7816 */ /* 0x000fe4000000000b */
[----:B------:R-:W-:Y:S02]  /*bb70*/  PRMT R13, R12, 0x7054, R13 ;  /* 0x000070540c0d7816 */ /* 0x000fe4000000000d */
[----:B---3--:R-:W-:Y:S02]  /*bb80*/  PRMT R41, R38, 0x7054, R39 ;  /* 0x0000705426297816 */ /* 0x008fe40000000027 */
[----:B------:R-:W-:Y:S02]  /*bb90*/  PRMT R39, R14, 0x7054, R15 ;  /* 0x000070540e277816 */ /* 0x000fe4000000000f */
[----:B------:R-:W-:Y:S02]  /*bba0*/  LOP3.LUT R15, R11, 0xff000000, R36, 0xf8, !PT ;  /* 0xff0000000b0f7812 */ /* 0x000fe400078ef824 */
[----:B------:R-:W-:-:S02]  /*bbb0*/  LOP3.LUT R41, R41, 0xff000000, R35, 0xf8, !PT ;  /* 0xff00000029297812 */ /* 0x000fc400078ef823 */
[----:B------:R-:W-:Y:S02]  /*bbc0*/  LOP3.LUT R36, R13, 0xff000000, R37, 0xf8, !PT ;  /* 0xff0000000d247812 */ /* 0x000fe400078ef825 */
[----:B----4-:R-:W-:Y:S02]  /*bbd0*/  F2FP.F16.E4M3.UNPACK_B R10, R6.H1 ;  /* 0x00000006ff0a723e */ /* 0x010fe400030006ff */
        /* <DEDUP_REMOVED lines=88> */
[----:B------:R4:W-:Y:S02]  /*c160*/  STS.128 [R0], R36 ;  /* 0x0000002400007388 */ /* 0x0009e40000000c00 */
.L_x_1273:
[----:B------:R-:W-:Y:S05]  /*c170*/  BSYNC B1 ;  /* 0x0000000000017941 */ /* 0x000fea0003800000 */
.L_x_1272:
        /* <DEDUP_REMOVED lines=34> */
[----:B------:R-:W-:Y:S02]  /*c3a0*/  PRMT R35, R28, 0x7054, R29 ;  /* 0x000070541c237816 */ /* 0x000fe4000000001d */
[----:B------:R-:W-:Y:S02]  /*c3b0*/  PRMT R29, R14, 0x7054, R15 ;  /* 0x000070540e1d7816 */ /* 0x000fe4000000000f */
[----:B------:R-:W-:Y:S02]  /*c3c0*/  LOP3.LUT R15, R11, 0xff000000, R32, 0xf8, !PT ;  /* 0xff0000000b0f7812 */ /* 0x000fe400078ef820 */
[----:B------:R-:W-:-:S02]  /*c3d0*/  LOP3.LUT R35, R35, 0xff000000, R31, 0xf8, !PT ;  /* 0xff00000023237812 */ /* 0x000fc400078ef81f */
[----:B------:R-:W-:Y:S02]  /*c3e0*/  LOP3.LUT R32, R13, 0xff000000, R33, 0xf8, !PT ;  /* 0xff0000000d207812 */ /* 0x000fe400078ef821 */
[----:B---3--:R-:W-:Y:S02]  /*c3f0*/  F2FP.F16.E4M3.UNPACK_B R10, R6.H1 ;  /* 0x00000006ff0a723e */ /* 0x008fe400030006ff */
[----:B------:R-:W-:Y:S02]  /*c400*/  F2FP.F16.E4M3.UNPACK_B R31, R35 ;  /* 0x00000023ff1f723e */ /* 0x000fe400020006ff */
[----:B------:R-:W-:Y:S01]  /*c410*/  F2FP.F16.E4M3.UNPACK_B R28, R32 ;  /* 0x00000020ff1c723e */ /* 0x000fe200020006ff */
[--C-:B------:R-:W-:Y:S01]  /*c420*/  HADD2.F32 R13, -RZ, R10.reuse.H0_H0 ;  /* 0x2000000aff0d7230 */ /* 0x100fe20000004100 */
[----:B------:R-:W-:Y:S01]  /*c430*/  LOP3.LUT R30, R29, 0xff000000, R30, 0xf8, !PT ;  /* 0xff0000001d1e7812 */ /* 0x000fe200078ef81e */
[----:B------:R-:W-:Y:S01]  /*c440*/  HADD2.F32 R10, -RZ, R10.H1_H1 ;  /* 0x3000000aff0a7230 */ /* 0x000fe20000004100 */
[----:B------:R-:W-:Y:S01]  /*c450*/  F2FP.F16.E4M3.UNPACK_B R12, R6 ;  /* 0x00000006ff0c723e */ /* 0x000fe200020006ff */
[--C-:B------:R-:W-:Y:S01]  /*c460*/  HADD2.F32 R33, -RZ, R31.reuse.H1_H1 ;  /* 0x3000001fff217230 */ /* 0x100fe20000004100 */
[----:B------:R-:W-:Y:S01]  /*c470*/  F2FP.F16.E4M3.UNPACK_B R11, R5.H1 ;  /* 0x00000005ff0b723e */ /* 0x000fe200030006ff */
[----:B------:R-:W-:Y:S01]  /*c480*/  HADD2.F32 R29, -RZ, R28.H1_H1 ;  /* 0x3000001cff1d7230 */ /* 0x000fe20000004100 */
[----:B------:R-:W-:Y:S01]  /*c490*/  F2FP.F16.E4M3.UNPACK_B R14, R7 ;  /* 0x00000007ff0e723e */ /* 0x000fe200020006ff */
[----:B------:R-:W-:-:S02]  /*c4a0*/  HADD2.F32 R31, -RZ, R31.H0_H0 ;  /* 0x2000001fff1f7230 */ /* 0x000fc40000004100 */
[C---:B------:R-:W-:Y:S01]  /*c4b0*/  FMUL.FTZ R34, R10.reuse, R33 ;  /* 0x000000210a227220 */ /* 0x040fe20000410000 */
[----:B------:R-:W-:Y:S02]  /*c4c0*/  HADD2.F32 R28, -RZ, R28.H0_H0 ;  /* 0x2000001cff1c7230 */ /* 0x000fe40000004100 */
[----:B----4-:R-:W-:Y:S01]  /*c4d0*/  FMUL.FTZ R38, R10, R29 ;  /* 0x0000001d0a267220 */ /* 0x010fe20000410000 */
        /* <DEDUP_REMOVED lines=47> */
[----:B------:R-:W-:Y:S01]  /*c7d0*/  F2FP.SATFINITE.E4M3.F32.PACK_AB_MERGE_C R35, R35, R40, RZ ;  /* 0x000000282323723e */ /* 0x000fe200048070ff */
[-C--:B------:R-:W-:Y:S01]  /*c7e0*/  FMUL.FTZ R4, R4, R13.reuse ;  /* 0x0000000d04047220 */ /* 0x080fe20000410000 */
[----:B------:R-:W-:Y:S01]  /*c7f0*/  FFMA.FTZ R31, R5, R28, R12 ;  /* 0x0000001c051f7223 */ /* 0x000fe2000001000c */
[----:B------:R-:W-:Y:S01]  /*c800*/  FFMA.FTZ R13, R6, R13, -R7 ;  /* 0x0000000d060d7223 */ /* 0x000fe20000010807 */
[----:B------:R-:W-:-:S02]  /*c810*/  HADD2.F32 R5, -RZ, R11.H1_H1 ;  /* 0x3000000bff057230 */ /* 0x000fc40000004100 */
[----:B------:R-:W-:Y:S01]  /*c820*/  FFMA.FTZ R14, R6, R29, R4 ;  /* 0x0000001d060e7223 */ /* 0x000fe20000010004 */
[--C-:B------:R-:W-:Y:S01]  /*c830*/  HADD2.F32 R6, -RZ, R15.reuse.H1_H1 ;  /* 0x3000000fff067230 */ /* 0x100fe20000004100 */
[----:B------:R-:W-:Y:S01]  /*c840*/  F2FP.SATFINITE.E4M3.F32.PACK_AB_MERGE_C R31, R31, R32, RZ ;  /* 0x000000201f1f723e */ /* 0x000fe200048070ff */
[--C-:B------:R-:W-:Y:S01]  /*c850*/  HADD2.F32 R12, -RZ, R30.reuse.H1_H1 ;  /* 0x3000001eff0c7230 */ /* 0x100fe20000004100 */
[----:B------:R-:W-:Y:S01]  /*c860*/  F2FP.SATFINITE.E4M3.F32.PACK_AB_MERGE_C R34, R34, R33, R36 ;  /* 0x000000212222723e */ /* 0x000fe20004807024 */
        /* <DEDUP_REMOVED lines=9> */
[----:B------:R-:W-:Y:S01]  /*c900*/  FMUL.FTZ R4, R4, R15 ;  /* 0x0000000f04047220 */ /* 0x000fe20000410000 */
[----:B------:R-:W-:Y:S01]  /*c910*/  F2FP.SATFINITE.E4M3.F32.PACK_AB_MERGE_C R32, R14, R13, R31 ;  /* 0x0000000d0e20723e */ /* 0x000fe2000480701f */
[C---:B------:R-:W-:Y:S01]  /*c920*/  FFMA.FTZ R28, R11.reuse, R6, -R28 ;  /* 0x000000060b1c7223 */ /* 0x040fe2000001081c */
[----:B------:R-:W-:Y:S01]  /*c930*/  FFMA.FTZ R29, R11, R12, R29 ;  /* 0x0000000c0b1d7223 */ /* 0x000fe2000001001d */
[C---:B------:R-:W-:Y:S01]  /*c940*/  FFMA.FTZ R5, R10.reuse, R15, -R5 ;  /* 0x0000000f0a057223 */ /* 0x040fe20000010805 */
[----:B------:R-:W-:-:S03]  /*c950*/  FFMA.FTZ R4, R10, R7, R4 ;  /* 0x000000070a047223 */ /* 0x000fc60000010004 */
[----:B------:R-:W-:-:S04]  /*c960*/  F2FP.SATFINITE.E4M3.F32.PACK_AB_MERGE_C R28, R29, R28, RZ ;  /* 0x0000001c1d1c723e */ /* 0x000fc800048070ff */
[----:B------:R-:W-:-:S05]  /*c970*/  F2FP.SATFINITE.E4M3.F32.PACK_AB_MERGE_C R33, R4, R5, R28 ;  /* 0x000000050421723e */ /* 0x000fca000480701c */
[----:B------:R3:W-:Y:S02]  /*c980*/  STS.128 [R3+0x1a400], R32 ;  /* 0x01a4002003007388 */ /* 0x0007e40000000c00 */
.L_x_1278:
[----:B------:R-:W-:Y:S05]  /*c990*/  BSYNC B1 ;  /* 0x0000000000017941 */ /* 0x000fea0003800000 */
.L_x_1277:
[----:B------:R-:W-:Y:S05]  /*c9a0*/  @P1 BRA `(.L_x_1276) ;  /* 0x0000002c00041947 */ /* 0x000fea0003800000 */
[----:B------:R-:W0:Y:S01]  /*c9b0*/  LDS.128 R4, [R0+0x2000] ;  /* 0x0020000000047984 */ /* 0x000e220000000c00 */
[----:B---3-5:R-:W-:Y:S02]  /*c9c0*/  SHF.R.U32.HI R3, RZ, 0x8, R20 ;  /* 0x00000008ff037819 */ /* 0x028fe40000011614 */
[----:B------:R-:W-:Y:S02]  /*c9d0*/  SHF.R.U32.HI R11, RZ, 0x8, R21 ;  /* 0x00000008ff0b7819 */ /* 0x000fe40000011615 */
[----:B------:R-:W-:Y:S02]  /*c9e0*/  LOP3.LUT R10, R20, 0xff, RZ, 0xc0, !PT ;  /* 0x000000ff140a7812 */ /* 0x000fe400078ec0ff */
[----:B------:R-:W-:Y:S02]  /*c9f0*/  LOP3.LUT R3, R3, 0xff, RZ, 0xc0, !PT ;  /* 0x000000ff03037812 */ /* 0x000fe400078ec0ff */
[----:B-12---:R-:W-:Y:S02]  /*ca00*/  SHF.R.U32.HI R14, RZ, 0x8, R9 ;  /* 0x00000008ff0e7819 */ /* 0x006fe40000011609 */
[----:B------:R-:W-:-:S02]  /*ca10*/  LOP3.LUT R12, R21, 0xff, RZ, 0xc0, !PT ;  /* 0x000000ff150c7812 */ /* 0x000fc400078ec0ff */
[----:B------:R-:W-:Y:S02]  /*ca20*/  LOP3.LUT R11, R11, 0xff, RZ, 0xc0, !PT ;  /* 0x000000ff0b0b7812 */ /* 0x000fe400078ec0ff */
[----:B------:R-:W-:Y:S02]  /*ca30*/  PRMT R3, R3, 0x7604, R10 ;  /* 0x0000760403037816 */ /* 0x000fe4000000000a */
[----:B------:R-:W-:Y:S02]  /*ca40*/  SHF.R.U32.HI R28, RZ, 0x10, R21 ;  /* 0x00000010ff1c7819 */ /* 0x000fe40000011615 */
[----:B------:R-:W-:Y:S02]  /*ca50*/  SHF.R.U32.HI R10, RZ, 0x8, R8 ;  /* 0x00000008ff0a7819 */ /* 0x000fe40000011608 */
[----:B------:R-:W-:Y:S02]  /*ca60*/  SHF.R.U32.HI R29, RZ, 0x10, R9 ;  /* 0x00000010ff1d7819 */ /* 0x000fe40000011609 */
[----:B------:R-:W-:-:S02]  /*ca70*/  LOP3.LUT R15, R9, 0xff, RZ, 0xc0, !PT ;  /* 0x000000ff090f7812 */ /* 0x000fc400078ec0ff */
[----:B------:R-:W-:Y:S01]  /*ca80*/  LOP3.LUT R14, R14, 0xff, RZ, 0xc0, !PT ;  /* 0x000000ff0e0e7812 */ /* 0x000fe200078ec0ff */
[----:B------:R-:W-:Y:S01]  /*ca90*/  IMAD.U32 R29, R29, 0x10000, RZ ;  /* 0x000100001d1d7824 */ /* 0x000fe200078e00ff */
[----:B------:R-:W-:Y:S02]  /*caa0*/  PRMT R11, R11, 0x7604, R12 ;  /* 0x000076040b0b7816 */ /* 0x000fe4000000000c */
[----:B------:R-:W-:Y:S01]  /*cab0*/  LOP3.LUT R12, R10, 0xff, RZ, 0xc0, !PT ;  /* 0x000000ff0a0c7812 */ /* 0x000fe200078ec0ff */
[----:B------:R-:W-:Y:S01]  /*cac0*/  IMAD.U32 R10, R28, 0x10000, RZ ;  /* 0x000100001c0a7824 */ /* 0x000fe200078e00ff */
[----:B------:R-:W-:Y:S02]  /*cad0*/  LOP3.LUT R13, R8, 0xff, RZ, 0xc0, !PT ;  /* 0x000000ff080d7812 */ /* 0x000fe400078ec0ff */
[----:B------:R-:W-:Y:S02]  /*cae0*/  PRMT R14, R14, 0x7604, R15 ;  /* 0x000076040e0e7816 */ /* 0x000fe4000000000f */
[----:B------:R-:W-:-:S02]  /*caf0*/  PRMT R15, R12, 0x7604, R13 ;  /* 0x000076040c0f7816 */ /* 0x000fc4000000000d */
[----:B------:R-:W-:Y:S02]  /*cb00*/  LOP3.LUT R13, R11, 0xff0000, R10, 0xf8, !PT ;  /* 0x00ff00000b0d7812 */ /* 0x000fe400078ef80a */
[----:B------:R-:W-:Y:S02]  /*cb10*/  LOP3.LUT R29, R14, 0xff0000, R29, 0xf8, !PT ;  /* 0x00ff00000e1d7812 */ /* 0x000fe400078ef81d */
[----:B------:R-:W-:Y:S02]  /*cb20*/  LOP3.LUT R13, R13, 0xff000000, R21, 0xf8, !PT ;  /* 0xff0000000d0d7812 */ /* 0x000fe400078ef815 */
[----:B------:R-:W-:Y:S02]  /*cb30*/  LOP3.LUT R29, R29, 0xff000000, R9, 0xf8, !PT ;  /* 0xff0000001d1d7812 */ /* 0x000fe400078ef809 */
[----:B------:R-:W-:Y:S02]  /*cb40*/  LOP3.LUT R11, R3, 0xff0000, R20, 0xf8, !PT ;  /* 0x00ff0000030b7812 */ /* 0x000fe400078ef814 */
[----:B0-----:R-:W-:-:S02]  /*cb50*/  F2FP.F16.E4M3.UNPACK_B R3, R6.H1 ;  /* 0x00000006ff03723e */ /* 0x001fc400030006ff */
[----:B------:R-:W-:Y:S02]  /*cb60*/  LOP3.LUT R15, R15, 0xff0000, R8, 0xf8, !PT ;  /* 0x00ff00000f0f7812 */ /* 0x000fe400078ef808 */
[----:B------:R-:W-:Y:S01]  /*cb70*/  F2FP.F16.E4M3.UNPACK_B R21, R29 ;  /* 0x0000001dff15723e */ /* 0x000fe200020006ff */
[----:B------:R-:W-:Y:S01]  /*cb80*/  HADD2.F32 R9, -RZ, R3.H0_H0 ;  /* 0x20000003ff097230 */ /* 0x000fe20000004100 */
[----:B------:R-:W-:Y:S02]  /*cb90*/  F2FP.F16.E4M3.UNPACK_B R14, R13 ;  /* 0x0000000dff0e723e */ /* 0x000fe400020006ff */
[----:B------:R-:W-:Y:S01]  /*cba0*/  LOP3.LUT R12, R11, 0xff000000, R20, 0xf8, !PT ;  /* 0xff0000000b0c7812 */ /* 0x000fe200078ef814 */
[----:B------:R-:W-:Y:S01]  /*cbb0*/  HADD2.F32 R28, -RZ, R21.H1_H1 ;  /* 0x30000015ff1c7230 */ /* 0x000fe20000004100 */
[----:B------:R-:W-:Y:S01]  /*cbc0*/  LOP3.LUT R20, R15, 0xff000000, R8, 0xf8, !PT ;  /* 0xff0000000f147812 */ /* 0x000fe200078ef808 */
[----:B------:R-:W-:Y:S01]  /*cbd0*/  HADD2.F32 R8, -RZ, R3.H1_H1 ;  /* 0x30000003ff087230 */ /* 0x000fe20000004100 */
[----:B------:R-:W-:Y:S01]  /*cbe0*/  F2FP.F16.E4M3.UNPACK_B R6, R6 ;  /* 0x00000006ff06723e */ /* 0x000fe200020006ff */
[--C-:B------:R-:W-:Y:S01]  /*cbf0*/  HADD2.F32 R15, -RZ, R14.reuse.H1_H1 ;  /* 0x3000000eff0f7230 */ /* 0x100fe20000004100 */
[-C--:B------:R-:W-:Y:S01]  /*cc00*/  F2FP.F16.E4M3.UNPACK_B R10, R7.reuse ;  /* 0x00000007ff0a723e */ /* 0x080fe200020006ff */
[----:B------:R-:W-:Y:S01]  /*cc10*/  HADD2.F32 R21, -RZ, R21.H0_H0 ;  /* 0x20000015ff157230 */ /* 0x000fe20000004100 */
[----:B------:R-:W-:Y:S01]  /*cc20*/  F2FP.F16.E4M3.UNPACK_B R11, R7.H1 ;  /* 0x00000007ff0b723e */ /* 0x000fe200030006ff */
[C---:B------:R-:W-:Y:S01]  /*cc30*/  FMUL.FTZ R30, R8.reuse, R28 ;  /* 0x0000001c081e7220 */ /* 0x040fe20000410000 */
[----:B------:R-:W-:Y:S01]  /*cc40*/  FMUL.FTZ R33, R8, R15 ;  /* 0x0000000f08217220 */ /* 0x000fe20000410000 */
[-C--:B------:R-:W-:Y:S01]  /*cc50*/  F2FP.F16.E4M3.UNPACK_B R7, R5.reuse ;  /* 0x00000005ff07723e */ /* 0x080fe200020006ff */
[----:B------:R-:W-:Y:S01]  /*cc60*/  HADD2.F32 R14, -RZ, R14.H0_H0 ;  /* 0x2000000eff0e7230 */ /* 0x000fe20000004100 */
[----:B------:R-:W-:Y:S01]  /*cc70*/  F2FP.F16.E4M3.UNPACK_B R8, R5.H1 ;  /* 0x00000005ff08723e */ /* 0x000fe200030006ff */
[----:B------:R-:W-:-:S02]  /*cc80*/  HADD2.F32 R5, -RZ, R6.H1_H1 ;  /* 0x30000006ff057230 */ /* 0x000fc40000004100 */
[C---:B------:R-:W-:Y:S01]  /*cc90*/  FFMA.FTZ R31, R9.reuse, R15, -R30 ;  /* 0x0000000f091f7223 */ /* 0x040fe2000001081e */
[----:B------:R-:W-:Y:S01]  /*cca0*/  FFMA.FTZ R32, R9, R28, R33 ;  /* 0x0000001c09207223 */ /* 0x000fe20000010021 */
[----:B------:R-:W-:Y:S01]  /*ccb0*/  HADD2.F32 R6, -RZ, R6.H0_H0 ;  /* 0x20000006ff067230 */ /* 0x000fe20000004100 */
[----:B------:R-:W-:Y:S01]  /*ccc0*/  F2FP.F16.E4M3.UNPACK_B R29, R29.H1 ;  /* 0x0000001dff1d723e */ /* 0x000fe200030006ff */
[C---:B------:R-:W-:Y:S01]  /*ccd0*/  FMUL.FTZ R9, R5.reuse, R21 ;  /* 0x0000001505097220 */ /* 0x040fe20000410000 */
[----:B------:R-:W-:Y:S01]  /*cce0*/  F2FP.F16.E4M3.UNPACK_B R13, R13.H1 ;  /* 0x0000000dff0d723e */ /* 0x000fe200030006ff */
[-C--:B------:R-:W-:Y:S01]  /*ccf0*/  FMUL.FTZ R28, R5, R14.reuse ;  /* 0x0000000e051c7220 */ /* 0x080fe20000410000 */
[----:B------:R-:W-:Y:S02]  /*cd00*/  HADD2.F32 R5, -RZ, R10.H1_H1 ;  /* 0x3000000aff057230 */ /* 0x000fe40000004100 */
[----:B------:R-:W-:Y:S01]  /*cd10*/  FFMA.FTZ R30, R6, R14, -R9 ;  /* 0x0000000e061e7223 */ /* 0x000fe20000010809 */
[----:B------:R-:W-:-:S02]  /*cd20*/  HADD2.F32 R15, -RZ, R29.H0_H0 ;  /* 0x2000001dff0f7230 */ /* 0x000fc40000004100 */
[----:B------:R-:W-:Y:S01]  /*cd30*/  FFMA.FTZ R21, R6, R21, R28 ;  /* 0x0000001506157223 */ /* 0x000fe2000001001c */
[----:B------:R-:W-:Y:S01]  /*cd40*/  HADD2.F32 R9, -RZ, R13.H0_H0 ;  /* 0x2000000dff097230 */ /* 0x000fe20000004100 */
[----:B------:R-:W-:Y:S01]  /*cd50*/  F2FP.F16.E4M3.UNPACK_B R3, R4 ;  /* 0x00000004ff03723e */ /* 0x000fe200020006ff */
[----:B------:R-:W-:Y:S02]  /*cd60*/  HADD2.F32 R10, -RZ, R10.H0_H0 ;  /* 0x2000000aff0a7230 */ /* 0x000fe40000004100 */
[C---:B------:R-:W-:Y:S01]  /*cd70*/  FMUL.FTZ R33, R5.reuse, R15 ;  /* 0x0000000f05217220 */ /* 0x040fe20000410000 */
[----:B------:R-:W-:Y:S02]  /*cd80*/  HADD2.F32 R29, -RZ, R29.H1_H1 ;  /* 0x3000001dff1d7230 */ /* 0x000fe40000004100 */
[-C--:B------:R-:W-:Y:S01]  /*cd90*/  FMUL.FTZ R5, R5, R9.reuse ;  /* 0x0000000905057220 */ /* 0x080fe20000410000 */
[----:B------:R-:W-:Y:S02]  /*cda0*/  HADD2.F32 R6, -RZ, R11.H1_H1 ;  /* 0x3000000bff067230 */ /* 0x000fe40000004100 */
[----:B------:R-:W-:Y:S01]  /*cdb0*/  FFMA.FTZ R33, R10, R9, -R33 ;  /* 0x000000090a217223 */ /* 0x000fe20000010821 */
[----:B------:R-:W-:-:S02]  /*cdc0*/  HADD2.F32 R13, -RZ, R13.H1_H1 ;  /* 0x3000000dff0d7230 */ /* 0x000fc40000004100 */
[----:B------:R-:W-:Y:S01]  /*cdd0*/  FFMA.FTZ R34, R10, R15, R5 ;  /* 0x0000000f0a227223 */ /* 0x000fe20000010005 */
[----:B------:R-:W-:Y:S02]  /*cde0*/  HADD2.F32 R11, -RZ, R11.H0_H0 ;  /* 0x2000000bff0b7230 */ /* 0x000fe40000004100 */
[C---:B------:R-:W-:Y:S01]  /*cdf0*/  FMUL.FTZ R14, R6.reuse, R29 ;  /* 0x0000001d060e7220 */ /* 0x040fe20000410000 */
[----:B------:R-:W-:Y:S01]  /*ce00*/  F2FP.F16.E4M3.UNPACK_B R5, R20 ;  /* 0x00000014ff05723e */ /* 0x000fe200020006ff */
[-C--:B------:R-:W-:Y:S01]  /*ce10*/  FMUL.FTZ R10, R6, R13.reuse ;  /* 0x0000000d060a7220 */ /* 0x080fe20000410000 */
[----:B------:R-:W-:Y:S01]  /*ce20*/  F2FP.F16.E4M3.UNPACK_B R4, R4.H1 ;  /* 0x00000004ff04723e */ /* 0x000fe200030006ff */
[C---:B------:R-:W-:Y:S01]  /*ce30*/  FFMA.FTZ R35, R11.reuse, R13, -R14 ;  /* 0x0000000d0b237223 */ /* 0x040fe2000001080e */
[-C--:B------:R-:W-:Y:S01]  /*ce40*/  F2FP.F16.E4M3.UNPACK_B R9, R12.reuse ;  /* 0x0000000cff09723e */ /* 0x080fe200020006ff */
[----:B----4-:R-:W-:Y:S01]  /*ce50*/  FFMA.FTZ R36, R11, R29, R10 ;  /* 0x0000001d0b247223 */ /* 0x010fe2000001000a */
[--C-:B------:R-:W-:Y:S01]  /*ce60*/  HADD2.F32 R13, -RZ, R5.reuse.H1_H1 ;  /* 0x30000005ff0d7230 */ /* 0x100fe20000004100 */
[----:B------:R-:W-:Y:S01]  /*ce70*/  F2FP.F16.E4M3.UNPACK_B R12, R12.H1 ;  /* 0x0000000cff0c723e */ /* 0x000fe200030006ff */
[----:B------:R-:W-:Y:S01]  /*ce80*/  HADD2.F32 R11, -RZ, R5.H0_H0 ;  /* 0x20000005ff0b7230 */ /* 0x000fe20000004100 */
[----:B------:R-:W-:Y:S01]  /*ce90*/  F2FP.F16.E4M3.UNPACK_B R20, R20.H1 ;  /* 0x00000014ff14723e */ /* 0x000fe200030006ff */
[--C-:B------:R-:W-:Y:S01]  /*cea0*/  HADD2.F32 R6, -RZ, R4.reuse.H1_H1 ;  /* 0x30000004ff067230 */ /* 0x100fe20000004100 */
[----:B------:R-:W-:Y:S01]  /*ceb0*/  F2FP.SATFINITE.E4M3.F32.PACK_AB_MERGE_C R31, R32, R31, RZ ;  /* 0x0000001f201f723e */ /* 0x000fe200048070ff */
[----:B------:R-:W-:Y:S01]  /*cec0*/  HADD2.F32 R10, -RZ, R9.H1_H1 ;  /* 0x30000009ff0a7230 */ /* 0x000fe20000004100 */
[----:B------:R-:W-:Y:S01]  /*ced0*/  F2FP.SATFINITE.E4M3.F32.PACK_AB_MERGE_C R35, R36, R35, RZ ;  /* 0x000000232423723e */ /* 0x000fe200048070ff */
[----:B------:R-:W-:-:S02]  /*cee0*/  HADD2.F32 R5, -RZ, R4.H0_H0 ;  /* 0x20000004ff057230 */ /* 0x000fc40000004100 */
[C---:B------:R-:W-:Y:S01]  /*cef0*/  FMUL.FTZ R14, R6.reuse, R13 ;  /* 0x0000000d060e7220 */ /* 0x040fe20000410000 */
[----:B------:R-:W-:Y:S02]  /*cf00*/  HADD2.F32 R4, -RZ, R3.H1_H1 ;  /* 0x30000003ff047230 */ /* 0x000fe40000004100 */
[-C--:B------:R-:W-:Y:S01]  /*cf10*/  FMUL.FTZ R28, R6, R10.reuse ;  /* 0x0000000a061c7220 */ /* 0x080fe20000410000 */
[----:B------:R-:W-:Y:S02]  /*cf20*/  HADD2.F32 R9, -RZ, R9.H0_H0 ;  /* 0x20000009ff097230 */ /* 0x000fe40000004100 */
[C---:B------:R-:W-:Y:S01]  /*cf30*/  FFMA.FTZ R14, R5.reuse, R10, -R14 ;  /* 0x0000000a050e7223 */ /* 0x040fe2000001080e */
[----:B------:R-:W-:Y:S02]  /*cf40*/  HADD2.F32 R3, -RZ, R3.H0_H0 ;  /* 0x20000003ff037230 */ /* 0x000fe40000004100 */
[C---:B------:R-:W-:Y:S01]  /*cf50*/  FMUL.FTZ R6, R4.reuse, R11 ;  /* 0x0000000b04067220 */ /* 0x040fe20000410000 */
[----:B------:R-:W-:Y:S01]  /*cf60*/  FFMA.FTZ R13, R5, R13, R28 ;  /* 0x0000000d050d7223 */ /* 0x000fe2000001001c */
[----:B------:R-:W-:Y:S01]  /*cf70*/  FMUL.FTZ R4, R4, R9 ;  /* 0x0000000904047220 */ /* 0x000fe20000410000 */
[----:B------:R-:W-:-:S02]  /*cf80*/  HADD2.F32 R5, -RZ, R12.H1_H1 ;  /* 0x3000000cff057230 */ /* 0x000fc40000004100 */
[C---:B------:R-:W-:Y:S01]  /*cf90*/  FFMA.FTZ R6, R3.reuse, R9, -R6 ;  /* 0x0000000903067223 */ /* 0x040fe20000010806 */
[----:B------:R-:W-:Y:S02]  /*cfa0*/  HADD2.F32 R9, -RZ, R20.H1_H1 ;  /* 0x30000014ff097230 */ /* 0x000fe40000004100 */
[----:B------:R-:W-:Y:S01]  /*cfb0*/  FFMA.FTZ R11, R3, R11, R4 ;  /* 0x0000000b030b7223 */ /* 0x000fe20000010004 */
[----:B------:R-:W-:Y:S01]  /*cfc0*/  HADD2.F32 R4, -RZ, R8.H1_H1 ;  /* 0x30000008ff047230 */ /* 0x000fe20000004100 */
[----:B------:R-:W-:Y:S01]  /*cfd0*/  F2FP.SATFINITE.E4M3.F32.PACK_AB_MERGE_C R13, R13, R14, RZ ;  /* 0x0000000e0d0d723e */ /* 0x000fe200048070ff */
[----:B------:R-:W-:Y:S01]  /*cfe0*/  HADD2.F32 R20, -RZ, R20.H0_H0 ;  /* 0x20000014ff147230 */ /* 0x000fe20000004100 */
[----:B------:R-:W-:Y:S01]  /*cff0*/  F2FP.SATFINITE.E4M3.F32.PACK_AB_MERGE_C R30, R21, R30, R31 ;  /* 0x0000001e151e723e */ /* 0x000fe2000480701f */
[----:B------:R-:W-:Y:S02]  /*d000*/  HADD2.F32 R3, -RZ, R7.H1_H1 ;  /* 0x30000007ff037230 */ /* 0x000fe40000004100 */
[----:B------:R-:W-:Y:S01]  /*d010*/  FMUL.FTZ R15, R4, R9 ;  /* 0x00000009040f7220 */ /* 0x000fe20000410000 */
[----:B------:R-:W-:-:S02]  /*d020*/  HADD2.F32 R12, -RZ, R12.H0_H0 ;  /* 0x2000000cff0c7230 */ /* 0x000fc40000004100 */
[----:B------:R-:W-:Y:S01]  /*d030*/  FMUL.FTZ R10, R4, R5 ;  /* 0x00000005040a7220 */ /* 0x000fe20000410000 */
[----:B------:R-:W-:Y:S02]  /*d040*/  HADD2.F32 R8, -RZ, R8.H0_H0 ;  /* 0x20000008ff087230 */ /* 0x000fe40000004100 */
[C---:B------:R-:W-:Y:S01]  /*d050*/  FMUL.FTZ R4, R3.reuse, R20 ;  /* 0x0000001403047220 */ /* 0x040fe20000410000 */
[----:B------:R-:W-:Y:S02]  /*d060*/  HADD2.F32 R7, -RZ, R7.H0_H0 ;  /* 0x20000007ff077230 */ /* 0x000fe40000004100 */
[-C--:B------:R-:W-:Y:S01]  /*d070*/  FMUL.FTZ R3, R3, R12.reuse ;  /* 0x0000000c03037220 */ /* 0x080fe20000410000 */
[----:B------:R-:W-:Y:S01]  /*d080*/  F2FP.SATFINITE.E4M3.F32.PACK_AB_MERGE_C R31, R34, R33, R35 ;  /* 0x00000021221f723e */ /* 0x000fe20004807023 */
[C---:B------:R-:W-:Y:S01]  /*d090*/  FFMA.FTZ R15, R8.reuse, R5, -R15 ;  /* 0x00000005080f7223 */ /* 0x040fe2000001080f */
[----:B------:R-:W-:Y:S01]  /*d0a0*/  FFMA.FTZ R10, R8, R9, R10 ;  /* 0x00000009080a7223 */ /* 0x000fe2000001000a */
[C---:B------:R-:W-:Y:S01]  /*d0b0*/  FFMA.FTZ R4, R7.reuse, R12, -R4 ;  /* 0x0000000c07047223 */ /* 0x040fe20000010804 */
[----:B------:R-:W-:Y:S01]  /*d0c0*/  FFMA.FTZ R3, R7, R20, R3 ;  /* 0x0000001407037223 */ /* 0x000fe20000010003 */
[----:B------:R-:W-:-:S02]  /*d0d0*/  F2FP.SATFINITE.E4M3.F32.PACK_AB_MERGE_C R28, R11, R6, R13 ;  /* 0x000000060b1c723e */ /* 0x000fc4000480700d */
[----:B------:R-:W-:-:S04]  /*d0e0*/  F2FP.SATFINITE.E4M3.F32.PACK_AB_MERGE_C R10, R10, R15, RZ ;  /* 0x0000000f0a0a723e */ /* 0x000fc800048070ff */
[----:B------:R-:W-:-:S05]  /*d0f0*/  F2FP.SATFINITE.E4M3.F32.PACK_AB_MERGE_C R29, R3, R4, R10 ;  /* 0x00000004031d723e */ /* 0x000fca000480700a */
[----:B------:R0:W-:Y:S01]  /*d100*/  STS.128 [R0+0x2000], R28 ;  /* 0x0020001c00007388 */ /* 0x0001e20000000c00 */
[----:B------:R-:W-:Y:S05]  /*d110*/  BRA `(.L_x_1276) ;  /* 0x0000002400287947 */ /* 0x000fea0003800000 */
.L_x_1257:
[----:B------:R-:W1:Y:S01]  /*d120*/  LDC R21, c[0x0][0x3d4] ;  /* 0x0000f500ff157b82 */ /* 0x000e620000000800 */
[-C--:B------:R-:W-:Y:S01]  /*d130*/  ISETP.GE.AND P0, PT, R231, R58.reuse, PT ;  /* 0x0000003ae700720c */ /* 0x080fe20003f06270 */
[----:B------:R-:W-:Y:S01]  /*d140*/  ULDC.64 UR4, c[0x0][0x3c8] ;  /* 0x0000f20000047ab9 */ /* 0x000fe20000000a00 */
[----:B------:R-:W-:Y:S01]  /*d150*/  ISETP.GE.AND P1, PT, R209, R58, PT ;  /* 0x0000003ad100720c */ /* 0x000fe20003f26270 */
[----:B------:R-:W-:Y:S01]  /*d160*/  ULDC.64 UR6, c[0x0][0x3e0] ;  /* 0x0000f80000067ab9 */ /* 0x000fe20000000a00 */
[----:B------:R-:W-:Y:S02]  /*d170*/  CS2R R36, SRZ ;  /* 0x0000000000247805 */ /* 0x000fe4000001ff00 */
[----:B------:R-:W-:Y:S02]  /*d180*/  CS2R R38, SRZ ;  /* 0x0000000000267805 */ /* 0x000fe4000001ff00 */
[CC--:B-1----:R-:W-:Y:S02]  /*d190*/  ISETP.GE.OR P0, PT, R22.reuse, R21.reuse, P0 ;  /* 0x000000151600720c */ /* 0x0c2fe40000706670 */
[----:B------:R-:W-:-:S11]  /*d1a0*/  ISETP.GE.OR P1, PT, R22, R21, P1 ;  /* 0x000000151600720c */ /* 0x000fd60000f26670 */
[----:B------:R-:W1:Y:S01]  /*d1b0*/  @!P0 LDC.64 R34, c[0x0][0x3e0] ;  /* 0x0000f800ff228b82 */ /* 0x000e620000000a00 */
[C-C-:B------:R-:W-:Y:S02]  /*d1c0*/  @!P0 IADD3 R13, P4, P5, R30.reuse, R60, R55.reuse ;  /* 0x0000003c1e0d8210 */ /* 0x140fe40007d9e037 */
[----:B------:R-:W-:Y:S02]  /*d1d0*/  @!P1 IADD3 R8, P2, P3, R30, UR4, R55 ;  /* 0x000000041e089c10 */ /* 0x000fe4000fb5e037 */
[C-C-:B------:R-:W-:Y:S02]  /*d1e0*/  @!P0 IADD3.X R20, R31.reuse, R59, R54.reuse, P4, P5 ;  /* 0x0000003b1f148210 */ /* 0x140fe400027ea436 */
[----:B------:R-:W-:Y:S01]  /*d1f0*/  @!P1 IADD3.X R9, R31, UR5, R54, P2, P3 ;  /* 0x000000051f099c10 */ /* 0x000fe200097e6436 */
[----:B------:R-:W2:Y:S01]  /*d200*/  @!P0 LDC.64 R28, c[0x0][0x3c8] ;  /* 0x0000f200ff1c8b82 */ /* 0x000ea20000000a00 */
[C-C-:B------:R-:W-:Y:S02]  /*d210*/  @!P1 IADD3 R10, P2, P3, R32.reuse, UR6, R57.reuse ;  /* 0x00000006200a9c10 */ /* 0x140fe4000fb5e039 */
[----:B------:R-:W-:-:S02]  /*d220*/  @!P0 IADD3 R15, P4, P5, R32, R62, R57 ;  /* 0x0000003e200f8210 */ /* 0x000fc40007d9e039 */
[----:B------:R-:W-:Y:S02]  /*d230*/  CS2R R30, SRZ ;  /* 0x00000000001e7805 */ /* 0x000fe4000001ff00 */
[C-C-:B------:R-:W-:Y:S01]  /*d240*/  @!P1 IADD3.X R11, R33.reuse, UR7, R56.reuse, P2, P3 ;  /* 0x00000007210b9c10 */ /* 0x140fe200097e6438 */
[----:B------:R3:W5:Y:S01]  /*d250*/  @!P1 LDG.E.128 R36, desc[UR38][R8.64] ;  /* 0x0000002608249981 */ /* 0x000762000c1e1d00 */
[----:B------:R-:W-:Y:S02]  /*d260*/  @!P0 IADD3.X R0, R33, R61, R56, P4, P5 ;  /* 0x0000003d21008210 */ /* 0x000fe400027ea438 */
[----:B-1----:R-:W-:-:S05]  /*d270*/  @!P0 IADD3 R14, P3, R15, R34, RZ ;  /* 0x000000220f0e8210 */ /* 0x002fca0007f7e0ff */
[----:B------:R-:W-:Y:S02]  /*d280*/  @!P0 IMAD.X R15, R0, 0x1, R35, P3 ;  /* 0x00000001000f8824 */ /* 0x000fe400018e0623 */
[----:B------:R-:W1:Y:S01]  /*d290*/  LDC R0, c[0x0][0x428] ;  /* 0x00010a00ff007b82 */ /* 0x000e620000000800 */
[----:B--2---:R-:W-:Y:S02]  /*d2a0*/  @!P0 IADD3 R12, P2, R13, R28, RZ ;  /* 0x0000001c0d0c8210 */ /* 0x004fe40007f5e0ff */
[----:B------:R-:W-:Y:S02]  /*d2b0*/  CS2R R32, SRZ ;  /* 0x0000000000207805 */ /* 0x000fe4000001ff00 */
[----:B------:R-:W-:Y:S01]  /*d2c0*/  CS2R R34, SRZ ;  /* 0x0000000000227805 */ /* 0x000fe2000001ff00 */
[----:B------:R-:W-:Y:S01]  /*d2d0*/  @!P0 IMAD.X R13, R20, 0x1, R29, P2 ;  /* 0x00000001140d8824 */ /* 0x000fe200010e061d */
[----:B------:R-:W-:-:S04]  /*d2e0*/  CS2R R28, SRZ ;  /* 0x00000000001c7805 */ /* 0x000fc8000001ff00 */
[----:B------:R-:W5:Y:S04]  /*d2f0*/  @!P0 LDG.E.128 R32, desc[UR38][R12.64] ;  /* 0x000000260c208981 */ /* 0x000f68000c1e1d00 */
[----:B------:R-:W5:Y:S01]  /*d300*/  @!P0 LDG.E.128 R28, desc[UR38][R14.64] ;  /* 0x000000260e1c8981 */ /* 0x000f62000c1e1d00 */
[----:B-1----:R-:W-:-:S13]  /*d310*/  ISETP.NE.AND P0, PT, R0, 0x1, PT ;  /* 0x000000010000780c */ /* 0x002fda0003f05270 */
[----:B------:R-:W1:Y:S08]  /*d320*/  @P0 LDC R0, c[0x0][0x42c] ;  /* 0x00010b00ff000b82 */ /* 0x000e700000000800 */
[----:B---3--:R-:W2:Y:S01]  /*d330*/  @P0 LDC R9, c[0x0][0x430] ;  /* 0x00010c00ff090b82 */ /* 0x008ea20000000800 */
[----:B------:R-:W-:-:S04]  /*d340*/  IMAD R3, R217, 0x80, R209 ;  /* 0x00000080d9037824 */ /* 0x000fc800078e02d1 */
[----:B------:R-:W-:Y:S01]  /*d350*/  IMAD R3, R63, 0x40, R3 ;  /* 0x000000403f037824 */ /* 0x000fe200078e0203 */
[----:B------:R-:W-:Y:S02]  /*d360*/  CS2R R40, SRZ ;  /* 0x0000000000287805 */ /* 0x000fe4000001ff00 */
[----:B------:R-:W-:Y:S01]  /*d370*/  CS2R R42, SRZ ;  /* 0x00000000002a7805 */ /* 0x000fe2000001ff00 */
[----:B------:R-:W-:-:S05]  /*d380*/  IMAD.MOV.U32 R8, RZ, RZ, R44 ;  /* 0x000000ffff087224 */ /* 0x000fca00078e002c */
[----:B------:R3:W5:Y:S01]  /*d390*/  @!P1 LDG.E.128 R40, desc[UR38][R10.64] ;  /* 0x000000260a289981 */ /* 0x000762000c1e1d00 */
[----:B-1----:R-:W-:-:S05]  /*d3a0*/  @P0 IMAD.HI.U32 R0, R3, R0, RZ ;  /* 0x0000000003000227 */ /* 0x002fca00078e00ff */
[----:B--2---:R-:W-:Y:S01]  /*d3b0*/  @P0 SHF.R.U32.HI R3, RZ, R9, R0 ;  /* 0x00000009ff030219 */ /* 0x004fe20000011600 */
[----:B------:R-:W-:-:S03]  /*d3c0*/  IMAD.MOV.U32 R9, RZ, RZ, R49 ;  /* 0x000000ffff097224 */ /* 0x000fc600078e0031 */
[----:B------:R-:W-:Y:S01]  /*d3d0*/  SHF.R.S32.HI R45, RZ, 0x1f, R3 ;  /* 0x0000001fff2d7819 */ /* 0x000fe20000011403 */
[----:B---3--:R-:W-:Y:S02]  /*d3e0*/  IMAD.MOV.U32 R10, RZ, RZ, R46 ;  /* 0x000000ffff0a7224 */ /* 0x008fe400078e002e */
[----:B------:R-:W-:Y:S02]  /*d3f0*/  IMAD.MOV.U32 R11, RZ, RZ, R51 ;  /* 0x000000ffff0b7224 */ /* 0x000fe400078e0033 */
[----:B------:R-:W-:-:S04]  /*d400*/  IMAD.WIDE.U32 R8, R3, R6, R8 ;  /* 0x0000000603087225 */ /* 0x000fc800078e0008 */
[C---:B------:R-:W-:Y:S02]  /*d410*/  IMAD R6, R45.reuse, R6, RZ ;  /* 0x000000062d067224 */ /* 0x040fe400078e02ff */
[-C--:B------:R-:W-:Y:S02]  /*d420*/  IMAD R0, R45, R4.reuse, RZ ;  /* 0x000000042d007224 */ /* 0x080fe400078e02ff */
[----:B------:R-:W-:Y:S01]  /*d430*/  IMAD.WIDE.U32 R10, R3, R4, R10 ;  /* 0x00000004030a7225 */ /* 0x000fe200078e000a */
[----:B------:R-:W-:-:S03]  /*d440*/  IADD3 R4, P0, R8, UR4, RZ ;  /* 0x0000000408047c10 */ /* 0x000fc6000ff1e0ff */
[C---:B------:R-:W-:Y:S02]  /*d450*/  IMAD R7, R3.reuse, R7, R6 ;  /* 0x0000000703077224 */ /* 0x040fe400078e0206 */
[----:B------:R-:W-:Y:S01]  /*d460*/  IMAD R3, R3, R5, R0 ;  /* 0x0000000503037224 */ /* 0x000fe200078e0200 */
[----:B------:R-:W-:Y:S01]  /*d470*/  IADD3 R0, P1, R10, UR6, RZ ;  /* 0x000000060a007c10 */ /* 0x000fe2000ff3e0ff */
[----:B------:R-:W-:Y:S01]  /*d480*/  UMOV UR4, 0xffffffff ;  /* 0xffffffff00047882 */ /* 0x000fe20000000000 */
[----:B------:R-:W-:Y:S02]  /*d490*/  IADD3.X R5, R9, UR5, R7, P0, !PT ;  /* 0x0000000509057c10 */ /* 0x000fe400087fe407 */
[----:B------:R-:W-:Y:S01]  /*d4a0*/  IADD3.X R3, R11, UR7, R3, P1, !PT ;  /* 0x000000070b037c10 */ /* 0x000fe20008ffe403 */
[----:B------:R-:W-:Y:S08]  /*d4b0*/  BRA.DIV UR4, `(.L_x_1279) ;  /* 0x000001f604ac7947 */ /* 0x000ff0000b800000 */
.L_x_1560:
[----:B------:R-:W-:-:S03]  /*d4c0*/  UMOV UR4, 0xffffffff ;  /* 0xffffffff00047882 */ /* 0x000fc60000000000 */
[----:B------:R-:W-:Y:S05]  /*d4d0*/  BRA.DIV UR4, `(.L_x_1280) ;  /* 0x000001f604cc7947 */ /* 0x000fea000b800000 */
.L_x_1563:
[----:B------:R-:W-:-:S03]  /*d4e0*/  UMOV UR4, 0xffffffff ;  /* 0xffffffff00047882 */ /* 0x000fc60000000000 */
[----:B------:R-:W-:Y:S05]  /*d4f0*/  BRA.DIV UR4, `(.L_x_1281) ;  /* 0x000001f604ec7947 */ /* 0x000fea000b800000 */
.L_x_1566:
[----:B------:R-:W-:-:S03]  /*d500*/  UMOV UR4, 0xffffffff ;  /* 0xffffffff00047882 */ /* 0x000fc60000000000 */
[----:B------:R-:W-:Y:S05]  /*d510*/  BRA.DIV UR4, `(.L_x_1282) ;  /* 0x000001fa040c7947 */ /* 0x000fea000b800000 */
.L_x_1569:
[----:B------:R-:W-:-:S03]  /*d520*/  UMOV UR4, 0xffffffff ;  /* 0xffffffff00047882 */ /* 0x000fc60000000000 */
[----:B------:R-:W-:Y:S05]  /*d530*/  BRA.DIV UR4, `(.L_x_1283) ;  /* 0x000001fa042c7947 */ /* 0x000fea000b800000 */
.L_x_1572:
[----:B------:R-:W-:-:S03]  /*d540*/  UMOV UR4, 0xffffffff ;  /* 0xffffffff00047882 */ /* 0x000fc60000000000 */
[----:B------:R-:W-:Y:S05]  /*d550*/  BRA.DIV UR4, `(.L_x_1284) ;  /* 0x000001fa044c7947 */ /* 0x000fea000b800000 */
.L_x_1575:
[----:B------:R-:W-:-:S03]  /*d560*/  UMOV UR4, 0xffffffff ;  /* 0xffffffff00047882 */ /* 0x000fc60000000000 */
[----:B------:R-:W-:Y:S05]  /*d570*/  BRA.DIV UR4, `(.L_x_1285) ;  /* 0x000001fa046c7947 */ /* 0x000fea000b800000 */
.L_x_1578:
[----:B------:R-:W-:-:S03]  /*d580*/  UMOV UR4, 0xffffffff ;  /* 0xffffffff00047882 */ /* 0x000fc60000000000 */
[----:B------:R-:W-:Y:S05]  /*d590*/  BRA.DIV UR4, `(.L_x_1286) ;  /* 0x000001fa048c7947 */ /* 0x000fea000b800000 */
.L_x_1581:
[----:B------:R-:W-:Y:S01]  /*d5a0*/  ULEA.HI UR4, UR37, UR37, URZ, 0x1 ;  /* 0x0000002525047291 */ /* 0x000fe2000f8f083f */
[----:B------:R-:W-:Y:S01]  /*d5b0*/  ISETP.GE.AND P0, PT, R22, R21, PT ;  /* 0x000000151600720c */ /* 0x000fe20003f06270 */
[----:B------:R-:W-:Y:S02]  /*d5c0*/  BSSY B1, `(.L_x_1287) ;  /* 0x0000009000017945 */ /* 0x000fe40003800000 */
[----:B------:R-:W-:Y:S01]  /*d5d0*/  ULOP3.LUT UR4, UR4, 0xfffffffe, URZ, 0xc0, !UPT ;  /* 0xfffffffe04047892 */ /* 0x000fe2000f8ec03f */
[-C--:B------:R-:W-:Y:S02]  /*d5e0*/  ISETP.GE.OR P2, PT, R209, R58.reuse, P0 ;  /* 0x0000003ad100720c */ /* 0x080fe40000746670 */
[----:B------:R-:W-:Y:S01]  /*d5f0*/  ISETP.GE.OR P0, PT, R231, R58, P0 ;  /* 0x0000003ae700720c */ /* 0x000fe20000706670 */
[----:B------:R-:W-:-:S06]  /*d600*/  UIADD3 UR4, UR37, -UR4, URZ ;  /* 0x8000000425047290 */ /* 0x000fcc000fffe03f */
[----:B------:R-:W-:-:S05]  /*d610*/  IMAD.U32 R3, RZ, RZ, UR4 ;  /* 0x00000004ff037e24 */ /* 0x000fca000f8e00ff */
[----:B------:R-:W-:-:S04]  /*d620*/  SHF.L.U32 R3, R3, 0x1f, RZ ;  /* 0x0000001f03037819 */ /* 0x000fc800000006ff */
[----:B------:R-:W1:Y:S02]  /*d630*/  SYNCS.PHASECHK.TRANS64.TRYWAIT P1, [R18+URZ+0x28800], R3 ;  /* 0x02880003120075a7 */ /* 0x000e64000802017f */
[----:B-1----:R-:W-:Y:S05]  /*d640*/  @!P1 BRA `(.L_x_1288) ;  /* 0x000001f800889947 */ /* 0x002fea0003800000 */
.L_x_1582:
[----:B------:R-:W-:Y:S05]  /*d650*/  BSYNC B1 ;  /* 0x0000000000017941 */ /* 0x000fea0003800000 */
.L_x_1287:
[----:B------:R-:W-:Y:S04]  /*d660*/  BSSY B1, `(.L_x_1289) ;  /* 0x0000100000017945 */ /* 0x000fe80003800000 */
[----:B------:R-:W-:Y:S05]  /*d670*/  @P2 BRA `(.L_x_1290) ;  /* 0x0000000c00f82947 */ /* 0x000fea0003800000 */
[----:B-1---5:R-:W-:Y:S02]  /*d680*/  SHF.R.U32.HI R3, RZ, 0x8, R36 ;  /* 0x00000008ff037819 */ /* 0x022fe40000011624 */
[----:B------:R-:W-:Y:S02]  /*d690*/  LOP3.LUT R0, R36, 0xff, RZ, 0xc0, !PT ;  /* 0x000000ff24007812 */ /* 0x000fe400078ec0ff */
[----:B------:R-:W-:Y:S02]  /*d6a0*/  LOP3.LUT R3, R3, 0xff, RZ, 0xc0, !PT ;  /* 0x000000ff03037812 */ /* 0x000fe400078ec0ff */
[----:B------:R-:W-:Y:S02]  /*d6b0*/  SHF.R.U32.HI R5, RZ, 0x8, R37 ;  /* 0x00000008ff057819 */ /* 0x000fe40000011625 */
[----:B------:R-:W-:Y:S02]  /*d6c0*/  SHF.R.U32.HI R7, RZ, 0x8, R38 ;  /* 0x00000008ff077819 */ /* 0x000fe40000011626 */
[----:B------:R-:W-:Y:S01]  /*d6d0*/  PRMT R13, R3, 0x7604, R0 ;  /* 0x00007604030d7816 */ /* 0x000fe20000000000 */
[----:B------:R-:W-:Y:S01]  /*d6e0*/  IMAD.SHL.U32 R3, R211, 0x80, RZ ;  /* 0x00000080d3037824 */ /* 0x000fe200078e00ff */
[----:B------:R-:W-:-:S02]  /*d6f0*/  LOP3.LUT R4, R37, 0xff, RZ, 0xc0, !PT ;  /* 0x000000ff25047812 */ /* 0x000fc400078ec0ff */
[----:B------:R-:W-:Y:S02]  /*d700*/  LOP3.LUT R5, R5, 0xff, RZ, 0xc0, !PT ;  /* 0x000000ff05057812 */ /* 0x000fe400078ec0ff */
[----:B------:R-:W-:Y:S02]  /*d710*/  LOP3.LUT R6, R38, 0xff, RZ, 0xc0, !PT ;  /* 0x000000ff26067812 */ /* 0x000fe400078ec0ff */
[----:B------:R-:W-:Y:S02]  /*d720*/  LOP3.LUT R7, R7, 0xff, RZ, 0xc0, !PT ;  /* 0x000000ff07077812 */ /* 0x000fe400078ec0ff */
[----:B------:R-:W-:Y:S02]  /*d730*/  PRMT R15, R5, 0x7604, R4 ;  /* 0x00007604050f7816 */ /* 0x000fe40000000004 */
[----:B------:R-:W-:Y:S02]  /*d740*/  SHF.R.U32.HI R0, RZ, 0x8, R40 ;  /* 0x00000008ff007819 */ /* 0x000fe40000011628 */
[----:B------:R-:W-:Y:S01]  /*d750*/  LOP3.LUT R4, R3, 0x380, RZ, 0xc0, !PT ;  /* 0x0000038003047812 */ /* 0x000fe200078ec0ff */
[----:B------:R-:W-:Y:S01]  /*d760*/  IMAD.IADD R3, R22, 0x1, R21 ;  /* 0x0000000116037824 */ /* 0x000fe200078e0215 */
[----:B------:R-:W-:-:S02]  /*d770*/  PRMT R45, R7, 0x7604, R6 ;  /* 0x00007604072d7816 */ /* 0x000fc40000000006 */
[----:B------:R-:W-:Y:S02]  /*d780*/  SHF.R.U32.HI R6, RZ, 0x8, R39 ;  /* 0x00000008ff067819 */ /* 0x000fe40000011627 */
[----:B------:R-:W-:Y:S02]  /*d790*/  LOP3.LUT R8, R0, 0xff, RZ, 0xc0, !PT ;  /* 0x000000ff00087812 */ /* 0x000fe400078ec0ff */
[----:B------:R-:W-:Y:S02]  /*d7a0*/  LOP3.LUT R7, R40, 0xff, RZ, 0xc0, !PT ;  /* 0x000000ff28077812 */ /* 0x000fe400078ec0ff */
[----:B------:R-:W-:Y:S02]  /*d7b0*/  LOP3.LUT R0, R4, 0x70, R22, 0xf8, !PT ;  /* 0x0000007004007812 */ /* 0x000fe400078ef816 */
[----:B------:R-:W-:Y:S02]  /*d7c0*/  SHF.R.U32.HI R9, RZ, 0x3, R4 ;  /* 0x00000003ff097819 */ /* 0x000fe40000011604 */
[----:B------:R-:W-:-:S02]  /*d7d0*/  LOP3.LUT R5, R39, 0xff, RZ, 0xc0, !PT ;  /* 0x000000ff27057812 */ /* 0x000fc400078ec0ff */
[----:B------:R-:W-:Y:S02]  /*d7e0*/  LOP3.LUT R6, R6, 0xff, RZ, 0xc0, !PT ;  /* 0x000000ff06067812 */ /* 0x000fe400078ec0ff */
[----:B------:R-:W-:Y:S02]  /*d7f0*/  LOP3.LUT R4, R4, 0x70, R3, 0xf8, !PT ;  /* 0x0000007004047812 */ /* 0x000fe400078ef803 */
[----:B------:R-:W-:Y:S02]  /*d800*/  PRMT R51, R8, 0x7604, R7 ;  /* 0x0000760408337816 */ /* 0x000fe40000000007 */
[----:B------:R-:W-:Y:S02]  /*d810*/  LOP3.LUT R3, R0, R9, RZ, 0x3c, !PT ;  /* 0x0000000900037212 */ /* 0x000fe400078e3cff */
[----:B------:R-:W-:Y:S02]  /*d820*/  SHF.R.U32.HI R8, RZ, 0x8, R41 ;  /* 0x00000008ff087819 */ /* 0x000fe40000011629 */
[----:B------:R-:W-:-:S02]  /*d830*/  PRMT R49, R6, 0x7604, R5 ;  /* 0x0000760406317816 */ /* 0x000fc40000000005 */
[----:B------:R-:W-:Y:S02]  /*d840*/  LOP3.LUT R5, R4, R9, RZ, 0x3c, !PT ;  /* 0x0000000904057212 */ /* 0x000fe400078e3cff */
[----:B------:R-:W-:Y:S02]  /*d850*/  IADD3 R0, R18, R3, R220 ;  /* 0x0000000312007210 */ /* 0x000fe40007ffe0dc */
[----:B------:R-:W-:Y:S02]  /*d860*/  LOP3.LUT R4, R41, 0xff, RZ, 0xc0, !PT ;  /* 0x000000ff29047812 */ /* 0x000fe400078ec0ff */
[----:B------:R-:W-:Y:S02]  /*d870*/  SHF.R.U32.HI R7, RZ, 0x8, R42 ;  /* 0x00000008ff077819 */ /* 0x000fe4000001162a */
[----:B------:R-:W-:Y:S02]  /*d880*/  LOP3.LUT R3, R8, 0xff, RZ, 0xc0, !PT ;  /* 0x000000ff08037812 */ /* 0x000fe400078ec0ff */
[----:B------:R-:W-:Y:S01]  /*d890*/  LOP3.LUT R6, R42, 0xff, RZ, 0xc0, !PT ;  /* 0x000000ff2a067812 */ /* 0x000fe200078ec0ff */
[----:B------:R-:W-:Y:S01]  /*d8a0*/  LDS.128 R8, [R0+0x18400] ;  /* 0x0184000000087984 */ /* 0x000fe20000000c00 */
[----:B------:R-:W-:-:S02]  /*d8b0*/  LOP3.LUT R7, R7, 0xff, RZ, 0xc0, !PT ;  /* 0x000000ff07077812 */ /* 0x000fc400078ec0ff */
[----:B------:R-:W-:Y:S02]  /*d8c0*/  PRMT R53, R3, 0x7604, R4 ;  /* 0x0000760403357816 */ /* 0x000fe40000000004 */
[----:B------:R-:W-:Y:S02]  /*d8d0*/  IADD3 R3, R18, R5, R220 ;  /* 0x0000000512037210 */ /* 0x000fe40007ffe0dc */
[----:B------:R-:W-:Y:S02]  /*d8e0*/  PRMT R55, R7, 0x7604, R6 ;  /* 0x0000760407377816 */ /* 0x000fe40000000006 */
[----:B------:R-:W-:Y:S01]  /*d8f0*/  SHF.R.U32.HI R14, RZ, 0x10, R37 ;  /* 0x00000010ff0e7819 */ /* 0x000fe20000011625 */
[----:B------:R-:W1:Y:S01]  /*d900*/  LDS.128 R4, [R3+0x18400] ;  /* 0x0184000003047984 */ /* 0x000e620000000c00 */
[----:B------:R-:W-:Y:S02]  /*d910*/  SHF.R.U32.HI R47, RZ, 0x8, R43 ;  /* 0x00000008ff2f7819 */ /* 0x000fe4000001162b */
[----:B------:R-:W-:-:S02]  /*d920*/  SHF.R.U32.HI R44, RZ, 0x10, R39 ;  /* 0x00000010ff2c7819 */ /* 0x000fc40000011627 */
[----:B------:R-:W-:Y:S02]  /*d930*/  LOP3.LUT R14, R14, 0xff, RZ, 0xc0, !PT ;  /* 0x000000ff0e0e7812 */ /* 0x000fe400078ec0ff */
[----:B------:R-:W-:Y:S02]  /*d940*/  LOP3.LUT R12, R43, 0xff, RZ, 0xc0, !PT ;  /* 0x000000ff2b0c7812 */ /* 0x000fe400078ec0ff */
[----:B------:R-:W-:Y:S02]  /*d950*/  LOP3.LUT R47, R47, 0xff, RZ, 0xc0, !PT ;  /* 0x000000ff2f2f7812 */ /* 0x000fe400078ec0ff */
[----:B------:R-:W-:Y:S02]  /*d960*/  LOP3.LUT R44, R44, 0xff, RZ, 0xc0, !PT ;  /* 0x000000ff2c2c7812 */ /* 0x000fe400078ec0ff */
[----:B------:R-:W-:Y:S02]  /*d970*/  SHF.R.U32.HI R20, RZ, 0x10, R38 ;  /* 0x00000010ff147819 */ /* 0x000fe40000011626 */
[----:B------:R-:W-:-:S02]  /*d980*/  PRMT R15, R14, 0x7054, R15 ;  /* 0x000070540e0f7816 */ /* 0x000fc4000000000f */
[----:B------:R-:W-:Y:S02]  /*d990*/  PRMT R57, R47, 0x7604, R12 ;  /* 0x000076042f397816 */ /* 0x000fe4000000000c */
[----:B------:R-:W-:Y:S02]  /*d9a0*/  SHF.R.U32.HI R14, RZ, 0x10, R41 ;  /* 0x00000010ff0e7819 */ /* 0x000fe40000011629 */
[----:B------:R-:W-:Y:S02]  /*d9b0*/  SHF.R.U32.HI R12, RZ, 0x10, R36 ;  /* 0x00000010ff0c7819 */ /* 0x000fe40000011624 */
[----:B------:R-:W-:Y:S02]  /*d9c0*/  PRMT R49, R44, 0x7054, R49 ;  /* 0x000070542c317816 */ /* 0x000fe40000000031 */
[----:B------:R-:W-:Y:S02]  /*d9d0*/  LOP3.LUT R20, R20, 0xff, RZ, 0xc0, !PT ;  /* 0x000000ff14147812 */ /* 0x000fe400078ec0ff */
[----:B------:R-:W-:-:S02]  /*d9e0*/  SHF.R.U32.HI R44, RZ, 0x10, R43 ;  /* 0x00000010ff2c7819 */ /* 0x000fc4000001162b */
[----:B------:R-:W-:Y:S02]  /*d9f0*/  LOP3.LUT R14, R14, 0xff, RZ, 0xc0, !PT ;  /* 0x000000ff0e0e7812 */ /* 0x000fe400078ec0ff */
[----:B------:R-:W-:Y:S02]  /*da00*/  LOP3.LUT R12, R12, 0xff, RZ, 0xc0, !PT ;  /* 0x000000ff0c0c7812 */ /* 0x000fe400078ec0ff */
[----:B------:R-:W-:Y:S02]  /*da10*/  PRMT R47, R20, 0x7054, R45 ;  /* 0x00007054142f7816 */ /* 0x000fe4000000002d */
[----:B------:R-:W-:Y:S02]  /*da20*/  LOP3.LUT R44, R44, 0xff, RZ, 0xc0, !PT ;  /* 0x000000ff2c2c7812 */ /* 0x000fe400078ec0ff */
[----:B------:R-:W-:Y:S02]  /*da30*/  SHF.R.U32.HI R20, RZ, 0x10, R42 ;  /* 0x00000010ff147819 */ /* 0x000fe4000001162a */
[----:B------:R-:W-:-:S02]  /*da40*/  PRMT R53, R14, 0x7054, R53 ;  /* 0x000070540e357816 */ /* 0x000fc40000000035 */
[----:B------:R-:W-:Y:S02]  /*da50*/  PRMT R13, R12, 0x7054, R13 ;  /* 0x000070540c0d7816 */ /* 0x000fe4000000000d */
[----:B------:R-:W-:Y:S02]  /*da60*/  SHF.R.U32.HI R12, RZ, 0x10, R40 ;  /* 0x00000010ff0c7819 */ /* 0x000fe40000011628 */
[----:B------:R-:W-:Y:S02]  /*da70*/  PRMT R57, R44, 0x7054, R57 ;  /* 0x000070542c397816 */ /* 0x000fe40000000039 */
[----:B------:R-:W-:Y:S02]  /*da80*/  LOP3.LUT R20, R20, 0xff, RZ, 0xc0, !PT ;  /* 0x000000ff14147812 */ /* 0x000fe400078ec0ff */
[----:B------:R-:W-:Y:S02]  /*da90*/  LOP3.LUT R45, R15, 0xff000000, R37, 0xf8, !PT ;  /* 0xff0000000f2d7812 */ /* 0x000fe400078ef825 */
[----:B------:R-:W-:-:S02]  /*daa0*/  LOP3.LUT R53, R53, 0xff000000, R41, 0xf8, !PT ;  /* 0xff00000035357812 */ /* 0x000fc400078ef829 */
[----:B------:R-:W-:Y:S02]  /*dab0*/  LOP3.LUT R12, R12, 0xff, RZ, 0xc0, !PT ;  /* 0x000000ff0c0c7812 */ /* 0x000fe400078ec0ff */
[----:B------:R-:W-:Y:S02]  /*dac0*/  LOP3.LUT R44, R13, 0xff000000, R36, 0xf8, !PT ;  /* 0xff0000000d2c7812 */ /* 0x000fe400078ef824 */
[----:B------:R-:W-:Y:S02]  /*dad0*/  LOP3.LUT R57, R57, 0xff000000, R43, 0xf8, !PT ;  /* 0xff00000039397812 */ /* 0x000fe400078ef82b */
[----:B------:R-:W-:Y:S02]  /*dae0*/  PRMT R55, R20, 0x7054, R55 ;  /* 0x0000705414377816 */ /* 0x000fe40000000037 */
[----:B------:R-:W-:Y:S02]  /*daf0*/  F2FP.F16.E4M3.UNPACK_B R41, R45.H1 ;  /* 0x0000002dff29723e */ /* 0x000fe400030006ff */
[----:B------:R-:W-:-:S02]  /*db00*/  F2FP.F16.E4M3.UNPACK_B R43, R53.H1 ;  /* 0x00000035ff2b723e */ /* 0x000fc400030006ff */
[----:B-1----:R-:W-:Y:S02]  /*db10*/  F2FP.F16.E4M3.UNPACK_B R36, R5.H1 ;  /* 0x00000005ff24723e */ /* 0x002fe400030006ff */
[----:B------:R-:W-:Y:S01]  /*db20*/  PRMT R51, R12, 0x7054, R51 ;  /* 0x000070540c337816 */ /* 0x000fe20000000033 */
[----:B------:R-:W-:Y:S01]  /*db30*/  HADD2.F32 R46, -RZ, R43.H0_H0 ;  /* 0x2000002bff2e7230 */ /* 0x000fe20000004100 */
[----:B------:R-:W-:Y:S01]  /*db40*/  LOP3.LUT R55, R55, 0xff000000, R42, 0xf8, !PT ;  /* 0xff00000037377812 */ /* 0x000fe200078ef82a */
[----:B------:R-:W-:Y:S01]  /*db50*/  HADD2.F32 R42, -RZ, R41.H0_H0 ;  /* 0x20000029ff2a7230 */ /* 0x000fe20000004100 */
[----:B------:R-:W-:Y:S01]  /*db60*/  F2FP.F16.E4M3.UNPACK_B R13, R9.H1 ;  /* 0x00000009ff0d723e */ /* 0x000fe200030006ff */
[--C-:B------:R-:W-:Y:S01]  /*db70*/  HADD2.F32 R37, -RZ, R36.reuse.H0_H0 ;  /* 0x20000024ff257230 */ /* 0x100fe20000004100 */
[----:B------:R-:W-:Y:S01]  /*db80*/  LOP3.LUT R49, R49, 0xff000000, R39, 0xf8, !PT ;  /* 0xff00000031317812 */ /* 0x000fe200078ef827 */
[----:B------:R-:W-:Y:S01]  /*db90*/  HADD2.F32 R36, -RZ, R36.H1_H1 ;  /* 0x30000024ff247230 */ /* 0x000fe20000004100 */
[----:B------:R-:W-:-:S02]  /*dba0*/  LOP3.LUT R51, R51, 0xff000000, R40, 0xf8, !PT ;  /* 0xff00000033337812 */ /* 0x000fc400078ef828 */
[----:B------:R-:W-:Y:S01]  /*dbb0*/  F2FP.F16.E4M3.UNPACK_B R20, R5 ;  /* 0x00000005ff14723e */ /* 0x000fe200020006ff */
[C---:B------:R-:W-:Y:S01]  /*dbc0*/  FMUL.FTZ R59, R37.reuse, R46 ;  /* 0x0000002e253b7220 */ /* 0x040fe20000410000 */
[-C--:B------:R-:W-:Y:S01]  /*dbd0*/  F2FP.F16.E4M3.UNPACK_B R39, R7.reuse ;  /* 0x00000007ff27723e */ /* 0x080fe200020006ff */
[----:B------:R-:W-:Y:S01]  /*dbe0*/  FMUL.FTZ R61, R37, R42 ;  /* 0x0000002a253d7220 */ /* 0x000fe20000410000 */
[----:B------:R-:W-:Y:S02]  /*dbf0*/  F2FP.F16.E4M3.UNPACK_B R40, R7.H1 ;  /* 0x00000007ff28723e */ /* 0x000fe400030006ff */
[-C--:B------:R-:W-:Y:S02]  /*dc00*/  F2FP.F16.E4M3.UNPACK_B R5, R4.reuse ;  /* 0x00000004ff05723e */ /* 0x080fe400020006ff */
[----:B------:R-:W-:Y:S01]  /*dc10*/  F2FP.F16.E4M3.UNPACK_B R7, R4.H1 ;  /* 0x00000004ff07723e */ /* 0x000fe200030006ff */
[--C-:B------:R-:W-:Y:S01]  /*dc20*/  HADD2.F32 R4, -RZ, R13.reuse.H0_H0 ;  /* 0x2000000dff047230 */ /* 0x100fe20000004100 */
[----:B------:R-:W-:Y:S01]  /*dc30*/  F2FP.F16.E4M3.UNPACK_B R53, R53 ;  /* 0x00000035ff35723e */ /* 0x000fe200020006ff */
[----:B------:R-:W-:Y:S01]  /*dc40*/  HADD2.F32 R13, -RZ, R13.H1_H1 ;  /* 0x3000000dff0d7230 */ /* 0x000fe20000004100 */
[----:B------:R-:W-:-:S02]  /*dc50*/  F2FP.F16.E4M3.UNPACK_B R45, R45 ;  /* 0x0000002dff2d723e */ /* 0x000fc400020006ff */
[C---:B------:R-:W-:Y:S01]  /*dc60*/  FFMA.FTZ R48, R4.reuse, R42, -R59 ;  /* 0x0000002a04307223 */ /* 0x040fe2000001083b */
[----:B------:R-:W-:Y:S01]  /*dc70*/  FFMA.FTZ R50, R4, R46, R61 ;  /* 0x0000002e04327223 */ /* 0x000fe2000001003d */
[----:B------:R-:W-:Y:S01]  /*dc80*/  HADD2.F32 R42, -RZ, R41.H1_H1 ;  /* 0x30000029ff2a7230 */ /* 0x000fe20000004100 */
[----:B------:R-:W-:Y:S01]  /*dc90*/  LOP3.LUT R47, R47, 0xff000000, R38, 0xf8, !PT ;  /* 0xff0000002f2f7812 */ /* 0x000fe200078ef826 */
[----:B------:R-:W-:Y:S01]  /*dca0*/  HADD2.F32 R46, -RZ, R43.H1_H1 ;  /* 0x3000002bff2e7230 */ /* 0x000fe20000004100 */
[-C--:B------:R-:W-:Y:S01]  /*dcb0*/  F2FP.F16.E4M3.UNPACK_B R37, R6.reuse ;  /* 0x00000006ff25723e */ /* 0x080fe200020006ff */
[----:B------:R-:W-:Y:S01]  /*dcc0*/  HADD2.F32 R43, -RZ, R53.H0_H0 ;  /* 0x20000035ff2b7230 */ /* 0x000fe20000004100 */
[----:B------:R-:W-:Y:S01]  /*dcd0*/  F2FP.F16.E4M3.UNPACK_B R38, R6.H1 ;  /* 0x00000006ff26723e */ /* 0x000fe200030006ff */
[----:B------:R-:W-:Y:S01]  /*dce0*/  HADD2.F32 R6, -RZ, R20.H0_H0 ;  /* 0x20000014ff067230 */ /* 0x000fe20000004100 */
[----:B------:R-:W-:Y:S01]  /*dcf0*/  F2FP.F16.E4M3.UNPACK_B R12, R9 ;  /* 0x00000009ff0c723e */ /* 0x000fe200020006ff */
[----:B------:R-:W-:-:S02]  /*dd00*/  HADD2.F32 R41, -RZ, R45.H0_H0 ;  /* 0x2000002dff297230 */ /* 0x000fc40000004100 */
[C---:B------:R-:W-:Y:S01]  /*dd10*/  FMUL.FTZ R52, R36.reuse, R46 ;  /* 0x0000002e24347220 */ /* 0x040fe20000410000 */
[-C--:B------:R-:W-:Y:S01]  /*dd20*/  FMUL.FTZ R61, R36, R42.reuse ;  /* 0x0000002a243d7220 */ /* 0x080fe20000410000 */
[C---:B------:R-:W-:Y:S01]  /*dd30*/  FMUL.FTZ R59, R6.reuse, R43 ;  /* 0x0000002b063b7220 */ /* 0x040fe20000410000 */
[----:B------:R-:W-:Y:S02]  /*dd40*/  HADD2.F32 R4, -RZ, R12.H0_H0 ;  /* 0x2000000cff047230 */ /* 0x000fe40000004100 */
[----:B------:R-:W-:Y:S01]  /*dd50*/  FMUL.FTZ R6, R6, R41 ;  /* 0x0000002906067220 */ /* 0x000fe20000410000 */
[C---:B------:R-:W-:Y:S01]  /*dd60*/  FFMA.FTZ R63, R13.reuse, R42, -R52 ;  /* 0x0000002a0d3f7223 */ /* 0x040fe20000010834 */
[----:B------:R-:W-:Y:S01]  /*dd70*/  FFMA.FTZ R65, R13, R46, R61 ;  /* 0x0000002e0d417223 */ /* 0x000fe2000001003d */
[----:B------:R-:W-:Y:S01]  /*dd80*/  F2FP.F16.E4M3.UNPACK_B R36, R57.H1 ;  /* 0x00000039ff24723e */ /* 0x000fe200030006ff */
[----:B------:R-:W-:Y:S01]  /*dd90*/  HADD2.F32 R53, -RZ, R53.H1_H1 ;  /* 0x30000035ff357230 */ /* 0x000fe20000004100 */
[----:B------:R-:W-:Y:S01]  /*dda0*/  F2FP.F16.E4M3.UNPACK_B R13, R49.H1 ;  /* 0x00000031ff0d723e */ /* 0x000fe200030006ff */
[----:B------:R-:W-:-:S02]  /*ddb0*/  HADD2.F32 R20, -RZ, R20.H1_H1 ;  /* 0x30000014ff147230 */ /* 0x000fc40000004100 */
[C---:B------:R-:W-:Y:S01]  /*ddc0*/  FFMA.FTZ R42, R4.reuse, R43, R6 ;  /* 0x0000002b042a7223 */ /* 0x040fe20000010006 */
[----:B------:R-:W-:Y:S01]  /*ddd0*/  HADD2.F32 R45, -RZ, R45.H1_H1 ;  /* 0x3000002dff2d7230 */ /* 0x000fe20000004100 */
[----:B------:R-:W-:Y:S01]  /*dde0*/  F2FP.F16.E4M3.UNPACK_B R15, R11.H1 ;  /* 0x0000000bff0f723e */ /* 0x000fe200030006ff */
[----:B------:R-:W-:Y:S01]  /*ddf0*/  FFMA.FTZ R59, R4, R41, -R59 ;  /* 0x00000029043b7223 */ /* 0x000fe2000001083b */
[----:B------:R-:W-:Y:S02]  /*de00*/  HADD2.F32 R43, -RZ, R36.H0_H0 ;  /* 0x20000024ff2b7230 */ /* 0x000fe40000004100 */
[C---:B------:R-:W-:Y:S01]  /*de10*/  FMUL.FTZ R61, R20.reuse, R53 ;  /* 0x00000035143d7220 */ /* 0x040fe20000410000 */
[----:B------:R-:W-:Y:S02]  /*de20*/  HADD2.F32 R6, -RZ, R40.H0_H0 ;  /* 0x20000028ff067230 */ /* 0x000fe40000004100 */
[----:B------:R-:W-:Y:S01]  /*de30*/  FMUL.FTZ R20, R20, R45 ;  /* 0x0000002d14147220 */ /* 0x000fe20000410000 */
[----:B------:R-:W-:Y:S01]  /*de40*/  HADD2.F32 R12, -RZ, R12.H1_H1 ;  /* 0x3000000cff0c7230 */ /* 0x000fe20000004100 */
[----:B------:R-:W-:Y:S01]  /*de50*/  F2FP.F16.E4M3.UNPACK_B R57, R57 ;  /* 0x00000039ff39723e */ /* 0x000fe200020006ff */
[----:B------:R-:W-:-:S02]  /*de60*/  HADD2.F32 R41, -RZ, R13.H0_H0 ;  /* 0x2000000dff297230 */ /* 0x000fc40000004100 */
[----:B------:R-:W-:Y:S01]  /*de70*/  FMUL.FTZ R67, R6, R43 ;  /* 0x0000002b06437220 */ /* 0x000fe20000410000 */
[----:B------:R-:W-:Y:S02]  /*de80*/  HADD2.F32 R4, -RZ, R15.H0_H0 ;  /* 0x2000000fff047230 */ /* 0x000fe40000004100 */
[C---:B------:R-:W-:Y:S01]  /*de90*/  FFMA.FTZ R46, R12.reuse, R45, -R61 ;  /* 0x0000002d0c2e7223 */ /* 0x040fe2000001083d */
[----:B------:R-:W-:Y:S01]  /*dea0*/  FFMA.FTZ R53, R12, R53, R20 ;  /* 0x000000350c357223 */ /* 0x000fe20000010014 */
[----:B------:R-:W-:Y:S01]  /*deb0*/  FMUL.FTZ R6, R6, R41 ;  /* 0x0000002906067220 */ /* 0x000fe20000410000 */
[----:B------:R-:W-:Y:S01]  /*dec0*/  HADD2.F32 R12, -RZ, R13.H1_H1 ;  /* 0x3000000dff0c7230 */ /* 0x000fe20000004100 */
[----:B------:R-:W-:Y:S01]  /*ded0*/  F2FP.F16.E4M3.UNPACK_B R49, R49 ;  /* 0x00000031ff31723e */ /* 0x000fe200020006ff */
[----:B------:R-:W-:Y:S02]  /*dee0*/  HADD2.F32 R36, -RZ, R36.H1_H1 ;  /* 0x30000024ff247230 */ /* 0x000fe40000004100 */
[----:B------:R-:W-:Y:S01]  /*def0*/  FFMA.FTZ R67, R4, R41, -R67 ;  /* 0x0000002904437223 */ /* 0x000fe20000010843 */
[----:B------:R-:W-:-:S02]  /*df00*/  HADD2.F32 R40, -RZ, R40.H1_H1 ;  /* 0x30000028ff287230 */ /* 0x000fc40000004100 */
[----:B------:R-:W-:Y:S01]  /*df10*/  FFMA.FTZ R58, R4, R43, R6 ;  /* 0x0000002b043a7223 */ /* 0x000fe20000010006 */
[----:B------:R-:W-:Y:S01]  /*df20*/  F2FP.F16.E4M3.UNPACK_B R14, R11 ;  /* 0x0000000bff0e723e */ /* 0x000fe200020006ff */
[----:B------:R-:W-:Y:S01]  /*df30*/  HADD2.F32 R15, -RZ, R15.H1_H1 ;  /* 0x3000000fff0f7230 */ /* 0x000fe20000004100 */
[----:B------:R-:W-:Y:S01]  /*df40*/  F2FP.F16.E4M3.UNPACK_B R9, R8 ;  /* 0x00000008ff09723e */ /* 0x000fe200020006ff */
[----:B------:R-:W-:Y:S02]  /*df50*/  HADD2.F32 R41, -RZ, R57.H0_H0 ;  /* 0x20000039ff297230 */ /* 0x000fe40000004100 */
[C---:B------:R-:W-:Y:S01]  /*df60*/  FMUL.FTZ R20, R40.reuse, R36 ;  /* 0x0000002428147220 */ /* 0x040fe20000410000 */
[----:B------:R-:W-:Y:S02]  /*df70*/  HADD2.F32 R6, -RZ, R39.H0_H0 ;  /* 0x20000027ff067230 */ /* 0x000fe40000004100 */
[----:B------:R-:W-:Y:S01]  /*df80*/  FMUL.FTZ R45, R40, R12 ;  /* 0x0000000c282d7220 */ /* 0x000fe20000410000 */
[----:B------:R-:W-:-:S02]  /*df90*/  HADD2.F32 R13, -RZ, R49.H0_H0 ;  /* 0x20000031ff0d7230 */ /* 0x000fc40000004100 */
[C---:B------:R-:W-:Y:S01]  /*dfa0*/  FFMA.FTZ R60, R15.reuse, R12, -R20 ;  /* 0x0000000c0f3c7223 */ /* 0x040fe20000010814 */
[----:B------:R-:W-:Y:S02]  /*dfb0*/  HADD2.F32 R4, -RZ, R14.H0_H0 ;  /* 0x2000000eff047230 */ /* 0x000fe40000004100 */
[C---:B------:R-:W-:Y:S01]  /*dfc0*/  FMUL.FTZ R43, R6.reuse, R41 ;  /* 0x00000029062b7220 */ /* 0x040fe20000410000 */
[----:B------:R-:W-:Y:S01]  /*dfd0*/  FFMA.FTZ R69, R15, R36, R45 ;  /* 0x000000240f457223 */ /* 0x000fe2000001002d */
[----:B------:R-:W-:Y:S01]  /*dfe0*/  FMUL.FTZ R6, R6, R13 ;  /* 0x0000000d06067220 */ /* 0x000fe20000410000 */
[----:B------:R-:W-:Y:S01]  /*dff0*/  F2FP.F16.E4M3.UNPACK_B R15, R51.H1 ;  /* 0x00000033ff0f723e */ /* 0x000fe200030006ff */
[----:B------:R-:W-:Y:S01]  /*e000*/  HADD2.F32 R49, -RZ, R49.H1_H1 ;  /* 0x30000031ff317230 */ /* 0x000fe20000004100 */
[----:B------:R-:W-:Y:S01]  /*e010*/  F2FP.F16.E4M3.UNPACK_B R12, R44.H1 ;  /* 0x0000002cff0c723e */ /* 0x000fe200030006ff */
[----:B------:R-:W-:Y:S01]  /*e020*/  FFMA.FTZ R56, R4, R41, R6 ;  /* 0x0000002904387223 */ /* 0x000fe20000010006 */
[----:B------:R-:W-:Y:S01]  /*e030*/  HADD2.F32 R57, -RZ, R57.H1_H1 ;  /* 0x30000039ff397230 */ /* 0x000fe20000004100 */
[----:B------:R-:W-:Y:S01]  /*e040*/  F2FP.F16.E4M3.UNPACK_B R8, R8.H1 ;  /* 0x00000008ff08723e */ /* 0x000fe200030006ff */
[----:B------:R-:W-:-:S02]  /*e050*/  HADD2.F32 R39, -RZ, R39.H1_H1 ;  /* 0x30000027ff277230 */ /* 0x000fc40000004100 */
[----:B------:R-:W-:Y:S01]  /*e060*/  FFMA.FTZ R54, R4, R13, -R43 ;  /* 0x0000000d04367223 */ /* 0x000fe2000001082b */
[----:B------:R-:W-:Y:S01]  /*e070*/  HADD2.F32 R41, -RZ, R15.H0_H0 ;  /* 0x2000000fff297230 */ /* 0x000fe20000004100 */
[----:B------:R-:W-:Y:S01]  /*e080*/  F2FP.F16.E4M3.UNPACK_B R51, R51 ;  /* 0x00000033ff33723e */ /* 0x000fe200020006ff */
[----:B------:R-:W-:Y:S02]  /*e090*/  HADD2.F32 R6, -RZ, R7.H0_H0 ;  /* 0x20000007ff067230 */ /* 0x000fe40000004100 */
[C---:B------:R-:W-:Y:S01]  /*e0a0*/  FMUL.FTZ R43, R39.reuse, R57 ;  /* 0x00000039272b7220 */ /* 0x040fe20000410000 */
[----:B------:R-:W-:Y:S02]  /*e0b0*/  HADD2.F32 R13, -RZ, R12.H0_H0 ;  /* 0x2000000cff0d7230 */ /* 0x000fe40000004100 */
[----:B------:R-:W-:Y:S01]  /*e0c0*/  FMUL.FTZ R20, R39, R49 ;  /* 0x0000003127147220 */ /* 0x000fe20000410000 */
[----:B------:R-:W-:Y:S02]  /*e0d0*/  HADD2.F32 R14, -RZ, R14.H1_H1 ;  /* 0x3000000eff0e7230 */ /* 0x000fe40000004100 */
[----:B------:R-:W-:Y:S01]  /*e0e0*/  FMUL.FTZ R39, R6, R41 ;  /* 0x0000002906277220 */ /* 0x000fe20000410000 */
[----:B------:R-:W-:-:S02]  /*e0f0*/  HADD2.F32 R4, -RZ, R8.H0_H0 ;  /* 0x20000008ff047230 */ /* 0x000fc40000004100 */
[----:B------:R-:W-:Y:S01]  /*e100*/  FMUL.FTZ R6, R6, R13 ;  /* 0x0000000d06067220 */ /* 0x000fe20000410000 */
[----:B------:R-:W-:Y:S01]  /*e110*/  HADD2.F32 R15, -RZ, R15.H1_H1 ;  /* 0x3000000fff0f7230 */ /* 0x000fe20000004100 */
[----:B------:R-:W-:Y:S01]  /*e120*/  F2FP.F16.E4M3.UNPACK_B R44, R44 ;  /* 0x0000002cff2c723e */ /* 0x000fe200020006ff */
[----:B------:R-:W-:Y:S02]  /*e130*/  HADD2.F32 R7, -RZ, R7.H1_H1 ;  /* 0x30000007ff077230 */ /* 0x000fe40000004100 */
[----:B------:R-:W-:Y:S01]  /*e140*/  FFMA.FTZ R57, R14, R57, R20 ;  /* 0x000000390e397223 */ /* 0x000fe20000010014 */
[----:B------:R-:W-:Y:S02]  /*e150*/  HADD2.F32 R12, -RZ, R12.H1_H1 ;  /* 0x3000000cff0c7230 */ /* 0x000fe40000004100 */
[C---:B------:R-:W-:Y:S01]  /*e160*/  FFMA.FTZ R20, R4.reuse, R13, -R39 ;  /* 0x0000000d04147223 */ /* 0x040fe20000010827 */
[----:B------:R-:W-:Y:S01]  /*e170*/  FFMA.FTZ R41, R4, R41, R6 ;  /* 0x0000002904297223 */ /* 0x000fe20000010006 */
[----:B------:R-:W-:-:S02]  /*e180*/  HADD2.F32 R8, -RZ, R8.H1_H1 ;  /* 0x30000008ff087230 */ /* 0x000fc40000004100 */
[C---:B------:R-:W-:Y:S01]  /*e190*/  FMUL.FTZ R39, R7.reuse, R15 ;  /* 0x0000000f07277220 */ /* 0x040fe20000410000 */
[-C--:B------:R-:W-:Y:S01]  /*e1a0*/  FMUL.FTZ R4, R7, R12.reuse ;  /* 0x0000000c07047220 */ /* 0x080fe20000410000 */
[----:B------:R-:W-:Y:S02]  /*e1b0*/  HADD2.F32 R13, -RZ, R51.H0_H0 ;  /* 0x20000033ff0d7230 */ /* 0x000fe40000004100 */
[----:B------:R-:W-:Y:S01]  /*e1c0*/  FFMA.FTZ R61, R14, R49, -R43 ;  /* 0x000000310e3d7223 */ /* 0x000fe2000001082b */
[----:B------:R-:W-:Y:S02]  /*e1d0*/  HADD2.F32 R6, -RZ, R5.H0_H0 ;  /* 0x20000005ff067230 */ /* 0x000fe40000004100 */
[C---:B------:R-:W-:Y:S01]  /*e1e0*/  FFMA.FTZ R36, R8.reuse, R15, R4 ;  /* 0x0000000f08247223 */ /* 0x040fe20000010004 */
[----:B------:R-:W-:Y:S02]  /*e1f0*/  HADD2.F32 R7, -RZ, R44.H0_H0 ;  /* 0x2000002cff077230 */ /* 0x000fe40000004100 */
[----:B------:R-:W-:Y:S01]  /*e200*/  FFMA.FTZ R43, R8, R12, -R39 ;  /* 0x0000000c082b7223 */ /* 0x000fe20000010827 */
[----:B------:R-:W-:-:S02]  /*e210*/  HADD2.F32 R4, -RZ, R9.H0_H0 ;  /* 0x20000009ff047230 */ /* 0x000fc40000004100 */
[C---:B------:R-:W-:Y:S01]  /*e220*/  FMUL.FTZ R15, R6.reuse, R13 ;  /* 0x0000000d060f7220 */ /* 0x040fe20000410000 */
[----:B------:R-:W-:Y:S02]  /*e230*/  HADD2.F32 R8, -RZ, R51.H1_H1 ;  /* 0x30000033ff087230 */ /* 0x000fe40000004100 */
[-C--:B------:R-:W-:Y:S01]  /*e240*/  FMUL.FTZ R39, R6, R7.reuse ;  /* 0x0000000706277220 */ /* 0x080fe20000410000 */
[----:B------:R-:W-:Y:S02]  /*e250*/  HADD2.F32 R5, -RZ, R5.H1_H1 ;  /* 0x30000005ff057230 */ /* 0x000fe40000004100 */
[C---:B------:R-:W-:Y:S01]  /*e260*/  FFMA.FTZ R15, R4.reuse, R7, -R15 ;  /* 0x00000007040f7223 */ /* 0x040fe2000001080f */
[----:B------:R-:W-:Y:S01]  /*e270*/  HADD2.F32 R44, -RZ, R44.H1_H1 ;  /* 0x3000002cff2c7230 */ /* 0x000fe20000004100 */
[----:B------:R-:W-:Y:S01]  /*e280*/  F2FP.F16.E4M3.UNPACK_B R12, R55.H1 ;  /* 0x00000037ff0c723e */ /* 0x000fe200030006ff */
[----:B------:R-:W-:Y:S02]  /*e290*/  HADD2.F32 R9, -RZ, R9.H1_H1 ;  /* 0x30000009ff097230 */ /* 0x000fe40000004100 */
[----:B------:R-:W-:Y:S01]  /*e2a0*/  FFMA.FTZ R39, R4, R13, R39 ;  /* 0x0000000d04277223 */ /* 0x000fe20000010027 */
[C---:B------:R-:W-:Y:S01]  /*e2b0*/  FMUL.FTZ R6, R5.reuse, R8 ;  /* 0x0000000805067220 */ /* 0x040fe20000410000 */
[----:B------:R-:W-:Y:S01]  /*e2c0*/  F2FP.F16.E4M3.UNPACK_B R4, R47.H1 ;  /* 0x0000002fff04723e */ /* 0x000fe200030006ff */
[----:B------:R-:W-:Y:S01]  /*e2d0*/  FMUL.FTZ R7, R5, R44 ;  /* 0x0000002c05077220 */ /* 0x000fe20000410000 */
[----:B------:R-:W-:Y:S01]  /*e2e0*/  F2FP.F16.E4M3.UNPACK_B R11, R10 ;  /* 0x0000000aff0b723e */ /* 0x000fe200020006ff */
        /* <DEDUP_REMOVED lines=9> */
[C---:B------:R-:W-:Y:S01]  /*e380*/  FMUL.FTZ R45, R5.reuse, R13 ;  /* 0x0000000d052d7220 */ /* 0x040fe20000410000 */
[----:B------:R-:W-:Y:S02]  /*e390*/  HADD2.F32 R38, -RZ, R38.H1_H1 ;  /* 0x30000026ff267230 */ /* 0x000fe40000004100 */
[----:B------:R-:W-:Y:S01]  /*e3a0*/  FMUL.FTZ R5, R5, R6 ;  /* 0x0000000605057220 */ /* 0x000fe20000410000 */
[----:B------:R-:W-:-:S02]  /*e3b0*/  HADD2.F32 R7, -RZ, R4.H1_H1 ;  /* 0x30000004ff077230 */ /* 0x000fc40000004100 */
[--C-:B------:R-:W-:Y:S02]  /*e3c0*/  HADD2.F32 R4, -RZ, R10.reuse.H0_H0 ;  /* 0x2000000aff047230 */ /* 0x100fe40000004100 */
[C---:B------:R-:W-:Y:S01]  /*e3d0*/  FMUL.FTZ R49, R38.reuse, R9 ;  /* 0x0000000926317220 */ /* 0x040fe20000410000 */
[----:B------:R-:W-:Y:S02]  /*e3e0*/  HADD2.F32 R10, -RZ, R10.H1_H1 ;  /* 0x3000000aff0a7230 */ /* 0x000fe40000004100 */
[----:B------:R-:W-:Y:S01]  /*e3f0*/  FMUL.FTZ R38, R38, R7 ;  /* 0x0000000726267220 */ /* 0x000fe20000410000 */
[----:B------:R-:W-:Y:S02]  /*e400*/  HADD2.F32 R8, -RZ, R47.H1_H1 ;  /* 0x3000002fff087230 */ /* 0x000fe40000004100 */
[C---:B------:R-:W-:Y:S01]  /*e410*/  FFMA.FTZ R40, R4.reuse, R13, R5 ;  /* 0x0000000d04287223 */ /* 0x040fe20000010005 */
[----:B------:R-:W-:Y:S01]  /*e420*/  FFMA.FTZ R45, R4, R6, -R45 ;  /* 0x00000006042d7223 */ /* 0x000fe2000001082d */
[C---:B------:R-:W-:Y:S01]  /*e430*/  FFMA.FTZ R52, R10.reuse, R7, -R49 ;  /* 0x000000070a347223 */ /* 0x040fe20000010831 */
[----:B------:R-:W-:Y:S01]  /*e440*/  FFMA.FTZ R49, R10, R9, R38 ;  /* 0x000000090a317223 */ /* 0x000fe20000010026 */
[----:B------:R-:W-:-:S02]  /*e450*/  HADD2.F32 R5, -RZ, R37.H0_H0 ;  /* 0x20000025ff057230 */ /* 0x000fc40000004100 */
[----:B------:R-:W-:Y:S01]  /*e460*/  HADD2.F32 R6, -RZ, R47.H0_H0 ;  /* 0x2000002fff067230 */ /* 0x000fe20000004100 */
[----:B------:R-:W-:Y:S01]  /*e470*/  F2FP.SATFINITE.E4M3.F32.PACK_AB_MERGE_C R45, R52, R45, RZ ;  /* 0x0000002d342d723e */ /* 0x000fe200048070ff */
[--C-:B------:R-:W-:Y:S02]  /*e480*/  HADD2.F32 R7, -RZ, R55.reuse.H0_H0 ;  /* 0x20000037ff077230 */ /* 0x100fe40000004100 */
[----:B------:R-:W-:Y:S02]  /*e490*/  HADD2.F32 R10, -RZ, R55.H1_H1 ;  /* 0x30000037ff0a7230 */ /* 0x000fe40000004100 */
[C---:B------:R-:W-:Y:S01]  /*e4a0*/  FMUL.FTZ R12, R5.reuse, R6 ;  /* 0x00000006050c7220 */ /* 0x040fe20000410000 */
[----:B------:R-:W-:Y:S02]  /*e4b0*/  HADD2.F32 R37, -RZ, R37.H1_H1 ;  /* 0x30000025ff257230 */ /* 0x000fe40000004100 */
[----:B------:R-:W-:Y:S01]  /*e4c0*/  FMUL.FTZ R9, R5, R7 ;  /* 0x0000000705097220 */ /* 0x000fe20000410000 */
[--C-:B------:R-:W-:Y:S01]  /*e4d0*/  HADD2.F32 R4, -RZ, R11.reuse.H0_H0 ;  /* 0x2000000bff047230 */ /* 0x100fe20000004100 */
[----:B------:R-:W-:Y:S01]  /*e4e0*/  F2FP.SATFINITE.E4M3.F32.PACK_AB_MERGE_C R5, R63, R48, RZ ;  /* 0x000000303f05723e */ /* 0x000fe200048070ff */
[----:B------:R-:W-:-:S02]  /*e4f0*/  HADD2.F32 R11, -RZ, R11.H1_H1 ;  /* 0x3000000bff0b7230 */ /* 0x000fc40000004100 */
[C---:B------:R-:W-:Y:S01]  /*e500*/  FMUL.FTZ R38, R37.reuse, R10 ;  /* 0x0000000a25267220 */ /* 0x040fe20000410000 */
        /* <DEDUP_REMOVED lines=8> */
[----:B------:R-:W-:Y:S02]  /*e590*/  F2FP.SATFINITE.E4M3.F32.PACK_AB_MERGE_C R11, R69, R58, RZ ;  /* 0x0000003a450b723e */ /* 0x000fe400048070ff */
[----:B------:R-:W-:Y:S02]  /*e5a0*/  F2FP.SATFINITE.E4M3.F32.PACK_AB_MERGE_C R8, R36, R41, RZ ;  /* 0x000000292408723e */ /* 0x000fe400048070ff */
[----:B------:R-:W-:Y:S02]  /*e5b0*/  F2FP.SATFINITE.E4M3.F32.PACK_AB_MERGE_C R10, R49, R40, RZ ;  /* 0x00000028310a723e */ /* 0x000fe400048070ff */
[----:B------:R-:W-:Y:S02]  /*e5c0*/  F2FP.SATFINITE.E4M3.F32.PACK_AB_MERGE_C R5, R46, R59, R5 ;  /* 0x0000003b2e05723e */ /* 0x000fe40004807005 */
[----:B------:R-:W-:Y:S02]  /*e5d0*/  F2FP.SATFINITE.E4M3.F32.PACK_AB_MERGE_C R7, R61, R54, R7 ;  /* 0x000000363d07723e */ /* 0x000fe40004807007 */
[----:B------:R-:W-:-:S02]  /*e5e0*/  F2FP.SATFINITE.E4M3.F32.PACK_AB_MERGE_C R4, R44, R15, R4 ;  /* 0x0000000f2c04723e */ /* 0x000fc40004807004 */
[----:B------:R-:W-:Y:S02]  /*e5f0*/  F2FP.SATFINITE.E4M3.F32.PACK_AB_MERGE_C R6, R13, R6, R45 ;  /* 0x000000060d06723e */ /* 0x000fe4000480702d */
[----:B------:R-:W-:Y:S02]  /*e600*/  F2FP.SATFINITE.E4M3.F32.PACK_AB_MERGE_C R9, R53, R42, R9 ;  /* 0x0000002a3509723e */ /* 0x000fe40004807009 */
[----:B------:R-:W-:Y:S01]  /*e610*/  F2FP.SATFINITE.E4M3.F32.PACK_AB_MERGE_C R11, R57, R56, R11 ;  /* 0x00000038390b723e */ /* 0x000fe2000480700b */
[----:B------:R2:W-:Y:S01]  /*e620*/  STS.128 [R0+0x18400], R4 ;  /* 0x0184000400007388 */ /* 0x0005e20000000c00 */
[----:B------:R-:W-:Y:S02]  /*e630*/  F2FP.SATFINITE.E4M3.F32.PACK_AB_MERGE_C R8, R14, R39, R8 ;  /* 0x000000270e08723e */ /* 0x000fe40004807008 */
[----:B------:R-:W-:-:S05]  /*e640*/  F2FP.SATFINITE.E4M3.F32.PACK_AB_MERGE_C R10, R37, R12, R10 ;  /* 0x0000000c250a723e */ /* 0x000fca000480700a */
[----:B------:R2:W-:Y:S02]  /*e650*/  STS.128 [R3+0x18400], R8 ;  /* 0x0184000803007388 */ /* 0x0005e40000000c00 */
.L_x_1290:
[----:B------:R-:W-:Y:S05]  /*e660*/  BSYNC B1 ;  /* 0x0000000000017941 */ /* 0x000fea0003800000 */
.L_x_1289:
[----:B------:R-:W-:Y:S05]  /*e670*/  @P0 BRA `(.L_x_1276) ;  /* 0x0000000c00d00947 */ /* 0x000fea0003800000 */
[----:B------:R-:W3:Y:S01]  /*e680*/  LDL R54, [R1+0x4] ;  /* 0x0000040001367983 */ /* 0x000ee20000100800 */
[----:B--2--5:R-:W-:Y:S01]  /*e690*/  SHF.R.U32.HI R6, RZ, 0x8, R34 ;  /* 0x00000008ff067819 */ /* 0x024fe20000011622 */
[----:B------:R-:W-:Y:S01]  /*e6a0*/  IMAD.IADD R21, R22, 0x1, R21 ;  /* 0x0000000116157824 */ /* 0x000fe200078e0215 */
[----:B------:R-:W-:Y:S02]  /*e6b0*/  SHF.R.U32.HI R0, RZ, 0x8, R32 ;  /* 0x00000008ff007819 */ /* 0x000fe40000011620 */
[----:B------:R-:W-:Y:S02]  /*e6c0*/  LOP3.LUT R7, R34, 0xff, RZ, 0xc0, !PT ;  /* 0x000000ff22077812 */ /* 0x000fe400078ec0ff */
[----:B------:R-:W-:Y:S02]  /*e6d0*/  LOP3.LUT R6, R6, 0xff, RZ, 0xc0, !PT ;  /* 0x000000ff06067812 */ /* 0x000fe400078ec0ff */
[----:B-1----:R-:W-:Y:S02]  /*e6e0*/  LOP3.LUT R3, R32, 0xff, RZ, 0xc0, !PT ;  /* 0x000000ff20037812 */ /* 0x002fe400078ec0ff */
[----:B------:R-:W-:-:S02]  /*e6f0*/  LOP3.LUT R0, R0, 0xff, RZ, 0xc0, !PT ;  /* 0x000000ff00007812 */ /* 0x000fc400078ec0ff */
[----:B------:R-:W-:Y:S01]  /*e700*/  PRMT R15, R6, 0x7604, R7 ;  /* 0x00007604060f7816 */ /* 0x000fe20000000007 */
[----:B------:R-:W-:Y:S01]  /*e710*/  IMAD.SHL.U32 R6, R231, 0x80, RZ ;  /* 0x00000080e7067824 */ /* 0x000fe200078e00ff */
[----:B------:R-:W-:Y:S02]  /*e720*/  SHF.R.U32.HI R4, RZ, 0x8, R33 ;  /* 0x00000008ff047819 */ /* 0x000fe40000011621 */
[----:B------:R-:W-:Y:S02]  /*e730*/  PRMT R3, R0, 0x7604, R3 ;  /* 0x0000760400037816 */ /* 0x000fe40000000003 */
[----:B------:R-:W-:Y:S02]  /*e740*/  SHF.R.U32.HI R0, RZ, 0x8, R28 ;  /* 0x00000008ff007819 */ /* 0x000fe4000001161c */
[----:B------:R-:W-:Y:S02]  /*e750*/  LOP3.LUT R8, R6, 0x380, RZ, 0xc0, !PT ;  /* 0x0000038006087812 */ /* 0x000fe400078ec0ff */
[----:B------:R-:W-:-:S02]  /*e760*/  LOP3.LUT R5, R33, 0xff, RZ, 0xc0, !PT ;  /* 0x000000ff21057812 */ /* 0x000fc400078ec0ff */
[----:B------:R-:W-:Y:S02]  /*e770*/  LOP3.LUT R4, R4, 0xff, RZ, 0xc0, !PT ;  /* 0x000000ff04047812 */ /* 0x000fe400078ec0ff */
[----:B------:R-:W-:Y:S02]  /*e780*/  LOP3.LUT R6, R0, 0xff, RZ, 0xc0, !PT ;  /* 0x000000ff00067812 */ /* 0x000fe400078ec0ff */
[----:B------:R-:W-:Y:S02]  /*e790*/  LOP3.LUT R0, R8, 0x70, R21, 0xf8, !PT ;  /* 0x0000007008007812 */ /* 0x000fe400078ef815 */
[----:B------:R-:W-:Y:S02]  /*e7a0*/  SHF.R.U32.HI R13, RZ, 0x3, R8 ;  /* 0x00000003ff0d7819 */ /* 0x000fe40000011608 */
[----:B------:R-:W-:Y:S02]  /*e7b0*/  PRMT R12, R4, 0x7604, R5 ;  /* 0x00007604040c7816 */ /* 0x000fe40000000005 */
[----:B------:R-:W-:-:S02]  /*e7c0*/  SHF.R.U32.HI R4, RZ, 0x8, R35 ;  /* 0x00000008ff047819 */ /* 0x000fc40000011623 */
[----:B------:R-:W-:Y:S02]  /*e7d0*/  LOP3.LUT R0, R0, R13, RZ, 0x3c, !PT ;  /* 0x0000000d00007212 */ /* 0x000fe400078e3cff */
[----:B------:R-:W-:Y:S02]  /*e7e0*/  LOP3.LUT R5, R35, 0xff, RZ, 0xc0, !PT ;  /* 0x000000ff23057812 */ /* 0x000fe400078ec0ff */
[----:B------:R-:W-:Y:S02]  /*e7f0*/  LOP3.LUT R7, R28, 0xff, RZ, 0xc0, !PT ;  /* 0x000000ff1c077812 */ /* 0x000fe400078ec0ff */
[----:B------:R-:W-:Y:S02]  /*e800*/  LOP3.LUT R4, R4, 0xff, RZ, 0xc0, !PT ;  /* 0x000000ff04047812 */ /* 0x000fe400078ec0ff */
[----:B------:R-:W-:Y:S02]  /*e810*/  IADD3 R0, R18, R0, R223 ;  /* 0x0000000012007210 */ /* 0x000fe40007ffe0df */
[----:B------:R-:W-:-:S02]  /*e820*/  PRMT R14, R4, 0x7604, R5 ;  /* 0x00007604040e7816 */ /* 0x000fc40000000005 */
[----:B------:R-:W-:Y:S02]  /*e830*/  PRMT R37, R6, 0x7604, R7 ;  /* 0x0000760406257816 */ /* 0x000fe40000000007 */
[----:B------:R-:W1:Y:S01]  /*e840*/  LDS.128 R4, [R0+0x18400] ;  /* 0x0184000000047984 */ /* 0x000e620000000c00 */
[----:B------:R-:W-:Y:S02]  /*e850*/  SHF.R.U32.HI R13, RZ, 0x8, R29 ;  /* 0x00000008ff0d7819 */ /* 0x000fe4000001161d */
[----:B------:R-:W-:Y:S02]  /*e860*/  SHF.R.U32.HI R38, RZ, 0x8, R31 ;  /* 0x00000008ff267819 */ /* 0x000fe4000001161f */
[----:B------:R-:W-:Y:S02]  /*e870*/  LOP3.LUT R20, R29, 0xff, RZ, 0xc0, !PT ;  /* 0x000000ff1d147812 */ /* 0x000fe400078ec0ff */
[----:B------:R-:W-:Y:S02]  /*e880*/  LOP3.LUT R13, R13, 0xff, RZ, 0xc0, !PT ;  /* 0x000000ff0d0d7812 */ /* 0x000fe400078ec0ff */
[----:B------:R-:W-:-:S02]  /*e890*/  LOP3.LUT R39, R31, 0xff, RZ, 0xc0, !PT ;  /* 0x000000ff1f277812 */ /* 0x000fc400078ec0ff */
[----:B------:R-:W-:Y:S02]  /*e8a0*/  LOP3.LUT R38, R38, 0xff, RZ, 0xc0, !PT ;  /* 0x000000ff26267812 */ /* 0x000fe400078ec0ff */
[----:B------:R-:W-:Y:S02]  /*e8b0*/  SHF.R.U32.HI R21, RZ, 0x8, R30 ;  /* 0x00000008ff157819 */ /* 0x000fe4000001161e */
[----:B------:R-:W-:Y:S02]  /*e8c0*/  PRMT R20, R13, 0x7604, R20 ;  /* 0x000076040d147816 */ /* 0x000fe40000000014 */
[----:B------:R-:W-:Y:S02]  /*e8d0*/  SHF.R.U32.HI R13, RZ, 0x10, R33 ;  /* 0x00000010ff0d7819 */ /* 0x000fe40000011621 */
[----:B------:R-:W-:Y:S02]  /*e8e0*/  PRMT R38, R38, 0x7604, R39 ;  /* 0x0000760426267816 */ /* 0x000fe40000000027 */
[----:B------:R-:W-:Y:S01]  /*e8f0*/  SHF.R.U32.HI R39, RZ, 0x10, R29 ;  /* 0x00000010ff277819 */ /* 0x000fe2000001161d */
[----:B------:R-:W-:Y:S01]  /*e900*/  IMAD.U32 R13, R13, 0x10000, RZ ;  /* 0x000100000d0d7824 */ /* 0x000fe200078e00ff */
[----:B------:R-:W-:-:S02]  /*e910*/  LOP3.LUT R36, R30, 0xff, RZ, 0xc0, !PT ;  /* 0x000000ff1e247812 */ /* 0x000fc400078ec0ff */
[----:B------:R-:W-:Y:S01]  /*e920*/  LOP3.LUT R21, R21, 0xff, RZ, 0xc0, !PT ;  /* 0x000000ff15157812 */ /* 0x000fe200078ec0ff */
[----:B------:R-:W-:Y:S01]  /*e930*/  IMAD.U32 R39, R39, 0x10000, RZ ;  /* 0x0001000027277824 */ /* 0x000fe200078e00ff */
[----:B------:R-:W-:Y:S02]  /*e940*/  LOP3.LUT R13, R12, 0xff0000, R13, 0xf8, !PT ;  /* 0x00ff00000c0d7812 */ /* 0x000fe400078ef80d */
[----:B------:R-:W-:Y:S02]  /*e950*/  PRMT R43, R21, 0x7604, R36 ;  /* 0x00007604152b7816 */ /* 0x000fe40000000024 */
[----:B------:R-:W-:Y:S02]  /*e960*/  SHF.R.U32.HI R21, RZ, 0x10, R35 ;  /* 0x00000010ff157819 */ /* 0x000fe40000011623 */
[----:B------:R-:W-:Y:S02]  /*e970*/  SHF.R.U32.HI R45, RZ, 0x10, R31 ;  /* 0x00000010ff2d7819 */ /* 0x000fe4000001161f */
[----:B------:R-:W-:Y:S01]  /*e980*/  LOP3.LUT R41, R20, 0xff0000, R39, 0xf8, !PT ;  /* 0x00ff000014297812 */ /* 0x000fe200078ef827 */
[----:B------:R-:W-:Y:S01]  /*e990*/  IMAD.U32 R21, R21, 0x10000, RZ ;  /* 0x0001000015157824 */ /* 0x000fe200078e00ff */
[----:B------:R-:W-:Y:S01]  /*e9a0*/  LOP3.LUT R15, R15, 0xff0000, R34, 0xf8, !PT ;  /* 0x00ff00000f0f7812 */ /* 0x000fe200078ef822 */
[----:B------:R-:W-:Y:S01]  /*e9b0*/  IMAD.U32 R45, R45, 0x10000, RZ ;  /* 0x000100002d2d7824 */ /* 0x000fe200078e00ff */
[----:B------:R-:W-:-:S02]  /*e9c0*/  LOP3.LUT R33, R13, 0xff000000, R33, 0xf8, !PT ;  /* 0xff0000000d217812 */ /* 0x000fc400078ef821 */
[----:B------:R-:W-:Y:S02]  /*e9d0*/  LOP3.LUT R37, R37, 0xff0000, R28, 0xf8, !PT ;  /* 0x00ff000025257812 */ /* 0x000fe400078ef81c */
[----:B------:R-:W-:Y:S02]  /*e9e0*/  LOP3.LUT R41, R41, 0xff000000, R29, 0xf8, !PT ;  /* 0xff00000029297812 */ /* 0x000fe400078ef81d */
[----:B------:R-:W-:Y:S02]  /*e9f0*/  LOP3.LUT R36, R15, 0xff000000, R34, 0xf8, !PT ;  /* 0xff0000000f247812 */ /* 0x000fe400078ef822 */
[----:B------:R-:W-:Y:S02]  /*ea00*/  LOP3.LUT R21, R14, 0xff0000, R21, 0xf8, !PT ;  /* 0x00ff00000e157812 */ /* 0x000fe400078ef815 */
[----:B------:R-:W-:Y:S02]  /*ea10*/  LOP3.LUT R39, R37, 0xff000000, R28, 0xf8, !PT ;  /* 0xff00000025277812 */ /* 0x000fe400078ef81c */
[----:B------:R-:W-:-:S02]  /*ea20*/  F2FP.F16.E4M3.UNPACK_B R34, R33 ;  /* 0x00000021ff22723e */ /* 0x000fc400020006ff */
[----:B-1----:R-:W-:Y:S02]  /*ea30*/  F2FP.F16.E4M3.UNPACK_B R20, R5 ;  /* 0x00000005ff14723e */ /* 0x002fe400020006ff */
[--C-:B------:R-:W-:Y:S02]  /*ea40*/  LOP3.LUT R43, R43, 0xff0000, R30.reuse, 0xf8, !PT ;  /* 0x00ff00002b2b7812 */ /* 0x100fe400078ef81e */
[----:B------:R-:W-:Y:S01]  /*ea50*/  F2FP.F16.E4M3.UNPACK_B R37, R41 ;  /* 0x00000029ff25723e */ /* 0x000fe200020006ff */
[--C-:B------:R-:W-:Y:S01]  /*ea60*/  HADD2.F32 R28, -RZ, R20.reuse.H0_H0 ;  /* 0x20000014ff1c7230 */ /* 0x100fe20000004100 */
[----:B------:R-:W-:Y:S01]  /*ea70*/  LOP3.LUT R45, R38, 0xff0000, R45, 0xf8, !PT ;  /* 0x00ff0000262d7812 */ /* 0x000fe200078ef82d */
[----:B------:R-:W-:Y:S01]  /*ea80*/  HADD2.F32 R20, -RZ, R20.H1_H1 ;  /* 0x30000014ff147230 */ /* 0x000fe20000004100 */
[----:B------:R-:W-:Y:S01]  /*ea90*/  LOP3.LUT R38, R21, 0xff000000, R35, 0xf8, !PT ;  /* 0xff00000015267812 */ /* 0x000fe200078ef823 */
[----:B------:R-:W-:Y:S01]  /*eaa0*/  HADD2.F32 R35, -RZ, R34.H0_H0 ;  /* 0x20000022ff237230 */ /* 0x000fe20000004100 */
[----:B------:R-:W-:Y:S01]  /*eab0*/  LOP3.LUT R40, R43, 0xff000000, R30, 0xf8, !PT ;  /* 0xff0000002b287812 */ /* 0x000fe200078ef81e */
[----:B------:R-:W-:Y:S01]  /*eac0*/  HADD2.F32 R43, -RZ, R37.H0_H0 ;  /* 0x20000025ff2b7230 */ /* 0x000fe20000004100 */
[----:B------:R-:W-:-:S02]  /*ead0*/  LOP3.LUT R42, R45, 0xff000000, R31, 0xf8, !PT ;  /* 0xff0000002d2a7812 */ /* 0x000fc400078ef81f */
[----:B------:R-:W-:Y:S02]  /*eae0*/  F2FP.F16.E4M3.UNPACK_B R21, R5.H1 ;  /* 0x00000005ff15723e */ /* 0x000fe400030006ff */
[----:B------:R-:W-:Y:S01]  /*eaf0*/  F2FP.F16.E4M3.UNPACK_B R30, R7 ;  /* 0x00000007ff1e723e */ /* 0x000fe200020006ff */
[C---:B------:R-:W-:Y:S01]  /*eb00*/  FMUL.FTZ R45, R28.reuse, R43 ;  /* 0x0000002b1c2d7220 */ /* 0x040fe20000410000 */
[----:B------:R-:W-:Y:S02]  /*eb10*/  F2FP.F16.E4M3.UNPACK_B R31, R7.H1 ;  /* 0x00000007ff1f723e */ /* 0x000fe400030006ff */
[-C--:B------:R-:W-:Y:S02]  /*eb20*/  F2FP.F16.E4M3.UNPACK_B R5, R4.reuse ;  /* 0x00000004ff05723e */ /* 0x080fe400020006ff */
[----:B------:R-:W-:Y:S01]  /*eb30*/  F2FP.F16.E4M3.UNPACK_B R7, R4.H1 ;  /* 0x00000004ff07723e */ /* 0x000fe200030006ff */
[----:B------:R-:W-:Y:S01]  /*eb40*/  FMUL.FTZ R4, R28, R35 ;  /* 0x000000231c047220 */ /* 0x000fe20000410000 */
[----:B------:R-:W-:-:S02]  /*eb50*/  F2FP.F16.E4M3.UNPACK_B R41, R41.H1 ;  /* 0x00000029ff29723e */ /* 0x000fc400030006ff */
[----:B------:R-:W-:Y:S02]  /*eb60*/  F2FP.F16.E4M3.UNPACK_B R33, R33.H1 ;  /* 0x00000021ff21723e */ /* 0x000fe400030006ff */
[-C--:B------:R-:W-:Y:S02]  /*eb70*/  F2FP.F16.E4M3.UNPACK_B R28, R6.reuse ;  /* 0x00000006ff1c723e */ /* 0x080fe400020006ff */
[----:B------:R-:W-:Y:S01]  /*eb80*/  F2FP.F16.E4M3.UNPACK_B R29, R6.H1 ;  /* 0x00000006ff1d723e */ /* 0x000fe200030006ff */
[--C-:B------:R-:W-:Y:S01]  /*eb90*/  HADD2.F32 R6, -RZ, R21.reuse.H0_H0 ;  /* 0x20000015ff067230 */ /* 0x100fe20000004100 */
[----:B------:R-:W-:Y:S01]  /*eba0*/  LOP3.LUT R3, R3, 0xff0000, R32, 0xf8, !PT ;  /* 0x00ff000003037812 */ /* 0x000fe200078ef820 */
[----:B------:R-:W-:-:S03]  /*ebb0*/  HADD2.F32 R21, -RZ, R21.H1_H1 ;  /* 0x30000015ff157230 */ /* 0x000fc60000004100 */
[----:B------:R-:W-:Y:S01]  /*ebc0*/  LOP3.LUT R32, R3, 0xff000000, R32, 0xf8, !PT ;  /* 0xff00000003207812 */ /* 0x000fe200078ef820 */
[----:B---3--:R-:W1:Y:S02]  /*ebd0*/  LDS.128 R8, [R54+0x18400] ;  /* 0x0184000036087984 */ /* 0x008e640000000c00 */
[----:B-1----:R-:W-:Y:S02]  /*ebe0*/  F2FP.F16.E4M3.UNPACK_B R12, R9 ;  /* 0x00000009ff0c723e */ /* 0x002fe400020006ff */
[-C--:B------:R-:W-:Y:S02]  /*ebf0*/  F2FP.F16.E4M3.UNPACK_B R14, R11.reuse ;  /* 0x0000000bff0e723e */ /* 0x080fe400020006ff */
[----:B------:R-:W-:Y:S02]  /*ec00*/  F2FP.F16.E4M3.UNPACK_B R15, R11.H1 ;  /* 0x0000000bff0f723e */ /* 0x000fe400030006ff */
[-C--:B------:R-:W-:Y:S02]  /*ec10*/  F2FP.F16.E4M3.UNPACK_B R11, R10.reuse ;  /* 0x0000000aff0b723e */ /* 0x080fe400020006ff */
[----:B------:R-:W-:Y:S01]  /*ec20*/  F2FP.F16.E4M3.UNPACK_B R13, R10.H1 ;  /* 0x0000000aff0d723e */ /* 0x000fe200030006ff */
[--C-:B------:R-:W-:Y:S01]  /*ec30*/  HADD2.F32 R10, -RZ, R12.reuse.H0_H0 ;  /* 0x2000000cff0a7230 */ /* 0x100fe20000004100 */
[----:B------:R-:W-:Y:S01]  /*ec40*/  F2FP.F16.E4M3.UNPACK_B R9, R9.H1 ;  /* 0x00000009ff09723e */ /* 0x000fe200030006ff */
[----:B------:R-:W-:Y:S01]  /*ec50*/  HADD2.F32 R12, -RZ, R12.H1_H1 ;  /* 0x3000000cff0c7230 */ /* 0x000fe20000004100 */
[----:B------:R-:W-:-:S02]  /*ec60*/  F2FP.F16.E4M3.UNPACK_B R3, R8 ;  /* 0x00000008ff03723e */ /* 0x000fc400020006ff */
[C---:B------:R-:W-:Y:S01]  /*ec70*/  FFMA.FTZ R46, R10.reuse, R43, R4 ;  /* 0x0000002b0a2e7223 */ /* 0x040fe20000010004 */
[----:B------:R-:W-:Y:S01]  /*ec80*/  FFMA.FTZ R44, R10, R35, -R45 ;  /* 0x000000230a2c7223 */ /* 0x000fe2000001082d */
[----:B------:R-:W-:Y:S01]  /*ec90*/  HADD2.F32 R43, -RZ, R37.H1_H1 ;  /* 0x30000025ff2b7230 */ /* 0x000fe20000004100 */
[----:B------:R-:W-:Y:S01]  /*eca0*/  F2FP.F16.E4M3.UNPACK_B R8, R8.H1 ;  /* 0x00000008ff08723e */ /* 0x000fe200030006ff */
[----:B------:R-:W-:Y:S01]  /*ecb0*/  HADD2.F32 R35, -RZ, R34.H1_H1 ;  /* 0x30000022ff237230 */ /* 0x000fe20000004100 */
[----:B------:R-:W-:Y:S01]  /*ecc0*/  F2FP.F16.E4M3.UNPACK_B R34, R42 ;  /* 0x0000002aff22723e */ /* 0x000fe200020006ff */
[----:B------:R-:W-:Y:S02]  /*ecd0*/  HADD2.F32 R45, -RZ, R41.H0_H0 ;  /* 0x20000029ff2d7230 */ /* 0x000fe40000004100 */
[C---:B------:R-:W-:Y:S01]  /*ece0*/  FMUL.FTZ R47, R20.reuse, R43 ;  /* 0x0000002b142f7220 */ /* 0x040fe20000410000 */
[----:B------:R-:W-:Y:S02]  /*ecf0*/  HADD2.F32 R37, -RZ, R33.H0_H0 ;  /* 0x20000021ff257230 */ /* 0x000fe40000004100 */
[----:B------:R-:W-:Y:S01]  /*ed00*/  FMUL.FTZ R20, R20, R35 ;  /* 0x0000002314147220 */ /* 0x000fe20000410000 */
[----:B------:R-:W-:-:S02]  /*ed10*/  HADD2.F32 R4, -RZ, R9.H0_H0 ;  /* 0x20000009ff047230 */ /* 0x000fc40000004100 */
[----:B------:R-:W-:Y:S01]  /*ed20*/  FMUL.FTZ R49, R6, R45 ;  /* 0x0000002d06317220 */ /* 0x000fe20000410000 */
[----:B------:R-:W-:Y:S01]  /*ed30*/  FFMA.FTZ R47, R12, R35, -R47 ;  /* 0x000000230c2f7223 */ /* 0x000fe2000001082f */
[----:B------:R-:W-:Y:S01]  /*ed40*/  FMUL.FTZ R6, R6, R37 ;  /* 0x0000002506067220 */ /* 0x000fe20000410000 */
[----:B------:R-:W-:Y:S01]  /*ed50*/  FFMA.FTZ R43, R12, R43, R20 ;  /* 0x0000002b0c2b7223 */ /* 0x000fe20000010014 */
[----:B------:R-:W-:Y:S01]  /*ed60*/  F2FP.F16.E4M3.UNPACK_B R12, R38 ;  /* 0x00000026ff0c723e */ /* 0x000fe200020006ff */
[----:B------:R-:W-:Y:S02]  /*ed70*/  HADD2.F32 R35, -RZ, R34.H0_H0 ;  /* 0x20000022ff237230 */ /* 0x000fe40000004100 */
[C---:B------:R-:W-:Y:S01]  /*ed80*/  FFMA.FTZ R45, R4.reuse, R45, R6 ;  /* 0x0000002d042d7223 */ /* 0x040fe20000010006 */
[----:B------:R-:W-:Y:S02]  /*ed90*/  HADD2.F32 R6, -RZ, R30.H0_H0 ;  /* 0x2000001eff067230 */ /* 0x000fe40000004100 */
[----:B------:R-:W-:Y:S01]  /*eda0*/  FFMA.FTZ R49, R4, R37, -R49 ;  /* 0x0000002504317223 */ /* 0x000fe20000010831 */
[----:B------:R-:W-:Y:S01]  /*edb0*/  HADD2.F32 R10, -RZ, R33.H1_H1 ;  /* 0x30000021ff0a7230 */ /* 0x000fe20000004100 */
[----:B------:R-:W-:Y:S01]  /*edc0*/  F2FP.F16.E4M3.UNPACK_B R42, R42.H1 ;  /* 0x0000002aff2a723e */ /* 0x000fe200030006ff */
[----:B------:R-:W-:-:S02]  /*edd0*/  HADD2.F32 R20, -RZ, R41.H1_H1 ;  /* 0x30000029ff147230 */ /* 0x000fc40000004100 */
[C---:B------:R-:W-:Y:S01]  /*ede0*/  FMUL.FTZ R37, R6.reuse, R35 ;  /* 0x0000002306257220 */ /* 0x040fe20000410000 */
[----:B------:R-:W-:Y:S01]  /*edf0*/  HADD2.F32 R33, -RZ, R12.H0_H0 ;  /* 0x2000000cff217230 */ /* 0x000fe20000004100 */
[----:B------:R-:W-:Y:S01]  /*ee00*/  F2FP.F16.E4M3.UNPACK_B R38, R38.H1 ;  /* 0x00000026ff26723e */ /* 0x000fe200030006ff */
[----:B------:R-:W-:Y:S02]  /*ee10*/  HADD2.F32 R4, -RZ, R14.H0_H0 ;  /* 0x2000000eff047230 */ /* 0x000fe40000004100 */
[C---:B------:R-:W-:Y:S01]  /*ee20*/  FMUL.FTZ R48, R21.reuse, R20 ;  /* 0x0000001415307220 */ /* 0x040fe20000410000 */
[----:B------:R-:W-:Y:S02]  /*ee30*/  HADD2.F32 R9, -RZ, R9.H1_H1 ;  /* 0x30000009ff097230 */ /* 0x000fe40000004100 */
[-C--:B------:R-:W-:Y:S01]  /*ee40*/  FMUL.FTZ R6, R6, R33.reuse ;  /* 0x0000002106067220 */ /* 0x080fe20000410000 */
[----:B------:R-:W-:Y:S01]  /*ee50*/  FMUL.FTZ R21, R21, R10 ;  /* 0x0000000a15157220 */ /* 0x000fe20000410000 */
[----:B------:R-:W-:Y:S01]  /*ee60*/  FFMA.FTZ R37, R4, R33, -R37 ;  /* 0x0000002104257223 */ /* 0x000fe20000010825 */
[----:B------:R-:W-:-:S02]  /*ee70*/  HADD2.F32 R33, -RZ, R34.H1_H1 ;  /* 0x30000022ff217230 */ /* 0x000fc40000004100 */
[----:B------:R-:W-:Y:S01]  /*ee80*/  FFMA.FTZ R41, R4, R35, R6 ;  /* 0x0000002304297223 */ /* 0x000fe20000010006 */
[----:B------:R-:W-:Y:S02]  /*ee90*/  HADD2.F32 R30, -RZ, R30.H1_H1 ;  /* 0x3000001eff1e7230 */ /* 0x000fe40000004100 */
[C---:B------:R-:W-:Y:S01]  /*eea0*/  FFMA.FTZ R48, R9.reuse, R10, -R48 ;  /* 0x0000000a09307223 */ /* 0x040fe20000010830 */
[----:B------:R-:W-:Y:S01]  /*eeb0*/  FFMA.FTZ R50, R9, R20, R21 ;  /* 0x0000001409327223 */ /* 0x000fe20000010015 */
[----:B------:R-:W-:Y:S01]  /*eec0*/  HADD2.F32 R35, -RZ, R42.H0_H0 ;  /* 0x2000002aff237230 */ /* 0x000fe20000004100 */
[----:B------:R-:W-:Y:S01]  /*eed0*/  F2FP.F16.E4M3.UNPACK_B R10, R39.H1 ;  /* 0x00000027ff0a723e */ /* 0x000fe200030006ff */
[----:B------:R-:W-:Y:S02]  /*eee0*/  HADD2.F32 R6, -RZ, R31.H0_H0 ;  /* 0x2000001fff067230 */ /* 0x000fe40000004100 */
[----:B------:R-:W-:Y:S01]  /*eef0*/  FMUL.FTZ R51, R30, R33 ;  /* 0x000000211e337220 */ /* 0x000fe20000410000 */
[----:B------:R-:W-:Y:S01]  /*ef00*/  HADD2.F32 R9, -RZ, R12.H1_H1 ;  /* 0x3000000cff097230 */ /* 0x000fe20000004100 */
[----:B------:R-:W-:Y:S01]  /*ef10*/  F2FP.F16.E4M3.UNPACK_B R39, R39 ;  /* 0x00000027ff27723e */ /* 0x000fe200020006ff */
[----:B------:R-:W-:-:S02]  /*ef20*/  HADD2.F32 R21, -RZ, R38.H0_H0 ;  /* 0x20000026ff157230 */ /* 0x000fc40000004100 */
[----:B------:R-:W-:Y:S01]  /*ef30*/  FMUL.FTZ R53, R6, R35 ;  /* 0x0000002306357220 */ /* 0x000fe20000410000 */
[----:B------:R-:W-:Y:S02]  /*ef40*/  HADD2.F32 R14, -RZ, R14.H1_H1 ;  /* 0x3000000eff0e7230 */ /* 0x000fe40000004100 */
[----:B------:R-:W-:Y:S01]  /*ef50*/  FMUL.FTZ R30, R30, R9 ;  /* 0x000000091e1e7220 */ /* 0x000fe20000410000 */
[----:B------:R-:W-:Y:S02]  /*ef60*/  HADD2.F32 R4, -RZ, R15.H0_H0 ;  /* 0x2000000fff047230 */ /* 0x000fe40000004100 */
[----:B------:R-:W-:Y:S01]  /*ef70*/  FMUL.FTZ R6, R6, R21 ;  /* 0x0000001506067220 */ /* 0x000fe20000410000 */
[----:B------:R-:W-:Y:S02]  /*ef80*/  HADD2.F32 R38, -RZ, R38.H1_H1 ;  /* 0x30000026ff267230 */ /* 0x000fe40000004100 */
[C---:B------:R-:W-:Y:S01]  /*ef90*/  FFMA.FTZ R34, R14.reuse, R9, -R51 ;  /* 0x000000090e227223 */ /* 0x040fe20000010833 */
[----:B------:R-:W-:Y:S01]  /*efa0*/  F2FP.F16.E4M3.UNPACK_B R9, R32.H1 ;  /* 0x00000020ff09723e */ /* 0x000fe200030006ff */
[----:B------:R-:W-:Y:S01]  /*efb0*/  FFMA.FTZ R52, R14, R33, R30 ;  /* 0x000000210e347223 */ /* 0x000fe2000001001e */
[----:B------:R-:W-:Y:S01]  /*efc0*/  FFMA.FTZ R51, R4, R35, R6 ;  /* 0x0000002304337223 */ /* 0x000fe20000010006 */
[----:B------:R-:W-:-:S02]  /*efd0*/  HADD2.F32 R42, -RZ, R42.H1_H1 ;  /* 0x3000002aff2a7230 */ /* 0x000fc40000004100 */
[----:B------:R-:W-:Y:S01]  /*efe0*/  FFMA.FTZ R53, R4, R21, -R53 ;  /* 0x0000001504357223 */ /* 0x000fe20000010835 */
[----:B------:R-:W-:Y:S01]  /*eff0*/  HADD2.F32 R31, -RZ, R31.H1_H1 ;  /* 0x3000001fff1f7230 */ /* 0x000fe20000004100 */
[----:B------:R-:W-:Y:S01]  /*f000*/  F2FP.F16.E4M3.UNPACK_B R32, R32 ;  /* 0x00000020ff20723e */ /* 0x000fe200020006ff */
[----:B------:R-:W-:Y:S01]  /*f010*/  HADD2.F32 R33, -RZ, R10.H0_H0 ;  /* 0x2000000aff217230 */ /* 0x000fe20000004100 */
[----:B------:R-:W-:Y:S01]  /*f020*/  F2FP.SATFINITE.E4M3.F32.PACK_AB_MERGE_C R45, R50, R45, RZ ;  /* 0x0000002d322d723e */ /* 0x000fe200048070ff */
[----:B------:R-:W-:Y:S02]  /*f030*/  HADD2.F32 R6, -RZ, R7.H0_H0 ;  /* 0x20000007ff067230 */ /* 0x000fe40000004100 */
[C---:B------:R-:W-:Y:S01]  /*f040*/  FMUL.FTZ R12, R31.reuse, R42 ;  /* 0x0000002a1f0c7220 */ /* 0x040fe20000410000 */
[----:B------:R-:W-:Y:S02]  /*f050*/  HADD2.F32 R21, -RZ, R9.H0_H0 ;  /* 0x20000009ff157230 */ /* 0x000fe40000004100 */
[----:B------:R-:W-:Y:S01]  /*f060*/  FMUL.FTZ R35, R31, R38 ;  /* 0x000000261f237220 */ /* 0x000fe20000410000 */
[----:B------:R-:W-:-:S02]  /*f070*/  HADD2.F32 R4, -RZ, R8.H0_H0 ;  /* 0x20000008ff047230 */ /* 0x000fc40000004100 */
[C---:B------:R-:W-:Y:S01]  /*f080*/  FMUL.FTZ R31, R6.reuse, R33 ;  /* 0x00000021061f7220 */ /* 0x040fe20000410000 */
[----:B------:R-:W-:Y:S02]  /*f090*/  HADD2.F32 R10, -RZ, R10.H1_H1 ;  /* 0x3000000aff0a7230 */ /* 0x000fe40000004100 */
[-C--:B------:R-:W-:Y:S01]  /*f0a0*/  FMUL.FTZ R6, R6, R21.reuse ;  /* 0x0000001506067220 */ /* 0x080fe20000410000 */
[----:B------:R-:W-:Y:S02]  /*f0b0*/  HADD2.F32 R7, -RZ, R7.H1_H1 ;  /* 0x30000007ff077230 */ /* 0x000fe40000004100 */
[C---:B------:R-:W-:Y:S01]  /*f0c0*/  FFMA.FTZ R31, R4.reuse, R21, -R31 ;  /* 0x00000015041f7223 */ /* 0x040fe2000001081f */
[----:B------:R-:W-:Y:S02]  /*f0d0*/  HADD2.F32 R15, -RZ, R15.H1_H1 ;  /* 0x3000000fff0f7230 */ /* 0x000fe40000004100 */
[----:B------:R-:W-:Y:S01]  /*f0e0*/  FFMA.FTZ R33, R4, R33, R6 ;  /* 0x0000002104217223 */ /* 0x000fe20000010006 */
[----:B------:R-:W-:-:S02]  /*f0f0*/  HADD2.F32 R9, -RZ, R9.H1_H1 ;  /* 0x30000009ff097230 */ /* 0x000fc40000004100 */
[----:B------:R-:W-:Y:S01]  /*f100*/  FMUL.FTZ R21, R7, R10 ;  /* 0x0000000a07157220 */ /* 0x000fe20000410000 */
[----:B------:R-:W-:Y:S02]  /*f110*/  HADD2.F32 R8, -RZ, R8.H1_H1 ;  /* 0x30000008ff087230 */ /* 0x000fe40000004100 */
[C---:B------:R-:W-:Y:S01]  /*f120*/  FFMA.FTZ R38, R15.reuse, R38, -R12 ;  /* 0x000000260f267223 */ /* 0x040fe2000001080c */
[----:B------:R-:W-:Y:S01]  /*f130*/  FFMA.FTZ R42, R15, R42, R35 ;  /* 0x0000002a0f2a7223 */ /* 0x000fe20000010023 */
[-C--:B------:R-:W-:Y:S01]  /*f140*/  FMUL.FTZ R7, R7, R9.reuse ;  /* 0x0000000907077220 */ /* 0x080fe20000410000 */
[----:B------:R-:W-:Y:S02]  /*f150*/  HADD2.F32 R15, -RZ, R39.H0_H0 ;  /* 0x20000027ff0f7230 */ /* 0x000fe40000004100 */
[C---:B------:R-:W-:Y:S01]  /*f160*/  FFMA.FTZ R14, R8.reuse, R9, -R21 ;  /* 0x00000009080e7223 */ /* 0x040fe20000010815 */
[----:B------:R-:W-:Y:S02]  /*f170*/  HADD2.F32 R6, -RZ, R5.H0_H0 ;  /* 0x20000005ff067230 */ /* 0x000fe40000004100 */
[----:B------:R-:W-:Y:S01]  /*f180*/  FFMA.FTZ R20, R8, R10, R7 ;  /* 0x0000000a08147223 */ /* 0x000fe20000010007 */
[----:B------:R-:W-:Y:S01]  /*f190*/  HADD2.F32 R7, -RZ, R32.H0_H0 ;  /* 0x20000020ff077230 */ /* 0x000fe20000004100 */
[----:B------:R-:W-:Y:S01]  /*f1a0*/  F2FP.SATFINITE.E4M3.F32.PACK_AB_MERGE_C R42, R42, R51, RZ ;  /* 0x000000332a2a723e */ /* 0x000fe200048070ff */
        /* <DEDUP_REMOVED lines=9> */
[C---:B------:R-:W-:Y:S01]  /*f240*/  FMUL.FTZ R12, R5.reuse, R8 ;  /* 0x00000008050c7220 */ /* 0x040fe20000410000 */
[----:B------:R-:W-:Y:S01]  /*f250*/  FFMA.FTZ R21, R4, R15, R21 ;  /* 0x0000000f04157223 */ /* 0x000fe20000010015 */
[----:B------:R-:W-:Y:S01]  /*f260*/  F2FP.F16.E4M3.UNPACK_B R6, R36.H1 ;  /* 0x00000024ff06723e */ /* 0x000fe200030006ff */
[----:B------:R-:W-:Y:S01]  /*f270*/  FMUL.FTZ R5, R5, R32 ;  /* 0x0000002005057220 */ /* 0x000fe20000410000 */
[----:B------:R-:W-:-:S02]  /*f280*/  HADD2.F32 R9, -RZ, R7.H0_H0 ;  /* 0x20000007ff097230 */ /* 0x000fc40000004100 */
[C---:B------:R-:W-:Y:S01]  /*f290*/  FFMA.FTZ R15, R3.reuse, R32, -R12 ;  /* 0x00000020030f7223 */ /* 0x040fe2000001080c */
[----:B------:R-:W-:Y:S02]  /*f2a0*/  HADD2.F32 R4, -RZ, R29.H0_H0 ;  /* 0x2000001dff047230 */ /* 0x000fe40000004100 */
[----:B------:R-:W-:Y:S01]  /*f2b0*/  FFMA.FTZ R12, R3, R8, R5 ;  /* 0x00000008030c7223 */ /* 0x000fe20000010005 */
[----:B------:R-:W-:Y:S01]  /*f2c0*/  HADD2.F32 R5, -RZ, R6.H0_H0 ;  /* 0x20000006ff057230 */ /* 0x000fe20000004100 */
[----:B------:R-:W-:Y:S01]  /*f2d0*/  F2FP.F16.E4M3.UNPACK_B R36, R36 ;  /* 0x00000024ff24723e */ /* 0x000fe200020006ff */
[----:B------:R-:W-:Y:S02]  /*f2e0*/  HADD2.F32 R3, -RZ, R13.H0_H0 ;  /* 0x2000000dff037230 */ /* 0x000fe40000004100 */
[C---:B------:R-:W-:Y:S01]  /*f2f0*/  FMUL.FTZ R30, R4.reuse, R9 ;  /* 0x00000009041e7220 */ /* 0x040fe20000410000 */
[----:B------:R-:W-:Y:S02]  /*f300*/  HADD2.F32 R8, -RZ, R7.H1_H1 ;  /* 0x30000007ff087230 */ /* 0x000fe40000004100 */
[----:B------:R-:W-:Y:S01]  /*f310*/  FMUL.FTZ R4, R4, R5 ;  /* 0x0000000504047220 */ /* 0x000fe20000410000 */
[----:B------:R-:W-:-:S02]  /*f320*/  HADD2.F32 R29, -RZ, R29.H1_H1 ;  /* 0x3000001dff1d7230 */ /* 0x000fc40000004100 */
[----:B------:R-:W-:Y:S01]  /*f330*/  FFMA.FTZ R30, R3, R5, -R30 ;  /* 0x00000005031e7223 */ /* 0x000fe2000001081e */
[----:B------:R-:W-:Y:S01]  /*f340*/  HADD2.F32 R6, -RZ, R6.H1_H1 ;  /* 0x30000006ff067230 */ /* 0x000fe20000004100 */
[----:B------:R-:W-:Y:S01]  /*f350*/  F2FP.F16.E4M3.UNPACK_B R40, R40 ;  /* 0x00000028ff28723e */ /* 0x000fe200020006ff */
[----:B------:R-:W-:Y:S02]  /*f360*/  HADD2.F32 R13, -RZ, R13.H1_H1 ;  /* 0x3000000dff0d7230 */ /* 0x000fe40000004100 */
[C---:B------:R-:W-:Y:S01]  /*f370*/  FMUL.FTZ R32, R29.reuse, R8 ;  /* 0x000000081d207220 */ /* 0x040fe20000410000 */
[----:B------:R-:W-:Y:S01]  /*f380*/  F2FP.SATFINITE.E4M3.F32.PACK_AB_MERGE_C R20, R20, R33, RZ ;  /* 0x000000211414723e */ /* 0x000fe200048070ff */
[-C--:B------:R-:W-:Y:S01]  /*f390*/  FMUL.FTZ R5, R29, R6.reuse ;  /* 0x000000061d057220 */ /* 0x080fe20000410000 */
[----:B------:R-:W-:Y:S01]  /*f3a0*/  FFMA.FTZ R29, R3, R9, R4 ;  /* 0x00000009031d7223 */ /* 0x000fe20000010004 */
        /* <DEDUP_REMOVED lines=11> */
[C---:B------:R-:W-:Y:S01]  /*f460*/  FMUL.FTZ R4, R28.reuse, R40 ;  /* 0x000000281c047220 */ /* 0x040fe20000410000 */
[----:B------:R-:W-:Y:S02]  /*f470*/  HADD2.F32 R11, -RZ, R11.H1_H1 ;  /* 0x3000000bff0b7230 */ /* 0x000fe40000004100 */
[----:B------:R-:W-:Y:S01]  /*f480*/  FMUL.FTZ R13, R28, R36 ;  /* 0x000000241c0d7220 */ /* 0x000fe20000410000 */
[----:B------:R-:W-:Y:S01]  /*f490*/  F2FP.SATFINITE.E4M3.F32.PACK_AB_MERGE_C R28, R12, R21, R20 ;  /* 0x000000150c1c723e */ /* 0x000fe20004807014 */
        /* <DEDUP_REMOVED lines=9> */
[----:B------:R-:W-:Y:S02]  /*f530*/  F2FP.SATFINITE.E4M3.F32.PACK_AB_MERGE_C R5, R47, R44, R5 ;  /* 0x0000002c2f05723e */ /* 0x000fe40004807005 */
[----:B------:R-:W-:-:S02]  /*f540*/  F2FP.SATFINITE.E4M3.F32.PACK_AB_MERGE_C R7, R34, R37, R7 ;  /* 0x000000252207723e */ /* 0x000fc40004807007 */
[----:B------:R-:W-:Y:S02]  /*f550*/  F2FP.SATFINITE.E4M3.F32.PACK_AB_MERGE_C R4, R15, R10, R4 ;  /* 0x0000000a0f04723e */ /* 0x000fe40004807004 */
[----:B------:R-:W-:Y:S02]  /*f560*/  F2FP.SATFINITE.E4M3.F32.PACK_AB_MERGE_C R6, R9, R8, R6 ;  /* 0x000000080906723e */ /* 0x000fe40004807006 */
[----:B------:R-:W-:Y:S02]  /*f570*/  F2FP.SATFINITE.E4M3.F32.PACK_AB_MERGE_C R29, R43, R46, R45 ;  /* 0x0000002e2b1d723e */ /* 0x000fe4000480702d */
[----:B------:R-:W-:Y:S01]  /*f580*/  F2FP.SATFINITE.E4M3.F32.PACK_AB_MERGE_C R31, R52, R41, R42 ;  /* 0x00000029341f723e */ /* 0x000fe2000480702a */
[----:B------:R3:W-:Y:S01]  /*f590*/  STS.128 [R54+0x18400], R4 ;  /* 0x0184000436007388 */ /* 0x0007e20000000c00 */
[----:B------:R-:W-:-:S05]  /*f5a0*/  F2FP.SATFINITE.E4M3.F32.PACK_AB_MERGE_C R30, R40, R3, R30 ;  /* 0x00000003281e723e */ /* 0x000fca000480701e */
[----:B------:R3:W-:Y:S02]  /*f5b0*/  STS.128 [R0+0x18400], R28 ;  /* 0x0184001c00007388 */ /* 0x0007e40000000c00 */
.L_x_1276:
[----:B------:R-:W-:Y:S05]  /*f5c0*/  BSYNC B0 ;  /* 0x0000000000007941 */ /* 0x000fea0003800000 */
.L_x_1256:
[----:B------:R-:W-:Y:S01]  /*f5d0*/  @!PT LDS RZ, [RZ] ;  /* 0x00000000fffff984 */ /* 0x000fe20000000800 */
[----:B------:R-:W-:Y:S01]  /*f5e0*/  @!PT LDS RZ, [RZ] ;  /* 0x00000000fffff984 */ /* 0x000fe20000000800 */
[----:B------:R-:W-:Y:S01]  /*f5f0*/  @!PT LDS RZ, [RZ] ;  /* 0x00000000fffff984 */ /* 0x000fe20000000800 */
[----:B------:R-:W-:Y:S01]  /*f600*/  @!PT LDS RZ, [RZ] ;  /* 0x00000000fffff984 */ /* 0x000fe20000000800 */
[----:B------:R1:W-:Y:S06]  /*f610*/  MEMBAR.ALL.CTA ;  /* 0x0000000000007992 */ /* 0x0003ec0000008000 */
[----:B-1----:R-:W1:Y:S01]  /*f620*/  FENCE.VIEW.ASYNC.S ;  /* 0x00000000000073c6 */ /* 0x002e620000000000 */
[----:B------:R-:W-:Y:S05]  /*f630*/  WARPSYNC.ALL ;  /* 0x0000000000007948 */ /* 0x000fea0003800000 */
[----:B-1----:R-:W-:Y:S06]  /*f640*/  BAR.SYNC.DEFER_BLOCKING 0xd, 0x100 ;  /* 0x0344000000007b1d */ /* 0x002fec0000010000 */
.L_x_1253:
[----:B------:R-:W-:Y:S01]  /*f650*/  IMAD.U32 R237, RZ, RZ, UR41 ;  /* 0x00000029ffed7e24 */ /* 0x000fe2000f8e00ff */
[----:B------:R-:W-:-:S04]  /*f660*/  LOP3.LUT R17, R17, 0xfffff7ff, RZ, 0xc0, !PT ;  /* 0xfffff7ff11117812 */ /* 0x000fc800078ec0ff */
[----:B------:R-:W-:-:S13]  /*f670*/  ISETP.NE.AND P0, PT, R237, 0x3, PT ;  /* 0x00000003ed00780c */ /* 0x000fda0003f05270 */
[----:B------:R-:W-:Y:S01]  /*f680*/  @P0 LOP3.LUT R17, R17, 0x800, RZ, 0xfc, !PT ;  /* 0x0000080011110812 */ /* 0x000fe200078efcff */
[----:B------:R-:W-:Y:S06]  /*f690*/  @!P0 BRA `(.L_x_1291) ;  /* 0x0000000000048947 */ /* 0x000fec0003800000 */
[----:B------:R-:W-:Y:S01]  /*f6a0*/  BPT.TRAP 0x1 ;  /* 0x000000040000795c */ /* 0x000fe20000300000 */
.L_x_1291:
[----:B------:R-:W-:Y:S01]  /*f6b0*/  IMAD R127, R208, 0x8, R18 ;  /* 0x00000008d07f7824 */ /* 0x000fe200078e0212 */
[----:B0-234-:R-:W-:-:S04]  /*f6c0*/  SHF.L.U32 R0, R210, 0x1f, RZ ;  /* 0x0000001fd2007819 */ /* 0x01dfc800000006ff */
[----:B------:R0:W2:Y:S01]  /*f6d0*/  SYNCS.PHASECHK.TRANS64.TRYWAIT P1, [R127+URZ+0x28830], R0 ;  /* 0x028830007f0075a7 */ /* 0x0000a2000802017f */
[----:B------:R-:W-:Y:S05]  /*f6e0*/  @!P0 BRA `(.L_x_1292) ;  /* 0x0000000000048947 */ /* 0x000fea0003800000 */
[----:B------:R-:W-:Y:S01]  /*f6f0*/  BPT.TRAP 0x1 ;  /* 0x000000040000795c */ /* 0x000fe20000300000 */
.L_x_1292:
[C---:B------:R-:W-:Y:S01]  /*f700*/  LOP3.LUT R4, R27.reuse, 0xffffff80, RZ, 0xc0, !PT ;  /* 0xffffff801b047812 */ /* 0x040fe200078ec0ff */
[----:B------:R-:W3:Y:S01]  /*f710*/  S2R R7, SR_TID.X ;  /* 0x0000000000077919 */ /* 0x000ee20000002100 */
[----:B------:R-:W-:-:S03]  /*f720*/  LEA.HI R27, R27, R24, RZ, 0x1 ;  /* 0x000000181b1b7211 */ /* 0x000fc600078f08ff */
[----:B------:R-:W-:Y:S01]  /*f730*/  IMAD.IADD R4, R25, 0x1, -R4 ;  /* 0x0000000119047824 */ /* 0x000fe200078e0a04 */
[----:B------:R-:W-:-:S04]  /*f740*/  LOP3.LUT R27, R27, 0x3fffffe, RZ, 0xc0, !PT ;  /* 0x03fffffe1b1b7812 */ /* 0x000fc800078ec0ff */
[----:B-1----:R-:W-:Y:S01]  /*f750*/  SHF.R.S32.HI R3, RZ, 0x1f, R4 ;  /* 0x0000001fff037819 */ /* 0x002fe20000011404 */
[----:B------:R-:W-:-:S03]  /*f760*/  IMAD.IADD R27, R24, 0x1, -R27 ;  /* 0x00000001181b7824 */ /* 0x000fc600078e0a1b */
[CC--:B------:R-:W-:Y:S02]  /*f770*/  LEA.HI R5, R3.reuse, R4.reuse, RZ, 0x2 ;  /* 0x0000000403057211 */ /* 0x0c0fe400078f10ff */
[----:B------:R-:W-:Y:S02]  /*f780*/  LEA.HI R3, R3, R4, RZ, 0x5 ;  /* 0x0000000403037211 */ /* 0x000fe400078f28ff */
[--C-:B------:R-:W-:Y:S02]  /*f790*/  SHF.R.S32.HI R6, RZ, 0x2, R5.reuse ;  /* 0x00000002ff067819 */ /* 0x100fe40000011405 */
[----:B------:R-:W-:Y:S02]  /*f7a0*/  SHF.R.S32.HI R5, RZ, 0x1f, R5 ;  /* 0x0000001fff057819 */ /* 0x000fe40000011405 */
[----:B------:R-:W-:Y:S02]  /*f7b0*/  SHF.R.S32.HI R3, RZ, 0x5, R3 ;  /* 0x00000005ff037819 */ /* 0x000fe40000011403 */
[----:B------:R-:W-:-:S04]  /*f7c0*/  LEA.HI R5, R5, R6, RZ, 0x3 ;  /* 0x0000000605057211 */ /* 0x000fc800078f18ff */
[----:B------:R-:W-:Y:S02]  /*f7d0*/  LOP3.LUT R5, R5, 0xfffffff8, RZ, 0xc0, !PT ;  /* 0xfffffff805057812 */ /* 0x000fe400078ec0ff */
[----:B---3--:R-:W-:-:S03]  /*f7e0*/  LOP3.LUT R7, R7, 0x7f, RZ, 0xc0, !PT ;  /* 0x0000007f07077812 */ /* 0x008fc600078ec0ff */
[----:B------:R-:W-:Y:S01]  /*f7f0*/  IMAD.IADD R6, R6, 0x1, -R5 ;  /* 0x0000000106067824 */ /* 0x000fe200078e0a05 */
[----:B------:R-:W-:-:S03]  /*f800*/  ISETP.NE.AND P0, PT, R7, RZ, PT ;  /* 0x000000ff0700720c */ /* 0x000fc60003f05270 */
[----:B------:R-:W-:Y:S01]  /*f810*/  IMAD R6, R3, 0x10, R6 ;  /* 0x0000001003067824 */ /* 0x000fe200078e0206 */
[----:B--2---:R-:W-:Y:S09]  /*f820*/  @P1 BRA `(.L_x_1293) ;  /* 0x0000000000081947 */ /* 0x004ff20003800000 */
[----:B------:R-:W1:Y:S02]  /*f830*/  SYNCS.PHASECHK.TRANS64.TRYWAIT P1, [R127+URZ+0x28830], R0 ;  /* 0x028830007f0075a7 */ /* 0x000e64000802017f */
[----:B-1----:R-:W-:Y:S05]  /*f840*/  @!P1 BRA `(.L_x_1294) ;  /* 0x000001d8001c9947 */ /* 0x002fea0003800000 */
.L_x_1293:
[----:B------:R-:W-:Y:S05]  /*f850*/  WARPSYNC.ALL ;  /* 0x0000000000007948 */ /* 0x000fea0003800000 */
[----:B01----:R-:W-:Y:S02]  /*f860*/  IMAD R0, R27, 0x40, R6 ;  /* 0x000000401b007824 */ /* 0x003fe400078e0206 */
[----:B------:R-:W-:Y:S01]  /*f870*/  VIADD R3, R18, 0x1c400 ;  /* 0x0001c40012037836 */ /* 0x000fe20000000000 */
[----:B------:R-:W-:Y:S01]  /*f880*/  LOP3.LUT R6, R26, 0x10000, RZ, 0xfc, !PT ;  /* 0x000100001a067812 */ /* 0x000fe200078efcff */
[----:B------:R-:W-:Y:S01]  /*f890*/  IMAD.MOV.U32 R7, RZ, RZ, 0x40000040 ;  /* 0x40000040ff077424 */ /* 0x000fe200078e00ff */
[----:B-----5:R-:W-:Y:S01]  /*f8a0*/  WARPGROUP.ARRIVE ;  /* 0x00000000000079c5 */ /* 0x020fe20000000000 */
[----:B------:R-:W-:Y:S01]  /*f8b0*/  IMAD.MOV.U32 R5, RZ, RZ, 0x40000040 ;  /* 0x40000040ff057424 */ /* 0x000fe200078e00ff */
[----:B------:R-:W-:Y:S01]  /*f8c0*/  SHF.R.U32.HI R3, RZ, 0x4, R3 ;  /* 0x00000004ff037819 */ /* 0x000fe20000011603 */
[C---:B------:R-:W-:Y:S01]  /*f8d0*/  VIADD R12, R6.reuse, 0x2 ;  /* 0x00000002060c7836 */ /* 0x040fe20000000000 */
[C---:B------:R-:W-:Y:S01]  /*f8e0*/  R2UR UR4, R6.reuse ;  /* 0x00000000060472ca */ /* 0x040fe200000e0000 */
[----:B------:R-:W-:Y:S01]  /*f8f0*/  IMAD.MOV.U32 R13, RZ, RZ, 0x40000040 ;  /* 0x40000040ff0d7424 */ /* 0x000fe200078e00ff */
[----:B------:R-:W-:Y:S01]  /*f900*/  LOP3.LUT R3, R3, 0x3fff, RZ, 0xc0, !PT ;  /* 0x00003fff03037812 */ /* 0x000fe200078ec0ff */
[----:B------:R-:W-:Y:S01]  /*f910*/  IMAD.MOV.U32 R9, RZ, RZ, 0x40000040 ;  /* 0x40000040ff097424 */ /* 0x000fe200078e00ff */
[----:B------:R-:W-:Y:S01]  /*f920*/  R2UR UR5, R7 ;  /* 0x00000000070572ca */ /* 0x000fe200000e0000 */
[----:B------:R-:W-:Y:S01]  /*f930*/  VIADD R10, R6, 0x4 ;  /* 0x00000004060a7836 */ /* 0x000fe20000000000 */
[----:B------:R-:W-:Y:S01]  /*f940*/  LOP3.LUT R218, R3, 0x10000, RZ, 0xfc, !PT ;  /* 0x0001000003da7812 */ /* 0x000fe200078efcff */
[----:B------:R-:W-:Y:S01]  /*f950*/  IMAD.MOV.U32 R11, RZ, RZ, 0x40000040 ;  /* 0x40000040ff0b7424 */ /* 0x000fe200078e00ff */
[----:B------:R-:W-:Y:S01]  /*f960*/  R2UR UR7, R5 ;  /* 0x00000000050772ca */ /* 0x000fe200000e0000 */
[----:B------:R-:W-:Y:S01]  /*f970*/  IMAD.MOV.U32 R5, RZ, RZ, 0x40000040 ;  /* 0x40000040ff057424 */ /* 0x000fe200078e00ff */
[----:B------:R-:W0:Y:S01]  /*f980*/  LDC.64 R14, c[0x0][0x9e0] ;  /* 0x00027800ff0e7b82 */ /* 0x000e220000000a00 */
[----:B------:R-:W-:Y:S01]  /*f990*/  IMAD R4, R208, 0x600, R218 ;  /* 0x00000600d0047824 */ /* 0x000fe200078e02da */
[----:B------:R-:W-:Y:S01]  /*f9a0*/  ULDC UR27, c[0x0][0x9dc] ;  /* 0x00027700001b7ab9 */ /* 0x000fe20000000800 */
[----:B------:R-:W-:Y:S01]  /*f9b0*/  @!P0 VIADD R127, R127, 0x28840 ;  /* 0x000288407f7f8836 */ /* 0x000fe20000000000 */
[----:B------:R-:W-:Y:S01]  /*f9c0*/  ULOP3.LUT UR27, URZ, UR27, URZ, 0x33, !UPT ;  /* 0x0000001b3f1b7292 */ /* 0x000fe2000f8e333f */
[C---:B------:R-:W-:Y:S01]  /*f9d0*/  VIADD R8, R4.reuse, 0x2 ;  /* 0x0000000204087836 */ /* 0x040fe20000000000 */
[----:B------:R-:W-:Y:S01]  /*f9e0*/  R2UR UR6, R4 ;  /* 0x00000000040672ca */ /* 0x000fe200000e0000 */
[----:B------:R-:W-:Y:S01]  /*f9f0*/  IMAD R0, R217, 0x80, R0 ;  /* 0x00000080d9007824 */ /* 0x000fe200078e0200 */
[----:B------:R-:W-:-:S02]  /*fa00*/  @!P0 PRMT R127, RZ, 0x654, R127 ;  /* 0x00000654ff7f8816 */ /* 0x000fc4000000007f */
[----:B------:R-:W-:-:S09]  /*fa10*/  LOP3.LUT R17, R17, 0xffffefff, RZ, 0xc0, !PT ;  /* 0xffffefff11117812 */ /* 0x000fd200078ec0ff */
[----:B------:R-:W-:Y:S01]  /*fa20*/  QGMMA.64x192x32.F32.E4M3.E4M3 R24, gdesc[UR4], RZ, !UPT, gsb0 ;  /* 0x02e00000041879f3 */ /* 0x000fe2000c0008ff */
[----:B------:R-:W-:Y:S02]  /*fa30*/  R2UR UR4, R12 ;  /* 0x000000000c0472ca */ /* 0x000fe400000e0000 */
[----:B------:R-:W-:Y:S02]  /*fa40*/  R2UR UR5, R13 ;  /* 0x000000000d0572ca */ /* 0x000fe400000e0000 */
[----:B------:R-:W-:Y:S01]  /*fa50*/  R2UR UR6, R8 ;  /* 0x00000000080672ca */ /* 0x000fe200000e0000 */
[C---:B------:R-:W-:Y:S01]  /*fa60*/  VIADD R8, R4.reuse, 0x4 ;  /* 0x0000000404087836 */ /* 0x040fe20000000000 */
[----:B------:R-:W-:Y:S01]  /*fa70*/  R2UR UR7, R9 ;  /* 0x00000000090772ca */ /* 0x000fe200000e0000 */
[----:B------:R-:W-:Y:S01]  /*fa80*/  IMAD.MOV.U32 R9, RZ, RZ, 0x40000040 ;  /* 0x40000040ff097424 */ /* 0x000fe200078e00ff */
[----:B0-----:R-:W-:Y:S01]  /*fa90*/  ISETP.GE.AND P1, PT, R15, 0x1, PT ;  /* 0x000000010f00780c */ /* 0x001fe20003f26270 */
[----:B------:R-:W-:-:S12]  /*faa0*/  VIADD R4, R4, 0x6 ;  /* 0x0000000604047836 */ /* 0x000fd80000000000 */
[----:B------:R-:W-:Y:S01]  /*fab0*/  @P1 LOP3.LUT R17, R17, 0x1000, RZ, 0xfc, !PT ;  /* 0x0000100011111812 */ /* 0x000fe200078efcff */
[----:B------:R-:W-:Y:S02]  /*fac0*/  WARPGROUP.DEPBAR.LE gsb0, 0x0 ;  /* 0x00008000000079c5 */ /* 0x000fe40000010000 */
[----:B------:R-:W-:-:S06]  /*fad0*/  WARPGROUP.ARRIVE ;  /* 0x00000000000079c5 */ /* 0x000fcc0000000000 */
[----:B------:R-:W-:Y:S01]  /*fae0*/  QGMMA.64x192x32.F32.E4M3.E4M3 R24, gdesc[UR4], R24, gsb0 ;  /* 0x02e00000041879f3 */ /* 0x000fe20008000818 */
[----:B------:R-:W-:Y:S02]  /*faf0*/  R2UR UR4, R10 ;  /* 0x000000000a0472ca */ /* 0x000fe400000e0000 */
[----:B------:R-:W-:Y:S02]  /*fb00*/  R2UR UR5, R11 ;  /* 0x000000000b0572ca */ /* 0x000fe400000e0000 */
[----:B------:R-:W-:Y:S01]  /*fb10*/  R2UR UR6, R8 ;  /* 0x00000000080672ca */ /* 0x000fe200000e0000 */
[----:B------:R-:W-:Y:S01]  /*fb20*/  VIADD R8, R6, 0x6 ;  /* 0x0000000606087836 */ /* 0x000fe20000000000 */
[----:B------:R-:W-:Y:S01]  /*fb30*/  R2UR UR7, R9 ;  /* 0x00000000090772ca */ /* 0x000fe200000e0000 */
[----:B------:R-:W-:Y:S01]  /*fb40*/  IMAD.MOV.U32 R9, RZ, RZ, 0x40000040 ;  /* 0x40000040ff097424 */ /* 0x000fe200078e00ff */
[----:B------:R-:W-:Y:S02]  /*fb50*/  WARPGROUP.DEPBAR.LE gsb0, 0x0 ;  /* 0x00008000000079c5 */ /* 0x000fe40000010000 */
[----:B------:R-:W-:-:S09]  /*fb60*/  WARPGROUP.ARRIVE ;  /* 0x00000000000079c5 */ /* 0x000fd20000000000 */
[----:B------:R-:W-:Y:S01]  /*fb70*/  QGMMA.64x192x32.F32.E4M3.E4M3 R24, gdesc[UR4], R24, gsb0 ;  /* 0x02e00000041879f3 */ /* 0x000fe20008000818 */
[----:B------:R-:W-:Y:S02]  /*fb80*/  R2UR UR4, R8 ;  /* 0x00000000080472ca */ /* 0x000fe400000e0000 */
[----:B------:R-:W-:Y:S02]  /*fb90*/  R2UR UR5, R9 ;  /* 0x00000000090572ca */ /* 0x000fe400000e0000 */
[----:B------:R-:W-:Y:S02]  /*fba0*/  R2UR UR6, R4 ;  /* 0x00000000040672ca */ /* 0x000fe400000e0000 */
[----:B------:R-:W-:Y:S01]  /*fbb0*/  R2UR UR7, R5 ;  /* 0x00000000050772ca */ /* 0x000fe200000e0000 */
[----:B------:R-:W-:Y:S02]  /*fbc0*/  WARPGROUP.DEPBAR.LE gsb0, 0x0 ;  /* 0x00008000000079c5 */ /* 0x000fe40000010000 */
[----:B------:R-:W-:-:S10]  /*fbd0*/  WARPGROUP.ARRIVE ;  /* 0x00000000000079c5 */ /* 0x000fd40000000000 */
[----:B------:R-:W-:Y:S03]  /*fbe0*/  QGMMA.64x192x32.F32.E4M3.E4M3 R24, gdesc[UR4], R24, gsb0 ;  /* 0x02e00000041879f3 */ /* 0x000fe60008000818 */
[----:B------:R-:W-:Y:S02]  /*fbf0*/  WARPGROUP.DEPBAR.LE gsb0, 0x0 ;  /* 0x00008000000079c5 */ /* 0x000fe40000010000 */
[C---:B------:R-:W-:Y:S01]  /*fc00*/  FMUL.FTZ R125, R2.reuse, R33 ;  /* 0x00000021027d7220 */ /* 0x040fe20000410000 */
[C---:B------:R-:W-:Y:S01]  /*fc10*/  FMUL.FTZ R33, R2.reuse, R47 ;  /* 0x0000002f02217220 */ /* 0x040fe20000410000 */
[C---:B------:R-:W-:Y:S01]  /*fc20*/  FMUL.FTZ R47, R2.reuse, R75 ;  /* 0x0000004b022f7220 */ /* 0x040fe20000410000 */
[C---:B------:R-:W-:Y:S01]  /*fc30*/  FMUL.FTZ R75, R2.reuse, R80 ;  /* 0x00000050024b7220 */ /* 0x040fe20000410000 */
[----:B------:R-:W-:Y:S01]  /*fc40*/  FMUL.FTZ R80, R2, R93 ;  /* 0x0000005d02507220 */ /* 0x000fe20000410000 */
[----:B------:R-:W-:-:S02]  /*fc50*/  IMAD.MOV.U32 R93, RZ, RZ, -0xc0 ;  /* 0xffffff40ff5d7424 */ /* 0x000fc400078e00ff */
[C---:B------:R-:W-:Y:S01]  /*fc60*/  FMUL.FTZ R126, R2.reuse, R32 ;  /* 0x00000020027e7220 */ /* 0x040fe20000410000 */
[C---:B------:R-:W-:Y:S01]  /*fc70*/  FMUL.FTZ R133, R2.reuse, R44 ;  /* 0x0000002c02857220 */ /* 0x040fe20000410000 */
[----:B------:R-:W-:Y:S01]  /*fc80*/  FMUL.FTZ R132, R2, R45 ;  /* 0x0000002d02847220 */ /* 0x000fe20000410000 */
[----:B------:R-:W-:Y:S02]  /*fc90*/  IMAD R93, R120, R93, 0xc0 ;  /* 0x000000c0785d7424 */ /* 0x000fe400078e025d */
        /* <DEDUP_REMOVED lines=89> */
[--C-:B------:R-:W-:Y:S01]  /*10230*/  IADD3 R90, -R213, 0x1, R28.reuse ;  /* 0x00000001d55a7810 */ /* 0x100fe20007ffe11c */
[----:B------:R-:W0:Y:S01]  /*10240*/  MUFU.TANH R5, R5 ;  /* 0x0000000500057308 */ /* 0x000e220000002400 */
[C---:B------:R-:W-:Y:S01]  /*10250*/  IMAD R99, R215.reuse, -0x2, R28 ;  /* 0xfffffffed7637824 */ /* 0x040fe200078e021c */
[----:B------:R1:W-:Y:S02]  /*10260*/  @!P0 SYNCS.ARRIVE.TRANS64.RED.A1T0 RZ, [R127+URZ], RZ ;  /* 0x000000ff7fff89a7 */ /* 0x0003e4000810043f */
[----:B------:R-:W-:-:S02]  /*10270*/  IMAD R29, R215, -0x2, R90 ;  /* 0xfffffffed71d7824 */ /* 0x000fc400078e025a */
[----:B------:R-:W-:Y:S02]  /*10280*/  IMAD R90, R215, -0x2, R93 ;  /* 0xfffffffed75a7824 */ /* 0x000fe400078e025d */
[----:B------:R-:W2:Y:S01]  /*10290*/  MUFU.TANH R122, R122 ;  /* 0x0000007a007a7308 */ /* 0x000ea20000002400 */
[C---:B------:R-:W-:Y:S02]  /*102a0*/  IMAD.IADD R96, R29.reuse, 0x1, R14 ;  /* 0x000000011d607824 */ /* 0x040fe400078e020e */
[----:B------:R-:W-:-:S03]  /*102b0*/  VIADD R97, R29, UR27 ;  /* 0x0000001b1d617c36 */ /* 0x000fc60008000000 */
[----:B------:R-:W-:Y:S01]  /*102c0*/  VIADDMNMX R160, R0, R96, R99, PT ;  /* 0x0000006000a07246 */ /* 0x000fe20003800163 */
[----:B------:R-:W-:Y:S01]  /*102d0*/  IMAD.IADD R98, R97, 0x1, R0 ;  /* 0x0000000161627824 */ /* 0x000fe200078e0200 */
        /* <DEDUP_REMOVED lines=106> */
.L_x_1297:
[----:B------:R-:W-:-:S13]  /*10980*/  ISETP.NE.AND P1, PT, R15, 0x1, PT ;  /* 0x000000010f00780c */ /* 0x000fda0003f25270 */
[----:B------:R-:W1:Y:S02]  /*10990*/  @P1 LDC.64 R28, c[0x0][0x9e8] ;  /* 0x00027a00ff1c1b82 */ /* 0x000e640000000a00 */
[----:B-1----:R-:W-:-:S05]  /*109a0*/  @P1 IMAD.HI.U32 R28, R101, R28, RZ ;  /* 0x0000001c651c1227 */ /* 0x002fca00078e00ff */
[----:B------:R-:W-:-:S07]  /*109b0*/  @P1 SHF.R.U32.HI R101, RZ, R29, R28 ;  /* 0x0000001dff651219 */ /* 0x000fce000001161c */
.L_x_1298:
[----:B------:R-:W-:Y:S05]  /*109c0*/  BSYNC B0 ;  /* 0x0000000000007941 */ /* 0x000fea0003800000 */
.L_x_1296:
[----:B------:R-:W-:-:S05]  /*109d0*/  IMAD R101, R101, R15, R90 ;  /* 0x0000000f65657224 */ /* 0x000fca00078e025a */
[----:B------:R-:W-:Y:S02]  /*109e0*/  VIMNMX R98, R98, R101, !PT ;  /* 0x0000006562627248 */ /* 0x000fe40007fe0100 */
[----:B------:R-:W-:-:S07]  /*109f0*/  VIADDMNMX R160, R101, R15, R160, PT ;  /* 0x0000000f65a07246 */ /* 0x000fce00038001a0 */
.L_x_1295:
[C---:B------:R-:W-:Y:S01]  /*10a00*/  ISETP.GE.AND P1, PT, R93.reuse, 0x2, PT ;  /* 0x000000025d00780c */ /* 0x040fe20003f26270 */
[----:B------:R-:W-:Y:S01]  /*10a10*/  VIADD R28, R0, 0x8 ;  /* 0x00000008001c7836 */ /* 0x000fe20000000000 */
[C---:B------:R-:W-:Y:S02]  /*10a20*/  ISETP.GE.AND P3, PT, R93.reuse, 0x9, PT ;  /* 0x000000095d00780c */ /* 0x040fe40003f66270 */
        /* <DEDUP_REMOVED lines=8> */
[----:B------:R-:W-:Y:S02]  /*10ab0*/  VIADDMNMX R96, R28, R96, R99, PT ;  /* 0x000000601c607246 */ /* 0x000fe40003800163 */
[----:B0-----:R-:W-:-:S02]  /*10ac0*/  FSEL R124, R124, -INF , !P2 ;  /* 0xff8000007c7c7808 */ /* 0x001fc40005000000 */
[----:B------:R-:W-:Y:S02]  /*10ad0*/  ISETP.GE.AND P2, PT, R93, 0xa, PT ;  /* 0x0000000a5d00780c */ /* 0x000fe40003f46270 */
[----:B------:R-:W-:Y:S02]  /*10ae0*/  IADD3 R97, R97, 0x8, R0 ;  /* 0x0000000861617810 */ /* 0x000fe40007ffe000 */
[----:B------:R-:W-:-:S04]  /*10af0*/  ISETP.GT.AND P3, PT, R98, 0x9, !P2 ;  /* 0x000000096200780c */ /* 0x000fc80005764270 */
[----:B------:R-:W-:-:S04]  /*10b00*/  ISETP.LT.OR P3, PT, R160, 0xa, P3 ;  /* 0x0000000aa000780c */ /* 0x000fc80001f61670 */
        /* <DEDUP_REMOVED lines=213> */
[----:B------:R-:W-:-:S04]  /*11860*/  ISETP.GT.AND P6, PT, R98, RZ, !P5 ;  /* 0x000000ff6200720c */ /* 0x000fc80006fc4270 */
[----:B------:R-:W-:-:S04]  /*11870*/  ISETP.LT.OR P6, PT, R160, 0x1, P6 ;  /* 0x00000001a000780c */ /* 0x000fc800037c1670 */
[----:B------:R-:W-:Y:S02]  /*11880*/  FSEL R5, R5, -INF , !P6 ;  /* 0xff80000005057808 */ /* 0x000fe40007000000 */
[----:B------:R-:W-:-:S04]  /*11890*/  ISETP.GE.AND P6, PT, R93, 0xba, PT ;  /* 0x000000ba5d00780c */ /* 0x000fc80003fc6270 */
[----:B------:R-:W-:Y:S02]  /*118a0*/  P2R R93, PR, RZ, 0x40 ;  /* 0x00000040ff5d7803 */ /* 0x000fe40000000000 */
[----:B------:R-:W-:-:S04]  /*118b0*/  ISETP.GT.AND P6, PT, R98, 0xb9, !P6 ;  /* 0x000000b96200780c */ /* 0x000fc800077c4270 */
        /* <DEDUP_REMOVED lines=16> */
.L_x_1301:
[----:B------:R-:W-:-:S13]  /*119c0*/  ISETP.NE.AND P6, PT, R15, 0x1, PT ;  /* 0x000000010f00780c */ /* 0x000fda0003fc5270 */
[----:B------:R-:W0:Y:S02]  /*119d0*/  @P6 LDC.64 R28, c[0x0][0x9e8] ;  /* 0x00027a00ff1c6b82 */ /* 0x000e240000000a00 */
[----:B0-----:R-:W-:-:S05]  /*119e0*/  @P6 IMAD.HI.U32 R28, R99, R28, RZ ;  /* 0x0000001c631c6227 */ /* 0x001fca00078e00ff */
[----:B------:R-:W-:-:S07]  /*119f0*/  @P6 SHF.R.U32.HI R99, RZ, R29, R28 ;  /* 0x0000001dff636219 */ /* 0x000fce000001161c */
.L_x_1302:
[----:B------:R-:W-:Y:S05]  /*11a00*/  BSYNC B0 ;  /* 0x0000000000007941 */ /* 0x000fea0003800000 */
.L_x_1300:
[----:B------:R-:W-:-:S05]  /*11a10*/  IMAD R90, R99, R15, R90 ;  /* 0x0000000f635a7224 */ /* 0x000fca00078e025a */
[----:B------:R-:W-:Y:S02]  /*11a20*/  VIMNMX R97, R97, R90, !PT ;  /* 0x0000005a61617248 */ /* 0x000fe40007fe0100 */
[----:B------:R-:W-:-:S07]  /*11a30*/  VIADDMNMX R96, R90, R15, R96, PT ;  /* 0x0000000f5a607246 */ /* 0x000fce0003800160 */
.L_x_1299:
[C---:B------:R-:W-:Y:S01]  /*11a40*/  ISETP.GT.AND P1, PT, R97.reuse, 0x1, !P1 ;  /* 0x000000016100780c */ /* 0x040fe20004f24270 */
[----:B------:R-:W-:Y:S01]  /*11a50*/  ULDC UR28, c[0x0][0x988] ;  /* 0x00026200001c7ab9 */ /* 0x000fe20000000800 */
[----:B------:R-:W-:Y:S01]  /*11a60*/  ISETP.GT.AND P2, PT, R97, 0x9, !P2 ;  /* 0x000000096100780c */ /* 0x000fe20005744270 */
[----:B------:R-:W-:Y:S01]  /*11a70*/  IMAD.IADD R14, R121, 0x1, R14 ;  /* 0x00000001790e7824 */ /* 0x000fe200078e020e */
[C---:B------:R-:W-:Y:S02]  /*11a80*/  ISETP.LT.OR P1, PT, R96.reuse, 0x2, P1 ;  /* 0x000000026000780c */ /* 0x040fe40000f21670 */
[----:B------:R-:W-:Y:S02]  /*11a90*/  ISETP.LT.OR P2, PT, R96, 0xa, P2 ;  /* 0x0000000a6000780c */ /* 0x000fe40001741670 */
[----:B------:R-:W-:Y:S02]  /*11aa0*/  FSEL R4, R4, -INF , !P1 ;  /* 0xff80000004047808 */ /* 0x000fe40004800000 */
[----:B------:R-:W-:-:S02]  /*11ab0*/  ISETP.NE.AND P1, PT, R100, RZ, PT ;  /* 0x000000ff6400720c */ /* 0x000fc40003f25270 */
[----:B------:R-:W-:Y:S02]  /*11ac0*/  FSEL R21, R21, -INF , !P2 ;  /* 0xff80000015157808 */ /* 0x000fe40005000000 */
[----:B------:R-:W-:Y:S02]  /*11ad0*/  ISETP.GT.AND P1, PT, R97, 0x8, !P1 ;  /* 0x000000086100780c */ /* 0x000fe40004f24270 */
[----:B------:R-:W-:Y:S02]  /*11ae0*/  ISETP.NE.AND P2, PT, R159, RZ, PT ;  /* 0x000000ff9f00720c */ /* 0x000fe40003f45270 */
[----:B------:R-:W-:Y:S02]  /*11af0*/  ISETP.LT.OR P1, PT, R96, 0x9, P1 ;  /* 0x000000096000780c */ /* 0x000fe40000f21670 */
[----:B------:R-:W-:Y:S02]  /*11b00*/  ISETP.NE.AND P6, PT, R164, RZ, PT ;  /* 0x000000ffa400720c */ /* 0x000fe40003fc5270 */
        /* <DEDUP_REMOVED lines=43> */
[----:B------:R-:W-:Y:S02]  /*11dc0*/  ISETP.GT.AND P1, PT, R97, 0x28, !P2 ;  /* 0x000000286100780c */ /* 0x000fe40005724270 */
[----:B------:R-:W-:Y:S02]  /*11dd0*/  ISETP.NE.AND P2, PT, R163, RZ, PT ;  /* 0x000000ffa300720c */ /* 0x000fe40003f45270 */
        /* <DEDUP_REMOVED lines=52> */
[C---:B------:R-:W-:Y:S02]  /*12120*/  ISETP.GT.AND P1, PT, R97.reuse, 0x48, !P1 ;  /* 0x000000486100780c */ /* 0x040fe40004f24270 */
[----:B------:R-:W-:Y:S02]  /*12130*/  ISETP.GT.AND P5, PT, R97, RZ, !P5 ;  /* 0x000000ff6100720c */ /* 0x000fe40006fa4270 */
[----:B------:R-:W-:Y:S02]  /*12140*/  ISETP.LT.OR P1, PT, R96, 0x49, P1 ;  /* 0x000000496000780c */ /* 0x000fe40000f21670 */
[----:B------:R-:W-:Y:S02]  /*12150*/  FMNMX.FTZ R29, R87, R28, !PT ;  /* 0x0000001c571d7209 */ /* 0x000fe40007810000 */
[----:B------:R-:W-:Y:S02]  /*12160*/  FSEL R40, R40, -INF , !P1 ;  /* 0xff80000028287808 */ /* 0x000fe40004800000 */
[----:B------:R-:W-:-:S02]  /*12170*/  ISETP.NE.AND P1, PT, R113, RZ, PT ;  /* 0x000000ff7100720c */ /* 0x000fc40003f25270 */
[----:B------:R-:W-:Y:S02]  /*12180*/  ISETP.LT.OR P5, PT, R96, 0x1, P5 ;  /* 0x000000016000780c */ /* 0x000fe40002fa1670 */
[----:B------:R-:W-:Y:S02]  /*12190*/  ISETP.GT.AND P1, PT, R97, 0x49, !P1 ;  /* 0x000000496100780c */ /* 0x000fe40004f24270 */
[----:B------:R-:W-:Y:S02]  /*121a0*/  FMNMX.FTZ R28, R86, R29, !PT ;  /* 0x0000001d561c7209 */ /* 0x000fe40007810000 */
[----:B------:R-:W-:Y:S02]  /*121b0*/  ISETP.LT.OR P1, PT, R96, 0x4a, P1 ;  /* 0x0000004a6000780c */ /* 0x000fe40000f21670 */
[----:B------:R-:W-:Y:S02]  /*121c0*/  FSEL R113, R3, -INF , !P5 ;  /* 0xff80000003717808 */ /* 0x000fe40006800000 */
        /* <DEDUP_REMOVED lines=32> */
[----:B------:R-:W-:Y:S01]  /*123d0*/  ISETP.NE.AND P1, PT, R117, RZ, PT ;  /* 0x000000ff7500720c */ /* 0x000fe20003f25270 */
[----:B------:R-:W0:Y:S01]  /*123e0*/  SHFL.BFLY PT, R28, R29, 0x2, 0x1f ;  /* 0x0c401f001d1c7f89 */ /* 0x000e2200000e0000 */
        /* <DEDUP_REMOVED lines=16> */
[----:B0-----:R-:W-:Y:S02]  /*124f0*/  FMNMX.FTZ R28, R29, R28, !PT ;  /* 0x0000001c1d1c7209 */ /* 0x001fe40007810000 */
        /* <DEDUP_REMOVED lines=26> */
[C---:B------:R-:W-:Y:S02]  /*126a0*/  ISETP.GT.AND P1, PT, R97.reuse, 0x79, !P1 ;  /* 0x000000796100780c */ /* 0x040fe40004f24270 */
[----:B------:R-:W-:Y:S02]  /*126b0*/  ISETP.GT.AND P3, PT, R97, 0xb1, !P3 ;  /* 0x000000b16100780c */ /* 0x000fe40005f64270 */
[----:B------:R-:W-:-:S02]  /*126c0*/  ISETP.LT.OR P1, PT, R96, 0x7a, P1 ;  /* 0x0000007a6000780c */ /* 0x000fc40000f21670 */
[----:B------:R-:W-:Y:S02]  /*126d0*/  ISETP.GT.AND P4, PT, R97, 0xb8, !P4 ;  /* 0x000000b86100780c */ /* 0x000fe40006784270 */
[----:B------:R-:W-:Y:S02]  /*126e0*/  FSEL R53, R53, -INF , !P1 ;  /* 0xff80000035357808 */ /* 0x000fe40004800000 */
[----:B------:R-:W-:Y:S02]  /*126f0*/  ISETP.GT.AND P1, PT, R97, 0x80, !P2 ;  /* 0x000000806100780c */ /* 0x000fe40005724270 */
[----:B------:R-:W-:Y:S02]  /*12700*/  ISETP.NE.AND P2, PT, R161, RZ, PT ;  /* 0x000000ffa100720c */ /* 0x000fe40003f45270 */
[C---:B------:R-:W-:Y:S02]  /*12710*/  ISETP.LT.OR P1, PT, R96.reuse, 0x81, P1 ;  /* 0x000000816000780c */ /* 0x040fe40000f21670 */
[----:B------:R-:W-:-:S02]  /*12720*/  ISETP.LT.OR P3, PT, R96, 0xb2, P3 ;  /* 0x000000b26000780c */ /* 0x000fc40001f61670 */
[----:B------:R-:W-:Y:S02]  /*12730*/  FSEL R54, R54, -INF , !P1 ;  /* 0xff80000036367808 */ /* 0x000fe40004800000 */
[----:B------:R-:W-:Y:S02]  /*12740*/  ISETP.GT.AND P1, PT, R97, 0x81, !P6 ;  /* 0x000000816100780c */ /* 0x000fe40007724270 */
[----:B------:R-:W-:Y:S02]  /*12750*/  ISETP.NE.AND P6, PT, R167, RZ, PT ;  /* 0x000000ffa700720c */ /* 0x000fe40003fc5270 */
[C---:B------:R-:W-:Y:S02]  /*12760*/  ISETP.LT.OR P1, PT, R96.reuse, 0x82, P1 ;  /* 0x000000826000780c */ /* 0x040fe40000f21670 */
[----:B------:R-:W-:Y:S02]  /*12770*/  ISETP.LT.OR P4, PT, R96, 0xb9, P4 ;  /* 0x000000b96000780c */ /* 0x000fe40002781670 */
[----:B------:R-:W-:-:S02]  /*12780*/  FSEL R55, R55, -INF , !P1 ;  /* 0xff80000037377808 */ /* 0x000fc40004800000 */
[----:B------:R-:W-:Y:S02]  /*12790*/  ISETP.NE.AND P1, PT, R149, RZ, PT ;  /* 0x000000ff9500720c */ /* 0x000fe40003f25270 */
[----:B------:R-:W-:Y:S02]  /*127a0*/  FSEL R66, R66, -INF , !P3 ;  /* 0xff80000042427808 */ /* 0x000fe40005800000 */
[----:B------:R-:W-:Y:S02]  /*127b0*/  ISETP.GT.AND P1, PT, R97, 0x88, !P1 ;  /* 0x000000886100780c */ /* 0x000fe40004f24270 */
[----:B------:R-:W-:Y:S02]  /*127c0*/  FSEL R68, R68, -INF , !P4 ;  /* 0xff80000044447808 */ /* 0x000fe40006000000 */
        /* <DEDUP_REMOVED lines=39> */
[----:B------:R-:W0:Y:S01]  /*12a40*/  SHFL.BFLY PT, R93, R28, 0x1, 0x1f ;  /* 0x0c201f001c5d7f89 */ /* 0x000e2200000e0000 */
[----:B------:R-:W-:-:S04]  /*12a50*/  ISETP.LT.OR P1, PT, R96, 0xb1, P1 ;  /* 0x000000b16000780c */ /* 0x000fc80000f21670 */
[----:B------:R-:W-:Y:S02]  /*12a60*/  FSEL R67, R67, -INF , !P1 ;  /* 0xff80000043437808 */ /* 0x000fe40004800000 */
[----:B0-----:R-:W-:Y:S01]  /*12a70*/  FMNMX.FTZ R226, R28, R93, !PT ;  /* 0x0000005d1ce27209 */ /* 0x001fe20007810000 */
[----:B------:R-:W-:-:S03]  /*12a80*/  IMAD.U32 R93, RZ, RZ, UR28 ;  /* 0x0000001cff5d7e24 */ /* 0x000fc6000f8e00ff */
[C---:B------:R-:W-:Y:S01]  /*12a90*/  FSETP.NEU.FTZ.AND P1, PT, R226.reuse, -INF , PT ;  /* 0xff800000e200780b */ /* 0x040fe20003f3d000 */
[----:B------:R-:W-:-:S05]  /*12aa0*/  FFMA.FTZ R114, R226, R93, -8 ;  /* 0xc1000000e2727423 */ /* 0x000fca000001005d */
[----:B------:R-:W-:Y:S02]  /*12ab0*/  FSEL R114, R114, RZ, P1 ;  /* 0x000000ff72727208 */ /* 0x000fe40000800000 */
[----:B------:R-:W-:Y:S02]  /*12ac0*/  ISETP.GT.AND P1, PT, R97, 0xb9, !P6 ;  /* 0x000000b96100780c */ /* 0x000fe40007724270 */
[----:B------:R-:W-:Y:S01]  /*12ad0*/  ISETP.GE.AND P6, PT, R15, 0x1, PT ;  /* 0x000000010f00780c */ /* 0x000fe20003fc6270 */
[----:B------:R-:W-:-:S01]  /*12ae0*/  FFMA.FTZ R28, R122, UR28, -R114 ;  /* 0x0000001c7a1c7c23 */ /* 0x000fc20008010872 */
[----:B------:R-:W-:Y:S01]  /*12af0*/  FMNMX.FTZ R122, R46, R117, !PT ;  /* 0x000000752e7a7209 */ /* 0x000fe20007810000 */
[----:B------:R-:W-:-:S01]  /*12b00*/  FFMA.FTZ R3, R5, UR28, -R114 ;  /* 0x0000001c05037c23 */ /* 0x000fc20008010872 */
[----:B------:R-:W-:Y:S01]  /*12b10*/  ISETP.LT.OR P1, PT, R96, 0xba, P1 ;  /* 0x000000ba6000780c */ /* 0x000fe20000f21670 */
[----:B------:R-:W-:-:S01]  /*12b20*/  FFMA.FTZ R29, R124, UR28, -R114 ;  /* 0x0000001c7c1d7c23 */ /* 0x000fc20008010872 */
[----:B------:R-:W-:Y:S01]  /*12b30*/  FMNMX.FTZ R117, R47, R122, !PT ;  /* 0x0000007a2f757209 */ /* 0x000fe20007810000 */
[----:B------:R-:W-:Y:S01]  /*12b40*/  MUFU.EX2 R28, R28 ;  /* 0x0000001c001c7308 */ /* 0x000fe20000000800 */
[----:B------:R-:W-:Y:S01]  /*12b50*/  FSEL R69, R69, -INF , !P1 ;  /* 0xff80000045457808 */ /* 0x000fe20004800000 */
[--C-:B------:R-:W-:Y:S01]  /*12b60*/  FFMA.FTZ R98, R123, UR28, -R114.reuse ;  /* 0x0000001c7b627c23 */ /* 0x100fe20008010872 */
[----:B------:R-:W-:Y:S01]  /*12b70*/  FMNMX.FTZ R122, R48, R117, !PT ;  /* 0x00000075307a7209 */ /* 0x000fe20007810000 */
[--C-:B------:R-:W-:Y:S01]  /*12b80*/  FFMA.FTZ R5, R126, UR28, -R114.reuse ;  /* 0x0000001c7e057c23 */ /* 0x100fe20008010872 */
[----:B------:R-:W-:-:S01]  /*12b90*/  FFMA.FTZ R90, R125, UR28, -R114 ;  /* 0x0000001c7d5a7c23 */ /* 0x000fc20008010872 */
[--C-:B------:R-:W-:Y:S01]  /*12ba0*/  FFMA.FTZ R99, R129, UR28, -R114.reuse ;  /* 0x0000001c81637c23 */ /* 0x100fe20008010872 */
[----:B------:R-:W-:Y:S01]  /*12bb0*/  FMNMX.FTZ R117, R49, R122, !PT ;  /* 0x0000007a31757209 */ /* 0x000fe20007810000 */
[----:B------:R-:W-:Y:S01]  /*12bc0*/  MUFU.EX2 R3, R3 ;  /* 0x0000000300037308 */ /* 0x000fe20000000800 */
[----:B------:R-:W-:-:S01]  /*12bd0*/  FFMA.FTZ R102, R128, UR28, -R114 ;  /* 0x0000001c80667c23 */ /* 0x000fc20008010872 */
[--C-:B------:R-:W-:Y:S01]  /*12be0*/  FFMA.FTZ R93, R131, UR28, -R114.reuse ;  /* 0x0000001c835d7c23 */ /* 0x100fe20008010872 */
[----:B------:R-:W-:Y:S01]  /*12bf0*/  FMNMX.FTZ R122, R50, R117, !PT ;  /* 0x00000075327a7209 */ /* 0x000fe20007810000 */
[--C-:B------:R-:W-:Y:S01]  /*12c00*/  FFMA.FTZ R100, R130, UR28, -R114.reuse ;  /* 0x0000001c82647c23 */ /* 0x100fe20008010872 */
        /* <DEDUP_REMOVED lines=49> */
[----:B------:R-:W-:Y:S01]  /*12f20*/  MUFU.EX2 R29, R29 ;  /* 0x0000001d001d7308 */ /* 0x000fe20000000800 */
[----:B------:R-:W-:-:S04]  /*12f30*/  FMNMX.FTZ R117, R63, R122, !PT ;  /* 0x0000007a3f757209 */ /* 0x000fc80007810000 */
[----:B------:R-:W-:-:S03]  /*12f40*/  FMNMX.FTZ R122, R64, R117, !PT ;  /* 0x00000075407a7209 */ /* 0x000fc60007810000 */
[----:B------:R-:W0:Y:S01]  /*12f50*/  MUFU.EX2 R98, R98 ;  /* 0x0000006200627308 */ /* 0x000e220000000800 */
[----:B------:R-:W-:-:S04]  /*12f60*/  FMNMX.FTZ R122, R65, R122, !PT ;  /* 0x0000007a417a7209 */ /* 0x000fc80007810000 */
[----:B------:R-:W-:-:S03]  /*12f70*/  FMNMX.FTZ R97, R67, R122, !PT ;  /* 0x0000007a43617209 */ /* 0x000fc60007810000 */
[----:B------:R-:W-:Y:S01]  /*12f80*/  MUFU.EX2 R5, R5 ;  /* 0x0000000500057308 */ /* 0x000fe20000000800 */
[----:B------:R-:W-:-:S04]  /*12f90*/  FMNMX.FTZ R97, R66, R97, !PT ;  /* 0x0000006142617209 */ /* 0x000fc80007810000 */
[----:B------:R-:W-:-:S03]  /*12fa0*/  FMNMX.FTZ R96, R68, R97, !PT ;  /* 0x0000006144607209 */ /* 0x000fc60007810000 */
[----:B------:R-:W-:Y:S01]  /*12fb0*/  MUFU.EX2 R90, R90 ;  /* 0x0000005a005a7308 */ /* 0x000fe20000000800 */
[----:B------:R-:W-:Y:S02]  /*12fc0*/  FMNMX.FTZ R96, R69, R96, !PT ;  /* 0x0000006045607209 */ /* 0x000fe40007810000 */
[----:B0-----:R-:W-:-:S03]  /*12fd0*/  F2FP.SATFINITE.E4M3.F32.PACK_AB_MERGE_C R204, R98, R29, RZ ;  /* 0x0000001d62cc723e */ /* 0x001fc600048070ff */
[----:B------:R-:W0:Y:S01]  /*12fe0*/  SHFL.BFLY PT, R97, R96, 0x2, 0x1f ;  /* 0x0c401f0060617f89 */ /* 0x000e2200000e0000 */
[----:B------:R-:W-:Y:S01]  /*12ff0*/  F2FP.SATFINITE.E4M3.F32.PACK_AB_MERGE_C R204, R28, R3, R204 ;  /* 0x000000031ccc723e */ /* 0x000fe200048070cc */
[----:B------:R-:W-:Y:S08]  /*13000*/  MUFU.EX2 R99, R99 ;  /* 0x0000006300637308 */ /* 0x000ff00000000800 */
[----:B------:R-:W1:Y:S08]  /*13010*/  MUFU.EX2 R102, R102 ;  /* 0x0000006600667308 */ /* 0x000e700000000800 */
[----:B------:R-:W-:Y:S01]  /*13020*/  MUFU.EX2 R93, R93 ;  /* 0x0000005d005d7308 */ /* 0x000fe20000000800 */
[----:B0-----:R-:W-:-:S07]  /*13030*/  FMNMX.FTZ R97, R96, R97, !PT ;  /* 0x0000006160617209 */ /* 0x001fce0007810000 */
[----:B------:R-:W-:Y:S01]  /*13040*/  MUFU.EX2 R100, R100 ;  /* 0x0000006400647308 */ /* 0x000fe20000000800 */
[----:B-1----:R-:W-:Y:S01]  /*13050*/  F2FP.SATFINITE.E4M3.F32.PACK_AB_MERGE_C R206, R102, R99, RZ ;  /* 0x0000006366ce723e */ /* 0x002fe200048070ff */
[----:B------:R-:W0:Y:S03]  /*13060*/  SHFL.BFLY PT, R96, R97, 0x1, 0x1f ;  /* 0x0c201f0061607f89 */ /* 0x000e2600000e0000 */
[----:B------:R-:W-:-:S03]  /*13070*/  F2FP.SATFINITE.E4M3.F32.PACK_AB_MERGE_C R206, R90, R5, R206 ;  /* 0x000000055ace723e */ /* 0x000fc600048070ce */
[----:B------:R-:W-:Y:S08]  /*13080*/  MUFU.EX2 R103, R103 ;  /* 0x0000006700677308 */ /* 0x000ff00000000800 */
[----:B------:R-:W1:Y:S08]  /*13090*/  MUFU.EX2 R106, R106 ;  /* 0x0000006a006a7308 */ /* 0x000e700000000800 */
[----:B------:R-:W-:Y:S01]  /*130a0*/  MUFU.EX2 R101, R135 ;  /* 0x0000008700657308 */ /* 0x000fe20000000800 */
[----:B0-----:R-:W-:Y:S01]  /*130b0*/  FMNMX.FTZ R227, R97, R96, !PT ;  /* 0x0000006061e37209 */ /* 0x001fe20007810000 */
[----:B------:R-:W-:-:S03]  /*130c0*/  IMAD.U32 R96, RZ, RZ, UR28 ;  /* 0x0000001cff607e24 */ /* 0x000fc6000f8e00ff */
[C---:B------:R-:W-:Y:S01]  /*130d0*/  FSETP.NEU.FTZ.AND P1, PT, R227.reuse, -INF , PT ;  /* 0xff800000e300780b */ /* 0x040fe20003f3d000 */
[----:B------:R-:W-:-:S01]  /*130e0*/  FFMA.FTZ R97, R227, R96, -8 ;  /* 0xc1000000e3617423 */ /* 0x000fc20000010060 */
[----:B------:R-:W-:Y:S01]  /*130f0*/  FFMA.FTZ R96, R94, UR28, -R114 ;  /* 0x0000001c5e607c23 */ /* 0x000fe20008010872 */
[----:B------:R-:W-:Y:S01]  /*13100*/  MUFU.EX2 R104, R104 ;  /* 0x0000006800687308 */ /* 0x000fe20000000800 */
[----:B-1----:R-:W-:Y:S02]  /*13110*/  F2FP.SATFINITE.E4M3.F32.PACK_AB_MERGE_C R200, R106, R103, RZ ;  /* 0x000000676ac8723e */ /* 0x002fe400048070ff */
[----:B------:R-:W-:Y:S02]  /*13120*/  FSEL R94, R97, RZ, P1 ;  /* 0x000000ff615e7208 */ /* 0x000fe40000800000 */
[----:B------:R-:W-:-:S03]  /*13130*/  F2FP.SATFINITE.E4M3.F32.PACK_AB_MERGE_C R200, R100, R93, R200 ;  /* 0x0000005d64c8723e */ /* 0x000fc600048070c8 */
[--C-:B------:R-:W-:Y:S01]  /*13140*/  FFMA.FTZ R114, R21, UR28, -R94.reuse ;  /* 0x0000001c15727c23 */ /* 0x100fe2000801085e */
[----:B------:R-:W-:-:S01]  /*13150*/  FFMA.FTZ R21, R25, UR28, -R94 ;  /* 0x0000001c19157c23 */ /* 0x000fc2000801085e */
        /* <DEDUP_REMOVED lines=19> */
[----:B------:R-:W-:Y:S01]  /*13290*/  MUFU.EX2 R97, R97 ;  /* 0x0000006100617308 */ /* 0x000fe20000000800 */
[----:B------:R-:W-:-:S01]  /*132a0*/  FFMA.FTZ R34, R38, UR28, -R94 ;  /* 0x0000001c26227c23 */ /* 0x000fc2000801085e */
[----:B------:R-:W-:Y:S01]  /*132b0*/  FADD.FTZ R46, R3, R28 ;  /* 0x0000001c032e7221 */ /* 0x000fe20000010000 */
[----:B------:R-:W-:-:S01]  /*132c0*/  FFMA.FTZ R38, R42, UR28, -R94 ;  /* 0x0000001c2a267c23 */ /* 0x000fc2000801085e */
[--C-:B------:R-:W-:Y:S01]  /*132d0*/  FFMA.FTZ R42, R44, UR28, -R94.reuse ;  /* 0x0000001c2c2a7c23 */ /* 0x100fe2000801085e */
[----:B------:R-:W-:-:S01]  /*132e0*/  FFMA.FTZ R44, R47, UR28, -R94 ;  /* 0x0000001c2f2c7c23 */ /* 0x000fc2000801085e */
[----:B------:R-:W-:Y:S01]  /*132f0*/  FADD.FTZ R47, R29, R46 ;  /* 0x0000002e1d2f7221 */ /* 0x000fe20000010000 */
[----:B------:R-:W-:-:S01]  /*13300*/  FFMA.FTZ R46, R48, UR28, -R94 ;  /* 0x0000001c302e7c23 */ /* 0x000fc2000801085e */
[----:B------:R-:W0:Y:S01]  /*13310*/  MUFU.EX2 R4, R4 ;  /* 0x0000000400047308 */ /* 0x000e220000000800 */
[----:B------:R-:W-:-:S01]  /*13320*/  FFMA.FTZ R29, R54, UR28, -R94 ;  /* 0x0000001c361d7c23 */ /* 0x000fc2000801085e */
[----:B------:R-:W-:Y:S01]  /*13330*/  FADD.FTZ R48, R98, R47 ;  /* 0x0000002f62307221 */ /* 0x000fe20000010000 */
[----:B------:R-:W-:-:S01]  /*13340*/  FFMA.FTZ R47, R49, UR28, -R94 ;  /* 0x0000001c312f7c23 */ /* 0x000fc2000801085e */
[--C-:B------:R-:W-:Y:S01]  /*13350*/  FFMA.FTZ R45, R45, UR28, -R94.reuse ;  /* 0x0000001c2d2d7c23 */ /* 0x100fe2000801085e */
[----:B------:R-:W-:-:S01]  /*13360*/  FFMA.FTZ R55, R55, UR28, -R94 ;  /* 0x0000001c37377c23 */ /* 0x000fc2000801085e */
[----:B------:R-:W-:Y:S01]  /*13370*/  FADD.FTZ R117, R5, R48 ;  /* 0x0000003005757221 */ /* 0x000fe20000010000 */
[----:B------:R-:W-:-:S01]  /*13380*/  FFMA.FTZ R56, R56, UR28, -R94 ;  /* 0x0000001c38387c23 */ /* 0x000fc2000801085e */
[----:B------:R-:W1:Y:S01]  /*13390*/  MUFU.EX2 R113, R113 ;  /* 0x0000007100717308 */ /* 0x000e620000000800 */
[----:B------:R-:W-:-:S01]  /*133a0*/  FFMA.FTZ R57, R57, UR28, -R94 ;  /* 0x0000001c39397c23 */ /* 0x000fc2000801085e */
[----:B------:R-:W-:Y:S01]  /*133b0*/  FADD.FTZ R122, R90, R117 ;  /* 0x000000755a7a7221 */ /* 0x000fe20000010000 */
[----:B------:R-:W-:-:S01]  /*133c0*/  FFMA.FTZ R58, R58, UR28, -R94 ;  /* 0x0000001c3a3a7c23 */ /* 0x000fc2000801085e */
[--C-:B------:R-:W-:Y:S01]  /*133d0*/  FFMA.FTZ R59, R59, UR28, -R94.reuse ;  /* 0x0000001c3b3b7c23 */ /* 0x100fe2000801085e */
[----:B------:R-:W-:-:S01]  /*133e0*/  FFMA.FTZ R60, R60, UR28, -R94 ;  /* 0x0000001c3c3c7c23 */ /* 0x000fc2000801085e */
[----:B------:R-:W-:Y:S01]  /*133f0*/  FADD.FTZ R117, R99, R122 ;  /* 0x0000007a63757221 */ /* 0x000fe20000010000 */
        /* <DEDUP_REMOVED lines=11> */
[----:B------:R-:W-:Y:S01]  /*134b0*/  FFMA.FTZ R48, R50, UR28, -R94 ;  /* 0x0000001c32307c23 */ /* 0x000fe2000801085e */
[----:B------:R-:W-:-:S01]  /*134c0*/  FADD.FTZ R50, R102, R117 ;  /* 0x0000007566327221 */ /* 0x000fc20000010000 */
[--C-:B------:R-:W-:Y:S01]  /*134d0*/  FFMA.FTZ R68, R68, UR28, -R94.reuse ;  /* 0x0000001c44447c23 */ /* 0x100fe2000801085e */
[----:B------:R-:W-:-:S02]  /*134e0*/  FFMA.FTZ R69, R69, UR28, -R94 ;  /* 0x0000001c45457c23 */ /* 0x000fc4000801085e */
[----:B------:R-:W-:Y:S01]  /*134f0*/  FADD.FTZ R117, R93, R50 ;  /* 0x000000325d757221 */ /* 0x000fe20000010000 */
[----:B------:R-:W1:Y:S01]  /*13500*/  MUFU.EX2 R21, R21 ;  /* 0x0000001500157308 */ /* 0x000e620000000800 */
[----:B--2---:R-:W-:-:S01]  /*13510*/  FADD.FTZ R49, R114, R49 ;  /* 0x0000003172317221 */ /* 0x004fc20000010000 */
[----:B------:R-:W-:Y:S01]  /*13520*/  F2FP.SATFINITE.E4M3.F32.PACK_AB_MERGE_C R113, R114, R113, RZ ;  /* 0x000000717271723e */ /* 0x000fe200048070ff */
[----:B------:R-:W-:-:S03]  /*13530*/  FADD.FTZ R122, R100, R117 ;  /* 0x00000075647a7221 */ /* 0x000fc60000010000 */
[----:B------:R-:W-:Y:S01]  /*13540*/  F2FP.SATFINITE.E4M3.F32.PACK_AB_MERGE_C R205, R4, R97, R113 ;  /* 0x0000006104cd723e */ /* 0x000fe20004807071 */
[----:B------:R-:W-:-:S01]  /*13550*/  FADD.FTZ R117, R103, R122 ;  /* 0x0000007a67757221 */ /* 0x000fc20000010000 */
[----:B------:R-:W2:Y:S01]  /*13560*/  MUFU.EX2 R25, R25 ;  /* 0x0000001900197308 */ /* 0x000ea20000000800 */
[----:B0-----:R-:W-:-:S01]  /*13570*/  FADD.FTZ R50, R20, R49 ;  /* 0x0000003114327221 */ /* 0x001fc20000010000 */
[----:B------:R-:W-:-:S06]  /*13580*/  FFMA.FTZ R49, R51, UR28, -R94 ;  /* 0x0000001c33317c23 */ /* 0x000fcc000801085e */
[----:B------:R-:W0:Y:S01]  /*13590*/  MUFU.EX2 R26, R26 ;  /* 0x0000001a001a7308 */ /* 0x000e220000000800 */
[----:B-1----:R-:W-:-:S07]  /*135a0*/  FADD.FTZ R50, R21, R50 ;  /* 0x0000003215327221 */ /* 0x002fce0000010000 */
[----:B------:R-:W1:Y:S01]  /*135b0*/  MUFU.EX2 R24, R24 ;  /* 0x0000001800187308 */ /* 0x000e620000000800 */
[----:B--2---:R-:W-:-:S01]  /*135c0*/  FADD.FTZ R51, R25, R50 ;  /* 0x0000003219337221 */ /* 0x004fc20000010000 */
[----:B------:R-:W-:Y:S01]  /*135d0*/  FFMA.FTZ R50, R52, UR28, -R94 ;  /* 0x0000001c34327c23 */ /* 0x000fe2000801085e */
[----:B------:R-:W-:-:S04]  /*135e0*/  FADD.FTZ R52, R106, R117 ;  /* 0x000000756a347221 */ /* 0x000fc80000010000 */
[----:B------:R-:W-:Y:S01]  /*135f0*/  FADD.FTZ R117, R101, R52 ;  /* 0x0000003465757221 */ /* 0x000fe20000010000 */
[----:B------:R-:W2:Y:S01]  /*13600*/  MUFU.EX2 R27, R27 ;  /* 0x0000001b001b7308 */ /* 0x000ea20000000800 */
[----:B0-----:R-:W-:-:S01]  /*13610*/  FADD.FTZ R51, R26, R51 ;  /* 0x000000331a337221 */ /* 0x001fc20000010000 */
[----:B------:R-:W-:Y:S01]  /*13620*/  F2FP.SATFINITE.E4M3.F32.PACK_AB_MERGE_C R25, R26, R25, RZ ;  /* 0x000000191a19723e */ /* 0x000fe200048070ff */
[----:B------:R-:W-:-:S03]  /*13630*/  FADD.FTZ R122, R104, R117 ;  /* 0x00000075687a7221 */ /* 0x000fc60000010000 */
[----:B------:R-:W-:Y:S02]  /*13640*/  F2FP.SATFINITE.E4M3.F32.PACK_AB_MERGE_C R207, R21, R20, R25 ;  /* 0x0000001415cf723e */ /* 0x000fe40004807019 */
[----:B------:R-:W0:Y:S01]  /*13650*/  MUFU.EX2 R105, R137 ;  /* 0x0000008900697308 */ /* 0x000e220000000800 */
[----:B-1----:R-:W-:-:S01]  /*13660*/  FADD.FTZ R52, R24, R51 ;  /* 0x0000003318347221 */ /* 0x002fc20000010000 */
[----:B------:R-:W-:-:S06]  /*13670*/  FFMA.FTZ R51, R53, UR28, -R94 ;  /* 0x0000001c35337c23 */ /* 0x000fcc000801085e */
        /* <DEDUP_REMOVED lines=11> */
[----:B0-----:R-:W-:-:S01]  /*13730*/  FADD.FTZ R53, R32, R53 ;  /* 0x0000003520357221 */ /* 0x001fc20000010000 */
[----:B------:R-:W-:-:S04]  /*13740*/  F2FP.SATFINITE.E4M3.F32.PACK_AB_MERGE_C R31, R32, R31, RZ ;  /* 0x0000001f201f723e */ /* 0x000fc800048070ff */
[----:B------:R-:W-:Y:S02]  /*13750*/  F2FP.SATFINITE.E4M3.F32.PACK_AB_MERGE_C R201, R27, R24, R31 ;  /* 0x000000181bc9723e */ /* 0x000fe4000480701f */
        /* <DEDUP_REMOVED lines=23> */
[C---:B--2---:R-:W-:Y:S01]  /*138d0*/  F2FP.SATFINITE.E4M3.F32.PACK_AB_MERGE_C R196, R112.reuse, R109, RZ ;  /* 0x0000006d70c4723e */ /* 0x044fe200048070ff */
[----:B------:R-:W-:-:S03]  /*138e0*/  FADD.FTZ R112, R112, R53 ;  /* 0x0000003570707221 */ /* 0x000fc60000010000 */
[----:B------:R-:W-:-:S03]  /*138f0*/  F2FP.SATFINITE.E4M3.F32.PACK_AB_MERGE_C R196, R110, R107, R196 ;  /* 0x0000006b6ec4723e */ /* 0x000fc600048070c4 */
        /* <DEDUP_REMOVED lines=14> */
[----:B------:R-:W-:Y:S01]  /*139e0*/  MUFU.EX2 R77, R77 ;  /* 0x0000004d004d7308 */ /* 0x000fe20000000800 */
[----:B0-----:R-:W-:-:S07]  /*139f0*/  FADD.FTZ R52, R42, R3 ;  /* 0x000000032a347221 */ /* 0x001fce0000010000 */
[----:B------:R-:W0:Y:S01]  /*13a00*/  MUFU.EX2 R76, R76 ;  /* 0x0000004c004c7308 */ /* 0x000e220000000800 */
[C---:B-1----:R-:W-:Y:S01]  /*13a10*/  F2FP.SATFINITE.E4M3.F32.PACK_AB_MERGE_C R198, R118.reuse, R115, RZ ;  /* 0x0000007376c6723e */ /* 0x042fe200048070ff */
[----:B------:R-:W-:-:S03]  /*13a20*/  FADD.FTZ R118, R118, R5 ;  /* 0x0000000576767221 */ /* 0x000fc60000010000 */
[----:B------:R-:W-:-:S03]  /*13a30*/  F2FP.SATFINITE.E4M3.F32.PACK_AB_MERGE_C R198, R116, R111, R198 ;  /* 0x0000006f74c6723e */ /* 0x000fc600048070c6 */
        /* <DEDUP_REMOVED lines=9> */
[----:B0-----:R-:W-:-:S07]  /*13ad0*/  F2FP.SATFINITE.E4M3.F32.PACK_AB_MERGE_C R194, R74, R75, R3 ;  /* 0x0000004b4ac2723e */ /* 0x001fce0004807003 */
[----:B------:R-:W0:Y:S01]  /*13ae0*/  MUFU.EX2 R70, R70 ;  /* 0x0000004600467308 */ /* 0x000e220000000800 */
[----:B-1----:R-:W-:-:S07]  /*13af0*/  FADD.FTZ R5, R71, R118 ;  /* 0x0000007647057221 */ /* 0x002fce0000010000 */
[----:B------:R-:W1:Y:S01]  /*13b00*/  MUFU.EX2 R44, R44 ;  /* 0x0000002c002c7308 */ /* 0x000e620000000800 */
[----:B--2---:R-:W-:-:S07]  /*13b10*/  FADD.FTZ R3, R43, R52 ;  /* 0x000000342b037221 */ /* 0x004fce0000010000 */
[----:B------:R-:W-:Y:S01]  /*13b20*/  MUFU.EX2 R73, R73 ;  /* 0x0000004900497308 */ /* 0x000fe20000000800 */
[----:B0-----:R-:W-:-:S07]  /*13b30*/  FADD.FTZ R54, R70, R5 ;  /* 0x0000000546367221 */ /* 0x001fce0000010000 */
[----:B------:R-:W0:Y:S01]  /*13b40*/  MUFU.EX2 R72, R72 ;  /* 0x0000004800487308 */ /* 0x000e220000000800 */
[----:B-1----:R-:W-:-:S07]  /*13b50*/  FADD.FTZ R3, R44, R3 ;  /* 0x000000032c037221 */ /* 0x002fce0000010000 */
[----:B------:R-:W1:Y:S08]  /*13b60*/  MUFU.EX2 R46, R46 ;  /* 0x0000002e002e7308 */ /* 0x000e700000000800 */
[----:B------:R-:W2:Y:S01]  /*13b70*/  MUFU.EX2 R47, R47 ;  /* 0x0000002f002f7308 */ /* 0x000ea20000000800 */
[----:B0-----:R-:W-:Y:S01]  /*13b80*/  F2FP.SATFINITE.E4M3.F32.PACK_AB_MERGE_C R192, R72, R73, RZ ;  /* 0x0000004948c0723e */ /* 0x001fe200048070ff */
[----:B------:R-:W-:-:S03]  /*13b90*/  FADD.FTZ R73, R73, R54 ;  /* 0x0000003649497221 */ /* 0x000fc60000010000 */
[----:B------:R-:W-:Y:S01]  /*13ba0*/  F2FP.SATFINITE.E4M3.F32.PACK_AB_MERGE_C R192, R70, R71, R192 ;  /* 0x0000004746c0723e */ /* 0x000fe200048070c0 */
[----:B------:R-:W-:-:S02]  /*13bb0*/  FADD.FTZ R72, R72, R73 ;  /* 0x0000004948487221 */ /* 0x000fc40000010000 */
[----:B------:R-:W0:Y:S01]  /*13bc0*/  MUFU.EX2 R48, R48 ;  /* 0x0000003000307308 */ /* 0x000e220000000800 */
[----:B-1----:R-:W-:-:S01]  /*13bd0*/  FADD.FTZ R52, R46, R3 ;  /* 0x000000032e347221 */ /* 0x002fc20000010000 */
[----:B------:R-:W-:-:S04]  /*13be0*/  FADD.FTZ R5, R75, R72 ;  /* 0x000000484b057221 */ /* 0x000fc80000010000 */
[----:B------:R-:W-:Y:S02]  /*13bf0*/  FADD.FTZ R74, R74, R5 ;  /* 0x000000054a4a7221 */ /* 0x000fe40000010000 */
[----:B------:R-:W1:Y:S01]  /*13c00*/  MUFU.EX2 R49, R49 ;  /* 0x0000003100317308 */ /* 0x000e620000000800 */
[----:B--2---:R-:W-:-:S01]  /*13c10*/  FADD.FTZ R3, R47, R52 ;  /* 0x000000342f037221 */ /* 0x004fc20000010000 */
[----:B------:R-:W-:Y:S01]  /*13c20*/  FADD.FTZ R77, R77, R74 ;  /* 0x0000004a4d4d7221 */ /* 0x000fe20000010000 */
[----:B------:R-:W-:-:S03]  /*13c30*/  F2FP.SATFINITE.E4M3.F32.PACK_AB_MERGE_C R46, R47, R46, RZ ;  /* 0x0000002e2f2e723e */ /* 0x000fc600048070ff */
[----:B------:R-:W-:Y:S01]  /*13c40*/  FADD.FTZ R76, R76, R77 ;  /* 0x0000004d4c4c7221 */ /* 0x000fe20000010000 */
[----:B------:R-:W-:Y:S01]  /*13c50*/  F2FP.SATFINITE.E4M3.F32.PACK_AB_MERGE_C R193, R44, R43, R46 ;  /* 0x0000002b2cc1723e */ /* 0x000fe2000480702e */
        /* <DEDUP_REMOVED lines=51> */
[----:B------:R-:W-:-:S03]  /*13f90*/  FADD.FTZ R61, R61, R4 ;  /* 0x000000043d3d7221 */ /* 0x000fc60000010000 */
        /* <DEDUP_REMOVED lines=30> */
[----:B------:R-:W0:Y:S01]  /*14180*/  MUFU.EX2 R69, R69 ;  /* 0x0000004500457308 */ /* 0x000e220000000800 */
[----:B--2---:R-:W-:-:S04]  /*14190*/  FADD.FTZ R3, R66, R3 ;  /* 0x0000000342037221 */ /* 0x004fc80000010000 */
[----:B-1----:R-:W-:Y:S01]  /*141a0*/  FADD.FTZ R4, R68, R3 ;  /* 0x0000000344047221 */ /* 0x002fe20000010000 */
[----:B------:R-:W-:Y:S01]  /*141b0*/  VIADD R3, R120, 0xfffffffe ;  /* 0xfffffffe78037836 */ /* 0x000fe20000000000 */
[C---:B0-----:R-:W-:Y:S02]  /*141c0*/  F2FP.SATFINITE.E4M3.F32.PACK_AB_MERGE_C R20, R69.reuse, R68, RZ ;  /* 0x000000444514723e */ /* 0x041fe400048070ff */
[----:B------:R-:W-:-:S02]  /*141d0*/  FADD.FTZ R4, R69, R4 ;  /* 0x0000000445047221 */ /* 0x000fc40000010000 */
[----:B------:R-:W-:Y:S01]  /*141e0*/  F2FP.SATFINITE.E4M3.F32.PACK_AB_MERGE_C R187, R66, R67, R20 ;  /* 0x0000004342bb723e */ /* 0x000fe20004807014 */
        /* <DEDUP_REMOVED lines=12> */
.L_x_1305:
[----:B------:R-:W-:-:S13]  /*142b0*/  ISETP.NE.AND P1, PT, R15, 0x1, PT ;  /* 0x000000010f00780c */ /* 0x000fda0003f25270 */
[----:B------:R-:W0:Y:S02]  /*142c0*/  @P1 LDC.64 R24, c[0x0][0x9e8] ;  /* 0x00027a00ff181b82 */ /* 0x000e240000000a00 */
[----:B0-----:R-:W-:-:S05]  /*142d0*/  @P1 IMAD.HI.U32 R24, R20, R24, RZ ;  /* 0x0000001814181227 */ /* 0x001fca00078e00ff */
[----:B------:R-:W-:-:S07]  /*142e0*/  @P1 SHF.R.U32.HI R20, RZ, R25, R24 ;  /* 0x00000019ff141219 */ /* 0x000fce0000011618 */
.L_x_1306:
[----:B------:R-:W-:Y:S05]  /*142f0*/  BSYNC B0 ;  /* 0x0000000000007941 */ /* 0x000fea0003800000 */
.L_x_1304:
[----:B------:R-:W-:-:S05]  /*14300*/  IMAD R15, R20, R15, R15 ;  /* 0x0000000f140f7224 */ /* 0x000fca00078e020f */
[----:B------:R-:W-:-:S07]  /*14310*/  VIMNMX R14, R14, R15, PT ;  /* 0x0000000f0e0e7248 */ /* 0x000fce0003fe0100 */
.L_x_1303:
[----:B------:R-:W-:Y:S01]  /*14320*/  IMAD.HI R14, R14, 0x2aaaaaab, RZ ;  /* 0x2aaaaaab0e0e7827 */ /* 0x000fe200078e02ff */
[----:B------:R-:W-:Y:S01]  /*14330*/  ULDC UR4, c[0x0][0x9e4] ;  /* 0x0002790000047ab9 */ /* 0x000fe20000000800 */
[----:B------:R-:W-:Y:S01]  /*14340*/  ULDC UR5, c[0x0][0x9e4] ;  /* 0x0002790000057ab9 */ /* 0x000fe20000000800 */
[----:B------:R-:W-:Y:S01]  /*14350*/  ULDC UR6, c[0x0][0x988] ;  /* 0x0002620000067ab9 */ /* 0x000fe20000000800 */
[----:B------:R-:W-:Y:S01]  /*14360*/  ULDC UR7, c[0x0][0x988] ;  /* 0x0002620000077ab9 */ /* 0x000fe20000000800 */
[----:B------:R-:W-:Y:S01]  /*14370*/  SHF.R.U32.HI R15, RZ, 0x1f, R14 ;  /* 0x0000001fff0f7819 */ /* 0x000fe2000001160e */
[----:B------:R-:W-:Y:S01]  /*14380*/  ULDC UR24, c[0x0][0x988] ;  /* 0x0002620000187ab9 */ /* 0x000fe20000000800 */
[----:B------:R-:W-:Y:S01]  /*14390*/  ULDC UR26, c[0x0][0x9e0] ;  /* 0x00027800001a7ab9 */ /* 0x000fe20000000800 */
[----:B------:R-:W-:Y:S01]  /*143a0*/  ULDC UR25, c[0x0][0x9e0] ;  /* 0x0002780000197ab9 */ /* 0x000fe20000000800 */
[----:B------:R-:W-:Y:S02]  /*143b0*/  LEA.HI.SX32 R14, R14, R15, 0x1b ;  /* 0x0000000f0e0e7211 */ /* 0x000fe400078fdaff */
[----:B------:R-:W-:-:S02]  /*143c0*/  CS2R R182, SRZ ;  /* 0x0000000000b67805 */ /* 0x000fc4000001ff00 */
[----:B------:R-:W-:Y:S02]  /*143d0*/  CS2R R180, SRZ ;  /* 0x0000000000b47805 */ /* 0x000fe4000001ff00 */
[----:B------:R-:W-:Y:S02]  /*143e0*/  CS2R R178, SRZ ;  /* 0x0000000000b27805 */ /* 0x000fe4000001ff00 */
[----:B------:R-:W-:Y:S02]  /*143f0*/  VIMNMX R217, R221, R14, !PT ;  /* 0x0000000eddd97248 */ /* 0x000fe40007fe0100 */
[----:B------:R-:W-:Y:S02]  /*14400*/  CS2R R176, SRZ ;  /* 0x0000000000b07805 */ /* 0x000fe4000001ff00 */
[----:B------:R-:W-:Y:S02]  /*14410*/  CS2R R174, SRZ ;  /* 0x0000000000ae7805 */ /* 0x000fe4000001ff00 */
[----:B------:R-:W-:-:S02]  /*14420*/  CS2R R172, SRZ ;  /* 0x0000000000ac7805 */ /* 0x000fc4000001ff00 */
[----:B------:R-:W-:Y:S02]  /*14430*/  ISETP.GE.AND P1, PT, R3, R217, PT ;  /* 0x000000d90300720c */ /* 0x000fe40003f26270 */
        /* <DEDUP_REMOVED lines=25> */
[----:B------:R-:W-:Y:S01]  /*145d0*/  CS2R R120, SRZ ;  /* 0x0000000000787805 */ /* 0x000fe2000001ff00 */
[----:B------:R-:W-:Y:S06]  /*145e0*/  @!P1 BRA `(.L_x_1307) ;  /* 0x0000005400a89947 */ /* 0x000fec0003800000 */
[----:B------:R-:W-:Y:S02]  /*145f0*/  IMAD.IADD R224, R224, 0x1, R0 ;  /* 0x00000001e0e07824 */ /* 0x000fe400078e0200 */
[----:B------:R-:W-:Y:S02]  /*14600*/  IMAD.MOV.U32 R183, RZ, RZ, RZ ;  /* 0x000000ffffb77224 */ /* 0x000fe400078e00ff */
[----:B------:R-:W-:-:S07]  /*14610*/  VIADD R225, R224, 0x8 ;  /* 0x00000008e0e17836 */ /* 0x000fce0000000000 */
.L_x_1326:
[----:B------:R-:W-:Y:S01]  /*14620*/  ISETP.NE.AND P1, PT, R216, RZ, PT ;  /* 0x000000ffd800720c */ /* 0x000fe20003f25270 */
[----:B------:R-:W-:Y:S01]  /*14630*/  VIADD R232, R208, 0x1 ;  /* 0x00000001d0e87836 */ /* 0x000fe20000000000 */
[----:B------:R-:W-:Y:S05]  /*14640*/  YIELD ;  /* 0x0000000000007946 */ /* 0x000fea0003800000 */
[----:B------:R-:W-:-:S04]  /*14650*/  ISETP.NE.AND P2, PT, R232, 0x2, PT ;  /* 0x00000002e800780c */ /* 0x000fc80003f45270 */
[----:B------:R-:W-:Y:S02]  /*14660*/  SEL R233, RZ, 0x1, P2 ;  /* 0x00000001ffe97807 */ /* 0x000fe40001000000 */
[----:B------:R-:W-:Y:S02]  /*14670*/  SEL R232, R232, RZ, P2 ;  /* 0x000000ffe8e87207 */ /* 0x000fe40001000000 */
[----:B------:R-:W-:Y:S01]  /*14680*/  LOP3.LUT R233, R210, R233, RZ, 0x3c, !PT ;  /* 0x000000e9d2e97212 */ /* 0x000fe200078e3cff */
[----:B------:R-:W-:Y:S06]  /*14690*/  @P1 BRA `(.L_x_1308) ;  /* 0x0000000000341947 */ /* 0x000fec0003800000 */
[----:B------:R-:W-:-:S13]  /*146a0*/  ISETP.NE.AND P3, PT, R237, 0x3, PT ;  /* 0x00000003ed00780c */ /* 0x000fda0003f65270 */
[----:B------:R-:W-:Y:S05]  /*146b0*/  @!P3 BRA `(.L_x_1309) ;  /* 0x000000000004b947 */ /* 0x000fea0003800000 */
[----:B------:R-:W-:Y:S01]  /*146c0*/  BPT.TRAP 0x1 ;  /* 0x000000040000795c */ /* 0x000fe20000300000 */
.L_x_1309:
[----:B------:R-:W-:Y:S01]  /*146d0*/  IMAD R15, R232, 0x8, R18 ;  /* 0x00000008e80f7824 */ /* 0x000fe200078e0212 */
[----:B------:R-:W-:-:S04]  /*146e0*/  SHF.L.U32 R14, R233, 0x1f, RZ ;  /* 0x0000001fe90e7819 */ /* 0x000fc800000006ff */
[----:B------:R0:W1:Y:S01]  /*146f0*/  SYNCS.PHASECHK.TRANS64.TRYWAIT P2, [R15+URZ+0x28830], R14 ;  /* 0x0288300e0f0075a7 */ /* 0x000062000804017f */
[----:B------:R-:W-:Y:S05]  /*14700*/  @!P3 BRA `(.L_x_1310) ;  /* 0x000000000004b947 */ /* 0x000fea0003800000 */
[----:B------:R-:W-:Y:S01]  /*14710*/  BPT.TRAP 0x1 ;  /* 0x000000040000795c */ /* 0x000fe20000300000 */
.L_x_1310:
[----:B------:R-:W-:Y:S04]  /*14720*/  BSSY B0, `(.L_x_1308) ;  /* 0x0000004000007945 */ /* 0x000fe80003800000 */
[----:B-1----:R-:W-:Y:S05]  /*14730*/  @P2 BRA `(.L_x_1311) ;  /* 0x0000000000082947 */ /* 0x002fea0003800000 */
[----:B------:R-:W1:Y:S02]  /*14740*/  SYNCS.PHASECHK.TRANS64.TRYWAIT P2, [R15+URZ+0x28830], R14 ;  /* 0x0288300e0f0075a7 */ /* 0x000e64000804017f */
[----:B-1----:R-:W-:Y:S05]  /*14750*/  @!P2 BRA `(.L_x_1312) ;  /* 0x00000188006ca947 */ /* 0x002fea0003800000 */
.L_x_1311:
[----:B------:R-:W-:Y:S05]  /*14760*/  BSYNC B0 ;  /* 0x0000000000007941 */ /* 0x000fea0003800000 */
.L_x_1308:
[----:B01----:R-:W0:Y:S01]  /*14770*/  S2R R14, SR_TID.X ;  /* 0x00000000000e7919 */ /* 0x003e220000002100 */
[----:B------:R-:W-:Y:S05]  /*14780*/  WARPSYNC.ALL ;  /* 0x0000000000007948 */ /* 0x000fea0003800000 */
[----:B------:R-:W-:Y:S01]  /*14790*/  IMAD.MOV.U32 R15, RZ, RZ, 0x40000040 ;  /* 0x40000040ff0f7424 */ /* 0x000fe200078e00ff */
[----:B------:R-:W-:Y:S01]  /*147a0*/  R2UR UR8, R6 ;  /* 0x00000000060872ca */ /* 0x000fe200000e0000 */
[----:B------:R-:W-:Y:S01]  /*147b0*/  IMAD.MOV.U32 R25, RZ, RZ, 0x40000040 ;  /* 0x40000040ff197424 */ /* 0x000fe200078e00ff */
[----:B------:R-:W-:Y:S02]  /*147c0*/  R2UR UR9, R7 ;  /* 0x00000000070972ca */ /* 0x000fe400000e0000 */
[----:B------:R-:W-:-:S02]  /*147d0*/  R2UR UR11, R15 ;  /* 0x000000000f0b72ca */ /* 0x000fc400000e0000 */
[----:B------:R-:W-:Y:S02]  /*147e0*/  R2UR UR19, R25 ;  /* 0x00000000191372ca */ /* 0x000fe400000e0000 */
[----:B------:R-:W-:Y:S02]  /*147f0*/  R2UR UR12, R12 ;  /* 0x000000000c0c72ca */ /* 0x000fe400000e0000 */
[----:B------:R-:W-:Y:S02]  /*14800*/  R2UR UR13, R13 ;  /* 0x000000000d0d72ca */ /* 0x000fe400000e0000 */
[----:B------:R-:W-:Y:S02]  /*14810*/  R2UR UR16, R10 ;  /* 0x000000000a1072ca */ /* 0x000fe400000e0000 */
[----:B------:R-:W-:Y:S02]  /*14820*/  R2UR UR17, R11 ;  /* 0x000000000b1172ca */ /* 0x000fe400000e0000 */
[----:B------:R-:W-:-:S02]  /*14830*/  R2UR UR23, R15 ;  /* 0x000000000f1772ca */ /* 0x000fc400000e0000 */
[----:B------:R-:W-:Y:S02]  /*14840*/  R2UR UR20, R8 ;  /* 0x00000000081472ca */ /* 0x000fe400000e0000 */
[----:B------:R-:W-:Y:S02]  /*14850*/  R2UR UR21, R9 ;  /* 0x00000000091572ca */ /* 0x000fe400000e0000 */
[----:B0-----:R-:W-:Y:S01]  /*14860*/  SHF.R.U32.HI R20, RZ, 0x7, R14 ;  /* 0x00000007ff147819 */ /* 0x001fe2000001160e */
[----:B------:R-:W-:-:S04]  /*14870*/  IMAD R14, R232, 0x600, R218 ;  /* 0x00000600e80e7824 */ /* 0x000fc800078e02da */
[----:B------:R-:W-:Y:S01]  /*14880*/  VIADD R21, R20, 0x8 ;  /* 0x0000000814157836 */ /* 0x000fe20000000000 */
[C---:B------:R-:W-:Y:S01]  /*14890*/  R2UR UR10, R14.reuse ;  /* 0x000000000e0a72ca */ /* 0x040fe200000e0000 */
[C---:B------:R-:W-:Y:S02]  /*148a0*/  VIADD R24, R14.reuse, 0x4 ;  /* 0x000000040e187836 */ /* 0x040fe40000000000 */
[C---:B------:R-:W-:Y:S01]  /*148b0*/  VIADD R20, R14.reuse, 0x2 ;  /* 0x000000020e147836 */ /* 0x040fe20000000000 */
[----:B------:R0:W-:Y:S01]  /*148c0*/  BAR.SYNC.DEFER_BLOCKING R21, 0x100 ;  /* 0x000400150000751d */ /* 0x0001e20000010000 */
[----:B------:R-:W-:Y:S01]  /*148d0*/  VIADD R14, R14, 0x6 ;  /* 0x000000060e0e7836 */ /* 0x000fe20000000000 */
[----:B------:R-:W-:Y:S02]  /*148e0*/  R2UR UR18, R24 ;  /* 0x00000000181272ca */ /* 0x000fe400000e0000 */
[----:B------:R-:W-:Y:S02]  /*148f0*/  R2UR UR14, R20 ;  /* 0x00000000140e72ca */ /* 0x000fe400000e0000 */
[----:B------:R-:W-:Y:S01]  /*14900*/  R2UR UR22, R14 ;  /* 0x000000000e1672ca */ /* 0x000fe200000e0000 */
[----:B0-----:R-:W-:-:S05]  /*14910*/  IMAD.MOV.U32 R21, RZ, RZ, 0x40000040 ;  /* 0x40000040ff157424 */ /* 0x001fca00078e00ff */
[----:B------:R-:W-:Y:S01]  /*14920*/  R2UR UR15, R21 ;  /* 0x00000000150f72ca */ /* 0x000fe200000e0000 */
        /* <DEDUP_REMOVED lines=12> */
[----:B------:R-:W-:Y:S05]  /*149f0*/  @P1 BRA `(.L_x_1313) ;  /* 0x00000000002c1947 */ /* 0x000fea0003800000 */
[----:B------:R-:W-:-:S13]  /*14a00*/  ISETP.NE.AND P2, PT, R237, 0x3, PT ;  /* 0x00000003ed00780c */ /* 0x000fda0003f45270 */
[----:B------:R-:W-:Y:S05]  /*14a10*/  @!P2 BRA `(.L_x_1314) ;  /* 0x000000000004a947 */ /* 0x000fea0003800000 */
[----:B------:R-:W-:Y:S01]  /*14a20*/  BPT.TRAP 0x1 ;  /* 0x000000040000795c */ /* 0x000fe20000300000 */
.L_x_1314:
[----:B------:R-:W-:Y:S01]  /*14a30*/  SHF.L.U32 R14, R210, 0x1f, RZ ;  /* 0x0000001fd20e7819 */ /* 0x000fe200000006ff */
[----:B------:R-:W-:-:S04]  /*14a40*/  IMAD R15, R208, 0x8, R18 ;  /* 0x00000008d00f7824 */ /* 0x000fc800078e0212 */
[----:B------:R0:W1:Y:S01]  /*14a50*/  SYNCS.PHASECHK.TRANS64.TRYWAIT P1, [R15+URZ+0x28850], R14 ;  /* 0x0288500e0f0075a7 */ /* 0x000062000802017f */
[----:B------:R-:W-:Y:S05]  /*14a60*/  @!P2 BRA `(.L_x_1315) ;  /* 0x000000000004a947 */ /* 0x000fea0003800000 */
[----:B------:R-:W-:Y:S01]  /*14a70*/  BPT.TRAP 0x1 ;  /* 0x000000040000795c */ /* 0x000fe20000300000 */
.L_x_1315:
[----:B-1----:R-:W-:Y:S05]  /*14a80*/  @P1 BRA `(.L_x_1313) ;  /* 0x0000000000081947 */ /* 0x002fea0003800000 */
[----:B------:R-:W1:Y:S02]  /*14a90*/  SYNCS.PHASECHK.TRANS64.TRYWAIT P1, [R15+URZ+0x28850], R14 ;  /* 0x0288500e0f0075a7 */ /* 0x000e64000802017f */
[----:B-1----:R-:W-:Y:S05]  /*14aa0*/  @!P1 BRA `(.L_x_1316) ;  /* 0x0000018400ac9947 */ /* 0x002fea0003800000 */
.L_x_1313:
[----:B01----:R-:W-:Y:S01]  /*14ab0*/  VIADD R14, R18, 0x400 ;  /* 0x00000400120e7836 */ /* 0x003fe20000000000 */
[----:B------:R-:W-:Y:S05]  /*14ac0*/  WARPSYNC.ALL ;  /* 0x0000000000007948 */ /* 0x000fea0003800000 */
[----:B------:R-:W-:Y:S01]  /*14ad0*/  SHF.R.U32.HI R14, RZ, 0x4, R14 ;  /* 0x00000004ff0e7819 */ /* 0x000fe2000001160e */
[----:B------:R-:W-:Y:S01]  /*14ae0*/  WARPGROUP.ARRIVE ;  /* 0x00000000000079c5 */ /* 0x000fe20000000000 */
[----:B------:R-:W-:-:S05]  /*14af0*/  IMAD.MOV.U32 R21, RZ, RZ, -0x7fffffe0 ;  /* 0x80000020ff157424 */ /* 0x000fca00078e00ff */
[----:B------:R-:W0:Y:S01]  /*14b00*/  S2R R210, SR_TID.X ;  /* 0x0000000000d27919 */ /* 0x000e220000002100 */
[----:B------:R-:W-:Y:S01]  /*14b10*/  LOP3.LUT R14, R14, 0x3fff, RZ, 0xc0, !PT ;  /* 0x00003fff0e0e7812 */ /* 0x000fe200078ec0ff */
[C---:B------:R-:W-:Y:S01]  /*14b20*/  FMUL.FTZ R85, R2.reuse, R85 ;  /* 0x0000005502557220 */ /* 0x040fe20000410000 */
[C---:B------:R-:W-:Y:S01]  /*14b30*/  FMUL.FTZ R88, R2.reuse, R88 ;  /* 0x0000005802587220 */ /* 0x040fe20000410000 */
[----:B------:R-:W-:Y:S01]  /*14b40*/  FMUL.FTZ R89, R2, R89 ;  /* 0x0000005902597220 */ /* 0x000fe20000410000 */
[----:B------:R-:W-:Y:S01]  /*14b50*/  LOP3.LUT R15, R14, 0x10000, RZ, 0xfc, !PT ;  /* 0x000100000e0f7812 */ /* 0x000fe200078efcff */
[C---:B------:R-:W-:Y:S01]  /*14b60*/  FMUL.FTZ R92, R2.reuse, R92 ;  /* 0x0000005c025c7220 */ /* 0x040fe20000410000 */
[C---:B------:R-:W-:Y:S01]  /*14b70*/  FMUL.FTZ R93, R2.reuse, R93 ;  /* 0x0000005d025d7220 */ /* 0x040fe20000410000 */
[C---:B------:R-:W-:Y:S01]  /*14b80*/  FMUL.FTZ R96, R2.reuse, R96 ;  /* 0x0000006002607220 */ /* 0x040fe20000410000 */
[----:B------:R-:W-:Y:S01]  /*14b90*/  FMUL.FTZ R97, R2, R97 ;  /* 0x0000006102617220 */ /* 0x000fe20000410000 */
[----:B------:R-:W-:-:S02]  /*14ba0*/  IMAD R14, R208, 0x600, R15 ;  /* 0x00000600d00e7824 */ /* 0x000fc400078e020f */
[C---:B------:R-:W-:Y:S01]  /*14bb0*/  FMUL.FTZ R101, R2.reuse, R101 ;  /* 0x0000006502657220 */ /* 0x040fe20000410000 */
[----:B------:R-:W-:Y:S02]  /*14bc0*/  IMAD.MOV.U32 R15, RZ, RZ, -0x7fffffe0 ;  /* 0x80000020ff0f7424 */ /* 0x000fe400078e00ff */
[----:B------:R-:W-:Y:S01]  /*14bd0*/  FMUL.FTZ R116, R2, R116 ;  /* 0x0000007402747220 */ /* 0x000fe20000410000 */
[C---:B------:R-:W-:Y:S01]  /*14be0*/  VIADD R20, R14.reuse, 0x2 ;  /* 0x000000020e147836 */ /* 0x040fe20000000000 */
[----:B------:R-:W-:Y:S01]  /*14bf0*/  R2UR UR10, R14 ;  /* 0x000000000e0a72ca */ /* 0x000fe200000e0000 */
[C---:B------:R-:W-:Y:S01]  /*14c00*/  FMUL.FTZ R117, R2.reuse, R117 ;  /* 0x0000007502757220 */ /* 0x040fe20000410000 */
[----:B------:R-:W-:Y:S01]  /*14c10*/  R2UR UR11, R15 ;  /* 0x000000000f0b72ca */ /* 0x000fe200000e0000 */
[----:B------:R-:W-:Y:S01]  /*14c20*/  FMUL.FTZ R15, R2, R24 ;  /* 0x00000018020f7220 */ /* 0x000fe20000410000 */
[----:B------:R-:W-:Y:S01]  /*14c30*/  VIADD R24, R14, 0x400 ;  /* 0x000004000e187836 */ /* 0x000fe20000000000 */
[----:B------:R-:W-:Y:S01]  /*14c40*/  LOP3.LUT P1, RZ, R17, 0x1000, RZ, 0xc0, !PT ;  /* 0x0000100011ff7812 */ /* 0x000fe2000782c0ff */
[----:B------:R-:W1:Y:S08]  /*14c50*/  MUFU.TANH R85, R85 ;  /* 0x0000005500557308 */ /* 0x000e700000002400 */
[----:B------:R-:W2:Y:S01]  /*14c60*/  MUFU.TANH R15, R15 ;  /* 0x0000000f000f7308 */ /* 0x000ea20000002400 */
[----:B------:R-:W-:Y:S01]  /*14c70*/  QGMMA.64x128x32.F32.E4M3.E4M3 R120, R204, gdesc[UR8], R120, gsb0 ;  /* 0x01e00008cc787df3 */ /* 0x000fe20008000878 */
[----:B------:R-:W-:Y:S01]  /*14c80*/  R2UR UR10, R20 ;  /* 0x00000000140a72ca */ /* 0x000fe200000e0000 */
[----:B------:R-:W-:Y:S01]  /*14c90*/  VIADD R20, R14, 0x200 ;  /* 0x000002000e147836 */ /* 0x000fe20000000000 */
[----:B------:R-:W-:Y:S01]  /*14ca0*/  R2UR UR11, R21 ;  /* 0x00000000150b72ca */ /* 0x000fe200000e0000 */
[----:B------:R-:W-:Y:S01]  /*14cb0*/  IMAD.MOV.U32 R21, RZ, RZ, -0x7fffffe0 ;  /* 0x80000020ff157424 */ /* 0x000fe200078e00ff */
[----:B0-----:R-:W-:-:S02]  /*14cc0*/  SHF.R.U32.HI R210, RZ, 0x7, R210 ;  /* 0x00000007ffd27819 */ /* 0x001fc400000116d2 */
[----:B------:R-:W0:Y:S08]  /*14cd0*/  MUFU.TANH R88, R88 ;  /* 0x0000005800587308 */ /* 0x000e300000002400 */
[----:B------:R-:W3:Y:S08]  /*14ce0*/  MUFU.TANH R89, R89 ;  /* 0x0000005900597308 */ /* 0x000ef00000002400 */
[----:B------:R-:W4:Y:S08]  /*14cf0*/  MUFU.TANH R92, R92 ;  /* 0x0000005c005c7308 */ /* 0x000f300000002400 */
[----:B------:R-:W0:Y:S08]  /*14d00*/  MUFU.TANH R93, R93 ;  /* 0x0000005d005d7308 */ /* 0x000e300000002400 */
[----:B------:R-:W0:Y:S08]  /*14d10*/  MUFU.TANH R96, R96 ;  /* 0x0000006000607308 */ /* 0x000e300000002400 */
[----:B------:R-:W0:Y:S08]  /*14d20*/  MUFU.TANH R97, R97 ;  /* 0x0000006100617308 */ /* 0x000e300000002400 */
[----:B------:R-:W0:Y:S08]  /*14d30*/  MUFU.TANH R101, R101 ;  /* 0x0000006500657308 */ /* 0x000e300000002400 */
[----:B------:R-:W0:Y:S08]  /*14d40*/  MUFU.TANH R116, R116 ;  /* 0x0000007400747308 */ /* 0x000e300000002400 */
[----:B------:R-:W0:Y:S01]  /*14d50*/  MUFU.TANH R117, R117 ;  /* 0x0000007500757308 */ /* 0x000e220000002400 */
[----:B------:R-:W-:-:S02]  /*14d60*/  WARPGROUP.DEPBAR.LE gsb0, 0x0 ;  /* 0x00008000000079c5 */ /* 0x000fc40000010000 */
        /* <DEDUP_REMOVED lines=10> */
[C---:B------:R-:W-:Y:S01]  /*14e10*/  FMUL.FTZ R20, R2.reuse, R25 ;  /* 0x0000001902147220 */ /* 0x040fe20000410000 */
[----:B------:R-:W-:Y:S01]  /*14e20*/  R2UR UR11, R21 ;  /* 0x00000000150b72ca */ /* 0x000fe200000e0000 */
[----:B------:R-:W-:Y:S02]  /*14e30*/  IMAD.MOV.U32 R25, RZ, RZ, -0x7fffffe0 ;  /* 0x80000020ff197424 */ /* 0x000fe400078e00ff */
        /* <DEDUP_REMOVED lines=78> */
[----:B------:R-:W-:Y:S01]  /*15320*/  R2UR UR10, R24 ;  /* 0x00000000180a72ca */ /* 0x000fe200000e0000 */
[----:B------:R-:W-:Y:S01]  /*15330*/  VIADD R24, R14, 0x402 ;  /* 0x000004020e187836 */ /* 0x000fe20000000000 */
[----:B------:R-:W-:Y:S01]  /*15340*/  R2UR UR11, R25 ;  /* 0x00000000190b72ca */ /* 0x000fe200000e0000 */
[----:B------:R-:W-:Y:S02]  /*15350*/  IMAD.MOV.U32 R25, RZ, RZ, -0x7fffffe0 ;  /* 0x80000020ff197424 */ /* 0x000fe400078e00ff */
        /* <DEDUP_REMOVED lines=23> */
[----:B------:R-:W-:Y:S01]  /*154d0*/  WARPGROUP.ARRIVE ;  /* 0x00000000000079c5 */ /* 0x000fe20000000000 */
[C---:B------:R-:W-:Y:S01]  /*154e0*/  FMUL.FTZ R192, R2.reuse, R81 ;  /* 0x0000005102c07220 */ /* 0x040fe20000410000 */
[C---:B------:R-:W-:Y:S01]  /*154f0*/  FMUL.FTZ R81, R2.reuse, R83 ;  /* 0x0000005302517220 */ /* 0x040fe20000410000 */
[C---:B------:R-:W-:Y:S01]  /*15500*/  FMUL.FTZ R83, R2.reuse, R84 ;  /* 0x0000005402537220 */ /* 0x040fe20000410000 */
[C---:B------:R-:W-:Y:S01]  /*15510*/  FMUL.FTZ R84, R2.reuse, R87 ;  /* 0x0000005702547220 */ /* 0x040fe20000410000 */
[----:B------:R-:W-:Y:S01]  /*15520*/  FMUL.FTZ R87, R2, R91 ;  /* 0x0000005b02577220 */ /* 0x000fe20000410000 */
[----:B------:R-:W-:Y:S01]  /*15530*/  QGMMA.64x128x32.F32.E4M3.E4M3 R120, R188, gdesc[UR8], R120, gsb0 ;  /* 0x01e00008bc787df3 */ /* 0x000fe20008000878 */
[----:B------:R-:W-:Y:S01]  /*15540*/  R2UR UR10, R24 ;  /* 0x00000000180a72ca */ /* 0x000fe200000e0000 */
[C---:B------:R-:W-:Y:S01]  /*15550*/  FMUL.FTZ R91, R2.reuse, R95 ;  /* 0x0000005f025b7220 */ /* 0x040fe20000410000 */
[----:B------:R-:W-:Y:S01]  /*15560*/  R2UR UR11, R25 ;  /* 0x00000000190b72ca */ /* 0x000fe200000e0000 */
        /* <DEDUP_REMOVED lines=8> */
[----:B------:R-:W-:Y:S01]  /*155f0*/  IMAD R118, R3, -0xc0, RZ ;  /* 0xffffff4003767824 */ /* 0x000fe200078e02ff */
[----:B------:R-:W0:Y:S01]  /*15600*/  MUFU.TANH R51, R51 ;  /* 0x0000003300337308 */ /* 0x000e220000002400 */
[----:B------:R-:W-:Y:S01]  /*15610*/  @!P0 IMAD R25, R232, 0x8, R18 ;  /* 0x00000008e8198824 */ /* 0x000fe200078e0212 */
[----:B------:R-:W-:-:S02]  /*15620*/  IADD3 R24, -R210, 0xb, RZ ;  /* 0x0000000bd2187810 */ /* 0x000fc40007ffe1ff */
[----:B------:R-:W-:Y:S01]  /*15630*/  IADD3 R114, R118, 0x1, R212 ;  /* 0x0000000176727810 */ /* 0x000fe20007ffe0d4 */
[----:B------:R-:W-:-:S03]  /*15640*/  @!P0 VIADD R25, R25, 0x28840 ;  /* 0x0002884019198836 */ /* 0x000fc60000000000 */
[----:B------:R-:W0:Y:S01]  /*15650*/  MUFU.TANH R52, R52 ;  /* 0x0000003400347308 */ /* 0x000e220000002400 */
[----:B------:R-:W-:Y:S01]  /*15660*/  IMAD.IADD R114, R114, 0x1, -R213 ;  /* 0x0000000172727824 */ /* 0x000fe200078e0ad5 */
[----:B------:R-:W-:-:S03]  /*15670*/  @!P0 PRMT R25, RZ, 0x654, R25 ;  /* 0x00000654ff198816 */ /* 0x000fc60000000019 */
[----:B------:R-:W-:-:S03]  /*15680*/  IMAD R114, R215, -0x2, R114 ;  /* 0xfffffffed7727824 */ /* 0x000fc600078e0272 */
        /* <DEDUP_REMOVED lines=36> */
[----:B------:R-:W-:-:S07]  /*158d0*/  WARPGROUP.DEPBAR.LE gsb0, 0x0 ;  /* 0x00008000000079c5 */ /* 0x000fce0000010000 */
[----:B------:R-:W0:Y:S01]  /*158e0*/  MUFU.TANH R86, R86 ;  /* 0x0000005600567308 */ /* 0x000e220000002400 */
[----:B------:R0:W-:Y:S06]  /*158f0*/  BAR.ARV R24, 0x100 ;  /* 0x000400180000751d */ /* 0x0001ec0000002000 */
[C---:B------:R-:W-:Y:S01]  /*15900*/  VIADD R187, R114.reuse, UR26 ;  /* 0x0000001a72bb7c36 */ /* 0x040fe20008000000 */
[----:B------:R-:W0:Y:S01]  /*15910*/  MUFU.TANH R87, R87 ;  /* 0x0000005700577308 */ /* 0x000e220000002400 */
[----:B------:R-:W-:Y:S01]  /*15920*/  VIADD R185, R114, UR27 ;  /* 0x0000001b72b97c36 */ /* 0x000fe20008000000 */
[----:B------:R0:W-:Y:S01]  /*15930*/  @!P0 SYNCS.ARRIVE.TRANS64.RED.A1T0 RZ, [R25+URZ], RZ ;  /* 0x000000ff19ff89a7 */ /* 0x0001e2000810043f */
[----:B------:R-:W-:-:S02]  /*15940*/  IMAD R114, R215, -0x2, R118 ;  /* 0xfffffffed7727824 */ /* 0x000fc400078e0276 */
[C---:B------:R-:W-:Y:S02]  /*15950*/  IMAD.IADD R184, R0.reuse, 0x1, R187 ;  /* 0x0000000100b87824 */ /* 0x040fe400078e02bb */
[----:B------:R-:W-:Y:S01]  /*15960*/  IMAD.IADD R119, R0, 0x1, R185 ;  /* 0x0000000100777824 */ /* 0x000fe200078e02b9 */
        /* <DEDUP_REMOVED lines=22> */
[----:B------:R-:W-:Y:S01]  /*15ad0*/  IADD3 R189, R0, R212, -R213 ;  /* 0x000000d400bd7210 */ /* 0x000fe20007ffe8d5 */
[----:B------:R-:W-:Y:S03]  /*15ae0*/  BSSY B0, `(.L_x_1318) ;  /* 0x0000010000007945 */ /* 0x000fe60003800000 */
[----:B------:R-:W-:-:S13]  /*15af0*/  ISETP.GT.AND P1, PT, R189, -0x1, PT ;  /* 0xffffffffbd00780c */ /* 0x000fda0003f24270 */
[----:B------:R-:W-:Y:S05]  /*15b00*/  @P1 BRA `(.L_x_1319) ;  /* 0x0000000000201947 */ /* 0x000fea0003800000 */
[----:B------:R-:W-:Y:S01]  /*15b10*/  IMAD.U32 R186, RZ, RZ, UR4 ;  /* 0x00000004ffba7e24 */ /* 0x000fe2000f8e00ff */
[----:B------:R-:W-:-:S04]  /*15b20*/  LOP3.LUT R189, RZ, R189, RZ, 0x33, !PT ;  /* 0x000000bdffbd7212 */ /* 0x000fc800078e33ff */
[----:B------:R-:W-:-:S13]  /*15b30*/  ISETP.NE.AND P1, PT, R186, 0x1, PT ;  /* 0x00000001ba00780c */ /* 0x000fda0003f25270 */
[----:B0-----:R-:W0:Y:S02]  /*15b40*/  @P1 LDC.64 R24, c[0x0][0x9e8] ;  /* 0x00027a00ff181b82 */ /* 0x001e240000000a00 */
[----:B0-----:R-:W-:-:S05]  /*15b50*/  @P1 IMAD.HI.U32 R24, R189, R24, RZ ;  /* 0x00000018bd181227 */ /* 0x001fca00078e00ff */
[----:B------:R-:W-:-:S04]  /*15b60*/  @P1 SHF.R.U32.HI R189, RZ, R25, R24 ;  /* 0x00000019ffbd1219 */ /* 0x000fc80000011618 */
[----:B------:R-:W-:Y:S01]  /*15b70*/  LOP3.LUT R189, RZ, R189, RZ, 0x33, !PT ;  /* 0x000000bdffbd7212 */ /* 0x000fe200078e33ff */
[----:B------:R-:W-:Y:S06]  /*15b80*/  BRA `(.L_x_1320) ;  /* 0x0000000000147947 */ /* 0x000fec0003800000 */
.L_x_1319:
[----:B------:R-:W-:-:S05]  /*15b90*/  IMAD.U32 R186, RZ, RZ, UR4 ;  /* 0x00000004ffba7e24 */ /* 0x000fca000f8e00ff */
[----:B------:R-:W-:-:S13]  /*15ba0*/  ISETP.NE.AND P1, PT, R186, 0x1, PT ;  /* 0x00000001ba00780c */ /* 0x000fda0003f25270 */
[----:B0-----:R-:W0:Y:S02]  /*15bb0*/  @P1 LDC.64 R24, c[0x0][0x9e8] ;  /* 0x00027a00ff181b82 */ /* 0x001e240000000a00 */
[----:B0-----:R-:W-:-:S05]  /*15bc0*/  @P1 IMAD.HI.U32 R24, R189, R24, RZ ;  /* 0x00000018bd181227 */ /* 0x001fca00078e00ff */
[----:B------:R-:W-:-:S07]  /*15bd0*/  @P1 SHF.R.U32.HI R189, RZ, R25, R24 ;  /* 0x00000019ffbd1219 */ /* 0x000fce0000011618 */
.L_x_1320:
[----:B------:R-:W-:Y:S05]  /*15be0*/  BSYNC B0 ;  /* 0x0000000000007941 */ /* 0x000fea0003800000 */
.L_x_1318:
[----:B------:R-:W-:-:S05]  /*15bf0*/  IMAD R189, R189, R186, R114 ;  /* 0x000000babdbd7224 */ /* 0x000fca00078e0272 */
[----:B------:R-:W-:Y:S02]  /*15c00*/  VIADDMNMX R184, R189, R186, R184, PT ;  /* 0x000000babdb87246 */ /* 0x000fe400038001b8 */
[----:B------:R-:W-:-:S07]  /*15c10*/  VIMNMX R119, R119, R189, !PT ;  /* 0x000000bd77777248 */ /* 0x000fce0007fe0100 */
.L_x_1317:
[C---:B------:R-:W-:Y:S02]  /*15c20*/  ISETP.GE.AND P1, PT, R118.reuse, 0x2, PT ;  /* 0x000000027600780c */ /* 0x040fe40003f26270 */
[----:B------:R-:W-:Y:S02]  /*15c30*/  ISETP.GE.AND P3, PT, R118, 0x9, PT ;  /* 0x000000097600780c */ /* 0x000fe40003f66270 */
[----:B------:R-:W-:Y:S02]  /*15c40*/  ISETP.GT.AND P2, PT, R119, 0x1, !P1 ;  /* 0x000000017700780c */ /* 0x000fe40004f44270 */
[----:B------:R-:W-:Y:S02]  /*15c50*/  LOP3.LUT R16, R16, 0xfffffffd, RZ, 0xc0, !PT ;  /* 0xfffffffd10107812 */ /* 0x000fe400078ec0ff */
[----:B------:R-:W-:Y:S02]  /*15c60*/  ISETP.LT.OR P2, PT, R184, 0x2, P2 ;  /* 0x00000002b800780c */ /* 0x000fe40001741670 */
[----:B------:R-:W-:-:S02]  /*15c70*/  LOP3.LUT R17, R17, 0xfffffdff, RZ, 0xc0, !PT ;  /* 0xfffffdff11117812 */ /* 0x000fc400078ec0ff */
[----:B0-----:R-:W-:Y:S02]  /*15c80*/  FSEL R20, R20, -INF , !P2 ;  /* 0xff80000014147808 */ /* 0x001fe40005000000 */
[----:B------:R-:W-:Y:S02]  /*15c90*/  ISETP.GT.AND P2, PT, R119, 0x8, !P3 ;  /* 0x000000087700780c */ /* 0x000fe40005f44270 */
[----:B------:R-:W-:Y:S02]  /*15ca0*/  @P3 LOP3.LUT R16, R16, 0x2, RZ, 0xfc, !PT ;  /* 0x0000000210103812 */ /* 0x000fe400078efcff */
        /* <DEDUP_REMOVED lines=9> */
[----:B------:R-:W-:Y:S02]  /*15d40*/  LOP3.LUT R16, R16, 0xfffffff7, RZ, 0xc0, !PT ;  /* 0xfffffff710107812 */ /* 0x000fe400078ec0ff */
[----:B------:R-:W-:Y:S02]  /*15d50*/  FSEL R28, R28, -INF , !P2 ;  /* 0xff8000001c1c7808 */ /* 0x000fe40005000000 */
[----:B------:R-:W-:Y:S02]  /*15d60*/  ISETP.GT.AND P2, PT, R119, 0x10, !P3 ;  /* 0x000000107700780c */ /* 0x000fe40005f44270 */
[----:B------:R-:W-:Y:S02]  /*15d70*/  IADD3 R185, R185, 0x8, R0 ;  /* 0x00000008b9b97810 */ /* 0x000fe40007ffe000 */
[----:B------:R-:W-:-:S03]  /*15d80*/  ISETP.LT.OR P2, PT, R184, 0x11, P2 ;  /* 0x00000011b800780c */ /* 0x000fc60001741670 */
[----:B------:R-:W-:Y:S02]  /*15d90*/  @P3 LOP3.LUT R16, R16, 0x8, RZ, 0xfc, !PT ;  /* 0x0000000810103812 */ /* 0x000fe400078efcff */
[----:B------:R-:W-:Y:S02]  /*15da0*/  ISETP.GE.AND P3, PT, R118, 0x12, PT ;  /* 0x000000127600780c */ /* 0x000fe40003f66270 */
[----:B------:R-:W-:Y:S02]  /*15db0*/  LOP3.LUT R16, R16, 0xffffffef, RZ, 0xc0, !PT ;  /* 0xffffffef10107812 */ /* 0x000fe400078ec0ff */
[----:B------:R-:W-:Y:S02]  /*15dc0*/  FSEL R31, R31, -INF , !P2 ;  /* 0xff8000001f1f7808 */ /* 0x000fe40005000000 */
[----:B------:R-:W-:-:S04]  /*15dd0*/  ISETP.GT.AND P2, PT, R119, 0x11, !P3 ;  /* 0x000000117700780c */ /* 0x000fc80005f44270 */
[----:B------:R-:W-:-:S03]  /*15de0*/  ISETP.LT.OR P2, PT, R184, 0x12, P2 ;  /* 0x00000012b800780c */ /* 0x000fc60001741670 */
[----:B------:R-:W-:Y:S02]  /*15df0*/  @P3 LOP3.LUT R16, R16, 0x10, RZ, 0xfc, !PT ;  /* 0x0000001010103812 */ /* 0x000fe400078efcff */
[----:B------:R-:W-:Y:S02]  /*15e00*/  ISETP.GE.AND P3, PT, R118, 0x19, PT ;  /* 0x000000197600780c */ /* 0x000fe40003f66270 */
[----:B------:R-:W-:Y:S02]  /*15e10*/  FSEL R32, R32, -INF , !P2 ;  /* 0xff80000020207808 */ /* 0x000fe40005000000 */
[----:B------:R-:W-:Y:S02]  /*15e20*/  ISETP.GT.AND P2, PT, R119, 0x18, !P3 ;  /* 0x000000187700780c */ /* 0x000fe40005f44270 */
[----:B------:R-:W-:Y:S02]  /*15e30*/  LOP3.LUT R16, R16, 0x7fffffff, RZ, 0xc0, !PT ;  /* 0x7fffffff10107812 */ /* 0x000fe400078ec0ff */
        /* <DEDUP_REMOVED lines=252> */
[----:B------:R-:W-:-:S03]  /*16e00*/  VIADD R119, R224, 0x8 ;  /* 0x00000008e0777836 */ /* 0x000fc60000000000 */
[----:B------:R-:W-:Y:S02]  /*16e10*/  ISETP.NE.AND P6, PT, R118, 0x1, PT ;  /* 0x000000017600780c */ /* 0x000fe40003fc5270 */
[----:B------:R-:W-:-:S11]  /*16e20*/  LOP3.LUT R119, RZ, R119, RZ, 0x33, !PT ;  /* 0x00000077ff777212 */ /* 0x000fd600078e33ff */
[----:B------:R-:W0:Y:S02]  /*16e30*/  @P6 LDC.64 R14, c[0x0][0x9e8] ;  /* 0x00027a00ff0e6b82 */ /* 0x000e240000000a00 */
[----:B0-----:R-:W-:-:S05]  /*16e40*/  @P6 IMAD.HI.U32 R14, R119, R14, RZ ;  /* 0x0000000e770e6227 */ /* 0x001fca00078e00ff */
[----:B------:R-:W-:-:S04]  /*16e50*/  @P6 SHF.R.U32.HI R119, RZ, R15, R14 ;  /* 0x0000000fff776219 */ /* 0x000fc8000001160e */
[----:B------:R-:W-:Y:S01]  /*16e60*/  LOP3.LUT R119, RZ, R119, RZ, 0x33, !PT ;  /* 0x00000077ff777212 */ /* 0x000fe200078e33ff */
[----:B------:R-:W-:Y:S06]  /*16e70*/  BRA `(.L_x_1324) ;  /* 0x0000000000187947 */ /* 0x000fec0003800000 */
.L_x_1323:
[----:B------:R-:W-:Y:S02]  /*16e80*/  IMAD.U32 R118, RZ, RZ, UR4 ;  /* 0x00000004ff767e24 */ /* 0x000fe4000f8e00ff */
[----:B------:R-:W-:-:S03]  /*16e90*/  IMAD.MOV.U32 R119, RZ, RZ, R225 ;  /* 0x000000ffff777224 */ /* 0x000fc600078e00e1 */
[----:B------:R-:W-:-:S13]  /*16ea0*/  ISETP.NE.AND P6, PT, R118, 0x1, PT ;  /* 0x000000017600780c */ /* 0x000fda0003fc5270 */
[----:B------:R-:W0:Y:S02]  /*16eb0*/  @P6 LDC.64 R14, c[0x0][0x9e8] ;  /* 0x00027a00ff0e6b82 */ /* 0x000e240000000a00 */
[----:B0-----:R-:W-:-:S05]  /*16ec0*/  @P6 IMAD.HI.U32 R14, R225, R14, RZ ;  /* 0x0000000ee10e6227 */ /* 0x001fca00078e00ff */
[----:B------:R-:W-:-:S07]  /*16ed0*/  @P6 SHF.R.U32.HI R119, RZ, R15, R14 ;  /* 0x0000000fff776219 */ /* 0x000fce000001160e */
.L_x_1324:
[----:B------:R-:W-:Y:S05]  /*16ee0*/  BSYNC B0 ;  /* 0x0000000000007941 */ /* 0x000fea0003800000 */
.L_x_1322:
[----:B------:R-:W-:-:S05]  /*16ef0*/  IMAD R114, R119, R118, R114 ;  /* 0x0000007677727224 */ /* 0x000fca00078e0272 */
[----:B------:R-:W-:Y:S02]  /*16f00*/  VIADDMNMX R187, R114, R118, R187, PT ;  /* 0x0000007672bb7246 */ /* 0x000fe400038001bb */
[----:B------:R-:W-:-:S07]  /*16f10*/  VIMNMX R185, R185, R114, !PT ;  /* 0x00000072b9b97248 */ /* 0x000fce0007fe0100 */
.L_x_1321:
[----:B------:R-:W-:Y:S01]  /*16f20*/  ISETP.GT.AND P1, PT, R185, 0x1, !P1 ;  /* 0x00000001b900780c */ /* 0x000fe20004f24270 */
[----:B------:R-:W-:Y:S01]  /*16f30*/  UMOV UR28, UR7 ;  /* 0x00000007001c7c82 */ /* 0x000fe20008000000 */
[----:B------:R-:W-:Y:S01]  /*16f40*/  LOP3.LUT P6, RZ, R17, 0x40, RZ, 0xc0, !PT ;  /* 0x0000004011ff7812 */ /* 0x000fe200078cc0ff */
[----:B------:R-:W-:Y:S01]  /*16f50*/  IMAD.U32 R189, RZ, RZ, UR28 ;  /* 0x0000001cffbd7e24 */ /* 0x000fe2000f8e00ff */
        /* <DEDUP_REMOVED lines=138> */
[C---:B------:R-:W-:Y:S02]  /*17800*/  ISETP.LT.OR P1, PT, R187.reuse, 0x52, P1 ;  /* 0x00000052bb00780c */ /* 0x040fe40000f21670 */
[----:B------:R-:W-:Y:S02]  /*17810*/  ISETP.LT.OR P4, PT, R187, 0xb2, P4 ;  /* 0x000000b2bb00780c */ /* 0x000fe40002781670 */
[----:B------:R-:W-:Y:S02]  /*17820*/  FSEL R66, R66, -INF , !P1 ;  /* 0xff80000042427808 */ /* 0x000fe40004800000 */
[----:B------:R-:W-:Y:S02]  /*17830*/  LOP3.LUT P1, RZ, R16, 0x2000000, RZ, 0xc0, !PT ;  /* 0x0200000010ff7812 */ /* 0x000fe4000782c0ff */
[C---:B------:R-:W-:Y:S02]  /*17840*/  ISETP.GT.AND P5, PT, R185.reuse, 0xb8, !P5 ;  /* 0x000000b8b900780c */ /* 0x040fe40006fa4270 */
[----:B------:R-:W-:-:S02]  /*17850*/  ISETP.GT.AND P1, PT, R185, 0x58, !P1 ;  /* 0x00000058b900780c */ /* 0x000fc40004f24270 */
[----:B------:R-:W-:Y:S02]  /*17860*/  FSEL R110, R110, -INF , !P4 ;  /* 0xff8000006e6e7808 */ /* 0x000fe40006000000 */
[C---:B------:R-:W-:Y:S02]  /*17870*/  ISETP.LT.OR P1, PT, R187.reuse, 0x59, P1 ;  /* 0x00000059bb00780c */ /* 0x040fe40000f21670 */
[----:B------:R-:W-:Y:S02]  /*17880*/  ISETP.LT.OR P5, PT, R187, 0xb9, P5 ;  /* 0x000000b9bb00780c */ /* 0x000fe40002fa1670 */
[----:B------:R-:W-:Y:S02]  /*17890*/  FSEL R69, R69, -INF , !P1 ;  /* 0xff80000045457808 */ /* 0x000fe40004800000 */
[----:B------:R-:W-:Y:S02]  /*178a0*/  LOP3.LUT P1, RZ, R16, 0x1000000, RZ, 0xc0, !PT ;  /* 0x0100000010ff7812 */ /* 0x000fe4000782c0ff */
[----:B0-----:R-:W-:-:S02]  /*178b0*/  FMNMX.FTZ R14, R119, R14, !PT ;  /* 0x0000000e770e7209 */ /* 0x001fc40007810000 */
[----:B------:R-:W-:Y:S02]  /*178c0*/  ISETP.GT.AND P1, PT, R185, 0x59, !P1 ;  /* 0x00000059b900780c */ /* 0x000fe40004f24270 */
[----:B------:R-:W-:Y:S01]  /*178d0*/  FSEL R113, R113, -INF , !P5 ;  /* 0xff80000071717808 */ /* 0x000fe20006800000 */
[----:B------:R-:W-:-:S01]  /*178e0*/  FFMA.FTZ R118, R14, R189, -8 ;  /* 0xc10000000e767423 */ /* 0x000fc200000100bd */
[----:B------:R-:W-:Y:S02]  /*178f0*/  ISETP.LT.OR P1, PT, R187, 0x5a, P1 ;  /* 0x0000005abb00780c */ /* 0x000fe40000f21670 */
[----:B------:R-:W-:Y:S02]  /*17900*/  ISETP.NE.AND P3, PT, R237, 0x3, PT ;  /* 0x00000003ed00780c */ /* 0x000fe40003f65270 */
        /* <DEDUP_REMOVED lines=83> */
[----:B------:R-:W-:Y:S02]  /*17e40*/  ISETP.LT.OR P2, PT, R187, 0xba, P2 ;  /* 0x000000babb00780c */ /* 0x000fe40001741670 */
[----:B------:R-:W-:Y:S02]  /*17e50*/  FSEL R118, R118, RZ, P1 ;  /* 0x000000ff76767208 */ /* 0x000fe40000800000 */
[----:B------:R-:W-:-:S03]  /*17e60*/  FSEL R115, R115, -INF , !P2 ;  /* 0xff80000073737808 */ /* 0x000fc60005000000 */
[--C-:B------:R-:W-:Y:S01]  /*17e70*/  FFMA.FTZ R15, R20, UR28, -R118.reuse ;  /* 0x0000001c140f7c23 */ /* 0x100fe20008010876 */
[----:B------:R-:W-:-:S01]  /*17e80*/  FFMA.FTZ R20, R27, UR28, -R118 ;  /* 0x0000001c1b147c23 */ /* 0x000fc20008010876 */
[--C-:B------:R-:W-:Y:S01]  /*17e90*/  FFMA.FTZ R21, R28, UR28, -R118.reuse ;  /* 0x0000001c1c157c23 */ /* 0x100fe20008010876 */
[----:B------:R-:W-:-:S01]  /*17ea0*/  FFMA.FTZ R27, R35, UR28, -R118 ;  /* 0x0000001c231b7c23 */ /* 0x000fc20008010876 */
        /* <DEDUP_REMOVED lines=25> */
[----:B------:R-:W-:Y:S01]  /*18040*/  MUFU.EX2 R184, R184 ;  /* 0x000000b800b87308 */ /* 0x000fe20000000800 */
[----:B0-----:R-:W-:-:S01]  /*18050*/  FFMA.FTZ R119, R59, UR28, -R118 ;  /* 0x0000001c3b777c23 */ /* 0x001fc20008010876 */
[----:B------:R-:W-:Y:S01]  /*18060*/  FMNMX.FTZ R47, R37, R52, !PT ;  /* 0x00000034252f7209 */ /* 0x000fe20007810000 */
[----:B------:R-:W-:-:S01]  /*18070*/  FFMA.FTZ R108, R108, UR28, -R118 ;  /* 0x0000001c6c6c7c23 */ /* 0x000fc20008010876 */
[----:B------:R-:W-:-:S02]  /*18080*/  FFMA.FTZ R112, R112, UR28, -R118 ;  /* 0x0000001c70707c23 */ /* 0x000fc40008010876 */
[----:B------:R-:W-:Y:S02]  /*18090*/  FMNMX.FTZ R52, R38, R47, !PT ;  /* 0x0000002f26347209 */ /* 0x000fe40007810000 */
[----:B------:R0:W-:Y:S02]  /*180a0*/  MUFU.EX2 R47, R186 ;  /* 0x000000ba002f7308 */ /* 0x0001e40000000800 */
[----:B------:R-:W-:Y:S01]  /*180b0*/  FMNMX.FTZ R51, R41, R52, !PT ;  /* 0x0000003429337209 */ /* 0x000fe20007810000 */
[----:B------:R-:W-:-:S03]  /*180c0*/  FFMA.FTZ R52, R56, UR28, -R118 ;  /* 0x0000001c38347c23 */ /* 0x000fc60008010876 */
[----:B------:R-:W-:Y:S02]  /*180d0*/  FMNMX.FTZ R56, R42, R51, !PT ;  /* 0x000000332a387209 */ /* 0x000fe40007810000 */
[----:B------:R-:W-:Y:S01]  /*180e0*/  MUFU.EX2 R15, R15 ;  /* 0x0000000f000f7308 */ /* 0x000fe20000000800 */
[----:B0-----:R-:W-:-:S01]  /*180f0*/  FFMA.FTZ R186, R63, UR28, -R118 ;  /* 0x0000001c3fba7c23 */ /* 0x001fc20008010876 */
[----:B------:R-:W-:-:S04]  /*18100*/  FMNMX.FTZ R51, R45, R56, !PT ;  /* 0x000000382d337209 */ /* 0x000fc80007810000 */
        /* <DEDUP_REMOVED lines=32> */
[----:B------:R0:W-:Y:S02]  /*18310*/  MUFU.EX2 R67, R119 ;  /* 0x0000007700437308 */ /* 0x0001e40000000800 */
[----:B------:R-:W-:-:S04]  /*18320*/  FMNMX.FTZ R72, R80, R71, !PT ;  /* 0x0000004750487209 */ /* 0x000fc80007810000 */
[----:B------:R-:W-:Y:S02]  /*18330*/  FMNMX.FTZ R71, R81, R72, !PT ;  /* 0x0000004851477209 */ /* 0x000fe40007810000 */
[----:B------:R1:W-:Y:S01]  /*18340*/  MUFU.EX2 R72, R188 ;  /* 0x000000bc00487308 */ /* 0x0003e20000000800 */
[----:B0-----:R-:W-:-:S01]  /*18350*/  FFMA.FTZ R119, R88, UR28, -R118 ;  /* 0x0000001c58777c23 */ /* 0x001fc20008010876 */
[----:B------:R-:W-:-:S04]  /*18360*/  FMNMX.FTZ R71, R82, R71, !PT ;  /* 0x0000004752477209 */ /* 0x000fc80007810000 */
        /* <DEDUP_REMOVED lines=15> */
[----:B------:R-:W-:Y:S01]  /*18460*/  FMNMX.FTZ R83, R103, R88, !PT ;  /* 0x0000005867537209 */ /* 0x000fe20007810000 */
[--C-:B------:R-:W-:Y:S01]  /*18470*/  FFMA.FTZ R88, R89, UR28, -R118.reuse ;  /* 0x0000001c59587c23 */ /* 0x100fe20008010876 */
[----:B------:R-:W-:-:S02]  /*18480*/  FFMA.FTZ R89, R92, UR28, -R118 ;  /* 0x0000001c5c597c23 */ /* 0x000fc40008010876 */
[----:B-1----:R-:W-:Y:S02]  /*18490*/  FMNMX.FTZ R188, R104, R83, !PT ;  /* 0x0000005368bc7209 */ /* 0x002fe40007810000 */
[----:B------:R-:W-:Y:S02]  /*184a0*/  MUFU.EX2 R36, R36 ;  /* 0x0000002400247308 */ /* 0x000fe40000000800 */
[----:B------:R-:W-:-:S04]  /*184b0*/  FMNMX.FTZ R83, R105, R188, !PT ;  /* 0x000000bc69537209 */ /* 0x000fc80007810000 */
[----:B------:R-:W-:Y:S02]  /*184c0*/  FMNMX.FTZ R92, R106, R83, !PT ;  /* 0x000000536a5c7209 */ /* 0x000fe40007810000 */
[----:B------:R1:W-:Y:S02]  /*184d0*/  MUFU.EX2 R83, R89 ;  /* 0x0000005900537308 */ /* 0x0003e40000000800 */
[----:B0-----:R-:W-:Y:S01]  /*184e0*/  FMNMX.FTZ R85, R109, R92, !PT ;  /* 0x0000005c6d557209 */ /* 0x001fe20007810000 */
[--C-:B------:R-:W-:Y:S01]  /*184f0*/  FFMA.FTZ R92, R93, UR28, -R118.reuse ;  /* 0x0000001c5d5c7c23 */ /* 0x100fe20008010876 */
[----:B------:R-:W-:-:S02]  /*18500*/  FFMA.FTZ R93, R24, UR28, -R118 ;  /* 0x0000001c185d7c23 */ /* 0x000fc40008010876 */
[----:B------:R-:W-:Y:S01]  /*18510*/  FMNMX.FTZ R188, R110, R85, !PT ;  /* 0x000000556ebc7209 */ /* 0x000fe20007810000 */
[----:B------:R-:W-:-:S01]  /*18520*/  FFMA.FTZ R85, R96, UR28, -R118 ;  /* 0x0000001c60557c23 */ /* 0x000fc20008010876 */
[--C-:B------:R-:W-:Y:S01]  /*18530*/  FFMA.FTZ R96, R97, UR28, -R118.reuse ;  /* 0x0000001c61607c23 */ /* 0x100fe20008010876 */
[----:B------:R-:W-:-:S01]  /*18540*/  FFMA.FTZ R97, R107, UR28, -R118 ;  /* 0x0000001c6b617c23 */ /* 0x000fc20008010876 */
[----:B------:R-:W-:Y:S01]  /*18550*/  FMNMX.FTZ R188, R113, R188, !PT ;  /* 0x000000bc71bc7209 */ /* 0x000fe20007810000 */
[----:B-1----:R-:W-:-:S01]  /*18560*/  FFMA.FTZ R89, R99, UR28, -R118 ;  /* 0x0000001c63597c23 */ /* 0x002fc20008010876 */
[--C-:B------:R-:W-:Y:S01]  /*18570*/  FFMA.FTZ R99, R111, UR28, -R118.reuse ;  /* 0x0000001c6f637c23 */ /* 0x100fe20008010876 */
[----:B------:R-:W-:Y:S01]  /*18580*/  FSEL R111, R14, RZ, P1 ;  /* 0x000000ff0e6f7208 */ /* 0x000fe20000800000 */
[----:B------:R-:W-:Y:S01]  /*18590*/  MUFU.EX2 R35, R35 ;  /* 0x0000002300237308 */ /* 0x000fe20000000800 */
[----:B------:R-:W-:Y:S01]  /*185a0*/  FMNMX.FTZ R119, R115, R188, !PT ;  /* 0x000000bc73777209 */ /* 0x000fe20007810000 */
[--C-:B------:R-:W-:Y:S01]  /*185b0*/  FFMA.FTZ R188, R101, UR28, -R118.reuse ;  /* 0x0000001c65bc7c23 */ /* 0x100fe20008010876 */
[----:B------:R-:W-:-:S01]  /*185c0*/  FFMA.FTZ R101, R116, UR28, -R118 ;  /* 0x0000001c74657c23 */ /* 0x000fc20008010876 */
[----:B------:R-:W-:Y:S01]  /*185d0*/  FFMA.FTZ R116, R117, UR28, -R118 ;  /* 0x0000001c75747c23 */ /* 0x000fe20008010876 */
[----:B------:R-:W-:Y:S01]  /*185e0*/  IMAD.U32 R117, RZ, RZ, UR28 ;  /* 0x0000001cff757e24 */ /* 0x000fe2000f8e00ff */
[----:B------:R-:W0:Y:S01]  /*185f0*/  SHFL.BFLY PT, R190, R119, 0x2, 0x1f ;  /* 0x0c401f0077be7f89 */ /* 0x000e2200000e0000 */
[----:B------:R-:W-:-:S01]  /*18600*/  FADD.FTZ R111, -R111, R226 ;  /* 0x000000e26f6f7221 */ /* 0x000fc20000010100 */
        /* <DEDUP_REMOVED lines=9> */
[----:B0-----:R-:W-:Y:S01]  /*186a0*/  FMNMX.FTZ R24, R190, R107, !PT ;  /* 0x0000006bbe187209 */ /* 0x001fe20007810000 */
[----:B------:R-:W-:-:S03]  /*186b0*/  FMUL.FTZ R107, R111, UR28 ;  /* 0x0000001c6f6b7c20 */ /* 0x000fc60008410000 */
[C---:B------:R-:W-:Y:S01]  /*186c0*/  FSETP.NEU.FTZ.AND P1, PT, R24.reuse, -INF , PT ;  /* 0xff8000001800780b */ /* 0x040fe20003f3d000 */
[----:B------:R-:W-:-:S02]  /*186d0*/  FFMA.FTZ R117, R24, R117, -8 ;  /* 0xc100000018757423 */ /* 0x000fc40000010075 */
[----:B------:R-:W-:Y:S03]  /*186e0*/  MUFU.EX2 R64, R64 ;  /* 0x0000004000407308 */ /* 0x000fe60000000800 */
[----:B------:R-:W-:-:S05]  /*186f0*/  FSEL R111, R117, RZ, P1 ;  /* 0x000000ff756f7208 */ /* 0x000fca0000800000 */
[----:B------:R-:W0:Y:S01]  /*18700*/  MUFU.EX2 R107, R107 ;  /* 0x0000006b006b7308 */ /* 0x000e220000000800 */
[----:B------:R-:W-:-:S01]  /*18710*/  FFMA.FTZ R117, R114, UR28, -R111 ;  /* 0x0000001c72757c23 */ /* 0x000fc2000801086f */
[----:B------:R-:W-:Y:S01]  /*18720*/  FSEL R114, R24, RZ, P1 ;  /* 0x000000ff18727208 */ /* 0x000fe20000800000 */
[----:B------:R-:W-:-:S01]  /*18730*/  FFMA.FTZ R26, R26, UR28, -R111 ;  /* 0x0000001c1a1a7c23 */ /* 0x000fc2000801086f */
[--C-:B------:R-:W-:Y:S01]  /*18740*/  FFMA.FTZ R29, R29, UR28, -R111.reuse ;  /* 0x0000001c1d1d7c23 */ /* 0x100fe2000801086f */
[----:B------:R-:W-:-:S01]  /*18750*/  FFMA.FTZ R30, R30, UR28, -R111 ;  /* 0x0000001c1e1e7c23 */ /* 0x000fc2000801086f */
[----:B------:R-:W-:Y:S01]  /*18760*/  FFMA.FTZ R33, R33, UR28, -R111 ;  /* 0x0000001c21217c23 */ /* 0x000fe2000801086f */
[----:B------:R-:W-:-:S01]  /*18770*/  FADD.FTZ R114, -R114, R227 ;  /* 0x000000e372727221 */ /* 0x000fc20000010100 */
[----:B------:R-:W-:Y:S01]  /*18780*/  MUFU.EX2 R117, R117 ;  /* 0x0000007500757308 */ /* 0x000fe20000000800 */
[----:B------:R-:W-:-:S01]  /*18790*/  FFMA.FTZ R34, R34, UR28, -R111 ;  /* 0x0000001c22227c23 */ /* 0x000fc2000801086f */
[--C-:B------:R-:W-:Y:S01]  /*187a0*/  FFMA.FTZ R37, R37, UR28, -R111.reuse ;  /* 0x0000001c25257c23 */ /* 0x100fe2000801086f */
[----:B------:R-:W-:Y:S01]  /*187b0*/  FMUL.FTZ R114, R114, UR28 ;  /* 0x0000001c72727c20 */ /* 0x000fe20008410000 */
[--C-:B------:R-:W-:Y:S01]  /*187c0*/  FFMA.FTZ R38, R38, UR28, -R111.reuse ;  /* 0x0000001c26267c23 */ /* 0x100fe2000801086f */
[----:B------:R-:W-:-:S01]  /*187d0*/  FFMA.FTZ R41, R41, UR28, -R111 ;  /* 0x0000001c29297c23 */ /* 0x000fc2000801086f */
[--C-:B------:R-:W-:Y:S01]  /*187e0*/  FFMA.FTZ R42, R42, UR28, -R111.reuse ;  /* 0x0000001c2a2a7c23 */ /* 0x100fe2000801086f */
[----:B------:R-:W-:-:S01]  /*187f0*/  FFMA.FTZ R45, R45, UR28, -R111 ;  /* 0x0000001c2d2d7c23 */ /* 0x000fc2000801086f */
[----:B------:R-:W-:Y:S01]  /*18800*/  MUFU.EX2 R26, R26 ;  /* 0x0000001a001a7308 */ /* 0x000fe20000000800 */
[----:B0-----:R-:W-:-:S01]  /*18810*/  FFMA.FTZ R118, R107, R5, R184 ;  /* 0x000000056b767223 */ /* 0x001fc200000100b8 */
[--C-:B------:R-:W-:Y:S01]  /*18820*/  FFMA.FTZ R46, R46, UR28, -R111.reuse ;  /* 0x0000001c2e2e7c23 */ /* 0x100fe2000801086f */
[----:B------:R-:W-:-:S01]  /*18830*/  FFMA.FTZ R49, R49, UR28, -R111 ;  /* 0x0000001c31317c23 */ /* 0x000fc2000801086f */
[----:B------:R-:W-:Y:S01]  /*18840*/  FFMA.FTZ R50, R50, UR28, -R111 ;  /* 0x0000001c32327c23 */ /* 0x000fe2000801086f */
[----:B------:R-:W-:-:S01]  /*18850*/  FADD.FTZ R119, R15, R118 ;  /* 0x000000760f777221 */ /* 0x000fc20000010000 */
[--C-:B------:R-:W-:Y:S01]  /*18860*/  FFMA.FTZ R53, R53, UR28, -R111.reuse ;  /* 0x0000001c35357c23 */ /* 0x100fe2000801086f */
[----:B------:R-:W-:-:S01]  /*18870*/  FFMA.FTZ R54, R54, UR28, -R111 ;  /* 0x0000001c36367c23 */ /* 0x000fc2000801086f */
[----:B------:R-:W0:Y:S01]  /*18880*/  MUFU.EX2 R114, R114 ;  /* 0x0000007200727308 */ /* 0x000e220000000800 */
[----:B------:R-:W-:-:S01]  /*18890*/  FADD.FTZ R118, R20, R119 ;  /* 0x0000007714767221 */ /* 0x000fc20000010000 */
[--C-:B------:R-:W-:Y:S01]  /*188a0*/  FFMA.FTZ R57, R57, UR28, -R111.reuse ;  /* 0x0000001c39397c23 */ /* 0x100fe2000801086f */
[----:B------:R-:W-:-:S01]  /*188b0*/  FFMA.FTZ R58, R58, UR28, -R111 ;  /* 0x0000001c3a3a7c23 */ /* 0x000fc2000801086f */
[----:B------:R-:W-:Y:S01]  /*188c0*/  FFMA.FTZ R61, R61, UR28, -R111 ;  /* 0x0000001c3d3d7c23 */ /* 0x000fe2000801086f */
[----:B------:R-:W-:-:S01]  /*188d0*/  FADD.FTZ R118, R21, R118 ;  /* 0x0000007615767221 */ /* 0x000fc20000010000 */
        /* <DEDUP_REMOVED lines=19> */
[----:B-1----:R-:W-:-:S01]  /*18a10*/  FADD.FTZ R5, R29, R4 ;  /* 0x000000041d057221 */ /* 0x002fc20000010000 */
[----:B------:R-:W-:-:S06]  /*18a20*/  FFMA.FTZ R95, R95, UR28, -R111 ;  /* 0x0000001c5f5f7c23 */ /* 0x000fcc000801086f */
[----:B------:R-:W1:Y:S01]  /*18a30*/  MUFU.EX2 R34, R34 ;  /* 0x0000002200227308 */ /* 0x000e620000000800 */
[----:B--2---:R-:W-:-:S01]  /*18a40*/  FADD.FTZ R4, R30, R5 ;  /* 0x000000051e047221 */ /* 0x004fc20000010000 */
[----:B------:R-:W-:-:S06]  /*18a50*/  FADD.FTZ R5, R25, R118 ;  /* 0x0000007619057221 */ /* 0x000fcc0000010000 */
        /* <DEDUP_REMOVED lines=22> */
[--C-:B------:R-:W-:Y:S01]  /*18bc0*/  FFMA.FTZ R119, R84, UR28, -R111.reuse ;  /* 0x0000001c54777c23 */ /* 0x100fe2000801086f */
[----:B------:R-:W-:-:S01]  /*18bd0*/  FFMA.FTZ R84, R86, UR28, -R111 ;  /* 0x0000001c56547c23 */ /* 0x000fc2000801086f */
[----:B------:R-:W-:-:S04]  /*18be0*/  FADD.FTZ R4, R48, R5 ;  /* 0x0000000530047221 */ /* 0x000fc80000010000 */
        /* <DEDUP_REMOVED lines=18> */
[----:B------:R-:W-:Y:S01]  /*18d10*/  FFMA.FTZ R86, R90, UR28, -R111 ;  /* 0x0000001c5a567c23 */ /* 0x000fe2000801086f */
[----:B------:R-:W-:-:S05]  /*18d20*/  FADD.FTZ R5, R63, R4 ;  /* 0x000000043f057221 */ /* 0x000fca0000010000 */
        /* <DEDUP_REMOVED lines=17> */
[----:B------:R-:W-:-:S06]  /*18e40*/  FFMA.FTZ R94, R98, UR28, -R111 ;  /* 0x0000001c625e7c23 */ /* 0x000fcc000801086f */
        /* <DEDUP_REMOVED lines=8> */
[----:B-1----:R-:W-:-:S01]  /*18ed0*/  FADD.FTZ R98, R74, R185 ;  /* 0x000000b94a627221 */ /* 0x002fc20000010000 */
[----:B------:R-:W-:Y:S01]  /*18ee0*/  FADD.FTZ R4, R72, R5 ;  /* 0x0000000548047221 */ /* 0x000fe20000010000 */
[----:B------:R-:W-:-:S05]  /*18ef0*/  FFMA.FTZ R185, R100, UR28, -R111 ;  /* 0x0000001c64b97c23 */ /* 0x000fca000801086f */
[----:B------:R-:W1:Y:S01]  /*18f00*/  MUFU.EX2 R71, R189 ;  /* 0x000000bd00477308 */ /* 0x000e620000000800 */
[----:B--2---:R-:W-:-:S01]  /*18f10*/  FADD.FTZ R187, R77, R98 ;  /* 0x000000624dbb7221 */ /* 0x004fc20000010000 */
[--C-:B------:R-:W-:Y:S01]  /*18f20*/  FFMA.FTZ R98, R103, UR28, -R111.reuse ;  /* 0x0000001c67627c23 */ /* 0x100fe2000801086f */
[----:B------:R-:W-:-:S05]  /*18f30*/  FFMA.FTZ R103, R104, UR28, -R111 ;  /* 0x0000001c68677c23 */ /* 0x000fca000801086f */
        /* <DEDUP_REMOVED lines=12> */
[----:B------:R-:W-:-:S03]  /*19000*/  FFMA.FTZ R100, R105, UR28, -R111 ;  /* 0x0000001c69647c23 */ /* 0x000fc6000801086f */
[----:B------:R-:W-:-:S03]  /*19010*/  FADD.FTZ R104, R186, R187 ;  /* 0x000000bbba687221 */ /* 0x000fc60000010000 */
[----:B------:R-:W2:Y:S01]  /*19020*/  MUFU.EX2 R84, R84 ;  /* 0x0000005400547308 */ /* 0x000ea20000000800 */
[----:B0-----:R-:W-:-:S01]  /*19030*/  FADD.FTZ R4, R82, R5 ;  /* 0x0000000552047221 */ /* 0x001fc20000010000 */
[----:B------:R-:W-:-:S06]  /*19040*/  FADD.FTZ R105, R79, R104 ;  /* 0x000000684f697221 */ /* 0x000fcc0000010000 */
[----:B------:R-:W0:Y:S01]  /*19050*/  MUFU.EX2 R88, R88 ;  /* 0x0000005800587308 */ /* 0x000e220000000800 */
[----:B-1----:R-:W-:-:S07]  /*19060*/  FADD.FTZ R5, R119, R4 ;  /* 0x0000000477057221 */ /* 0x002fce0000010000 */
[----:B------:R-:W1:Y:S01]  /*19070*/  MUFU.EX2 R87, R87 ;  /* 0x0000005700577308 */ /* 0x000e620000000800 */
[----:B--2---:R-:W-:-:S07]  /*19080*/  FADD.FTZ R4, R84, R5 ;  /* 0x0000000554047221 */ /* 0x004fce0000010000 */
[----:B------:R-:W2:Y:S01]  /*19090*/  MUFU.EX2 R86, R86 ;  /* 0x0000005600567308 */ /* 0x000ea20000000800 */
[----:B0-----:R-:W-:-:S01]  /*190a0*/  FADD.FTZ R104, R88, R105 ;  /* 0x0000006958687221 */ /* 0x001fc20000010000 */
[----:B------:R-:W-:-:S03]  /*190b0*/  FFMA.FTZ R105, R106, UR28, -R111 ;  /* 0x0000001c6a697c23 */ /* 0x000fc6000801086f */
[----:B------:R-:W-:Y:S01]  /*190c0*/  FADD.FTZ R187, R83, R104 ;  /* 0x0000006853bb7221 */ /* 0x000fe20000010000 */
[----:B------:R-:W-:-:S02]  /*190d0*/  FFMA.FTZ R104, R109, UR28, -R111 ;  /* 0x0000001c6d687c23 */ /* 0x000fc4000801086f */
        /* <DEDUP_REMOVED lines=14> */
[----:B------:R-:W-:-:S06]  /*191c0*/  FFMA.FTZ R109, R110, UR28, -R111 ;  /* 0x0000001c6e6d7c23 */ /* 0x000fcc000801086f */
[----:B------:R-:W1:Y:S01]  /*191d0*/  MUFU.EX2 R94, R94 ;  /* 0x0000005e005e7308 */ /* 0x000e620000000800 */
[----:B--2---:R-:W-:-:S07]  /*191e0*/  FADD.FTZ R5, R95, R4 ;  /* 0x000000045f057221 */ /* 0x004fce0000010000 */
[----:B------:R-:W2:Y:S01]  /*191f0*/  MUFU.EX2 R188, R188 ;  /* 0x000000bc00bc7308 */ /* 0x000ea20000000800 */
[----:B0-----:R-:W-:-:S01]  /*19200*/  FADD.FTZ R187, R89, R106 ;  /* 0x0000006a59bb7221 */ /* 0x001fc20000010000 */
[--C-:B------:R-:W-:Y:S01]  /*19210*/  FFMA.FTZ R106, R113, UR28, -R111.reuse ;  /* 0x0000001c716a7c23 */ /* 0x100fe2000801086f */
[----:B------:R-:W-:-:S05]  /*19220*/  FFMA.FTZ R111, R115, UR28, -R111 ;  /* 0x0000001c736f7c23 */ /* 0x000fca000801086f */
        /* <DEDUP_REMOVED lines=34> */
[----:B0-----:R-:W-:-:S03]  /*19450*/  FADD.FTZ R5, R116, R113 ;  /* 0x0000007174057221 */ /* 0x001fc60000010000 */
[----:B-1----:R-:W-:Y:S01]  /*19460*/  FADD.FTZ R4, R111, R4 ;  /* 0x000000046f047221 */ /* 0x002fe20000010000 */
[----:B------:R-:W-:Y:S06]  /*19470*/  @!P3 BRA `(.L_x_1325) ;  /* 0x000000000004b947 */ /* 0x000fec0003800000 */
[----:B------:R-:W-:Y:S01]  /*19480*/  BPT.TRAP 0x1 ;  /* 0x000000040000795c */ /* 0x000fe20000300000 */
.L_x_1325:
[----:B------:R-:W-:Y:S01]  /*19490*/  F2FP.SATFINITE.E4M3.F32.PACK_AB_MERGE_C R20, R21, R20, RZ ;  /* 0x000000141514723e */ /* 0x000fe200048070ff */
[----:B------:R-:W-:Y:S01]  /*194a0*/  FMUL.FTZ R120, R120, R107 ;  /* 0x0000006b78787220 */ /* 0x000fe20000410000 */
[----:B------:R-:W-:Y:S01]  /*194b0*/  ISETP.GT.AND P1, PT, R3, R217, PT ;  /* 0x000000d90300720c */ /* 0x000fe20003f24270 */
[----:B------:R-:W-:Y:S01]  /*194c0*/  FMUL.FTZ R121, R121, R107 ;  /* 0x0000006b79797220 */ /* 0x000fe20000410000 */
[----:B------:R-:W-:Y:S01]  /*194d0*/  F2FP.SATFINITE.E4M3.F32.PACK_AB_MERGE_C R204, R15, R184, R20 ;  /* 0x000000b80fcc723e */ /* 0x000fe20004807014 */
[----:B------:R-:W-:Y:S01]  /*194e0*/  IMAD R15, R208, 0x8, R18 ;  /* 0x00000008d00f7824 */ /* 0x000fe200078e0212 */
[----:B------:R-:W-:Y:S01]  /*194f0*/  F2FP.SATFINITE.E4M3.F32.PACK_AB_MERGE_C R29, R30, R29, RZ ;  /* 0x0000001d1e1d723e */ /* 0x000fe200048070ff */
[----:B------:R-:W-:Y:S01]  /*19500*/  IMAD.U32 R20, RZ, RZ, UR40 ;  /* 0x00000028ff147e24 */ /* 0x000fe2000f8e00ff */
        /* <DEDUP_REMOVED lines=115> */
[----:B0-----:R-:W-:Y:S06]  /*19c40*/  @P1 BRA `(.L_x_1326) ;  /* 0xffffffa800741947 */ /* 0x001fec000383ffff */
[----:B------:R-:W-:Y:S02]  /*19c50*/  IMAD.MOV.U32 R227, RZ, RZ, R24 ;  /* 0x000000ffffe37224 */ /* 0x000fe400078e0018 */
[----:B------:R-:W-:Y:S02]  /*19c60*/  IMAD.MOV.U32 R226, RZ, RZ, R14 ;  /* 0x000000ffffe27224 */ /* 0x000fe400078e000e */
[----:B------:R-:W-:Y:S02]  /*19c70*/  IMAD.MOV.U32 R208, RZ, RZ, R232 ;  /* 0x000000ffffd07224 */ /* 0x000fe400078e00e8 */
[----:B------:R-:W-:-:S07]  /*19c80*/  IMAD.MOV.U32 R210, RZ, RZ, R233 ;  /* 0x000000ffffd27224 */ /* 0x000fce00078e00e9 */
.L_x_1307:
[----:B------:R-:W0:Y:S01]  /*19c90*/  LDC R233, c[0x0][0x9e4] ;  /* 0x00027900ffe97b82 */ /* 0x000e220000000800 */
[----:B------:R-:W-:Y:S01]  /*19ca0*/  ULDC UR8, c[0x0][0x9dc] ;  /* 0x0002770000087ab9 */ /* 0x000fe20000000800 */
[----:B------:R-:W-:Y:S01]  /*19cb0*/  LOP3.LUT R17, R17, 0xffffefff, RZ, 0xc0, !PT ;  /* 0xffffefff11117812 */ /* 0x000fe200078ec0ff */
[----:B------:R-:W-:Y:S01]  /*19cc0*/  VIADD R14, R222, -UR8 ;  /* 0x80000008de0e7c36 */ /* 0x000fe20008000000 */
[----:B0-----:R-:W-:-:S13]  /*19cd0*/  ISETP.GE.AND P1, PT, R233, 0x1, PT ;  /* 0x00000001e900780c */ /* 0x001fda0003f26270 */
[----:B------:R-:W-:Y:S01]  /*19ce0*/  @P1 LOP3.LUT R17, R17, 0x1000, RZ, 0xfc, !PT ;  /* 0x0000100011111812 */ /* 0x000fe200078efcff */
        /* <DEDUP_REMOVED lines=11> */
.L_x_1329:
[----:B------:R-:W-:-:S13]  /*19da0*/  ISETP.NE.AND P1, PT, R233, 0x1, PT ;  /* 0x00000001e900780c */ /* 0x000fda0003f25270 */
[----:B------:R-:W0:Y:S02]  /*19db0*/  @P1 LDC.64 R20, c[0x0][0x9e8] ;  /* 0x00027a00ff141b82 */ /* 0x000e240000000a00 */
[----:B0-----:R-:W-:-:S05]  /*19dc0*/  @P1 IMAD.HI.U32 R20, R222, R20, RZ ;  /* 0x00000014de141227 */ /* 0x001fca00078e00ff */
[----:B------:R-:W-:-:S07]  /*19dd0*/  @P1 SHF.R.U32.HI R222, RZ, R21, R20 ;  /* 0x00000015ffde1219 */ /* 0x000fce0000011614 */
.L_x_1330:
[----:B------:R-:W-:Y:S05]  /*19de0*/  BSYNC B0 ;  /* 0x0000000000007941 */ /* 0x000fea0003800000 */
.L_x_1328:
[----:B------:R-:W-:-:S05]  /*19df0*/  IMAD R15, R222, R233, RZ ;  /* 0x000000e9de0f7224 */ /* 0x000fca00078e02ff */
[----:B------:R-:W-:-:S07]  /*19e00*/  VIMNMX R14, R14, R15, !PT ;  /* 0x0000000f0e0e7248 */ /* 0x000fce0007fe0100 */
.L_x_1327:
        /* <DEDUP_REMOVED lines=9> */
[----:B------:R-:W-:Y:S02]  /*19ea0*/  IMAD.MOV.U32 R232, RZ, RZ, R210 ;  /* 0x000000ffffe87224 */ /* 0x000fe400078e00d2 */
[----:B------:R-:W-:-:S07]  /*19eb0*/  IMAD.MOV.U32 R225, RZ, RZ, R208 ;  /* 0x000000ffffe17224 */ /* 0x000fce00078e00d0 */
.L_x_1342:
        /* <DEDUP_REMOVED lines=11> */
.L_x_1333:
[----:B------:R-:W-:Y:S01]  /*19f70*/  IMAD R14, R208, 0x8, R18 ;  /* 0x00000008d00e7824 */ /* 0x000fe200078e0212 */
[----:B------:R-:W-:-:S04]  /*19f80*/  SHF.L.U32 R15, R210, 0x1f, RZ ;  /* 0x0000001fd20f7819 */ /* 0x000fc800000006ff */
[----:B------:R0:W1:Y:S01]  /*19f90*/  SYNCS.PHASECHK.TRANS64.TRYWAIT P2, [R14+URZ+0x28830], R15 ;  /* 0x0288300f0e0075a7 */ /* 0x000062000804017f */
[----:B------:R-:W-:Y:S05]  /*19fa0*/  @!P3 BRA `(.L_x_1334) ;  /* 0x000000000004b947 */ /* 0x000fea0003800000 */
[----:B------:R-:W-:Y:S01]  /*19fb0*/  BPT.TRAP 0x1 ;  /* 0x000000040000795c */ /* 0x000fe20000300000 */
.L_x_1334:
[----:B------:R-:W-:Y:S04]  /*19fc0*/  BSSY B0, `(.L_x_1332) ;  /* 0x0000004000007945 */ /* 0x000fe80003800000 */
[----:B-1----:R-:W-:Y:S05]  /*19fd0*/  @P2 BRA `(.L_x_1335) ;  /* 0x0000000000082947 */ /* 0x002fea0003800000 */
[----:B------:R-:W1:Y:S02]  /*19fe0*/  SYNCS.PHASECHK.TRANS64.TRYWAIT P2, [R14+URZ+0x28830], R15 ;  /* 0x0288300f0e0075a7 */ /* 0x000e64000804017f */
[----:B-1----:R-:W-:Y:S05]  /*19ff0*/  @!P2 BRA `(.L_x_1336) ;  /* 0x00000130006ca947 */ /* 0x002fea0003800000 */
.L_x_1335:
[----:B------:R-:W-:Y:S05]  /*1a000*/  BSYNC B0 ;  /* 0x0000000000007941 */ /* 0x000fea0003800000 */
.L_x_1332:
[----:B------:R-:W2:Y:S01]  /*1a010*/  S2R R20, SR_TID.X ;  /* 0x0000000000147919 */ /* 0x000ea20000002100 */
[----:B01----:R-:W-:Y:S01]  /*1a020*/  IMAD.MOV.U32 R15, RZ, RZ, 0x40000040 ;  /* 0x40000040ff0f7424 */ /* 0x003fe200078e00ff */
[----:B------:R-:W-:Y:S05]  /*1a030*/  WARPSYNC.ALL ;  /* 0x0000000000007948 */ /* 0x000fea0003800000 */
[----:B------:R-:W-:Y:S01]  /*1a040*/  R2UR UR11, R15 ;  /* 0x000000000f0b72ca */ /* 0x000fe200000e0000 */
[----:B------:R-:W-:Y:S01]  /*1a050*/  IMAD R14, R208, 0x600, R218 ;  /* 0x00000600d00e7824 */ /* 0x000fe200078e02da */
[----:B------:R-:W-:Y:S01]  /*1a060*/  R2UR UR8, R6 ;  /* 0x00000000060872ca */ /* 0x000fe200000e0000 */
[----:B------:R-:W-:Y:S01]  /*1a070*/  IMAD.MOV.U32 R21, RZ, RZ, 0x40000040 ;  /* 0x40000040ff157424 */ /* 0x000fe200078e00ff */
[----:B------:R-:W-:-:S02]  /*1a080*/  R2UR UR9, R7 ;  /* 0x00000000070972ca */ /* 0x000fc400000e0000 */
[----:B------:R-:W-:Y:S02]  /*1a090*/  R2UR UR10, R14 ;  /* 0x000000000e0a72ca */ /* 0x000fe400000e0000 */
[----:B--2---:R-:W-:-:S05]  /*1a0a0*/  SHF.R.U32.HI R20, RZ, 0x7, R20 ;  /* 0x00000007ff147819 */ /* 0x004fca0000011614 */
[----:B------:R-:W-:Y:S02]  /*1a0b0*/  VIADD R15, R20, 0x8 ;  /* 0x00000008140f7836 */ /* 0x000fe40000000000 */
[----:B------:R-:W-:-:S03]  /*1a0c0*/  VIADD R20, R14, 0x2 ;  /* 0x000000020e147836 */ /* 0x000fc60000000000 */
[----:B------:R0:W-:Y:S02]  /*1a0d0*/  BAR.SYNC.DEFER_BLOCKING R15, 0x100 ;  /* 0x0004000f0000751d */ /* 0x0001e40000010000 */
[----:B0-----:R-:W-:-:S04]  /*1a0e0*/  IMAD.MOV.U32 R15, RZ, RZ, 0x40000040 ;  /* 0x40000040ff0f7424 */ /* 0x001fc800078e00ff */
[----:B------:R-:W-:-:S06]  /*1a0f0*/  WARPGROUP.ARRIVE ;  /* 0x00000000000079c5 */ /* 0x000fcc0000000000 */
[----:B------:R-:W-:Y:S01]  /*1a100*/  QGMMA.64x192x32.F32.E4M3.E4M3 R24, gdesc[UR8], RZ, !UPT, gsb0 ;  /* 0x02e00000081879f3 */ /* 0x000fe2000c0008ff */
[----:B------:R-:W-:Y:S01]  /*1a110*/  R2UR UR10, R20 ;  /* 0x00000000140a72ca */ /* 0x000fe200000e0000 */
[----:B------:R-:W-:Y:S01]  /*1a120*/  VIADD R20, R14, 0x4 ;  /* 0x000000040e147836 */ /* 0x000fe20000000000 */
[----:B------:R-:W-:Y:S01]  /*1a130*/  R2UR UR11, R21 ;  /* 0x00000000150b72ca */ /* 0x000fe200000e0000 */
[----:B------:R-:W-:Y:S01]  /*1a140*/  IMAD.MOV.U32 R21, RZ, RZ, 0x40000040 ;  /* 0x40000040ff157424 */ /* 0x000fe200078e00ff */
[----:B------:R-:W-:Y:S01]  /*1a150*/  R2UR UR8, R12 ;  /* 0x000000000c0872ca */ /* 0x000fe200000e0000 */
[----:B------:R-:W-:Y:S01]  /*1a160*/  VIADD R14, R14, 0x6 ;  /* 0x000000060e0e7836 */ /* 0x000fe20000000000 */
[----:B------:R-:W-:Y:S01]  /*1a170*/  R2UR UR9, R13 ;  /* 0x000000000d0972ca */ /* 0x000fe200000e0000 */
[----:B------:R-:W-:Y:S02]  /*1a180*/  WARPGROUP.DEPBAR.LE gsb0, 0x0 ;  /* 0x00008000000079c5 */ /* 0x000fe40000010000 */
[----:B------:R-:W-:-:S10]  /*1a190*/  WARPGROUP.ARRIVE ;  /* 0x00000000000079c5 */ /* 0x000fd40000000000 */
[----:B------:R-:W-:Y:S01]  /*1a1a0*/  QGMMA.64x192x32.F32.E4M3.E4M3 R24, gdesc[UR8], R24, gsb0 ;  /* 0x02e00000081879f3 */ /* 0x000fe20008000818 */
[----:B------:R-:W-:Y:S02]  /*1a1b0*/  R2UR UR10, R20 ;  /* 0x00000000140a72ca */ /* 0x000fe400000e0000 */
[----:B------:R-:W-:Y:S02]  /*1a1c0*/  R2UR UR11, R21 ;  /* 0x00000000150b72ca */ /* 0x000fe400000e0000 */
[----:B------:R-:W-:Y:S02]  /*1a1d0*/  R2UR UR8, R10 ;  /* 0x000000000a0872ca */ /* 0x000fe400000e0000 */
        /* <DEDUP_REMOVED lines=12> */
[----:B------:R-:W-:Y:S05]  /*1a2a0*/  @P1 BRA `(.L_x_1337) ;  /* 0x00000000002c1947 */ /* 0x000fea0003800000 */
[----:B------:R-:W-:-:S13]  /*1a2b0*/  ISETP.NE.AND P2, PT, R237, 0x3, PT ;  /* 0x00000003ed00780c */ /* 0x000fda0003f45270 */
[----:B------:R-:W-:Y:S05]  /*1a2c0*/  @!P2 BRA `(.L_x_1338) ;  /* 0x000000000004a947 */ /* 0x000fea0003800000 */
[----:B------:R-:W-:Y:S01]  /*1a2d0*/  BPT.TRAP 0x1 ;  /* 0x000000040000795c */ /* 0x000fe20000300000 */
.L_x_1338:
[----:B------:R-:W-:Y:S01]  /*1a2e0*/  SHF.L.U32 R14, R232, 0x1f, RZ ;  /* 0x0000001fe80e7819 */ /* 0x000fe200000006ff */
[----:B------:R-:W-:-:S04]  /*1a2f0*/  IMAD R15, R225, 0x8, R18 ;  /* 0x00000008e10f7824 */ /* 0x000fc800078e0212 */
[----:B------:R0:W1:Y:S01]  /*1a300*/  SYNCS.PHASECHK.TRANS64.TRYWAIT P1, [R15+URZ+0x28850], R14 ;  /* 0x0288500e0f0075a7 */ /* 0x000062000802017f */
[----:B------:R-:W-:Y:S05]  /*1a310*/  @!P2 BRA `(.L_x_1339) ;  /* 0x000000000004a947 */ /* 0x000fea0003800000 */
[----:B------:R-:W-:Y:S01]  /*1a320*/  BPT.TRAP 0x1 ;  /* 0x000000040000795c */ /* 0x000fe20000300000 */
.L_x_1339:
[----:B-1----:R-:W-:Y:S05]  /*1a330*/  @P1 BRA `(.L_x_1337) ;  /* 0x0000000000081947 */ /* 0x002fea0003800000 */
[----:B------:R-:W1:Y:S02]  /*1a340*/  SYNCS.PHASECHK.TRANS64.TRYWAIT P1, [R15+URZ+0x28850], R14 ;  /* 0x0288500e0f0075a7 */ /* 0x000e64000802017f */
[----:B-1----:R-:W-:Y:S05]  /*1a350*/  @!P1 BRA `(.L_x_1340) ;  /* 0x0000012c00a89947 */ /* 0x002fea0003800000 */
.L_x_1337:
[----:B------:R-:W2:Y:S01]  /*1a360*/  S2R R20, SR_TID.X ;  /* 0x0000000000147919 */ /* 0x000ea20000002100 */
[----:B------:R-:W-:Y:S05]  /*1a370*/  WARPSYNC.ALL ;  /* 0x0000000000007948 */ /* 0x000fea0003800000 */
[----:B--2---:R-:W-:-:S04]  /*1a380*/  SHF.R.U32.HI R20, RZ, 0x7, R20 ;  /* 0x00000007ff147819 */ /* 0x004fc80000011614 */
[----:B------:R-:W-:Y:S01]  /*1a390*/  IADD3 R232, -R20, 0xb, RZ ;  /* 0x0000000b14e87810 */ /* 0x000fe20007ffe1ff */
[----:B01----:R-:W-:Y:S01]  /*1a3a0*/  VIADD R14, R18, 0x400 ;  /* 0x00000400120e7836 */ /* 0x003fe20000000000 */
[----:B------:R-:W-:Y:S01]  /*1a3b0*/  WARPGROUP.ARRIVE ;  /* 0x00000000000079c5 */ /* 0x000fe20000000000 */
[----:B------:R-:W-:Y:S01]  /*1a3c0*/  IMAD.MOV.U32 R15, RZ, RZ, -0x7fffffe0 ;  /* 0x80000020ff0f7424 */ /* 0x000fe200078e00ff */
[----:B------:R-:W-:Y:S01]  /*1a3d0*/  UMOV UR28, UR24 ;  /* 0x00000018001c7c82 */ /* 0x000fe20008000000 */
[----:B------:R-:W-:Y:S01]  /*1a3e0*/  IMAD.MOV.U32 R21, RZ, RZ, -0x7fffffe0 ;  /* 0x80000020ff157424 */ /* 0x000fe200078e00ff */
[----:B------:R-:W-:Y:S02]  /*1a3f0*/  SHF.R.U32.HI R14, RZ, 0x4, R14 ;  /* 0x00000004ff0e7819 */ /* 0x000fe4000001160e */
[----:B------:R-:W-:Y:S01]  /*1a400*/  R2UR UR11, R15 ;  /* 0x000000000f0b72ca */ /* 0x000fe200000e0000 */
[----:B------:R-:W-:Y:S01]  /*1a410*/  FMUL.FTZ R15, R2, R25 ;  /* 0x00000019020f7220 */ /* 0x000fe20000410000 */
[----:B------:R-:W-:Y:S01]  /*1a420*/  LOP3.LUT R14, R14, 0x3fff, RZ, 0xc0, !PT ;  /* 0x00003fff0e0e7812 */ /* 0x000fe200078ec0ff */
[C---:B------:R-:W-:Y:S01]  /*1a430*/  FMUL.FTZ R25, R2.reuse, R28 ;  /* 0x0000001c02197220 */ /* 0x040fe20000410000 */
[C---:B------:R-:W-:Y:S01]  /*1a440*/  FMUL.FTZ R28, R2.reuse, R31 ;  /* 0x0000001f021c7220 */ /* 0x040fe20000410000 */
[----:B------:R-:W-:Y:S01]  /*1a450*/  FMUL.FTZ R31, R2, R34 ;  /* 0x00000022021f7220 */ /* 0x000fe20000410000 */
[----:B------:R-:W-:Y:S01]  /*1a460*/  LOP3.LUT R14, R14, 0x10000, RZ, 0xfc, !PT ;  /* 0x000100000e0e7812 */ /* 0x000fe200078efcff */
[----:B------:R-:W-:Y:S01]  /*1a470*/  MUFU.TANH R15, R15 ;  /* 0x0000000f000f7308 */ /* 0x000fe20000002400 */
[C---:B------:R-:W-:Y:S01]  /*1a480*/  FMUL.FTZ R34, R2.reuse, R37 ;  /* 0x0000002502227220 */ /* 0x040fe20000410000 */
[C---:B------:R-:W-:Y:S01]  /*1a490*/  FMUL.FTZ R37, R2.reuse, R40 ;  /* 0x0000002802257220 */ /* 0x040fe20000410000 */
[----:B------:R-:W-:Y:S01]  /*1a4a0*/  FMUL.FTZ R40, R2, R43 ;  /* 0x0000002b02287220 */ /* 0x000fe20000410000 */
[----:B------:R-:W-:-:S02]  /*1a4b0*/  IMAD R14, R225, 0x600, R14 ;  /* 0x00000600e10e7824 */ /* 0x000fc400078e020e */
[C---:B------:R-:W-:Y:S01]  /*1a4c0*/  FMUL.FTZ R43, R2.reuse, R46 ;  /* 0x0000002e022b7220 */ /* 0x040fe20000410000 */
[----:B------:R-:W-:Y:S01]  /*1a4d0*/  FMUL.FTZ R46, R2, R49 ;  /* 0x00000031022e7220 */ /* 0x000fe20000410000 */
[----:B------:R-:W-:Y:S01]  /*1a4e0*/  ISETP.NE.AND P1, PT, R237, 0x3, PT ;  /* 0x00000003ed00780c */ /* 0x000fe20003f25270 */
[C---:B------:R-:W-:Y:S01]  /*1a4f0*/  VIADD R20, R14.reuse, 0x2 ;  /* 0x000000020e147836 */ /* 0x040fe20000000000 */
[----:B------:R-:W-:Y:S01]  /*1a500*/  R2UR UR10, R14 ;  /* 0x000000000e0a72ca */ /* 0x000fe200000e0000 */
[----:B------:R-:W-:Y:S08]  /*1a510*/  MUFU.TANH R25, R25 ;  /* 0x0000001900197308 */ /* 0x000ff00000002400 */
[----:B------:R-:W-:Y:S04]  /*1a520*/  MUFU.TANH R28, R28 ;  /* 0x0000001c001c7308 */ /* 0x000fe80000002400 */
[----:B------:R-:W-:Y:S01]  /*1a530*/  QGMMA.64x128x32.F32.E4M3.E4M3 R120, R204, gdesc[UR8], R120, gsb0 ;  /* 0x01e00008cc787df3 */ /* 0x000fe20008000878 */
[----:B------:R-:W-:Y:S01]  /*1a540*/  R2UR UR10, R20 ;  /* 0x00000000140a72ca */ /* 0x000fe200000e0000 */
[----:B------:R-:W-:Y:S01]  /*1a550*/  VIADD R20, R14, 0x200 ;  /* 0x000002000e147836 */ /* 0x000fe20000000000 */
[----:B------:R-:W-:Y:S01]  /*1a560*/  R2UR UR11, R21 ;  /* 0x00000000150b72ca */ /* 0x000fe200000e0000 */
[----:B------:R-:W-:Y:S01]  /*1a570*/  IMAD.MOV.U32 R21, RZ, RZ, -0x7fffffe0 ;  /* 0x80000020ff157424 */ /* 0x000fe200078e00ff */
        /* <DEDUP_REMOVED lines=59> */
[C---:B------:R-:W-:Y:S01]  /*1a930*/  FMUL.FTZ R39, R2.reuse, R42 ;  /* 0x0000002a02277220 */ /* 0x040fe20000410000 */
[C---:B------:R-:W-:Y:S01]  /*1a940*/  FMUL.FTZ R80, R2.reuse, R81 ;  /* 0x0000005102507220 */ /* 0x040fe20000410000 */
[C---:B------:R-:W-:Y:S01]  /*1a950*/  FMUL.FTZ R42, R2.reuse, R45 ;  /* 0x0000002d022a7220 */ /* 0x040fe20000410000 */
[----:B------:R-:W3:Y:S01]  /*1a960*/  MUFU.TANH R26, R26 ;  /* 0x0000001a001a7308 */ /* 0x000ee20000002400 */
[C---:B------:R-:W-:Y:S01]  /*1a970*/  FMUL.FTZ R81, R2.reuse, R82 ;  /* 0x0000005202517220 */ /* 0x040fe20000410000 */
[C---:B------:R-:W-:Y:S01]  /*1a980*/  FMUL.FTZ R45, R2.reuse, R48 ;  /* 0x00000030022d7220 */ /* 0x040fe20000410000 */
[C---:B------:R-:W-:Y:S01]  /*1a990*/  FMUL.FTZ R82, R2.reuse, R83 ;  /* 0x0000005302527220 */ /* 0x040fe20000410000 */
[----:B------:R-:W-:Y:S01]  /*1a9a0*/  FMUL.FTZ R83, R2, R84 ;  /* 0x0000005402537220 */ /* 0x000fe20000410000 */
[----:B0-----:R-:W-:Y:S01]  /*1a9b0*/  FMNMX.FTZ R48, R20, R217, !PT ;  /* 0x000000d914307209 */ /* 0x001fe20007810000 */
[C---:B------:R-:W-:Y:S01]  /*1a9c0*/  FMUL.FTZ R84, R2.reuse, R85 ;  /* 0x0000005502547220 */ /* 0x040fe20000410000 */
[C---:B------:R-:W-:Y:S01]  /*1a9d0*/  FMUL.FTZ R85, R2.reuse, R86 ;  /* 0x0000005602557220 */ /* 0x040fe20000410000 */
[----:B------:R-:W0:Y:S01]  /*1a9e0*/  MUFU.TANH R27, R27 ;  /* 0x0000001b001b7308 */ /* 0x000e220000002400 */
[C---:B------:R-:W-:Y:S01]  /*1a9f0*/  FMUL.FTZ R86, R2.reuse, R87 ;  /* 0x0000005702567220 */ /* 0x040fe20000410000 */
[C---:B------:R-:W-:Y:S01]  /*1aa00*/  FMUL.FTZ R87, R2.reuse, R88 ;  /* 0x0000005802577220 */ /* 0x040fe20000410000 */
[----:B------:R-:W-:Y:S01]  /*1aa10*/  FMNMX.FTZ R48, R15, R48, !PT ;  /* 0x000000300f307209 */ /* 0x000fe20007810000 */
[C---:B------:R-:W-:Y:S01]  /*1aa20*/  FMUL.FTZ R88, R2.reuse, R89 ;  /* 0x0000005902587220 */ /* 0x040fe20000410000 */
[C---:B------:R-:W-:Y:S01]  /*1aa30*/  FMUL.FTZ R89, R2.reuse, R90 ;  /* 0x0000005a02597220 */ /* 0x040fe20000410000 */
[C---:B------:R-:W-:Y:S01]  /*1aa40*/  FMUL.FTZ R90, R2.reuse, R91 ;  /* 0x0000005b025a7220 */ /* 0x040fe20000410000 */
[----:B-1----:R-:W-:Y:S01]  /*1aa50*/  FMNMX.FTZ R49, R21, R222, !PT ;  /* 0x000000de15317209 */ /* 0x002fe20007810000 */
        /* <DEDUP_REMOVED lines=8> */
[----:B------:R-:W4:Y:S01]  /*1aae0*/  MUFU.TANH R30, R30 ;  /* 0x0000001e001e7308 */ /* 0x000f220000002400 */
[----:B------:R-:W-:-:S07]  /*1aaf0*/  FMUL.FTZ R98, R2, R99 ;  /* 0x0000006302627220 */ /* 0x000fce0000410000 */
[----:B------:R-:W5:Y:S08]  /*1ab00*/  MUFU.TANH R33, R33 ;  /* 0x0000002100217308 */ /* 0x000f700000002400 */
[----:B------:R-:W5:Y:S08]  /*1ab10*/  MUFU.TANH R32, R32 ;  /* 0x0000002000207308 */ /* 0x000f700000002400 */
[----:B------:R-:W5:Y:S08]  /*1ab20*/  MUFU.TANH R35, R35 ;  /* 0x0000002300237308 */ /* 0x000f700000002400 */
[----:B------:R-:W5:Y:S08]  /*1ab30*/  MUFU.TANH R36, R36 ;  /* 0x0000002400247308 */ /* 0x000f700000002400 */
[----:B------:R-:W5:Y:S08]  /*1ab40*/  MUFU.TANH R38, R38 ;  /* 0x0000002600267308 */ /* 0x000f700000002400 */
[----:B------:R-:W5:Y:S08]  /*1ab50*/  MUFU.TANH R39, R39 ;  /* 0x0000002700277308 */ /* 0x000f700000002400 */
[----:B------:R-:W5:Y:S01]  /*1ab60*/  MUFU.TANH R41, R41 ;  /* 0x0000002900297308 */ /* 0x000f620000002400 */
[----:B------:R-:W-:-:S02]  /*1ab70*/  WARPGROUP.DEPBAR.LE gsb0, 0x0 ;  /* 0x00008000000079c5 */ /* 0x000fc40000010000 */
[----:B------:R-:W-:-:S05]  /*1ab80*/  WARPGROUP.ARRIVE ;  /* 0x00000000000079c5 */ /* 0x000fca0000000000 */
[----:B------:R-:W5:Y:S01]  /*1ab90*/  MUFU.TANH R42, R42 ;  /* 0x0000002a002a7308 */ /* 0x000f620000002400 */
[----:B------:R-:W-:Y:S07]  /*1aba0*/  QGMMA.64x128x32.F32.E4M3.E4M3 R120, R196, gdesc[UR8], R120, gsb0 ;  /* 0x01e00008c4787df3 */ /* 0x000fee0008000878 */
[----:B------:R-:W5:Y:S08]  /*1abb0*/  MUFU.TANH R45, R45 ;  /* 0x0000002d002d7308 */ /* 0x000f700000002400 */
        /* <DEDUP_REMOVED lines=18> */
[----:B------:R-:W-:Y:S01]  /*1ace0*/  FMNMX.FTZ R197, R25, R48, !PT ;  /* 0x0000003019c57209 */ /* 0x000fe20007810000 */
[----:B------:R-:W-:Y:S01]  /*1acf0*/  WARPGROUP.ARRIVE ;  /* 0x00000000000079c5 */ /* 0x000fe20000000000 */
[----:B--2---:R-:W-:-:S03]  /*1ad00*/  FMNMX.FTZ R48, R24, R49, !PT ;  /* 0x0000003118307209 */ /* 0x004fc60007810000 */
[----:B------:R-:W2:Y:S01]  /*1ad10*/  MUFU.TANH R65, R65 ;  /* 0x0000004100417308 */ /* 0x000ea20000002400 */
[----:B---3--:R-:W-:Y:S02]  /*1ad20*/  FMNMX.FTZ R196, R26, R197, !PT ;  /* 0x000000c51ac47209 */ /* 0x008fe40007810000 */
[----:B0-----:R-:W-:Y:S02]  /*1ad30*/  FMNMX.FTZ R49, R27, R48, !PT ;  /* 0x000000301b317209 */ /* 0x001fe40007810000 */
[----:B-1----:R-:W-:Y:S02]  /*1ad40*/  FMNMX.FTZ R99, R29, R196, !PT ;  /* 0x000000c41d637209 */ /* 0x002fe40007810000 */
[----:B------:R-:W-:Y:S01]  /*1ad50*/  FMNMX.FTZ R48, R28, R49, !PT ;  /* 0x000000311c307209 */ /* 0x000fe20007810000 */
[----:B------:R-:W0:Y:S01]  /*1ad60*/  MUFU.TANH R67, R67 ;  /* 0x0000004300437308 */ /* 0x000e220000002400 */
[----:B----4-:R-:W-:Y:S01]  /*1ad70*/  FMNMX.FTZ R196, R30, R99, !PT ;  /* 0x000000631ec47209 */ /* 0x010fe20007810000 */
[C---:B------:R-:W-:Y:S01]  /*1ad80*/  FMUL.FTZ R99, R2.reuse, R100 ;  /* 0x0000006402637220 */ /* 0x040fe20000410000 */
[----:B------:R-:W-:Y:S01]  /*1ad90*/  FMNMX.FTZ R49, R31, R48, !PT ;  /* 0x000000301f317209 */ /* 0x000fe20007810000 */
[----:B------:R-:W-:Y:S01]  /*1ada0*/  FMUL.FTZ R100, R2, R101 ;  /* 0x0000006502647220 */ /* 0x000fe20000410000 */
[----:B-----5:R-:W-:-:S02]  /*1adb0*/  FMNMX.FTZ R197, R33, R196, !PT ;  /* 0x000000c421c57209 */ /* 0x020fc40007810000 */
[----:B------:R-:W-:Y:S01]  /*1adc0*/  FMNMX.FTZ R48, R32, R49, !PT ;  /* 0x0000003120307209 */ /* 0x000fe20007810000 */
[----:B------:R-:W1:Y:S01]  /*1add0*/  MUFU.TANH R66, R66 ;  /* 0x0000004200427308 */ /* 0x000e620000002400 */
[----:B------:R-:W-:Y:S02]  /*1ade0*/  FMNMX.FTZ R196, R34, R197, !PT ;  /* 0x000000c522c47209 */ /* 0x000fe40007810000 */
[----:B------:R-:W-:Y:S02]  /*1adf0*/  FMNMX.FTZ R49, R35, R48, !PT ;  /* 0x0000003023317209 */ /* 0x000fe40007810000 */
[----:B------:R-:W-:Y:S02]  /*1ae00*/  FMNMX.FTZ R101, R37, R196, !PT ;  /* 0x000000c425657209 */ /* 0x000fe40007810000 */
[----:B------:R-:W-:Y:S01]  /*1ae10*/  FMNMX.FTZ R48, R36, R49, !PT ;  /* 0x0000003124307209 */ /* 0x000fe20007810000 */
[----:B------:R-:W3:Y:S01]  /*1ae20*/  MUFU.TANH R68, R68 ;  /* 0x0000004400447308 */ /* 0x000ee20000002400 */
[----:B------:R-:W-:Y:S01]  /*1ae30*/  FMNMX.FTZ R196, R38, R101, !PT ;  /* 0x0000006526c47209 */ /* 0x000fe20007810000 */
[C---:B------:R-:W-:Y:S01]  /*1ae40*/  FMUL.FTZ R101, R2.reuse, R102 ;  /* 0x0000006602657220 */ /* 0x040fe20000410000 */
[----:B------:R-:W-:Y:S01]  /*1ae50*/  FMNMX.FTZ R49, R39, R48, !PT ;  /* 0x0000003027317209 */ /* 0x000fe20007810000 */
[----:B------:R-:W-:Y:S01]  /*1ae60*/  FMUL.FTZ R102, R2, R103 ;  /* 0x0000006702667220 */ /* 0x000fe20000410000 */
[----:B------:R-:W-:-:S02]  /*1ae70*/  FMNMX.FTZ R197, R41, R196, !PT ;  /* 0x000000c429c57209 */ /* 0x000fc40007810000 */
[----:B------:R-:W-:Y:S01]  /*1ae80*/  FMNMX.FTZ R48, R40, R49, !PT ;  /* 0x0000003128307209 */ /* 0x000fe20007810000 */
[----:B------:R-:W4:Y:S01]  /*1ae90*/  MUFU.TANH R69, R69 ;  /* 0x0000004500457308 */ /* 0x000f220000002400 */
[----:B------:R-:W-:Y:S02]  /*1aea0*/  FMNMX.FTZ R196, R42, R197, !PT ;  /* 0x000000c52ac47209 */ /* 0x000fe40007810000 */
[----:B------:R-:W-:Y:S02]  /*1aeb0*/  FMNMX.FTZ R49, R43, R48, !PT ;  /* 0x000000302b317209 */ /* 0x000fe40007810000 */
[----:B------:R-:W-:Y:S02]  /*1aec0*/  FMNMX.FTZ R103, R45, R196, !PT ;  /* 0x000000c42d677209 */ /* 0x000fe40007810000 */
[----:B------:R-:W-:Y:S01]  /*1aed0*/  FMNMX.FTZ R48, R44, R49, !PT ;  /* 0x000000312c307209 */ /* 0x000fe20007810000 */
[----:B------:R-:W5:Y:S01]  /*1aee0*/  MUFU.TANH R71, R71 ;  /* 0x0000004700477308 */ /* 0x000f620000002400 */
[----:B------:R-:W-:Y:S01]  /*1aef0*/  FMNMX.FTZ R196, R46, R103, !PT ;  /* 0x000000672ec47209 */ /* 0x000fe20007810000 */
[C---:B------:R-:W-:Y:S01]  /*1af00*/  FMUL.FTZ R103, R2.reuse, R104 ;  /* 0x0000006802677220 */ /* 0x040fe20000410000 */
[----:B------:R-:W-:Y:S01]  /*1af10*/  FMNMX.FTZ R49, R47, R48, !PT ;  /* 0x000000302f317209 */ /* 0x000fe20007810000 */
[----:B------:R-:W-:Y:S01]  /*1af20*/  FMUL.FTZ R104, R2, R105 ;  /* 0x0000006902687220 */ /* 0x000fe20000410000 */
[----:B------:R-:W-:-:S02]  /*1af30*/  FMNMX.FTZ R197, R51, R196, !PT ;  /* 0x000000c433c57209 */ /* 0x000fc40007810000 */
[----:B------:R-:W-:Y:S01]  /*1af40*/  FMNMX.FTZ R48, R50, R49, !PT ;  /* 0x0000003132307209 */ /* 0x000fe20007810000 */
[----:B------:R-:W5:Y:S01]  /*1af50*/  MUFU.TANH R70, R70 ;  /* 0x0000004600467308 */ /* 0x000f620000002400 */
        /* <DEDUP_REMOVED lines=19> */
[----:B--2---:R-:W-:Y:S01]  /*1b090*/  FMNMX.FTZ R49, R65, R48, !PT ;  /* 0x0000003041317209 */ /* 0x004fe20007810000 */
[----:B------:R-:W-:Y:S01]  /*1b0a0*/  FMUL.FTZ R108, R2, R109 ;  /* 0x0000006d026c7220 */ /* 0x000fe20000410000 */
[----:B0-----:R-:W-:-:S02]  /*1b0b0*/  FMNMX.FTZ R197, R67, R196, !PT ;  /* 0x000000c443c57209 */ /* 0x001fc40007810000 */
[----:B-1----:R-:W-:Y:S01]  /*1b0c0*/  FMNMX.FTZ R48, R66, R49, !PT ;  /* 0x0000003142307209 */ /* 0x002fe20007810000 */
[----:B------:R-:W0:Y:S01]  /*1b0d0*/  MUFU.TANH R74, R74 ;  /* 0x0000004a004a7308 */ /* 0x000e220000002400 */
[----:B---3--:R-:W-:Y:S02]  /*1b0e0*/  FMNMX.FTZ R196, R68, R197, !PT ;  /* 0x000000c544c47209 */ /* 0x008fe40007810000 */
[----:B----4-:R-:W-:Y:S02]  /*1b0f0*/  FMNMX.FTZ R49, R69, R48, !PT ;  /* 0x0000003045317209 */ /* 0x010fe40007810000 */
[----:B-----5:R-:W-:Y:S02]  /*1b100*/  FMNMX.FTZ R109, R71, R196, !PT ;  /* 0x000000c4476d7209 */ /* 0x020fe40007810000 */
[----:B------:R-:W-:Y:S01]  /*1b110*/  FMNMX.FTZ R48, R70, R49, !PT ;  /* 0x0000003146307209 */ /* 0x000fe20007810000 */
[----:B------:R-:W1:Y:S01]  /*1b120*/  MUFU.TANH R76, R76 ;  /* 0x0000004c004c7308 */ /* 0x000e620000002400 */
[----:B------:R-:W-:Y:S01]  /*1b130*/  FMNMX.FTZ R196, R72, R109, !PT ;  /* 0x0000006d48c47209 */ /* 0x000fe20007810000 */
[C---:B------:R-:W-:Y:S01]  /*1b140*/  FMUL.FTZ R109, R2.reuse, R110 ;  /* 0x0000006e026d7220 */ /* 0x040fe20000410000 */
[----:B------:R-:W-:Y:S01]  /*1b150*/  FMNMX.FTZ R49, R73, R48, !PT ;  /* 0x0000003049317209 */ /* 0x000fe20007810000 */
[----:B------:R-:W-:Y:S01]  /*1b160*/  FMUL.FTZ R110, R2, R111 ;  /* 0x0000006f026e7220 */ /* 0x000fe20000410000 */
[----:B------:R-:W-:-:S03]  /*1b170*/  FMNMX.FTZ R197, R75, R196, !PT ;  /* 0x000000c44bc57209 */ /* 0x000fc60007810000 */
        /* <DEDUP_REMOVED lines=12> */
[C---:B------:R-:W-:Y:S01]  /*1b240*/  FMUL.FTZ R111, R2.reuse, R112 ;  /* 0x00000070026f7220 */ /* 0x040fe20000410000 */
[----:B------:R-:W-:-:S05]  /*1b250*/  FMUL.FTZ R112, R2, R113 ;  /* 0x0000007102707220 */ /* 0x000fca0000410000 */
        /* <DEDUP_REMOVED lines=16> */
[C---:B------:R-:W-:Y:S01]  /*1b360*/  FMUL.FTZ R113, R2.reuse, R114 ;  /* 0x0000007202717220 */ /* 0x040fe20000410000 */
[----:B------:R-:W-:-:S05]  /*1b370*/  FMUL.FTZ R114, R2, R115 ;  /* 0x0000007302727220 */ /* 0x000fca0000410000 */
        /* <DEDUP_REMOVED lines=16> */
[C---:B------:R-:W-:Y:S01]  /*1b480*/  FMUL.FTZ R115, R2.reuse, R116 ;  /* 0x0000007402737220 */ /* 0x040fe20000410000 */
[----:B------:R-:W-:-:S05]  /*1b490*/  FMUL.FTZ R116, R2, R117 ;  /* 0x0000007502747220 */ /* 0x000fca0000410000 */
        /* <DEDUP_REMOVED lines=41> */
[----:B--2---:R-:W-:Y:S02]  /*1b730*/  FMNMX.FTZ R119, R116, R119, !PT ;  /* 0x0000007774777209 */ /* 0x004fe40007810000 */
[----:B0-----:R-:W-:-:S03]  /*1b740*/  FMNMX.FTZ R49, R117, R48, !PT ;  /* 0x0000003075317209 */ /* 0x001fc60007810000 */
[----:B------:R-:W0:Y:S01]  /*1b750*/  SHFL.BFLY PT, R48, R119, 0x2, 0x1f ;  /* 0x0c401f0077307f89 */ /* 0x000e2200000e0000 */
[----:B-1----:R-:W-:Y:S01]  /*1b760*/  FMNMX.FTZ R196, R118, R49, !PT ;  /* 0x0000003176c47209 */ /* 0x002fe20007810000 */
[----:B------:R-:W-:-:S04]  /*1b770*/  IMAD.MOV.U32 R49, RZ, RZ, -0x7fffffe0 ;  /* 0x80000020ff317424 */ /* 0x000fc800078e00ff */
[----:B------:R-:W1:Y:S01]  /*1b780*/  SHFL.BFLY PT, R199, R196, 0x2, 0x1f ;  /* 0x0c401f00c4c77f89 */ /* 0x000e6200000e0000 */
[----:B------:R-:W-:Y:S01]  /*1b790*/  R2UR UR11, R49 ;  /* 0x00000000310b72ca */ /* 0x000fe200000e0000 */
[----:B------:R-:W-:Y:S01]  /*1b7a0*/  IMAD.MOV.U32 R49, RZ, RZ, -0x7fffffe0 ;  /* 0x80000020ff317424 */ /* 0x000fe200078e00ff */
[----:B0-----:R-:W-:Y:S01]  /*1b7b0*/  FMNMX.FTZ R197, R119, R48, !PT ;  /* 0x0000003077c57209 */ /* 0x001fe20007810000 */
[----:B------:R-:W-:Y:S02]  /*1b7c0*/  VIADD R48, R14, 0x202 ;  /* 0x000002020e307836 */ /* 0x000fe40000000000 */
[----:B------:R-:W-:Y:S02]  /*1b7d0*/  IMAD.U32 R119, RZ, RZ, UR28 ;  /* 0x0000001cff777e24 */ /* 0x000fe4000f8e00ff */
[----:B------:R-:W0:Y:S01]  /*1b7e0*/  SHFL.BFLY PT, R226, R197, 0x1, 0x1f ;  /* 0x0c201f00c5e27f89 */ /* 0x000e2200000e0000 */
[----:B------:R-:W-:Y:S01]  /*1b7f0*/  R2UR UR10, R48 ;  /* 0x00000000300a72ca */ /* 0x000fe200000e0000 */
[----:B------:R-:W-:Y:S01]  /*1b800*/  VIADD R48, R14, 0x400 ;  /* 0x000004000e307836 */ /* 0x000fe20000000000 */
[----:B-1----:R-:W-:-:S05]  /*1b810*/  FMNMX.FTZ R199, R196, R199, !PT ;  /* 0x000000c7c4c77209 */ /* 0x002fca0007810000 */
[----:B------:R-:W1:Y:S06]  /*1b820*/  SHFL.BFLY PT, R198, R199, 0x1, 0x1f ;  /* 0x0c201f00c7c67f89 */ /* 0x000e6c00000e0000 */
[----:B------:R-:W-:Y:S01]  /*1b830*/  QGMMA.64x128x32.F32.E4M3.E4M3 R120, R192, gdesc[UR8], R120, gsb0 ;  /* 0x01e00008c0787df3 */ /* 0x000fe20008000878 */
[----:B------:R-:W-:Y:S02]  /*1b840*/  R2UR UR10, R48 ;  /* 0x00000000300a72ca */ /* 0x000fe400000e0000 */
[----:B------:R-:W-:Y:S02]  /*1b850*/  R2UR UR11, R49 ;  /* 0x00000000310b72ca */ /* 0x000fe400000e0000 */
[----:B0-----:R-:W-:-:S05]  /*1b860*/  FMNMX.FTZ R226, R197, R226, !PT ;  /* 0x000000e2c5e27209 */ /* 0x001fca0007810000 */
[----:B------:R-:W-:-:S04]  /*1b870*/  FADD.FTZ R48, -R226, R217 ;  /* 0x000000d9e2307221 */ /* 0x000fc80000010100 */
[----:B------:R-:W-:Y:S01]  /*1b880*/  FMUL.FTZ R48, R48, UR28 ;  /* 0x0000001c30307c20 */ /* 0x000fe20008410000 */
[----:B-1----:R-:W-:-:S05]  /*1b890*/  FMNMX.FTZ R227, R199, R198, !PT ;  /* 0x000000c6c7e37209 */ /* 0x002fca0007810000 */
[----:B------:R-:W-:Y:S01]  /*1b8a0*/  MUFU.EX2 R48, R48 ;  /* 0x0000003000307308 */ /* 0x000fe20000000800 */
[----:B------:R-:W-:-:S04]  /*1b8b0*/  FADD.FTZ R49, -R227, R222 ;  /* 0x000000dee3317221 */ /* 0x000fc80000010100 */
[----:B------:R-:W-:-:S06]  /*1b8c0*/  FMUL.FTZ R49, R49, UR28 ;  /* 0x0000001c31317c20 */ /* 0x000fcc0008410000 */
[----:B------:R-:W-:Y:S01]  /*1b8d0*/  MUFU.EX2 R49, R49 ;  /* 0x0000003100317308 */ /* 0x000fe20000000800 */
[----:B------:R-:W-:Y:S02]  /*1b8e0*/  WARPGROUP.DEPBAR.LE gsb0, 0x0 ;  /* 0x00008000000079c5 */ /* 0x000fe40000010000 */
[----:B------:R-:W-:Y:S01]  /*1b8f0*/  WARPGROUP.ARRIVE ;  /* 0x00000000000079c5 */ /* 0x000fe20000000000 */
[----:B------:R-:W-:-:S01]  /*1b900*/  FFMA.FTZ R192, R226, R119, -8 ;  /* 0xc1000000e2c07423 */ /* 0x000fc20000010077 */
[----:B------:R-:W-:-:S03]  /*1b910*/  IMAD.U32 R194, RZ, RZ, UR28 ;  /* 0x0000001cffc27e24 */ /* 0x000fc6000f8e00ff */
[--C-:B------:R-:W-:Y:S01]  /*1b920*/  FFMA.FTZ R119, R20, UR28, -R192.reuse ;  /* 0x0000001c14777c23 */ /* 0x100fe200080108c0 */
[----:B------:R-:W-:Y:S01]  /*1b930*/  QGMMA.64x128x32.F32.E4M3.E4M3 R120, R188, gdesc[UR8], R120, gsb0 ;  /* 0x01e00008bc787df3 */ /* 0x000fe20008000878 */
        /* <DEDUP_REMOVED lines=23> */
[----:B------:R-:W-:Y:S01]  /*1bab0*/  FFMA.FTZ R111, R115, UR28, -R192 ;  /* 0x0000001c736f7c23 */ /* 0x000fe200080108c0 */
[----:B------:R-:W-:-:S01]  /*1bac0*/  FFMA.FTZ R115, R227, R194, -8 ;  /* 0xc1000000e3737423 */ /* 0x000fc200000100c2 */
        /* <DEDUP_REMOVED lines=23> */
[----:B------:R-:W-:-:S01]  /*1bc40*/  FFMA.FTZ R192, R21, UR28, -R115 ;  /* 0x0000001c15c07c23 */ /* 0x000fc20008010873 */
[--C-:B------:R-:W-:Y:S01]  /*1bc50*/  FFMA.FTZ R21, R24, UR28, -R115.reuse ;  /* 0x0000001c18157c23 */ /* 0x100fe20008010873 */
[----:B------:R-:W0:Y:S01]  /*1bc60*/  MUFU.EX2 R119, R119 ;  /* 0x0000007700777308 */ /* 0x000e220000000800 */
        /* <DEDUP_REMOVED lines=17> */
[----:B0-----:R-:W-:Y:S01]  /*1bd80*/  FFMA.FTZ R5, R48, R5, R119 ;  /* 0x0000000530057223 */ /* 0x001fe20000010077 */
[----:B------:R-:W-:-:S01]  /*1bd90*/  FFMA.FTZ R57, R58, UR28, -R115 ;  /* 0x0000001c3a397c23 */ /* 0x000fc20008010873 */
[--C-:B------:R-:W-:Y:S01]  /*1bda0*/  FFMA.FTZ R58, R61, UR28, -R115.reuse ;  /* 0x0000001c3d3a7c23 */ /* 0x100fe20008010873 */
[----:B------:R-:W-:-:S01]  /*1bdb0*/  FFMA.FTZ R61, R62, UR28, -R115 ;  /* 0x0000001c3e3d7c23 */ /* 0x000fc20008010873 */
[--C-:B------:R-:W-:Y:S01]  /*1bdc0*/  FFMA.FTZ R62, R65, UR28, -R115.reuse ;  /* 0x0000001c413e7c23 */ /* 0x100fe20008010873 */
[----:B------:R-:W-:-:S01]  /*1bdd0*/  FFMA.FTZ R65, R66, UR28, -R115 ;  /* 0x0000001c42417c23 */ /* 0x000fc20008010873 */
[----:B------:R-:W0:Y:S01]  /*1bde0*/  MUFU.EX2 R21, R21 ;  /* 0x0000001500157308 */ /* 0x000e220000000800 */
[----:B-1----:R-:W-:-:S01]  /*1bdf0*/  FFMA.FTZ R4, R49, R4, R192 ;  /* 0x0000000431047223 */ /* 0x002fc200000100c0 */
[--C-:B------:R-:W-:Y:S01]  /*1be00*/  FFMA.FTZ R66, R69, UR28, -R115.reuse ;  /* 0x0000001c45427c23 */ /* 0x100fe20008010873 */
[----:B------:R-:W-:-:S01]  /*1be10*/  FFMA.FTZ R69, R70, UR28, -R115 ;  /* 0x0000001c46457c23 */ /* 0x000fc20008010873 */
[--C-:B------:R-:W-:Y:S01]  /*1be20*/  FFMA.FTZ R70, R73, UR28, -R115.reuse ;  /* 0x0000001c49467c23 */ /* 0x100fe20008010873 */
[----:B------:R-:W-:-:S01]  /*1be30*/  FFMA.FTZ R73, R74, UR28, -R115 ;  /* 0x0000001c4a497c23 */ /* 0x000fc20008010873 */
[--C-:B------:R-:W-:Y:S01]  /*1be40*/  FFMA.FTZ R74, R77, UR28, -R115.reuse ;  /* 0x0000001c4d4a7c23 */ /* 0x100fe20008010873 */
[----:B------:R-:W-:-:S01]  /*1be50*/  FFMA.FTZ R77, R78, UR28, -R115 ;  /* 0x0000001c4e4d7c23 */ /* 0x000fc20008010873 */
[----:B------:R-:W1:Y:S08]  /*1be60*/  MUFU.EX2 R15, R15 ;  /* 0x0000000f000f7308 */ /* 0x000e700000000800 */
[----:B------:R-:W3:Y:S08]  /*1be70*/  MUFU.EX2 R24, R24 ;  /* 0x0000001800187308 */ /* 0x000ef00000000800 */
[----:B------:R-:W4:Y:S08]  /*1be80*/  MUFU.EX2 R26, R26 ;  /* 0x0000001a001a7308 */ /* 0x000f300000000800 */
[----:B------:R-:W5:Y:S08]  /*1be90*/  MUFU.EX2 R27, R27 ;  /* 0x0000001b001b7308 */ /* 0x000f700000000800 */
[----:B------:R-:W5:Y:S08]  /*1bea0*/  MUFU.EX2 R25, R25 ;  /* 0x0000001900197308 */ /* 0x000f700000000800 */
[----:B------:R-:W5:Y:S08]  /*1beb0*/  MUFU.EX2 R28, R28 ;  /* 0x0000001c001c7308 */ /* 0x000f700000000800 */
[----:B------:R-:W5:Y:S08]  /*1bec0*/  MUFU.EX2 R30, R30 ;  /* 0x0000001e001e7308 */ /* 0x000f700000000800 */
[----:B------:R-:W5:Y:S01]  /*1bed0*/  MUFU.EX2 R31, R31 ;  /* 0x0000001f001f7308 */ /* 0x000f620000000800 */
[----:B------:R-:W-:-:S02]  /*1bee0*/  WARPGROUP.DEPBAR.LE gsb0, 0x0 ;  /* 0x00008000000079c5 */ /* 0x000fc40000010000 */
[----:B--2---:R-:W-:Y:S01]  /*1bef0*/  FADD.FTZ R188, R20, R5 ;  /* 0x0000000514bc7221 */ /* 0x004fe20000010000 */
[----:B0-----:R-:W-:-:S01]  /*1bf00*/  FADD.FTZ R5, R21, R4 ;  /* 0x0000000415057221 */ /* 0x001fc20000010000 */
[----:B------:R-:W-:-:S03]  /*1bf10*/  WARPGROUP.ARRIVE ;  /* 0x00000000000079c5 */ /* 0x000fc60000000000 */
[----:B------:R-:W0:Y:S01]  /*1bf20*/  MUFU.EX2 R29, R29 ;  /* 0x0000001d001d7308 */ /* 0x000e220000000800 */
[----:B-1----:R-:W-:-:S01]  /*1bf30*/  FADD.FTZ R189, R15, R188 ;  /* 0x000000bc0fbd7221 */ /* 0x002fc20000010000 */
[----:B---3--:R-:W-:-:S03]  /*1bf40*/  FADD.FTZ R4, R24, R5 ;  /* 0x0000000518047221 */ /* 0x008fc60000010000 */
[----:B----4-:R-:W-:Y:S01]  /*1bf50*/  FADD.FTZ R78, R26, R189 ;  /* 0x000000bd1a4e7221 */ /* 0x010fe20000010000 */
[----:B-----5:R-:W-:-:S02]  /*1bf60*/  FADD.FTZ R5, R27, R4 ;  /* 0x000000041b057221 */ /* 0x020fc40000010000 */
[----:B------:R-:W1:Y:S01]  /*1bf70*/  MUFU.EX2 R32, R32 ;  /* 0x0000002000207308 */ /* 0x000e620000000800 */
[----:B------:R-:W-:-:S01]  /*1bf80*/  FADD.FTZ R189, R25, R78 ;  /* 0x0000004e19bd7221 */ /* 0x000fc20000010000 */
[----:B------:R-:W-:Y:S01]  /*1bf90*/  FADD.FTZ R4, R28, R5 ;  /* 0x000000051c047221 */ /* 0x000fe20000010000 */
[----:B------:R-:W-:-:S01]  /*1bfa0*/  FFMA.FTZ R78, R81, UR28, -R115 ;  /* 0x0000001c514e7c23 */ /* 0x000fc20008010873 */
[----:B------:R-:W-:Y:S01]  /*1bfb0*/  FFMA.FTZ R81, R82, UR28, -R115 ;  /* 0x0000001c52517c23 */ /* 0x000fe20008010873 */
[----:B------:R-:W-:-:S01]  /*1bfc0*/  FADD.FTZ R188, R30, R189 ;  /* 0x000000bd1ebc7221 */ /* 0x000fc20000010000 */
[----:B------:R-:W-:Y:S02]  /*1bfd0*/  FADD.FTZ R5, R31, R4 ;  /* 0x000000041f057221 */ /* 0x000fe40000010000 */
        /* <DEDUP_REMOVED lines=10> */
[--C-:B------:R-:W-:Y:S01]  /*1c080*/  FFMA.FTZ R82, R85, UR28, -R115.reuse ;  /* 0x0000001c55527c23 */ /* 0x100fe20008010873 */
[----:B------:R-:W-:-:S05]  /*1c090*/  FFMA.FTZ R85, R86, UR28, -R115 ;  /* 0x0000001c56557c23 */ /* 0x000fca0008010873 */
        /* <DEDUP_REMOVED lines=41> */
[----:B--2---:R-:W-:-:S01]  /*1c330*/  FADD.FTZ R5, R57, R4 ;  /* 0x0000000439057221 */ /* 0x004fc20000010000 */
[----:B------:R-:W-:-:S05]  /*1c340*/  VIADD R4, R14, 0x402 ;  /* 0x000004020e047836 */ /* 0x000fca0000000000 */
[----:B------:R-:W-:Y:S01]  /*1c350*/  R2UR UR10, R4 ;  /* 0x00000000040a72ca */ /* 0x000fe200000e0000 */
        /* <DEDUP_REMOVED lines=8> */
[----:B------:R-:W-:-:S05]  /*1c3e0*/  IMAD.MOV.U32 R5, RZ, RZ, -0x7fffffe0 ;  /* 0x80000020ff057424 */ /* 0x000fca00078e00ff */
[----:B------:R-:W-:Y:S01]  /*1c3f0*/  R2UR UR11, R5 ;  /* 0x00000000050b72ca */ /* 0x000fe200000e0000 */
[----:B------:R-:W0:Y:S01]  /*1c400*/  MUFU.EX2 R64, R64 ;  /* 0x0000004000407308 */ /* 0x000e220000000800 */
[----:B-1----:R-:W-:-:S07]  /*1c410*/  FADD.FTZ R14, R60, R189 ;  /* 0x000000bd3c0e7221 */ /* 0x002fce0000010000 */
[----:B------:R-:W1:Y:S01]  /*1c420*/  MUFU.EX2 R65, R65 ;  /* 0x0000004100417308 */ /* 0x000e620000000800 */
[----:B--2---:R-:W-:-:S01]  /*1c430*/  FADD.FTZ R189, R59, R14 ;  /* 0x0000000e3bbd7221 */ /* 0x004fc20000010000 */
[----:B------:R-:W-:Y:S02]  /*1c440*/  FFMA.FTZ R14, R97, UR28, -R115 ;  /* 0x0000001c610e7c23 */ /* 0x000fe40008010873 */
[----:B------:R-:W-:Y:S04]  /*1c450*/  QGMMA.64x128x32.F32.E4M3.E4M3 R120, R184, gdesc[UR8], R120, gsb0 ;  /* 0x01e00008b8787df3 */ /* 0x000fe80008000878 */
        /* <DEDUP_REMOVED lines=19> */
[----:B------:R-:W-:Y:S01]  /*1c590*/  MUFU.EX2 R71, R71 ;  /* 0x0000004700477308 */ /* 0x000fe20000000800 */
[----:B--2---:R-:W-:-:S07]  /*1c5a0*/  FADD.FTZ R98, R72, R189 ;  /* 0x000000bd48627221 */ /* 0x004fce0000010000 */
[----:B------:R-:W1:Y:S01]  /*1c5b0*/  MUFU.EX2 R74, R74 ;  /* 0x0000004a004a7308 */ /* 0x000e620000000800 */
[----:B0-----:R-:W-:-:S07]  /*1c5c0*/  FADD.FTZ R5, R73, R4 ;  /* 0x0000000449057221 */ /* 0x001fce0000010000 */
[----:B------:R-:W-:Y:S08]  /*1c5d0*/  MUFU.EX2 R76, R76 ;  /* 0x0000004c004c7308 */ /* 0x000ff00000000800 */
[----:B------:R-:W0:Y:S01]  /*1c5e0*/  MUFU.EX2 R77, R77 ;  /* 0x0000004d004d7308 */ /* 0x000e220000000800 */
[----:B-1----:R-:W-:-:S07]  /*1c5f0*/  FADD.FTZ R4, R74, R5 ;  /* 0x000000054a047221 */ /* 0x002fce0000010000 */
[----:B------:R-:W-:Y:S08]  /*1c600*/  MUFU.EX2 R75, R75 ;  /* 0x0000004b004b7308 */ /* 0x000ff00000000800 */
[----:B------:R-:W1:Y:S01]  /*1c610*/  MUFU.EX2 R78, R78 ;  /* 0x0000004e004e7308 */ /* 0x000e620000000800 */
[----:B0-----:R-:W-:-:S07]  /*1c620*/  FADD.FTZ R5, R77, R4 ;  /* 0x000000044d057221 */ /* 0x001fce0000010000 */
[----:B------:R-:W-:Y:S08]  /*1c630*/  MUFU.EX2 R80, R80 ;  /* 0x0000005000507308 */ /* 0x000ff00000000800 */
[----:B------:R-:W0:Y:S01]  /*1c640*/  MUFU.EX2 R81, R81 ;  /* 0x0000005100517308 */ /* 0x000e220000000800 */
[----:B-1----:R-:W-:-:S07]  /*1c650*/  FADD.FTZ R4, R78, R5 ;  /* 0x000000054e047221 */ /* 0x002fce0000010000 */
[----:B------:R-:W-:Y:S08]  /*1c660*/  MUFU.EX2 R79, R79 ;  /* 0x0000004f004f7308 */ /* 0x000ff00000000800 */
[----:B------:R-:W1:Y:S01]  /*1c670*/  MUFU.EX2 R82, R82 ;  /* 0x0000005200527308 */ /* 0x000e620000000800 */
[----:B0-----:R-:W-:-:S01]  /*1c680*/  FADD.FTZ R5, R81, R4 ;  /* 0x0000000451057221 */ /* 0x001fc20000010000 */
[----:B------:R-:W-:-:S02]  /*1c690*/  WARPGROUP.DEPBAR.LE gsb0, 0x0 ;  /* 0x00008000000079c5 */ /* 0x000fc40000010000 */
[----:B------:R-:W-:-:S04]  /*1c6a0*/  FADD.FTZ R185, R71, R98 ;  /* 0x0000006247b97221 */ /* 0x000fc80000010000 */
[----:B------:R-:W0:Y:S01]  /*1c6b0*/  MUFU.EX2 R84, R84 ;  /* 0x0000005400547308 */ /* 0x000e220000000800 */
[----:B------:R-:W-:-:S04]  /*1c6c0*/  FADD.FTZ R98, R76, R185 ;  /* 0x000000b94c627221 */ /* 0x000fc80000010000 */
[----:B------:R-:W-:Y:S01]  /*1c6d0*/  FADD.FTZ R185, R75, R98 ;  /* 0x000000624bb97221 */ /* 0x000fe20000010000 */
[----:B------:R-:W-:-:S01]  /*1c6e0*/  FFMA.FTZ R98, R105, UR28, -R115 ;  /* 0x0000001c69627c23 */ /* 0x000fc20008010873 */
[----:B------:R-:W-:Y:S01]  /*1c6f0*/  FFMA.FTZ R105, R106, UR28, -R115 ;  /* 0x0000001c6a697c23 */ /* 0x000fe20008010873 */
[----:B------:R-:W2:Y:S01]  /*1c700*/  MUFU.EX2 R85, R85 ;  /* 0x0000005500557308 */ /* 0x000ea20000000800 */
[----:B------:R-:W-:-:S01]  /*1c710*/  FADD.FTZ R102, R80, R185 ;  /* 0x000000b950667221 */ /* 0x000fc20000010000 */
[----:B-1----:R-:W-:-:S03]  /*1c720*/  FADD.FTZ R4, R82, R5 ;  /* 0x0000000552047221 */ /* 0x002fc60000010000 */
[----:B------:R-:W-:-:S03]  /*1c730*/  FADD.FTZ R185, R79, R102 ;  /* 0x000000664fb97221 */ /* 0x000fc60000010000 */
[----:B------:R-:W1:Y:S01]  /*1c740*/  MUFU.EX2 R83, R83 ;  /* 0x0000005300537308 */ /* 0x000e620000000800 */
[----:B0-----:R-:W-:-:S07]  /*1c750*/  FADD.FTZ R102, R84, R185 ;  /* 0x000000b954667221 */ /* 0x001fce0000010000 */
[----:B------:R-:W0:Y:S01]  /*1c760*/  MUFU.EX2 R86, R86 ;  /* 0x0000005600567308 */ /* 0x000e220000000800 */
[----:B--2---:R-:W-:-:S07]  /*1c770*/  FADD.FTZ R5, R85, R4 ;  /* 0x0000000455057221 */ /* 0x004fce0000010000 */
[----:B------:R-:W2:Y:S01]  /*1c780*/  MUFU.EX2 R88, R88 ;  /* 0x0000005800587308 */ /* 0x000ea20000000800 */
[----:B-1----:R-:W-:-:S01]  /*1c790*/  FADD.FTZ R185, R83, R102 ;  /* 0x0000006653b97221 */ /* 0x002fc20000010000 */
[--C-:B------:R-:W-:Y:S01]  /*1c7a0*/  FFMA.FTZ R102, R109, UR28, -R115.reuse ;  /* 0x0000001c6d667c23 */ /* 0x100fe20008010873 */
[----:B------:R-:W-:-:S05]  /*1c7b0*/  FFMA.FTZ R109, R110, UR28, -R115 ;  /* 0x0000001c6e6d7c23 */ /* 0x000fca0008010873 */
        /* <DEDUP_REMOVED lines=16> */
[--C-:B------:R-:W-:Y:S01]  /*1c8c0*/  FFMA.FTZ R106, R113, UR28, -R115.reuse ;  /* 0x0000001c716a7c23 */ /* 0x100fe20008010873 */
[----:B------:R-:W-:-:S05]  /*1c8d0*/  FFMA.FTZ R113, R114, UR28, -R115 ;  /* 0x0000001c72717c23 */ /* 0x000fca0008010873 */
        /* <DEDUP_REMOVED lines=15> */
[----:B-1----:R-:W-:-:S01]  /*1c9d0*/  FADD.FTZ R5, R101, R4 ;  /* 0x0000000465057221 */ /* 0x002fc20000010000 */
[----:B------:R-:W-:-:S04]  /*1c9e0*/  @!P0 IMAD R4, R208, 0x8, R18 ;  /* 0x00000008d0048824 */ /* 0x000fc800078e0212 */
[----:B------:R-:W-:Y:S02]  /*1c9f0*/  @!P0 VIADD R4, R4, 0x28840 ;  /* 0x0002884004048836 */ /* 0x000fe40000000000 */
[----:B------:R-:W1:Y:S01]  /*1ca00*/  MUFU.EX2 R104, R104 ;  /* 0x0000006800687308 */ /* 0x000e620000000800 */
[----:B0-----:R-:W-:-:S02]  /*1ca10*/  FADD.FTZ R117, R99, R114 ;  /* 0x0000007263757221 */ /* 0x001fc40000010000 */
[----:B------:R-:W-:Y:S01]  /*1ca20*/  @!P0 PRMT R4, RZ, 0x654, R4 ;  /* 0x00000654ff048816 */ /* 0x000fe20000000004 */
[----:B------:R0:W-:Y:S06]  /*1ca30*/  BAR.ARV R232, 0x100 ;  /* 0x000400e80000751d */ /* 0x0001ec0000002000 */
[----:B------:R-:W3:Y:S01]  /*1ca40*/  MUFU.EX2 R105, R105 ;  /* 0x0000006900697308 */ /* 0x000ee20000000800 */
[----:B--2---:R-:W-:-:S01]  /*1ca50*/  FADD.FTZ R114, R98, R5 ;  /* 0x0000000562727221 */ /* 0x004fc20000010000 */
[----:B------:R2:W-:Y:S01]  /*1ca60*/  @!P0 SYNCS.ARRIVE.TRANS64.RED.A1T0 RZ, [R4+URZ], RZ ;  /* 0x000000ff04ff89a7 */ /* 0x0005e2000810043f */
[----:B-1----:R-:W-:-:S05]  /*1ca70*/  FADD.FTZ R184, R104, R117 ;  /* 0x0000007568b87221 */ /* 0x002fca0000010000 */
[----:B------:R-:W1:Y:S08]  /*1ca80*/  MUFU.EX2 R103, R103 ;  /* 0x0000006700677308 */ /* 0x000e700000000800 */
[----:B------:R-:W4:Y:S01]  /*1ca90*/  MUFU.EX2 R102, R102 ;  /* 0x0000006600667308 */ /* 0x000f220000000800 */
[----:B---3--:R-:W-:-:S07]  /*1caa0*/  FADD.FTZ R5, R105, R114 ;  /* 0x0000007269057221 */ /* 0x008fce0000010000 */
[----:B------:R-:W2:Y:S01]  /*1cab0*/  MUFU.EX2 R108, R108 ;  /* 0x0000006c006c7308 */ /* 0x000ea20000000800 */
[----:B-1----:R-:W-:-:S07]  /*1cac0*/  FADD.FTZ R117, R103, R184 ;  /* 0x000000b867757221 */ /* 0x002fce0000010000 */
        /* <DEDUP_REMOVED lines=18> */
[----:B---3--:R-:W-:-:S03]  /*1cbf0*/  FADD.FTZ R5, R116, R117 ;  /* 0x0000007574057221 */ /* 0x008fc60000010000 */
[----:B--2---:R-:W-:Y:S01]  /*1cc00*/  FADD.FTZ R4, R115, R4 ;  /* 0x0000000473047221 */ /* 0x004fe20000010000 */
[----:B0-----:R-:W-:Y:S06]  /*1cc10*/  @!P1 BRA `(.L_x_1341) ;  /* 0x0000000000049947 */ /* 0x001fec0003800000 */
[----:B------:R-:W-:Y:S01]  /*1cc20*/  BPT.TRAP 0x1 ;  /* 0x000000040000795c */ /* 0x000fe20000300000 */
.L_x_1341:
        /* <DEDUP_REMOVED lines=11> */
[-C--:B------:R-:W-:Y:S01]  /*1cce0*/  FMUL.FTZ R124, R124, R48.reuse ;  /* 0x000000307c7c7220 */ /* 0x080fe20000410000 */
        /* <DEDUP_REMOVED lines=112> */
.L_x_1331:
[----:B------:R-:W-:-:S13]  /*1d3f0*/  ISETP.GE.AND P1, PT, R3, R221, PT ;  /* 0x000000dd0300720c */ /* 0x000fda0003f26270 */
[----:B------:R-:W-:Y:S05]  /*1d400*/  @!P1 BRA `(.L_x_1343) ;  /* 0x0000005400b49947 */ /* 0x000fea0003800000 */
[----:B------:R-:W-:Y:S02]  /*1d410*/  VIADD R225, R0, 0x8 ;  /* 0x0000000800e17836 */ /* 0x000fe40000000000 */
[----:B------:R-:W-:Y:S02]  /*1d420*/  IMAD.MOV.U32 R217, RZ, RZ, R227 ;  /* 0x000000ffffd97224 */ /* 0x000fe400078e00e3 */
[----:B------:R-:W-:Y:S01]  /*1d430*/  IMAD.MOV.U32 R222, RZ, RZ, R226 ;  /* 0x000000ffffde7224 */ /* 0x000fe200078e00e2 */
[----:B------:R-:W-:Y:S01]  /*1d440*/  IADD3 R225, R225, R212, -R213 ;  /* 0x000000d4e1e17210 */ /* 0x000fe20007ffe8d5 */
[----:B------:R-:W-:Y:S02]  /*1d450*/  IMAD.MOV.U32 R232, RZ, RZ, R210 ;  /* 0x000000ffffe87224 */ /* 0x000fe400078e00d2 */
[----:B------:R-:W-:-:S07]  /*1d460*/  IMAD.MOV.U32 R224, RZ, RZ, R208 ;  /* 0x000000ffffe07224 */ /* 0x000fce00078e00d0 */
.L_x_1362:
        /* <DEDUP_REMOVED lines=11> */
.L_x_1345:
[----:B------:R-:W-:Y:S01]  /*1d520*/  IMAD R14, R208, 0x8, R18 ;  /* 0x00000008d00e7824 */ /* 0x000fe200078e0212 */
[----:B------:R-:W-:-:S04]  /*1d530*/  SHF.L.U32 R15, R210, 0x1f, RZ ;  /* 0x0000001fd20f7819 */ /* 0x000fc800000006ff */
[----:B------:R0:W1:Y:S01]  /*1d540*/  SYNCS.PHASECHK.TRANS64.TRYWAIT P2, [R14+URZ+0x28830], R15 ;  /* 0x0288300f0e0075a7 */ /* 0x000062000804017f */
[----:B------:R-:W-:Y:S05]  /*1d550*/  @!P3 BRA `(.L_x_1346) ;  /* 0x000000000004b947 */ /* 0x000fea0003800000 */
[----:B------:R-:W-:Y:S01]  /*1d560*/  BPT.TRAP 0x1 ;  /* 0x000000040000795c */ /* 0x000fe20000300000 */
.L_x_1346:
[----:B------:R-:W-:Y:S04]  /*1d570*/  BSSY B0, `(.L_x_1344) ;  /* 0x0000004000007945 */ /* 0x000fe80003800000 */
[----:B-1----:R-:W-:Y:S05]  /*1d580*/  @P2 BRA `(.L_x_1347) ;  /* 0x0000000000082947 */ /* 0x002fea0003800000 */
[----:B------:R-:W1:Y:S02]  /*1d590*/  SYNCS.PHASECHK.TRANS64.TRYWAIT P2, [R14+URZ+0x28830], R15 ;  /* 0x0288300f0e0075a7 */ /* 0x000e64000804017f */
[----:B-1----:R-:W-:Y:S05]  /*1d5a0*/  @!P2 BRA `(.L_x_1348) ;  /* 0x000000fc0028a947 */ /* 0x002fea0003800000 */
.L_x_1347:
[----:B------:R-:W-:Y:S05]  /*1d5b0*/  BSYNC B0 ;  /* 0x0000000000007941 */ /* 0x000fea0003800000 */
.L_x_1344:
        /* <DEDUP_REMOVED lines=45> */
.L_x_1350:
[----:B------:R-:W-:Y:S01]  /*1d890*/  SHF.L.U32 R14, R232, 0x1f, RZ ;  /* 0x0000001fe80e7819 */ /* 0x000fe200000006ff */
[----:B------:R-:W-:-:S04]  /*1d8a0*/  IMAD R15, R224, 0x8, R18 ;  /* 0x00000008e00f7824 */ /* 0x000fc800078e0212 */
[----:B------:R0:W1:Y:S01]  /*1d8b0*/  SYNCS.PHASECHK.TRANS64.TRYWAIT P1, [R15+URZ+0x28850], R14 ;  /* 0x0288500e0f0075a7 */ /* 0x000062000802017f */
[----:B------:R-:W-:Y:S05]  /*1d8c0*/  @!P2 BRA `(.L_x_1351) ;  /* 0x000000000004a947 */ /* 0x000fea0003800000 */
[----:B------:R-:W-:Y:S01]  /*1d8d0*/  BPT.TRAP 0x1 ;  /* 0x000000040000795c */ /* 0x000fe20000300000 */
.L_x_1351:
[----:B-1----:R-:W-:Y:S05]  /*1d8e0*/  @P1 BRA `(.L_x_1349) ;  /* 0x0000000000081947 */ /* 0x002fea0003800000 */
[----:B------:R-:W1:Y:S02]  /*1d8f0*/  SYNCS.PHASECHK.TRANS64.TRYWAIT P1, [R15+URZ+0x28850], R14 ;  /* 0x0288500e0f0075a7 */ /* 0x000e64000802017f */
[----:B-1----:R-:W-:Y:S05]  /*1d900*/  @!P1 BRA `(.L_x_1352) ;  /* 0x000000f800649947 */ /* 0x002fea0003800000 */
.L_x_1349:
        /* <DEDUP_REMOVED lines=35> */
[----:B------:R-:W-:Y:S01]  /*1db40*/  QGMMA.64x128x32.F32.E4M3.E4M3 R120, R204, gdesc[UR8], R120, gsb0 ;  /* 0x01e00008cc787df3 */ /* 0x000fe20008000878 */
[----:B------:R-:W-:Y:S01]  /*1db50*/  R2UR UR10, R20 ;  /* 0x00000000140a72ca */ /* 0x000fe200000e0000 */
[----:B------:R-:W-:Y:S01]  /*1db60*/  VIADD R20, R14, 0x200 ;  /* 0x000002000e147836 */ /* 0x000fe20000000000 */
[----:B------:R-:W-:Y:S01]  /*1db70*/  R2UR UR11, R21 ;  /* 0x00000000150b72ca */ /* 0x000fe200000e0000 */
[----:B------:R-:W-:-:S02]  /*1db80*/  IMAD.MOV.U32 R21, RZ, RZ, -0x7fffffe0 ;  /* 0x80000020ff157424 */ /* 0x000fc400078e00ff */
        /* <DEDUP_REMOVED lines=41> */
[----:B0-----:R-:W-:Y:S01]  /*1de20*/  SHF.R.U32.HI R226, RZ, 0x7, R226 ;  /* 0x00000007ffe27819 */ /* 0x001fe200000116e2 */
        /* <DEDUP_REMOVED lines=11> */
[----:B------:R-:W-:Y:S01]  /*1dee0*/  ISETP.GE.AND P1, PT, R233, 0x1, PT ;  /* 0x00000001e900780c */ /* 0x000fe20003f26270 */
[----:B------:R-:W0:Y:S08]  /*1def0*/  MUFU.TANH R15, R15 ;  /* 0x0000000f000f7308 */ /* 0x000e300000002400 */
[----:B------:R-:W1:Y:S08]  /*1df00*/  MUFU.TANH R24, R24 ;  /* 0x0000001800187308 */ /* 0x000e700000002400 */
[----:B------:R-:W2:Y:S08]  /*1df10*/  MUFU.TANH R27, R27 ;  /* 0x0000001b001b7308 */ /* 0x000eb00000002400 */
        /* <DEDUP_REMOVED lines=15> */
[----:B------:R-:W-:-:S03]  /*1e010*/  IMAD.MOV.U32 R21, RZ, RZ, -0x7fffffe0 ;  /* 0x80000020ff157424 */ /* 0x000fc600078e00ff */
        /* <DEDUP_REMOVED lines=23> */
[C---:B------:R-:W-:Y:S01]  /*1e190*/  FMUL.FTZ R20, R2.reuse, R26 ;  /* 0x0000001a02147220 */ /* 0x040fe20000410000 */
[----:B------:R-:W-:Y:S01]  /*1e1a0*/  R2UR UR11, R21 ;  /* 0x00000000150b72ca */ /* 0x000fe200000e0000 */
[C---:B------:R-:W-:Y:S01]  /*1e1b0*/  FMUL.FTZ R21, R2.reuse, R25 ;  /* 0x0000001902157220 */ /* 0x040fe20000410000 */
[C---:B------:R-:W-:Y:S01]  /*1e1c0*/  FMUL.FTZ R25, R2.reuse, R28 ;  /* 0x0000001c02197220 */ /* 0x040fe20000410000 */
[----:B------:R-:W-:Y:S01]  /*1e1d0*/  FMUL.FTZ R26, R2, R29 ;  /* 0x0000001d021a7220 */ /* 0x000fe20000410000 */
[----:B------:R-:W-:Y:S01]  /*1e1e0*/  VIADD R28, R14, 0x400 ;  /* 0x000004000e1c7836 */ /* 0x000fe20000000000 */
[----:B------:R-:W0:Y:S01]  /*1e1f0*/  MUFU.TANH R20, R20 ;  /* 0x0000001400147308 */ /* 0x000e220000002400 */
[----:B------:R-:W-:-:S07]  /*1e200*/  IMAD.MOV.U32 R29, RZ, RZ, -0x7fffffe0 ;  /* 0x80000020ff1d7424 */ /* 0x000fce00078e00ff */
        /* <DEDUP_REMOVED lines=55> */
[----:B------:R-:W-:Y:S01]  /*1e580*/  @!P0 IMAD R28, R208, 0x8, R18 ;  /* 0x00000008d01c8824 */ /* 0x000fe200078e0212 */
[----:B------:R-:W-:Y:S01]  /*1e590*/  R2UR UR11, R29 ;  /* 0x000000001d0b72ca */ /* 0x000fe200000e0000 */
[----:B------:R-:W-:Y:S01]  /*1e5a0*/  FMUL.FTZ R99, R2, R100 ;  /* 0x0000006402637220 */ /* 0x000fe20000410000 */
[----:B------:R-:W-:Y:S01]  /*1e5b0*/  IADD3 R29, -R226, 0xb, RZ ;  /* 0x0000000be21d7810 */ /* 0x000fe20007ffe1ff */
[----:B------:R-:W-:-:S02]  /*1e5c0*/  @!P0 VIADD R114, R28, 0x28840 ;  /* 0x000288401c728836 */ /* 0x000fc40000000000 */
[C---:B------:R-:W-:Y:S01]  /*1e5d0*/  FMUL.FTZ R100, R2.reuse, R103 ;  /* 0x0000006702647220 */ /* 0x040fe20000410000 */
[C---:B------:R-:W-:Y:S01]  /*1e5e0*/  FMUL.FTZ R103, R2.reuse, R106 ;  /* 0x0000006a02677220 */ /* 0x040fe20000410000 */
[C---:B------:R-:W-:Y:S01]  /*1e5f0*/  FMUL.FTZ R106, R2.reuse, R111 ;  /* 0x0000006f026a7220 */ /* 0x040fe20000410000 */
[C---:B------:R-:W-:Y:S01]  /*1e600*/  FMUL.FTZ R111, R2.reuse, R112 ;  /* 0x00000070026f7220 */ /* 0x040fe20000410000 */
[----:B------:R-:W-:Y:S01]  /*1e610*/  @!P0 PRMT R114, RZ, 0x654, R114 ;  /* 0x00000654ff728816 */ /* 0x000fe20000000072 */
        /* <DEDUP_REMOVED lines=33> */
[----:B------:R-:W-:Y:S01]  /*1e830*/  FMUL.FTZ R184, R2, R116 ;  /* 0x0000007402b87220 */ /* 0x000fe20000410000 */
[----:B------:R-:W-:Y:S01]  /*1e840*/  IMAD R116, R3, -0xc0, RZ ;  /* 0xffffff4003747824 */ /* 0x000fe200078e02ff */
[----:B------:R0:W-:Y:S06]  /*1e850*/  BAR.ARV R29, 0x100 ;  /* 0x0004001d0000751d */ /* 0x0001ec0000002000 */
[----:B------:R5:W-:Y:S01]  /*1e860*/  @!P0 SYNCS.ARRIVE.TRANS64.RED.A1T0 RZ, [R114+URZ], RZ ;  /* 0x000000ff72ff89a7 */ /* 0x000be2000810043f */
[----:B------:R-:W-:Y:S01]  /*1e870*/  IADD3 R28, R116, 0x1, R212 ;  /* 0x00000001741c7810 */ /* 0x000fe20007ffe0d4 */
[----:B------:R-:W0:Y:S01]  /*1e880*/  MUFU.TANH R184, R184 ;  /* 0x000000b800b87308 */ /* 0x000e220000002400 */
[----:B------:R-:W-:-:S03]  /*1e890*/  IMAD R115, R215, -0x2, R116 ;  /* 0xfffffffed7737824 */ /* 0x000fc600078e0274 */
[----:B------:R-:W-:Y:S02]  /*1e8a0*/  IMAD.IADD R28, R28, 0x1, -R213 ;  /* 0x000000011c1c7824 */ /* 0x000fe400078e0ad5 */
[----:B-----5:R-:W-:Y:S02]  /*1e8b0*/  FMUL.FTZ R114, R2, R119 ;  /* 0x0000007702727220 */ /* 0x020fe40000410000 */
[----:B------:R-:W-:-:S04]  /*1e8c0*/  IMAD R28, R215, -0x2, R28 ;  /* 0xfffffffed71c7824 */ /* 0x000fc800078e021c */
[----:B------:R-:W0:Y:S01]  /*1e8d0*/  MUFU.TANH R114, R114 ;  /* 0x0000007200727308 */ /* 0x000e220000002400 */
[C---:B------:R-:W-:Y:S02]  /*1e8e0*/  VIADD R187, R28.reuse, UR25 ;  /* 0x000000191cbb7c36 */ /* 0x040fe40008000000 */
[----:B------:R-:W-:Y:S02]  /*1e8f0*/  VIADD R185, R28, UR27 ;  /* 0x0000001b1cb97c36 */ /* 0x000fe40008000000 */
[C---:B------:R-:W-:Y:S02]  /*1e900*/  IMAD.IADD R119, R0.reuse, 0x1, R187 ;  /* 0x0000000100777824 */ /* 0x040fe400078e02bb */
[----:B------:R-:W-:Y:S01]  /*1e910*/  IMAD.IADD R118, R0, 0x1, R185 ;  /* 0x0000000100767824 */ /* 0x000fe200078e02b9 */
[----:B-1234-:R-:W-:Y:S06]  /*1e920*/  @!P1 BRA `(.L_x_1353) ;  /* 0x00000000005c9947 */ /* 0x01efec0003800000 */
        /* <DEDUP_REMOVED lines=8> */
[----:B0-----:R-:W-:-:S04]  /*1e9b0*/  @P1 IMAD.HI.U32 R188, R189, R28, RZ ;  /* 0x0000001cbdbc1227 */ /* 0x001fc800078e00ff */
[----:B------:R-:W-:Y:S01]  /*1e9c0*/  IMAD.MOV.U32 R28, RZ, RZ, R189 ;  /* 0x000000ffff1c7224 */ /* 0x000fe200078e00bd */
[----:B------:R-:W-:-:S04]  /*1e9d0*/  @P1 SHF.R.U32.HI R28, RZ, R29, R188 ;  /* 0x0000001dff1c1219 */ /* 0x000fc800000116bc */
[----:B------:R-:W-:Y:S01]  /*1e9e0*/  LOP3.LUT R28, RZ, R28, RZ, 0x33, !PT ;  /* 0x0000001cff1c7212 */ /* 0x000fe200078e33ff */
[----:B------:R-:W-:Y:S06]  /*1e9f0*/  BRA `(.L_x_1356) ;  /* 0x0000000000187947 */ /* 0x000fec0003800000 */
.L_x_1355:
[----:B------:R-:W-:-:S05]  /*1ea00*/  IMAD.U32 R186, RZ, RZ, UR5 ;  /* 0x00000005ffba7e24 */ /* 0x000fca000f8e00ff */
[----:B------:R-:W-:-:S13]  /*1ea10*/  ISETP.NE.AND P1, PT, R186, 0x1, PT ;  /* 0x00000001ba00780c */ /* 0x000fda0003f25270 */
[----:B0-----:R-:W0:Y:S02]  /*1ea20*/  @P1 LDC.64 R28, c[0x0][0x9e8] ;  /* 0x00027a00ff1c1b82 */ /* 0x001e240000000a00 */
[----:B0-----:R-:W-:-:S04]  /*1ea30*/  @P1 IMAD.HI.U32 R188, R189, R28, RZ ;  /* 0x0000001cbdbc1227 */ /* 0x001fc800078e00ff */
[----:B------:R-:W-:Y:S01]  /*1ea40*/  IMAD.MOV.U32 R28, RZ, RZ, R189 ;  /* 0x000000ffff1c7224 */ /* 0x000fe200078e00bd */
[----:B------:R-:W-:-:S07]  /*1ea50*/  @P1 SHF.R.U32.HI R28, RZ, R29, R188 ;  /* 0x0000001dff1c1219 */ /* 0x000fce00000116bc */
.L_x_1356:
[----:B------:R-:W-:Y:S05]  /*1ea60*/  BSYNC B0 ;  /* 0x0000000000007941 */ /* 0x000fea0003800000 */
.L_x_1354:
[----:B------:R-:W-:-:S05]  /*1ea70*/  IMAD R28, R28, R186, R115 ;  /* 0x000000ba1c1c7224 */ /* 0x000fca00078e0273 */
[----:B------:R-:W-:Y:S02]  /*1ea80*/  VIADDMNMX R119, R28, R186, R119, PT ;  /* 0x000000ba1c777246 */ /* 0x000fe40003800177 */
[----:B------:R-:W-:-:S07]  /*1ea90*/  VIMNMX R118, R118, R28, !PT ;  /* 0x0000001c76767248 */ /* 0x000fce0007fe0100 */
.L_x_1353:
        /* <DEDUP_REMOVED lines=285> */
[----:B------:R-:W-:Y:S02]  /*1fc70*/  IMAD.U32 R118, RZ, RZ, UR5 ;  /* 0x00000005ff767e24 */ /* 0x000fe4000f8e00ff */
[----:B------:R-:W-:-:S03]  /*1fc80*/  VIADD R116, R0, 0x8 ;  /* 0x0000000800747836 */ /* 0x000fc60000000000 */
[----:B------:R-:W-:Y:S02]  /*1fc90*/  ISETP.NE.AND P6, PT, R118, 0x1, PT ;  /* 0x000000017600780c */ /* 0x000fe40003fc5270 */
[----:B------:R-:W-:-:S04]  /*1fca0*/  IADD3 R116, R116, R212, -R213 ;  /* 0x000000d474747210 */ /* 0x000fc80007ffe8d5 */
[----:B------:R-:W-:-:S07]  /*1fcb0*/  LOP3.LUT R119, RZ, R116, RZ, 0x33, !PT ;  /* 0x00000074ff777212 */ /* 0x000fce00078e33ff */
[----:B------:R-:W0:Y:S02]  /*1fcc0*/  @P6 LDC.64 R14, c[0x0][0x9e8] ;  /* 0x00027a00ff0e6b82 */ /* 0x000e240000000a00 */
[----:B0-----:R-:W-:-:S05]  /*1fcd0*/  @P6 IMAD.HI.U32 R14, R119, R14, RZ ;  /* 0x0000000e770e6227 */ /* 0x001fca00078e00ff */
[----:B------:R-:W-:-:S04]  /*1fce0*/  @P6 SHF.R.U32.HI R119, RZ, R15, R14 ;  /* 0x0000000fff776219 */ /* 0x000fc8000001160e */
[----:B------:R-:W-:Y:S01]  /*1fcf0*/  LOP3.LUT R14, RZ, R119, RZ, 0x33, !PT ;  /* 0x00000077ff0e7212 */ /* 0x000fe200078e33ff */
[----:B------:R-:W-:Y:S06]  /*1fd00*/  BRA `(.L_x_1360) ;  /* 0x0000000000187947 */ /* 0x000fec0003800000 */
.L_x_1359:
[----:B------:R-:W-:-:S05]  /*1fd10*/  IMAD.U32 R118, RZ, RZ, UR5 ;  /* 0x00000005ff767e24 */ /* 0x000fca000f8e00ff */
[----:B------:R-:W-:-:S13]  /*1fd20*/  ISETP.NE.AND P6, PT, R118, 0x1, PT ;  /* 0x000000017600780c */ /* 0x000fda0003fc5270 */
[----:B------:R-:W0:Y:S02]  /*1fd30*/  @P6 LDC.64 R14, c[0x0][0x9e8] ;  /* 0x00027a00ff0e6b82 */ /* 0x000e240000000a00 */
[----:B0-----:R-:W-:-:S04]  /*1fd40*/  @P6 IMAD.HI.U32 R116, R225, R14, RZ ;  /* 0x0000000ee1746227 */ /* 0x001fc800078e00ff */
[----:B------:R-:W-:Y:S01]  /*1fd50*/  IMAD.MOV.U32 R14, RZ, RZ, R225 ;  /* 0x000000ffff0e7224 */ /* 0x000fe200078e00e1 */
[----:B------:R-:W-:-:S07]  /*1fd60*/  @P6 SHF.R.U32.HI R14, RZ, R15, R116 ;  /* 0x0000000fff0e6219 */ /* 0x000fce0000011674 */
.L_x_1360:
[----:B------:R-:W-:Y:S05]  /*1fd70*/  BSYNC B0 ;  /* 0x0000000000007941 */ /* 0x000fea0003800000 */
.L_x_1358:
[----:B------:R-:W-:-:S05]  /*1fd80*/  IMAD R14, R14, R118, R115 ;  /* 0x000000760e0e7224 */ /* 0x000fca00078e0273 */
[----:B------:R-:W-:Y:S02]  /*1fd90*/  VIADDMNMX R187, R14, R118, R187, PT ;  /* 0x000000760ebb7246 */ /* 0x000fe400038001bb */
[----:B------:R-:W-:-:S07]  /*1fda0*/  VIMNMX R185, R185, R14, !PT ;  /* 0x0000000eb9b97248 */ /* 0x000fce0007fe0100 */
.L_x_1357:
        /* <DEDUP_REMOVED lines=271> */
[----:B0-----:R-:W-:-:S01]  /*20ea0*/  FFMA.FTZ R115, R59, UR28, -R116 ;  /* 0x0000001c3b737c23 */ /* 0x001fc20008010874 */
        /* <DEDUP_REMOVED lines=10> */
[----:B------:R-:W-:-:S02]  /*20f50*/  FFMA.FTZ R28, R28, UR28, -R116 ;  /* 0x0000001c1c1c7c23 */ /* 0x000fc40008010874 */
[----:B------:R-:W-:Y:S02]  /*20f60*/  FMNMX.FTZ R118, R42, R51, !PT ;  /* 0x000000332a767209 */ /* 0x000fe40007810000 */
[----:B------:R-:W-:Y:S01]  /*20f70*/  MUFU.EX2 R14, R14 ;  /* 0x0000000e000e7308 */ /* 0x000fe20000000800 */
[----:B0-----:R-:W-:-:S01]  /*20f80*/  FFMA.FTZ R119, R63, UR28, -R116 ;  /* 0x0000001c3f777c23 */ /* 0x001fc20008010874 */
[----:B------:R-:W-:-:S04]  /*20f90*/  FMNMX.FTZ R51, R45, R118, !PT ;  /* 0x000000762d337209 */ /* 0x000fc80007810000 */
[----:B------:R-:W-:Y:S02]  /*20fa0*/  FMNMX.FTZ R118, R46, R51, !PT ;  /* 0x000000332e767209 */ /* 0x000fe40007810000 */
[----:B------:R0:W-:Y:S02]  /*20fb0*/  MUFU.EX2 R51, R115 ;  /* 0x0000007300337308 */ /* 0x0001e40000000800 */
[----:B------:R-:W-:-:S04]  /*20fc0*/  FMNMX.FTZ R55, R49, R118, !PT ;  /* 0x0000007631377209 */ /* 0x000fc80007810000 */
        /* <DEDUP_REMOVED lines=28> */
[----:B------:R-:W-:Y:S01]  /*21190*/  FMNMX.FTZ R118, R82, R71, !PT ;  /* 0x0000004752767209 */ /* 0x000fe20007810000 */
[----:B------:R-:W-:-:S01]  /*211a0*/  FFMA.FTZ R71, R79, UR28, -R116 ;  /* 0x0000001c4f477c23 */ /* 0x000fc20008010874 */
        /* <DEDUP_REMOVED lines=17> */
[----:B0-----:R-:W-:Y:S01]  /*212c0*/  FMNMX.FTZ R115, R103, R88, !PT ;  /* 0x0000005867737209 */ /* 0x001fe20007810000 */
[----:B------:R-:W-:-:S03]  /*212d0*/  FFMA.FTZ R88, R89, UR28, -R116 ;  /* 0x0000001c59587c23 */ /* 0x000fc60008010874 */
[----:B------:R-:W-:Y:S02]  /*212e0*/  FMNMX.FTZ R118, R104, R115, !PT ;  /* 0x0000007368767209 */ /* 0x000fe40007810000 */
[----:B------:R-:W-:Y:S02]  /*212f0*/  MUFU.EX2 R35, R35 ;  /* 0x0000002300237308 */ /* 0x000fe40000000800 */
[----:B------:R-:W-:Y:S01]  /*21300*/  FMNMX.FTZ R89, R105, R118, !PT ;  /* 0x0000007669597209 */ /* 0x000fe20007810000 */
[----:B------:R-:W-:-:S03]  /*21310*/  FFMA.FTZ R118, R92, UR28, -R116 ;  /* 0x0000001c5c767c23 */ /* 0x000fc60008010874 */
[----:B------:R-:W-:Y:S02]  /*21320*/  FMNMX.FTZ R92, R106, R89, !PT ;  /* 0x000000596a5c7209 */ /* 0x000fe40007810000 */
[----:B------:R0:W-:Y:S02]  /*21330*/  MUFU.EX2 R89, R118 ;  /* 0x0000007600597308 */ /* 0x0001e40000000800 */
[----:B------:R-:W-:Y:S01]  /*21340*/  FMNMX.FTZ R115, R109, R92, !PT ;  /* 0x0000005c6d737209 */ /* 0x000fe20007810000 */
[--C-:B------:R-:W-:Y:S01]  /*21350*/  FFMA.FTZ R92, R93, UR28, -R116.reuse ;  /* 0x0000001c5d5c7c23 */ /* 0x100fe20008010874 */
[----:B------:R-:W-:-:S01]  /*21360*/  FFMA.FTZ R93, R96, UR28, -R116 ;  /* 0x0000001c605d7c23 */ /* 0x000fc20008010874 */
[--C-:B------:R-:W-:Y:S01]  /*21370*/  FFMA.FTZ R96, R97, UR28, -R116.reuse ;  /* 0x0000001c61607c23 */ /* 0x100fe20008010874 */
[----:B------:R-:W-:Y:S01]  /*21380*/  FMNMX.FTZ R115, R110, R115, !PT ;  /* 0x000000736e737209 */ /* 0x000fe20007810000 */
[--C-:B------:R-:W-:Y:S01]  /*21390*/  FFMA.FTZ R97, R99, UR28, -R116.reuse ;  /* 0x0000001c63617c23 */ /* 0x100fe20008010874 */
[----:B------:R-:W-:-:S01]  /*213a0*/  FFMA.FTZ R99, R102, UR28, -R116 ;  /* 0x0000001c66637c23 */ /* 0x000fc20008010874 */
[--C-:B0-----:R-:W-:Y:S01]  /*213b0*/  FFMA.FTZ R118, R101, UR28, -R116.reuse ;  /* 0x0000001c65767c23 */ /* 0x101fe20008010874 */
[----:B------:R-:W-:Y:S01]  /*213c0*/  FMNMX.FTZ R115, R112, R115, !PT ;  /* 0x0000007370737209 */ /* 0x000fe20007810000 */
[--C-:B------:R-:W-:Y:S01]  /*213d0*/  FFMA.FTZ R101, R107, UR28, -R116.reuse ;  /* 0x0000001c6b657c23 */ /* 0x100fe20008010874 */
[----:B------:R-:W-:-:S01]  /*213e0*/  FFMA.FTZ R107, R111, UR28, -R116 ;  /* 0x0000001c6f6b7c23 */ /* 0x000fc20008010874 */
[----:B------:R-:W-:Y:S01]  /*213f0*/  FFMA.FTZ R111, R184, UR28, -R116 ;  /* 0x0000001cb86f7c23 */ /* 0x000fe20008010874 */
[----:B------:R-:W-:Y:S01]  /*21400*/  FMNMX.FTZ R115, R114, R115, !PT ;  /* 0x0000007372737209 */ /* 0x000fe20007810000 */
[----:B------:R-:W-:-:S02]  /*21410*/  IMAD.U32 R184, RZ, RZ, UR28 ;  /* 0x0000001cffb87e24 */ /* 0x000fc4000f8e00ff */
[----:B------:R-:W-:-:S01]  /*21420*/  FFMA.FTZ R102, R108, UR28, -R116 ;  /* 0x0000001c6c667c23 */ /* 0x000fc20008010874 */
[--C-:B------:R-:W-:Y:S01]  /*21430*/  FFMA.FTZ R108, R113, UR28, -R116.reuse ;  /* 0x0000001c716c7c23 */ /* 0x100fe20008010874 */
[----:B------:R-:W-:Y:S01]  /*21440*/  FSEL R113, R226, RZ, P1 ;  /* 0x000000ffe2717208 */ /* 0x000fe20000800000 */
[----:B------:R-:W0:Y:S01]  /*21450*/  SHFL.BFLY PT, R186, R115, 0x2, 0x1f ;  /* 0x0c401f0073ba7f89 */ /* 0x000e2200000e0000 */
[----:B------:R-:W-:-:S01]  /*21460*/  FFMA.FTZ R116, R117, UR28, -R116 ;  /* 0x0000001c75747c23 */ /* 0x000fc20008010874 */
[----:B------:R-:W-:Y:S02]  /*21470*/  MUFU.EX2 R44, R44 ;  /* 0x0000002c002c7308 */ /* 0x000fe40000000800 */
[----:B------:R-:W-:-:S04]  /*21480*/  FADD.FTZ R113, -R113, R222 ;  /* 0x000000de71717221 */ /* 0x000fc80000010100 */
[----:B------:R-:W-:Y:S02]  /*21490*/  FMUL.FTZ R113, R113, UR28 ;  /* 0x0000001c71717c20 */ /* 0x000fe40008410000 */
[----:B------:R-:W-:Y:S08]  /*214a0*/  MUFU.EX2 R39, R39 ;  /* 0x0000002700277308 */ /* 0x000ff00000000800 */
[----:B------:R-:W1:Y:S01]  /*214b0*/  MUFU.EX2 R113, R113 ;  /* 0x0000007100717308 */ /* 0x000e620000000800 */
        /* <DEDUP_REMOVED lines=8> */
[----:B------:R-:W-:-:S01]  /*21540*/  FFMA.FTZ R115, R227, R184, -8 ;  /* 0xc1000000e3737423 */ /* 0x000fc200000100b8 */
[----:B-1----:R-:W-:Y:S01]  /*21550*/  FFMA.FTZ R184, R113, R5, R14 ;  /* 0x0000000571b87223 */ /* 0x002fe2000001000e */
[----:B------:R-:W-:Y:S03]  /*21560*/  MUFU.EX2 R64, R64 ;  /* 0x0000004000407308 */ /* 0x000fe60000000800 */
[----:B------:R-:W-:Y:S01]  /*21570*/  FSEL R115, R115, RZ, P1 ;  /* 0x000000ff73737208 */ /* 0x000fe20000800000 */
[----:B------:R-:W-:-:S04]  /*21580*/  FADD.FTZ R184, R15, R184 ;  /* 0x000000b80fb87221 */ /* 0x000fc80000010000 */
        /* <DEDUP_REMOVED lines=22> */
[----:B------:R-:W-:Y:S01]  /*216f0*/  FSEL R66, R227, RZ, P1 ;  /* 0x000000ffe3427208 */ /* 0x000fe20000800000 */
[----:B------:R-:W-:Y:S01]  /*21700*/  MUFU.EX2 R117, R117 ;  /* 0x0000007500757308 */ /* 0x000fe20000000800 */
[----:B------:R-:W-:-:S01]  /*21710*/  FADD.FTZ R119, R21, R184 ;  /* 0x000000b815777221 */ /* 0x000fc20000010000 */
[--C-:B------:R-:W-:Y:S01]  /*21720*/  FFMA.FTZ R69, R69, UR28, -R115.reuse ;  /* 0x0000001c45457c23 */ /* 0x100fe20008010873 */
[----:B------:R-:W-:-:S01]  /*21730*/  FFMA.FTZ R70, R70, UR28, -R115 ;  /* 0x0000001c46467c23 */ /* 0x000fc20008010873 */
[----:B------:R-:W-:Y:S01]  /*21740*/  FADD.FTZ R66, -R66, R217 ;  /* 0x000000d942427221 */ /* 0x000fe20000010100 */
[----:B------:R-:W-:-:S01]  /*21750*/  FADD.FTZ R184, R26, R119 ;  /* 0x000000771ab87221 */ /* 0x000fc20000010000 */
[--C-:B------:R-:W-:Y:S01]  /*21760*/  FFMA.FTZ R73, R73, UR28, -R115.reuse ;  /* 0x0000001c49497c23 */ /* 0x100fe20008010873 */
[----:B------:R-:W-:-:S01]  /*21770*/  FFMA.FTZ R74, R74, UR28, -R115 ;  /* 0x0000001c4a4a7c23 */ /* 0x000fc20008010873 */
[----:B------:R-:W-:Y:S01]  /*21780*/  FMUL.FTZ R66, R66, UR28 ;  /* 0x0000001c42427c20 */ /* 0x000fe20008410000 */
[----:B------:R-:W-:Y:S01]  /*21790*/  MUFU.EX2 R20, R20 ;  /* 0x0000001400147308 */ /* 0x000fe20000000800 */
[----:B------:R-:W-:-:S01]  /*217a0*/  FADD.FTZ R119, R25, R184 ;  /* 0x000000b819777221 */ /* 0x000fc20000010000 */
[--C-:B------:R-:W-:Y:S01]  /*217b0*/  FFMA.FTZ R77, R77, UR28, -R115.reuse ;  /* 0x0000001c4d4d7c23 */ /* 0x100fe20008010873 */
[----:B------:R-:W-:-:S01]  /*217c0*/  FFMA.FTZ R78, R78, UR28, -R115 ;  /* 0x0000001c4e4e7c23 */ /* 0x000fc20008010873 */
[----:B------:R-:W-:Y:S01]  /*217d0*/  FFMA.FTZ R81, R81, UR28, -R115 ;  /* 0x0000001c51517c23 */ /* 0x000fe20008010873 */
[----:B------:R-:W-:-:S01]  /*217e0*/  FADD.FTZ R184, R32, R119 ;  /* 0x0000007720b87221 */ /* 0x000fc20000010000 */
[--C-:B------:R-:W-:Y:S01]  /*217f0*/  FFMA.FTZ R82, R82, UR28, -R115.reuse ;  /* 0x0000001c52527c23 */ /* 0x100fe20008010873 */
[----:B------:R-:W-:-:S01]  /*21800*/  FFMA.FTZ R83, R83, UR28, -R115 ;  /* 0x0000001c53537c23 */ /* 0x000fc20008010873 */
[----:B------:R-:W0:Y:S01]  /*21810*/  MUFU.EX2 R66, R66 ;  /* 0x0000004200427308 */ /* 0x000e220000000800 */
[----:B------:R-:W-:-:S04]  /*21820*/  FADD.FTZ R119, R29, R184 ;  /* 0x000000b81d777221 */ /* 0x000fc80000010000 */
[----:B------:R-:W-:-:S03]  /*21830*/  FADD.FTZ R184, R36, R119 ;  /* 0x0000007724b87221 */ /* 0x000fc60000010000 */
[----:B------:R-:W1:Y:S01]  /*21840*/  MUFU.EX2 R24, R24 ;  /* 0x0000001800187308 */ /* 0x000e620000000800 */
[----:B------:R-:W-:-:S01]  /*21850*/  FADD.FTZ R119, R31, R184 ;  /* 0x000000b81f777221 */ /* 0x000fc20000010000 */
[----:B------:R-:W-:-:S03]  /*21860*/  FFMA.FTZ R184, R85, UR28, -R115 ;  /* 0x0000001c55b87c23 */ /* 0x000fc60008010873 */
[----:B------:R-:W-:-:S03]  /*21870*/  FADD.FTZ R186, R40, R119 ;  /* 0x0000007728ba7221 */ /* 0x000fc60000010000 */
[----:B------:R-:W2:Y:S01]  /*21880*/  MUFU.EX2 R27, R27 ;  /* 0x0000001b001b7308 */ /* 0x000ea20000000800 */
[----:B0-----:R-:W-:-:S01]  /*21890*/  FFMA.FTZ R5, R66, R4, R117 ;  /* 0x0000000442057223 */ /* 0x001fc20000010075 */
[----:B------:R-:W-:-:S03]  /*218a0*/  FADD.FTZ R85, R35, R186 ;  /* 0x000000ba23557221 */ /* 0x000fc60000010000 */
[----:B------:R-:W-:Y:S01]  /*218b0*/  FADD.FTZ R5, R20, R5 ;  /* 0x0000000514057221 */ /* 0x000fe20000010000 */
[----:B------:R-:W-:-:S01]  /*218c0*/  FADD.FTZ R186, R44, R85 ;  /* 0x000000552cba7221 */ /* 0x000fc20000010000 */
[----:B------:R-:W-:Y:S01]  /*218d0*/  FFMA.FTZ R85, R86, UR28, -R115 ;  /* 0x0000001c56557c23 */ /* 0x000fe20008010873 */
[----:B------:R-:W0:Y:S01]  /*218e0*/  MUFU.EX2 R30, R30 ;  /* 0x0000001e001e7308 */ /* 0x000e220000000800 */
[----:B-1----:R-:W-:-:S01]  /*218f0*/  FADD.FTZ R4, R24, R5 ;  /* 0x0000000518047221 */ /* 0x002fc20000010000 */
[----:B------:R-:W-:Y:S01]  /*21900*/  FADD.FTZ R119, R39, R186 ;  /* 0x000000ba27777221 */ /* 0x000fe20000010000 */
[----:B------:R-:W-:-:S03]  /*21910*/  FFMA.FTZ R86, R87, UR28, -R115 ;  /* 0x0000001c57567c23 */ /* 0x000fc60008010873 */
[----:B------:R-:W-:Y:S02]  /*21920*/  FADD.FTZ R186, R48, R119 ;  /* 0x0000007730ba7221 */ /* 0x000fe40000010000 */
[----:B------:R-:W1:Y:S01]  /*21930*/  MUFU.EX2 R33, R33 ;  /* 0x0000002100217308 */ /* 0x000e620000000800 */
[----:B--2---:R-:W-:-:S01]  /*21940*/  FADD.FTZ R5, R27, R4 ;  /* 0x000000041b057221 */ /* 0x004fc20000010000 */
[----:B------:R-:W-:-:S04]  /*21950*/  FADD.FTZ R87, R43, R186 ;  /* 0x000000ba2b577221 */ /* 0x000fc80000010000 */
[----:B------:R-:W-:Y:S01]  /*21960*/  FADD.FTZ R186, R52, R87 ;  /* 0x0000005734ba7221 */ /* 0x000fe20000010000 */
[----:B------:R-:W-:-:S01]  /*21970*/  FFMA.FTZ R87, R90, UR28, -R115 ;  /* 0x0000001c5a577c23 */ /* 0x000fc20008010873 */
[----:B------:R-:W2:Y:S01]  /*21980*/  MUFU.EX2 R34, R34 ;  /* 0x0000002200227308 */ /* 0x000ea20000000800 */
[----:B0-----:R-:W-:-:S01]  /*21990*/  FADD.FTZ R4, R30, R5 ;  /* 0x000000051e047221 */ /* 0x001fc20000010000 */
[----:B------:R-:W-:Y:S01]  /*219a0*/  FADD.FTZ R119, R47, R186 ;  /* 0x000000ba2f777221 */ /* 0x000fe20000010000 */
[----:B------:R-:W-:-:S03]  /*219b0*/  FFMA.FTZ R90, R91, UR28, -R115 ;  /* 0x0000001c5b5a7c23 */ /* 0x000fc60008010873 */
[----:B------:R-:W-:Y:S02]  /*219c0*/  FADD.FTZ R186, R56, R119 ;  /* 0x0000007738ba7221 */ /* 0x000fe40000010000 */
[----:B------:R-:W0:Y:S01]  /*219d0*/  MUFU.EX2 R37, R37 ;  /* 0x0000002500257308 */ /* 0x000e220000000800 */
[----:B-1----:R-:W-:-:S01]  /*219e0*/  FADD.FTZ R5, R33, R4 ;  /* 0x0000000421057221 */ /* 0x002fc20000010000 */
[----:B------:R-:W-:-:S04]  /*219f0*/  FADD.FTZ R91, R51, R186 ;  /* 0x000000ba335b7221 */ /* 0x000fc80000010000 */
[----:B------:R-:W-:Y:S01]  /*21a00*/  FADD.FTZ R186, R60, R91 ;  /* 0x0000005b3cba7221 */ /* 0x000fe20000010000 */
[----:B------:R-:W-:-:S01]  /*21a10*/  FFMA.FTZ R91, R94, UR28, -R115 ;  /* 0x0000001c5e5b7c23 */ /* 0x000fc20008010873 */
[----:B------:R-:W1:Y:S01]  /*21a20*/  MUFU.EX2 R38, R38 ;  /* 0x0000002600267308 */ /* 0x000e620000000800 */
[----:B--2---:R-:W-:-:S01]  /*21a30*/  FADD.FTZ R4, R34, R5 ;  /* 0x0000000522047221 */ /* 0x004fc20000010000 */
[----:B------:R-:W-:Y:S01]  /*21a40*/  FADD.FTZ R119, R55, R186 ;  /* 0x000000ba37777221 */ /* 0x000fe20000010000 */
[----:B------:R-:W-:-:S03]  /*21a50*/  FFMA.FTZ R94, R95, UR28, -R115 ;  /* 0x0000001c5f5e7c23 */ /* 0x000fc60008010873 */
        /* <DEDUP_REMOVED lines=29> */
[----:B------:R-:W-:-:S06]  /*21c30*/  FADD.FTZ R5, R59, R186 ;  /* 0x000000ba3b057221 */ /* 0x000fcc0000010000 */
        /* <DEDUP_REMOVED lines=8> */
[----:B--2---:R-:W-:-:S01]  /*21cc0*/  FADD.FTZ R186, R70, R95 ;  /* 0x0000005f46ba7221 */ /* 0x004fc20000010000 */
[--C-:B------:R-:W-:Y:S01]  /*21cd0*/  FFMA.FTZ R95, R98, UR28, -R115.reuse ;  /* 0x0000001c625f7c23 */ /* 0x100fe20008010873 */
[----:B------:R-:W-:-:S01]  /*21ce0*/  FFMA.FTZ R98, R100, UR28, -R115 ;  /* 0x0000001c64627c23 */ /* 0x000fc20008010873 */
[----:B------:R-:W-:-:S04]  /*21cf0*/  FFMA.FTZ R100, R103, UR28, -R115 ;  /* 0x0000001c67647c23 */ /* 0x000fc80008010873 */
        /* <DEDUP_REMOVED lines=98> */
.L_x_1361:
        /* <DEDUP_REMOVED lines=15> */
[-C--:B------:R-:W-:Y:S01]  /*22410*/  FMUL.FTZ R128, R128, R113.reuse ;  /* 0x0000007180807220 */ /* 0x080fe20000410000 */
[----:B------:R-:W-:Y:S01]  /*22420*/  F2FP.SATFINITE.E4M3.F32.PACK_AB_MERGE_C R42, R45, R42, RZ ;  /* 0x0000002a2d2a723e */ /* 0x000fe200048070ff */
[----:B------:R-:W-:Y:S01]  /*22430*/  FMUL.FTZ R129, R129, R113 ;  /* 0x0000007181817220 */ /* 0x000fe20000410000 */
[----:B------:R-:W-:Y:S01]  /*22440*/  F2FP.SATFINITE.E4M3.F32.PACK_AB_MERGE_C R43, R52, R43, RZ ;  /* 0x0000002b342b723e */ /* 0x000fe200048070ff */
[----:B------:R0:W-:Y:S01]  /*22450*/  SYNCS.ARRIVE.TRANS64.RED.A1T0 RZ, [R14+URZ], RZ ;  /* 0x000000ff0eff79a7 */ /* 0x0001e2000810043f */
        /* <DEDUP_REMOVED lines=104> */
.L_x_1343:
[----:B------:R-:W-:Y:S01]  /*22ae0*/  ISETP.NE.AND P1, PT, R237, 0x3, PT ;  /* 0x00000003ed00780c */ /* 0x000fe20003f25270 */
[----:B------:R-:W-:Y:S05]  /*22af0*/  WARPSYNC.ALL ;  /* 0x0000000000007948 */ /* 0x000fea0003800000 */
[----:B------:R-:W-:Y:S07]  /*22b00*/  BAR.ARV 0x8, 0x120 ;  /* 0x0204800000007b1d */ /* 0x000fee0000002000 */
[----:B------:R-:W-:Y:S05]  /*22b10*/  @!P1 BRA `(.L_x_1363) ;  /* 0x0000000000049947 */ /* 0x000fea0003800000 */
[----:B------:R-:W-:Y:S01]  /*22b20*/  BPT.TRAP 0x1 ;  /* 0x000000040000795c */ /* 0x000fe20000300000 */
.L_x_1363:
[----:B------:R-:W-:Y:S01]  /*22b30*/  IMAD R11, R208, 0x8, R18 ;  /* 0x00000008d00b7824 */ /* 0x000fe200078e0212 */
[----:B------:R-:W-:-:S04]  /*22b40*/  SHF.L.U32 R0, R210, 0x1f, RZ ;  /* 0x0000001fd2007819 */ /* 0x000fc800000006ff */
[----:B------:R0:W1:Y:S01]  /*22b50*/  SYNCS.PHASECHK.TRANS64.TRYWAIT P0, [R11+URZ+0x28850], R0 ;  /* 0x028850000b0075a7 */ /* 0x000062000800017f */
[----:B------:R-:W-:Y:S05]  /*22b60*/  @!P1 BRA `(.L_x_1364) ;  /* 0x0000000000049947 */ /* 0x000fea0003800000 */
[----:B------:R-:W-:Y:S01]  /*22b70*/  BPT.TRAP 0x1 ;  /* 0x000000040000795c */ /* 0x000fe20000300000 */
.L_x_1364:
[----:B------:R-:W-:-:S05]  /*22b80*/  VIADD R18, R18, 0x400 ;  /* 0x0000040012127836 */ /* 0x000fca0000000000 */
[----:B------:R-:W-:-:S04]  /*22b90*/  SHF.R.U32.HI R18, RZ, 0x4, R18 ;  /* 0x00000004ff127819 */ /* 0x000fc80000011612 */
[----:B------:R-:W-:-:S04]  /*22ba0*/  LOP3.LUT R18, R18, 0x3fff, RZ, 0xc0, !PT ;  /* 0x00003fff12127812 */ /* 0x000fc800078ec0ff */
[----:B------:R-:W-:Y:S01]  /*22bb0*/  LOP3.LUT R3, R18, 0x10000, RZ, 0xfc, !PT ;  /* 0x0001000012037812 */ /* 0x000fe200078efcff */
[----:B-1----:R-:W-:Y:S06]  /*22bc0*/  @P0 BRA `(.L_x_1365) ;  /* 0x0000000000080947 */ /* 0x002fec0003800000 */
[----:B------:R-:W1:Y:S02]  /*22bd0*/  SYNCS.PHASECHK.TRANS64.TRYWAIT P0, [R11+URZ+0x28850], R0 ;  /* 0x028850000b0075a7 */ /* 0x000e64000800017f */
[----:B-1----:R-:W-:Y:S05]  /*22be0*/  @!P0 BRA `(.L_x_1366) ;  /* 0x000000a400c08947 */ /* 0x002fea0003800000 */
.L_x_1365:
        /* <DEDUP_REMOVED lines=9> */
[----:B------:R-:W-:-:S04]  /*22c80*/  ISETP.NE.U32.AND P0, PT, RZ, UR4, PT ;  /* 0x00000004ff007c0c */ /* 0x000fc8000bf05070 */
[----:B------:R-:W-:-:S07]  /*22c90*/  ISETP.NE.AND.EX P0, PT, RZ, UR5, PT, P0 ;  /* 0x00000005ff007c0c */ /* 0x000fce000bf05300 */
[----:B------:R-:W-:Y:S01]  /*22ca0*/  QGMMA.64x128x32.F32.E4M3.E4M3 R120, R204, gdesc[UR4], R120, gsb0 ;  /* 0x01e00004cc787df3 */ /* 0x000fe20008000878 */
[----:B------:R-:W-:Y:S01]  /*22cb0*/  R2UR UR6, R6 ;  /* 0x00000000060672ca */ /* 0x000fe200000e0000 */
[----:B------:R-:W-:Y:S01]  /*22cc0*/  VIADD R6, R2, 0x200 ;  /* 0x0000020002067836 */ /* 0x000fe20000000000 */
[----:B------:R-:W-:Y:S01]  /*22cd0*/  R2UR UR7, R7 ;  /* 0x00000000070772ca */ /* 0x000fe200000e0000 */
[----:B------:R-:W-:Y:S02]  /*22ce0*/  IMAD.MOV.U32 R7, RZ, RZ, -0x7fffffe0 ;  /* 0x80000020ff077424 */ /* 0x000fe400078e00ff */
[----:B------:R-:W2:Y:S01]  /*22cf0*/  @P0 LDC.64 R8, c[0x0][0x9d0] ;  /* 0x00027400ff080b82 */ /* 0x000ea20000000a00 */
[----:B------:R-:W-:Y:S02]  /*22d00*/  @P0 SHF.R.S32.HI R3, RZ, 0x1f, R219 ;  /* 0x0000001fff030819 */ /* 0x000fe400000114db */
[----:B------:R-:W-:Y:S01]  /*22d10*/  @P0 SHF.R.S32.HI R13, RZ, 0x1f, R229 ;  /* 0x0000001fff0d0819 */ /* 0x000fe200000114e5 */
[----:B------:R-:W-:-:S02]  /*22d20*/  WARPGROUP.DEPBAR.LE gsb0, 0x0 ;  /* 0x00008000000079c5 */ /* 0x000fc40000010000 */
[----:B------:R-:W-:-:S06]  /*22d30*/  WARPGROUP.ARRIVE ;  /* 0x00000000000079c5 */ /* 0x000fcc0000000000 */
[----:B------:R-:W-:Y:S01]  /*22d40*/  QGMMA.64x128x32.F32.E4M3.E4M3 R120, R200, gdesc[UR4], R120, gsb0 ;  /* 0x01e00004c8787df3 */ /* 0x000fe20008000878 */
[----:B------:R-:W-:Y:S02]  /*22d50*/  R2UR UR6, R6 ;  /* 0x00000000060672ca */ /* 0x000fe400000e0000 */
[----:B------:R-:W-:Y:S02]  /*22d60*/  R2UR UR7, R7 ;  /* 0x00000000070772ca */ /* 0x000fe400000e0000 */
[----:B------:R-:W0:Y:S02]  /*22d70*/  @P0 LDC.64 R6, c[0x0][0x9c8] ;  /* 0x00027200ff060b82 */ /* 0x000e240000000a00 */
[----:B01----:R-:W-:-:S04]  /*22d80*/  @P0 IMAD R0, R3, R6, RZ ;  /* 0x0000000603000224 */ /* 0x003fc800078e02ff */
[C---:B------:R-:W-:Y:S02]  /*22d90*/  @P0 IMAD R3, R219.reuse, R7, R0 ;  /* 0x00000007db030224 */ /* 0x040fe400078e0200 */
[----:B------:R-:W-:-:S04]  /*22da0*/  @P0 IMAD.WIDE.U32 R6, R219, R6, RZ ;  /* 0x00000006db060225 */ /* 0x000fc800078e00ff */
[-C--:B--2---:R-:W-:Y:S02]  /*22db0*/  @P0 IMAD R0, R13, R8.reuse, RZ ;  /* 0x000000080d000224 */ /* 0x084fe400078e02ff */
[----:B------:R-:W-:Y:S02]  /*22dc0*/  @P0 IMAD.IADD R7, R7, 0x1, R3 ;  /* 0x0000000107070824 */ /* 0x000fe400078e0203 */
[C---:B------:R-:W-:Y:S02]  /*22dd0*/  @P0 IMAD R3, R229.reuse, R9, R0 ;  /* 0x00000009e5030224 */ /* 0x040fe400078e0200 */
[----:B------:R-:W-:-:S04]  /*22de0*/  @P0 IMAD.WIDE.U32 R6, R229, R8, R6 ;  /* 0x00000008e5060225 */ /* 0x000fc800078e0006 */
[----:B------:R-:W-:Y:S01]  /*22df0*/  @P0 IMAD.IADD R3, R7, 0x1, R3 ;  /* 0x0000000107030824 */ /* 0x000fe200078e0203 */
[C---:B------:R-:W-:Y:S01]  /*22e00*/  @P0 LEA R8, P1, R6.reuse, UR4, 0x2 ;  /* 0x0000000406080c11 */ /* 0x040fe2000f8210ff */
[----:B------:R-:W-:Y:S02]  /*22e10*/  WARPGROUP.DEPBAR.LE gsb0, 0x0 ;  /* 0x00008000000079c5 */ /* 0x000fe40000010000 */
[----:B------:R-:W-:Y:S01]  /*22e20*/  WARPGROUP.ARRIVE ;  /* 0x00000000000079c5 */ /* 0x000fe20000000000 */
[----:B------:R-:W-:Y:S01]  /*22e30*/  @P0 LEA.HI.X R9, R6, UR5, R3, 0x2, P1 ;  /* 0x0000000506090c11 */ /* 0x000fe200088f1403 */
[----:B------:R-:W-:Y:S02]  /*22e40*/  VIADD R6, R2, 0x202 ;  /* 0x0000020202067836 */ /* 0x000fe40000000000 */
[----:B------:R-:W-:Y:S02]  /*22e50*/  IMAD.MOV.U32 R0, RZ, RZ, 0x3f800000 ;  /* 0x3f800000ff007424 */ /* 0x000fe400078e00ff */
[----:B------:R-:W-:Y:S01]  /*22e60*/  QGMMA.64x128x32.F32.E4M3.E4M3 R120, R196, gdesc[UR4], R120, gsb0 ;  /* 0x01e00004c4787df3 */ /* 0x000fe20008000878 */
[----:B------:R-:W-:Y:S01]  /*22e70*/  IMAD.MOV.U32 R7, RZ, RZ, -0x7fffffe0 ;  /* 0x80000020ff077424 */ /* 0x000fe200078e00ff */
[----:B------:R-:W-:-:S02]  /*22e80*/  R2UR UR6, R6 ;  /* 0x00000000060672ca */ /* 0x000fc400000e0000 */
[----:B------:R0:W2:Y:S02]  /*22e90*/  @P0 LDG.E R0, desc[UR38][R8.64] ;  /* 0x0000002608000981 */ /* 0x0000a4000c1e1900 */
[----:B------:R-:W-:Y:S01]  /*22ea0*/  R2UR UR7, R7 ;  /* 0x00000000070772ca */ /* 0x000fe200000e0000 */
[----:B------:R-:W-:Y:S02]  /*22eb0*/  VIADD R6, R2, 0x400 ;  /* 0x0000040002067836 */ /* 0x000fe40000000000 */
[----:B------:R-:W-:Y:S01]  /*22ec0*/  IMAD.MOV.U32 R7, RZ, RZ, -0x7fffffe0 ;  /* 0x80000020ff077424 */ /* 0x000fe200078e00ff */
[----:B------:R-:W-:Y:S02]  /*22ed0*/  WARPGROUP.DEPBAR.LE gsb0, 0x0 ;  /* 0x00008000000079c5 */ /* 0x000fe40000010000 */
[----:B------:R-:W-:-:S07]  /*22ee0*/  WARPGROUP.ARRIVE ;  /* 0x00000000000079c5 */ /* 0x000fce0000000000 */
        /* <DEDUP_REMOVED lines=30> */
[----:B------:R-:W0:Y:S01]  /*230d0*/  @P1 MUFU.LG2 R2, R10 ;  /* 0x0000000a00021308 */ /* 0x000e220000000c00 */
[----:B------:R-:W-:-:S07]  /*230e0*/  ISETP.NE.AND P3, PT, R237, 0x3, PT ;  /* 0x00000003ed00780c */ /* 0x000fce0003f65270 */
[----:B------:R-:W1:Y:S08]  /*230f0*/  @P2 MUFU.LG2 R4, R12 ;  /* 0x0000000c00042308 */ /* 0x000e700000000c00 */
[----:B------:R-:W3:Y:S01]  /*23100*/  @P0 MUFU.RCP R7, R9 ;  /* 0x0000000900070308 */ /* 0x000ee20000001000 */
[----:B------:R-:W-:Y:S02]  /*23110*/  IMAD.U32 R5, RZ, RZ, UR28 ;  /* 0x0000001cff057e24 */ /* 0x000fe4000f8e00ff */
[----:B------:R-:W-:-:S02]  /*23120*/  IMAD.U32 R13, RZ, RZ, UR28 ;  /* 0x0000001cff0d7e24 */ /* 0x000fc4000f8e00ff */
        /* <DEDUP_REMOVED lines=8> */
[-C--:B--2---:R-:W-:Y:S01]  /*231b0*/  FMUL.FTZ R3, R3, R0.reuse ;  /* 0x0000000003037220 */ /* 0x084fe20000410000 */
[----:B---3--:R-:W-:Y:S01]  /*231c0*/  FMUL.FTZ R2, R7, R0 ;  /* 0x0000000007027220 */ /* 0x008fe20000410000 */
[----:B------:R-:W-:-:S02]  /*231d0*/  WARPGROUP.DEPBAR.LE gsb0, 0x0 ;  /* 0x00008000000079c5 */ /* 0x000fc40000010000 */
[----:B------:R-:W-:Y:S05]  /*231e0*/  @!P3 BRA `(.L_x_1367) ;  /* 0x000000000004b947 */ /* 0x000fea0003800000 */
[----:B------:R-:W-:Y:S01]  /*231f0*/  BPT.TRAP 0x1 ;  /* 0x000000040000795c */ /* 0x000fe20000300000 */
.L_x_1367:
[----:B------:R-:W-:Y:S02]  /*23200*/  VIADD R0, R11, 0x28860 ;  /* 0x000288600b007836 */ /* 0x000fe40000000000 */
[-C--:B------:R-:W-:Y:S01]  /*23210*/  FMUL.FTZ R41, R120, R3.reuse ;  /* 0x0000000378297220 */ /* 0x080fe20000410000 */
[----:B------:R-:W-:Y:S02]  /*23220*/  IMAD.U32 R5, RZ, RZ, UR40 ;  /* 0x00000028ff057e24 */ /* 0x000fe4000f8e00ff */
[-C--:B------:R-:W-:Y:S01]  /*23230*/  FMUL.FTZ R40, R121, R3.reuse ;  /* 0x0000000379287220 */ /* 0x080fe20000410000 */
[----:B------:R-:W-:Y:S02]  /*23240*/  VIADD R208, R208, 0x1 ;  /* 0x00000001d0d07836 */ /* 0x000fe40000000000 */
[-C--:B------:R-:W-:Y:S01]  /*23250*/  FMUL.FTZ R124, R124, R3.reuse ;  /* 0x000000037c7c7220 */ /* 0x080fe20000410000 */
[-C--:B------:R-:W-:Y:S01]  /*23260*/  FMUL.FTZ R125, R125, R3.reuse ;  /* 0x000000037d7d7220 */ /* 0x080fe20000410000 */
[----:B------:R-:W-:Y:S01]  /*23270*/  PRMT R0, R5, 0x654, R0 ;  /* 0x0000065405007816 */ /* 0x000fe20000000000 */
[-C--:B------:R-:W-:Y:S01]  /*23280*/  FMUL.FTZ R37, R128, R3.reuse ;  /* 0x0000000380257220 */ /* 0x080fe20000410000 */
[----:B------:R-:W-:Y:S01]  /*23290*/  ISETP.NE.AND P1, PT, R208, 0x2, PT ;  /* 0x00000002d000780c */ /* 0x000fe20003f25270 */
        /* <DEDUP_REMOVED lines=28> */
[----:B------:R-:W-:Y:S01]  /*23460*/  SEL R3, RZ, 0x1, P1 ;  /* 0x00000001ff037807 */ /* 0x000fe20000800000 */
        /* <DEDUP_REMOVED lines=33> */
[----:B------:R-:W-:Y:S01]  /*23680*/  LOP3.LUT R210, R210, R3, RZ, 0x3c, !PT ;  /* 0x00000003d2d27212 */ /* 0x000fe200078e3cff */
[----:B------:R-:W-:Y:S01]  /*23690*/  UIADD3 UR37, UR37, 0x1, URZ ;  /* 0x0000000125257890 */ /* 0x000fe2000fffe03f */
[----:B0-----:R-:W-:-:S11]  /*236a0*/  SEL R208, R208, RZ, P1 ;  /* 0x000000ffd0d07207 */ /* 0x001fd60000800000 */
.L_x_1245:
[----:B------:R-:W0:Y:S01]  /*236b0*/  S2R R86, SR_TID.X ;  /* 0x0000000000567919 */ /* 0x000e220000002100 */
[----:B------:R-:W-:Y:S05]  /*236c0*/  WARPSYNC.ALL ;  /* 0x0000000000007948 */ /* 0x000fea0003800000 */
[----:B0-----:R-:W-:-:S05]  /*236d0*/  VIADD R66, R86, 0xffffff80 ;  /* 0xffffff8056427836 */ /* 0x001fca0000000000 */
[----:B------:R-:W-:-:S04]  /*236e0*/  SHF.R.S32.HI R77, RZ, 0x1f, R66 ;  /* 0x0000001fff4d7819 */ /* 0x000fc80000011442 */
[----:B------:R-:W-:-:S04]  /*236f0*/  LEA.HI R76, R77, R66, RZ, 0x3 ;  /* 0x000000424d4c7211 */ /* 0x000fc800078f18ff */
[----:B------:R-:W-:Y:S02]  /*23700*/  LOP3.LUT R3, R76, 0x1ffffff8, RZ, 0xc0, !PT ;  /* 0x1ffffff84c037812 */ /* 0x000fe400078ec0ff */
[----:B------:R-:W-:-:S03]  /*23710*/  SHF.R.S32.HI R76, RZ, 0x3, R76 ;  /* 0x00000003ff4c7819 */ /* 0x000fc6000001144c */
[----:B------:R-:W-:-:S04]  /*23720*/  IMAD.IADD R3, R66, 0x1, -R3 ;  /* 0x0000000142037824 */ /* 0x000fc800078e0a03 */
[----:B------:R-:W-:Y:S01]  /*23730*/  IMAD.SHL.U32 R64, R3, 0x8, RZ ;  /* 0x0000000803407824 */ /* 0x000fe200078e00ff */
[----:B------:R-:W0:Y:S08]  /*23740*/  S2UR UR40, SR_CgaCtaId ;  /* 0x00000000002879c3 */ /* 0x000e300000008800 */
[----:B------:R-:W-:Y:S06]  /*23750*/  BAR.SYNC.DEFER_BLOCKING 0x5, 0x180 ;  /* 0x0146000000007b1d */ /* 0x000fec0000010000 */
[----:B------:R-:W-:Y:S01]  /*23760*/  UMOV UR4, 0x400 ;  /* 0x0000040000047882 */ /* 0x000fe20000000000 */
[----:B------:R-:W-:Y:S01]  /*23770*/  BSSY B0, `(.L_x_1368) ;  /* 0x0000259000007945 */ /* 0x000fe20003800000 */
[----:B0-----:R-:W-:-:S06]  /*23780*/  ULEA UR4, UR40, UR4, 0x18 ;  /* 0x0000000428047291 */ /* 0x001fcc000f8ec03f */
[----:B------:R-:W-:-:S05]  /*23790*/  IMAD.U32 R18, RZ, RZ, UR4 ;  /* 0x00000004ff127e24 */ /* 0x000fca000f8e00ff */
[----:B------:R0:W1:Y:S01]  /*237a0*/  LDS.128 R216, [R18+0x288d0] ;  /* 0x0288d00012d87984 */ /* 0x0000620000000c00 */
[----:B------:R-:W-:Y:S06]  /*237b0*/  BAR.ARV 0x4, 0x180 ;  /* 0x0106000000007b1d */ /* 0x000fec0000002000 */
[----:B------:R-:W-:Y:S05]  /*237c0*/  @P0 BRA `(.L_x_1369) ;  /* 0x0000001800dc0947 */ /* 0x000fea0003800000 */
[----:B------:R-:W-:Y:S01]  /*237d0*/  IMAD.SHL.U32 R0, R86, 0x4, RZ ;  /* 0x0000000456007824 */ /* 0x000fe200078e00ff */
[----:B------:R-:W-:-:S04]  /*237e0*/  ULDC.64 UR4, c[0x4][0x38] ;  /* 0x01000e0000047ab9 */ /* 0x000fc80000000a00 */
[----:B------:R-:W-:-:S04]  /*237f0*/  LOP3.LUT R0, R0, 0xc, RZ, 0xc0, !PT ;  /* 0x0000000c00007812 */ /* 0x000fc800078ec0ff */
[----:B------:R-:W-:-:S05]  /*23800*/  IADD3 R2, P0, R0, UR4, RZ ;  /* 0x0000000400027c10 */ /* 0x000fca000ff1e0ff */
[----:B------:R-:W-:-:S05]  /*23810*/  IMAD.X R3, RZ, RZ, UR5, P0 ;  /* 0x00000005ff037e24 */ /* 0x000fca00080e06ff */
[----:B------:R2:W3:Y:S01]  /*23820*/  LDG.E.CONSTANT R0, desc[UR38][R2.64] ;  /* 0x0000002602007981 */ /* 0x0004e2000c1e9900 */
[----:B------:R-:W-:Y:S01]  /*23830*/  F2FP.BF16.F32.PACK_AB R59, R150, R27 ;  /* 0x0000001b963b723e */ /* 0x000fe200000010ff */
[----:B------:R-:W-:Y:S01]  /*23840*/  UMOV UR4, 0xffffffff ;  /* 0xffffffff00047882 */ /* 0x000fe20000000000 */
[----:B------:R-:W-:Y:S01]  /*23850*/  F2FP.BF16.F32.PACK_AB R63, R158, R21 ;  /* 0x000000159e3f723e */ /* 0x000fe200000010ff */
[----:B------:R-:W4:Y:S01]  /*23860*/  S2R R43, SR_SWINHI ;  /* 0x00000000002b7919 */ /* 0x000f220000002f00 */
[----:B------:R-:W-:Y:S02]  /*23870*/  F2FP.BF16.F32.PACK_AB R54, R175, R4 ;  /* 0x00000004af36723e */ /* 0x000fe400000010ff */
[----:B-----5:R-:W-:Y:S02]  /*23880*/  F2FP.BF16.F32.PACK_AB R71, R174, R9 ;  /* 0x00000009ae47723e */ /* 0x020fe400000010ff */
[----:B------:R-:W-:Y:S02]  /*23890*/  F2FP.BF16.F32.PACK_AB R75, R182, R7 ;  /* 0x00000007b64b723e */ /* 0x000fe400000010ff */
[----:B--2---:R-:W-:-:S02]  /*238a0*/  LEA.HI R2, R77, R66, RZ, 0x4 ;  /* 0x000000424d027211 */ /* 0x004fc400078f20ff */
[----:B------:R-:W-:Y:S02]  /*238b0*/  F2FP.BF16.F32.PACK_AB R51, R134, R35 ;  /* 0x000000238633723e */ /* 0x000fe400000010ff */
[----:B------:R-:W-:Y:S02]  /*238c0*/  SHF.R.S32.HI R27, RZ, 0x4, R2 ;  /* 0x00000004ff1b7819 */ /* 0x000fe40000011402 */
[C---:B------:R-:W-:Y:S02]  /*238d0*/  LOP3.LUT R3, R2.reuse, 0x3fffff0, RZ, 0xc0, !PT ;  /* 0x03fffff002037812 */ /* 0x040fe400078ec0ff */
[----:B------:R-:W-:Y:S02]  /*238e0*/  LEA.HI R21, R2, R27, RZ, 0x1 ;  /* 0x0000001b02157211 */ /* 0x000fe400078f08ff */
[----:B------:R-:W-:Y:S01]  /*238f0*/  F2FP.BF16.F32.PACK_AB R56, R181, R8 ;  /* 0x00000008b538723e */ /* 0x000fe200000010ff */
[----:B------:R-:W-:Y:S01]  /*23900*/  IMAD.IADD R3, R66, 0x1, -R3 ;  /* 0x0000000142037824 */ /* 0x000fe200078e0a03 */
[----:B------:R-:W-:-:S02]  /*23910*/  LOP3.LUT R2, R21, 0x1ffffffe, RZ, 0xc0, !PT ;  /* 0x1ffffffe15027812 */ /* 0x000fc400078ec0ff */
[----:B------:R-:W-:Y:S01]  /*23920*/  F2FP.BF16.F32.PACK_AB R58, R183, R6 ;  /* 0x00000006b73a723e */ /* 0x000fe200000010ff */
[----:B------:R-:W-:Y:S01]  /*23930*/  IMAD R3, R3, 0x40, R220 ;  /* 0x0000004003037824 */ /* 0x000fe200078e02dc */
[----:B------:R-:W-:Y:S01]  /*23940*/  F2FP.BF16.F32.PACK_AB R35, R164, R15 ;  /* 0x0000000fa423723e */ /* 0x000fe200000010ff */
[----:B------:R-:W-:Y:S01]  /*23950*/  IMAD.IADD R2, R27, 0x1, -R2 ;  /* 0x000000011b027824 */ /* 0x000fe200078e0a02 */
[----:B------:R-:W-:Y:S02]  /*23960*/  F2FP.BF16.F32.PACK_AB R48, R165, R14 ;  /* 0x0000000ea530723e */ /* 0x000fe400000010ff */
[----:B------:R-:W-:Y:S01]  /*23970*/  F2FP.BF16.F32.PACK_AB R47, R126, R39 ;  /* 0x000000277e2f723e */ /* 0x000fe200000010ff */
[----:B------:R-:W-:Y:S01]  /*23980*/  IMAD R3, R2, 0x8, R3 ;  /* 0x0000000802037824 */ /* 0x000fe200078e0203 */
        /* <DEDUP_REMOVED lines=17> */
[----:B------:R-:W-:Y:S01]  /*23aa0*/  LOP3.LUT R6, R6, R7, RZ, 0x3c, !PT ;  /* 0x0000000706067212 */ /* 0x000fe200078e3cff */
[--C-:B------:R-:W-:Y:S01]  /*23ab0*/  IMAD.X R7, RZ, RZ, R5.reuse, P5 ;  /* 0x000000ffff077224 */ /* 0x100fe200028e0605 */
[----:B------:R-:W-:Y:S01]  /*23ac0*/  LOP3.LUT R8, R8, R9, RZ, 0x3c, !PT ;  /* 0x0000000908087212 */ /* 0x000fe200078e3cff */
[----:B------:R-:W-:Y:S01]  /*23ad0*/  IMAD.X R9, RZ, RZ, R5, P1 ;  /* 0x000000ffff097224 */ /* 0x000fe200008e0605 */
[----:B------:R-:W-:Y:S02]  /*23ae0*/  SHF.R.U64 R14, R14, 0x3, RZ ;  /* 0x000000030e0e7819 */ /* 0x000fe400000012ff */
[----:B------:R-:W-:-:S02]  /*23af0*/  IADD3 R11, P2, R4, 0x4020, RZ ;  /* 0x00004020040b7810 */ /* 0x000fc40007f5e0ff */
[C---:B------:R-:W-:Y:S02]  /*23b00*/  IADD3 R21, P4, R4.reuse, 0x60, RZ ;  /* 0x0000006004157810 */ /* 0x040fe40007f9e0ff */
[C---:B------:R-:W-:Y:S02]  /*23b10*/  IADD3 R25, P5, R4.reuse, 0x40, RZ ;  /* 0x0000004004197810 */ /* 0x040fe40007fbe0ff */
[----:B------:R-:W-:Y:S02]  /*23b20*/  IADD3 R27, P1, R4, 0x20, RZ ;  /* 0x00000020041b7810 */ /* 0x000fe40007f3e0ff */
[----:B------:R-:W-:Y:S02]  /*23b30*/  F2FP.BF16.F32.PACK_AB R46, R159, R20 ;  /* 0x000000149f2e723e */ /* 0x000fe400000010ff */
[----:B------:R-:W-:Y:S02]  /*23b40*/  F2FP.BF16.F32.PACK_AB R52, R173, R10 ;  /* 0x0000000aad34723e */ /* 0x000fe400000010ff */
[----:B------:R-:W-:-:S02]  /*23b50*/  LOP3.LUT R14, R14, R15, RZ, 0x3c, !PT ;  /* 0x0000000f0e0e7212 */ /* 0x000fc400078e3cff */
[----:B------:R-:W-:Y:S02]  /*23b60*/  LOP3.LUT R10, R11, 0x380, RZ, 0xc0, !PT ;  /* 0x000003800b0a7812 */ /* 0x000fe400078ec0ff */
[----:B------:R-:W-:Y:S02]  /*23b70*/  LOP3.LUT R20, R21, 0x380, RZ, 0xc0, !PT ;  /* 0x0000038015147812 */ /* 0x000fe400078ec0ff */
[----:B------:R-:W-:Y:S02]  /*23b80*/  LOP3.LUT R24, R25, 0x380, RZ, 0xc0, !PT ;  /* 0x0000038019187812 */ /* 0x000fe400078ec0ff */
[----:B------:R-:W-:Y:S02]  /*23b90*/  LOP3.LUT R26, R27, 0x380, RZ, 0xc0, !PT ;  /* 0x000003801b1a7812 */ /* 0x000fe400078ec0ff */
[----:B------:R-:W-:Y:S02]  /*23ba0*/  LOP3.LUT R15, R4, 0x380, RZ, 0xc0, !PT ;  /* 0x00000380040f7812 */ /* 0x000fe400078ec0ff */
[----:B------:R-:W-:-:S02]  /*23bb0*/  SHF.R.U64 R10, R10, 0x3, RZ ;  /* 0x000000030a0a7819 */ /* 0x000fc400000012ff */
[----:B------:R-:W-:Y:S02]  /*23bc0*/  SHF.R.U64 R20, R20, 0x3, RZ ;  /* 0x0000000314147819 */ /* 0x000fe400000012ff */
[----:B------:R-:W-:Y:S02]  /*23bd0*/  SHF.R.U64 R24, R24, 0x3, RZ ;  /* 0x0000000318187819 */ /* 0x000fe400000012ff */
[----:B------:R-:W-:Y:S02]  /*23be0*/  SHF.R.U64 R26, R26, 0x3, RZ ;  /* 0x000000031a1a7819 */ /* 0x000fe400000012ff */
[----:B------:R-:W-:Y:S02]  /*23bf0*/  SHF.R.U64 R15, R15, 0x3, RZ ;  /* 0x000000030f0f7819 */ /* 0x000fe400000012ff */
[----:B------:R-:W-:Y:S02]  /*23c00*/  LOP3.LUT P0, R2, R86, 0x3, RZ, 0xc0, !PT ;  /* 0x0000000356027812 */ /* 0x000fe4000780c0ff */
[----:B------:R-:W-:Y:S01]  /*23c10*/  LOP3.LUT R10, R10, R11, RZ, 0x3c, !PT ;  /* 0x0000000b0a0a7212 */ /* 0x000fe200078e3cff */
[--C-:B------:R-:W-:Y:S01]  /*23c20*/  IMAD.X R11, RZ, RZ, R5.reuse, P2 ;  /* 0x000000ffff0b7224 */ /* 0x100fe200010e0605 */
        /* <DEDUP_REMOVED lines=8> */
[----:B------:R-:W-:-:S02]  /*23cb0*/  F2FP.BF16.F32.PACK_AB R41, R124, R41 ;  /* 0x000000297c29723e */ /* 0x000fc400000010ff */
[----:B------:R-:W-:Y:S02]  /*23cc0*/  F2FP.BF16.F32.PACK_AB R40, R125, R40 ;  /* 0x000000287d28723e */ /* 0x000fe400000010ff */
[----:B------:R-:W-:Y:S02]  /*23cd0*/  ISETP.EQ.OR P0, PT, R2, 0x3, !P0 ;  /* 0x000000030200780c */ /* 0x000fe40004702670 */
        /* <DEDUP_REMOVED lines=11> */
[----:B------:R-:W-:Y:S02]  /*23d90*/  SEL R13, R41, R40, P0 ;  /* 0x00000028290d7207 */ /* 0x000fe40000000000 */
[----:B------:R-:W-:Y:S02]  /*23da0*/  SEL R3, R40, R41, P0 ;  /* 0x0000002928037207 */ /* 0x000fe40000000000 */
[----:B------:R-:W-:Y:S02]  /*23db0*/  MOV R85, R4 ;  /* 0x0000000400557202 */ /* 0x000fe40000000f00 */
[----:B------:R-:W-:Y:S02]  /*23dc0*/  MOV R72, R6 ;  /* 0x0000000600487202 */ /* 0x000fe40000000f00 */
[----:B------:R-:W-:-:S02]  /*23dd0*/  MOV R74, R8 ;  /* 0x00000008004a7202 */ /* 0x000fc40000000f00 */
[----:B------:R-:W-:Y:S02]  /*23de0*/  MOV R80, R10 ;  /* 0x0000000a00507202 */ /* 0x000fe40000000f00 */
[----:B------:R-:W-:Y:S02]  /*23df0*/  MOV R81, R14 ;  /* 0x0000000e00517202 */ /* 0x000fe40000000f00 */
[----:B------:R-:W-:Y:S02]  /*23e00*/  MOV R82, R20 ;  /* 0x0000001400527202 */ /* 0x000fe40000000f00 */
[----:B------:R-:W-:Y:S02]  /*23e10*/  MOV R83, R24 ;  /* 0x0000001800537202 */ /* 0x000fe40000000f00 */
[----:B------:R-:W-:Y:S02]  /*23e20*/  MOV R84, R26 ;  /* 0x0000001a00547202 */ /* 0x000fe40000000f00 */
[----:B---3--:R-:W-:Y:S01]  /*23e30*/  LOP3.LUT R2, R0, 0x2, RZ, 0x3c, !PT ;  /* 0x0000000200027812 */ /* 0x008fe200078e3cff */
        /* <DEDUP_REMOVED lines=26> */
[----:B------:R-:W3:Y:S01]  /*23fe0*/  SHFL.IDX PT, R21, R21, R2, 0x1c1f ;  /* 0x001c1f0215157589 */ /* 0x000ee200000e0000 */
[----:B------:R-:W-:-:S02]  /*23ff0*/  SEL R59, R42, R59, P0 ;  /* 0x0000003b2a3b7207 */ /* 0x000fc40000000000 */
[----:B------:R-:W-:Y:S01]  /*24000*/  SEL R61, R63, R46, P0 ;  /* 0x0000002e3f3d7207 */ /* 0x000fe20000000000 */
[----:B------:R-:W-:Y:S01]  /*24010*/  SHFL.IDX PT, R37, R37, R0, 0x1c1f ;  /* 0x001c1f0025257589 */ /* 0x000fe200000e0000 */
[----:B------:R-:W-:Y:S02]  /*24020*/  SEL R65, R67, R50, P0 ;  /* 0x0000003243417207 */ /* 0x000fe40000000000 */
[----:B------:R-:W-:Y:S01]  /*24030*/  SEL R69, R71, R54, P0 ;  /* 0x0000003647457207 */ /* 0x000fe20000000000 */
[----:B------:R-:W4:Y:S01]  /*24040*/  SHFL.IDX PT, R20, R39, R2, 0x1c1f ;  /* 0x001c1f0227147589 */ /* 0x000f2200000e0000 */
[----:B------:R-:W-:Y:S02]  /*24050*/  SEL R43, R56, R43, P0 ;  /* 0x0000002b382b7207 */ /* 0x000fe40000000000 */
[----:B------:R-:W-:Y:S01]  /*24060*/  SEL R47, R38, R47, P0 ;  /* 0x0000002f262f7207 */ /* 0x000fe20000000000 */
[----:B------:R-:W-:Y:S01]  /*24070*/  SHFL.IDX PT, R57, R57, R0, 0x1c1f ;  /* 0x001c1f0039397589 */ /* 0x000fe200000e0000 */
[----:B------:R-:W-:-:S02]  /*24080*/  SEL R51, R34, R51, P0 ;  /* 0x0000003322337207 */ /* 0x000fc40000000000 */
[----:B------:R-:W-:Y:S01]  /*24090*/  SEL R55, R30, R55, P0 ;  /* 0x000000371e377207 */ /* 0x000fe20000000000 */
[----:B------:R-:W5:Y:S01]  /*240a0*/  SHFL.IDX PT, R34, R29, R0, 0x1c1f ;  /* 0x001c1f001d227589 */ /* 0x000f6200000e0000 */
[----:B------:R-:W-:Y:S02]  /*240b0*/  SEL R63, R46, R63, P0 ;  /* 0x0000003f2e3f7207 */ /* 0x000fe40000000000 */
[----:B------:R-:W-:Y:S01]  /*240c0*/  SEL R67, R50, R67, P0 ;  /* 0x0000004332437207 */ /* 0x000fe20000000000 */
[----:B------:R-:W0:Y:S01]  /*240d0*/  SHFL.IDX PT, R30, R25, R0, 0x1c1f ;  /* 0x001c1f00191e7589 */ /* 0x000e2200000e0000 */
[----:B------:R-:W-:Y:S02]  /*240e0*/  SEL R71, R54, R71, P0 ;  /* 0x0000004736477207 */ /* 0x000fe40000000000 */
[----:B------:R-:W-:Y:S01]  /*240f0*/  SEL R73, R75, R58, P0 ;  /* 0x0000003a4b497207 */ /* 0x000fe20000000000 */
[----:B------:R-:W1:Y:S01]  /*24100*/  SHFL.IDX PT, R38, R33, R0, 0x1c1f ;  /* 0x001c1f0021267589 */ /* 0x000e6200000e0000 */
[----:B------:R-:W-:-:S02]  /*24110*/  SEL R75, R58, R75, P0 ;  /* 0x0000004b3a4b7207 */ /* 0x000fc40000000000 */
[----:B--2---:R-:W-:Y:S01]  /*24120*/  SEL R8, R10, R7, P0 ;  /* 0x000000070a087207 */ /* 0x004fe20000000000 */
[----:B------:R-:W2:Y:S01]  /*24130*/  SHFL.IDX PT, R48, R59, R2, 0x1c1f ;  /* 0x001c1f023b307589 */ /* 0x000ea200000e0000 */
[----:B------:R-:W-:Y:S02]  /*24140*/  SEL R4, R6, R3, P0 ;  /* 0x0000000306047207 */ /* 0x000fe40000000000 */
[----:B------:R-:W-:Y:S01]  /*24150*/  SEL R10, R7, R10, P0 ;  /* 0x0000000a070a7207 */ /* 0x000fe20000000000 */
[----:B------:R-:W-:Y:S01]  /*24160*/  SHFL.IDX PT, R41, R41, R0, 0x1c1f ;  /* 0x001c1f0029297589 */ /* 0x000fe200000e0000 */
[----:B---3--:R-:W-:Y:S02]  /*24170*/  SEL R24, R26, R21, P0 ;  /* 0x000000151a187207 */ /* 0x008fe40000000000 */
[----:B----4-:R-:W-:Y:S01]  /*24180*/  SEL R56, R37, R20, P0 ;  /* 0x0000001425387207 */ /* 0x010fe20000000000 */
[----:B------:R-:W3:Y:S01]  /*24190*/  SHFL.IDX PT, R40, R43, R2, 0x1c1f ;  /* 0x001c1f022b287589 */ /* 0x000ee200000e0000 */
[----:B------:R-:W-:Y:S01]  /*241a0*/  SEL R58, R20, R37, P0 ;  /* 0x00000025143a7207 */ /* 0x000fe20000000000 */
[----:B------:R-:W-:Y:S01]  /*241b0*/  IMAD.MOV.U32 R20, RZ, RZ, RZ ;  /* 0x000000ffff147224 */ /* 0x000fe200078e00ff */
[----:B------:R-:W-:Y:S01]  /*241c0*/  SEL R6, R3, R6, P0 ;  /* 0x0000000603067207 */ /* 0x000fe20000000000 */
[----:B------:R-:W-:Y:S01]  /*241d0*/  SHFL.IDX PT, R45, R45, R0, 0x1c1f ;  /* 0x001c1f002d2d7589 */ /* 0x000fe200000e0000 */
[----:B-----5:R-:W-:-:S02]  /*241e0*/  SEL R32, R34, R31, P0 ;  /* 0x0000001f22207207 */ /* 0x020fc40000000000 */
[----:B------:R-:W-:Y:S01]  /*241f0*/  SEL R34, R31, R34, P0 ;  /* 0x000000221f227207 */ /* 0x000fe20000000000 */
[----:B------:R-:W-:Y:S01]  /*24200*/  SHFL.IDX PT, R49, R49, R0, 0x1c1f ;  /* 0x001c1f0031317589 */ /* 0x000fe200000e0000 */
[----:B0-----:R-:W-:Y:S02]  /*24210*/  SEL R28, R30, R27, P0 ;  /* 0x0000001b1e1c7207 */ /* 0x001fe40000000000 */
[----:B------:R-:W-:Y:S01]  /*24220*/  SEL R30, R27, R30, P0 ;  /* 0x0000001e1b1e7207 */ /* 0x000fe20000000000 */
[----:B------:R-:W-:Y:S01]  /*24230*/  SHFL.IDX PT, R53, R53, R0, 0x1c1f ;  /* 0x001c1f0035357589 */ /* 0x000fe200000e0000 */
[----:B-1----:R-:W-:Y:S02]  /*24240*/  SEL R36, R38, R35, P0 ;  /* 0x0000002326247207 */ /* 0x002fe40000000000 */
[----:B------:R-:W-:Y:S01]  /*24250*/  SEL R38, R35, R38, P0 ;  /* 0x0000002623267207 */ /* 0x000fe20000000000 */
[----:B------:R-:W-:Y:S01]  /*24260*/  SHFL.IDX PT, R61, R61, R0, 0x1c1f ;  /* 0x001c1f003d3d7589 */ /* 0x000fe200000e0000 */
[----:B--2---:R-:W-:-:S02]  /*24270*/  SEL R29, R57, R48, P0 ;  /* 0x00000030391d7207 */ /* 0x004fc40000000000 */
[----:B------:R-:W-:Y:S01]  /*24280*/  SEL R31, R48, R57, P0 ;  /* 0x00000039301f7207 */ /* 0x000fe20000000000 */
[----:B------:R-:W-:Y:S01]  /*24290*/  SHFL.IDX PT, R65, R65, R0, 0x1c1f ;  /* 0x001c1f0041417589 */ /* 0x000fe200000e0000 */
[----:B------:R-:W-:-:S03]  /*242a0*/  SEL R26, R21, R26, P0 ;  /* 0x0000001a151a7207 */ /* 0x000fc60000000000 */
[----:B------:R-:W-:Y:S01]  /*242b0*/  SHFL.IDX PT, R69, R69, R0, 0x1c1f ;  /* 0x001c1f0045457589 */ /* 0x000fe200000e0000 */
[----:B---3--:R-:W-:Y:S02]  /*242c0*/  SEL R68, R41, R40, P0 ;  /* 0x0000002829447207 */ /* 0x008fe40000000000 */
[----:B------:R-:W-:Y:S01]  /*242d0*/  SEL R70, R40, R41, P0 ;  /* 0x0000002928467207 */ /* 0x000fe20000000000 */
[----:B------:R-:W0:Y:S04]  /*242e0*/  SHFL.IDX PT, R42, R47, R2, 0x1c1f ;  /* 0x001c1f022f2a7589 */ /* 0x000e2800000e0000 */
[----:B------:R-:W1:Y:S04]  /*242f0*/  SHFL.IDX PT, R44, R51, R2, 0x1c1f ;  /* 0x001c1f02332c7589 */ /* 0x000e6800000e0000 */
[----:B------:R-:W2:Y:S04]  /*24300*/  SHFL.IDX PT, R46, R55, R2, 0x1c1f ;  /* 0x001c1f02372e7589 */ /* 0x000ea800000e0000 */
[----:B------:R-:W3:Y:S04]  /*24310*/  SHFL.IDX PT, R50, R63, R2, 0x1c1f ;  /* 0x001c1f023f327589 */ /* 0x000ee800000e0000 */
[----:B------:R-:W4:Y:S04]  /*24320*/  SHFL.IDX PT, R52, R67, R2, 0x1c1f ;  /* 0x001c1f0243347589 */ /* 0x000f2800000e0000 */
[----:B------:R-:W5:Y:S04]  /*24330*/  SHFL.IDX PT, R54, R71, R2, 0x1c1f ;  /* 0x001c1f0247367589 */ /* 0x000f6800000e0000 */
[----:B------:R3:W5:Y:S01]  /*24340*/  SHFL.IDX PT, R73, R73, R0, 0x1c1f ;  /* 0x001c1f0049497589 */ /* 0x00076200000e0000 */
        /* <DEDUP_REMOVED lines=11> */
[----:B-----5:R-:W-:Y:S02]  /*24400*/  SEL R57, R69, R54, P0 ;  /* 0x0000003645397207 */ /* 0x020fe40000000000 */
[----:B------:R-:W-:-:S07]  /*24410*/  SEL R59, R54, R69, P0 ;  /* 0x00000045363b7207 */ /* 0x000fce0000000000 */
.L_x_1615:
[----:B------:R-:W-:Y:S05]  /*24420*/  WARPSYNC.ALL ;  /* 0x0000000000007948 */ /* 0x000fea0003800000 */
[----:B------:R-:W-:Y:S01]  /*24430*/  BAR.SYNC.DEFER_BLOCKING 0x1, 0x100 ;  /* 0x0044000000007b1d */ /* 0x000fe20000010000 */
[----:B0-----:R-:W-:Y:S02]  /*24440*/  SEL R69, R73, R14, P0 ;  /* 0x0000000e49457207 */ /* 0x001fe40000000000 */
[----:B------:R-:W-:-:S03]  /*24450*/  SEL R71, R14, R73, P0 ;  /* 0x000000490e477207 */ /* 0x000fc60000000000 */
[----:B------:R-:W-:Y:S02]  /*24460*/  ULDC.64 UR4, c[0x0][0xbd8] ;  /* 0x0002f60000047ab9 */ /* 0x000fe40000000a00 */
[----:B------:R-:W0:Y:S01]  /*24470*/  LDC.64 R2, c[0x0][0xbd8] ;  /* 0x0002f600ff027b82 */ /* 0x000e220000000a00 */
[----:B------:R-:W-:-:S04]  /*24480*/  ISETP.NE.U32.AND P1, PT, RZ, UR4, PT ;  /* 0x00000004ff007c0c */ /* 0x000fc8000bf25070 */
[----:B------:R-:W-:Y:S01]  /*24490*/  ISETP.NE.AND.EX P1, PT, RZ, UR5, PT, P1 ;  /* 0x00000005ff007c0c */ /* 0x000fe2000bf25310 */
[----:B------:R-:W-:Y:S02]  /*244a0*/  ULDC.64 UR4, c[0x0][0xbe0] ;  /* 0x0002f80000047ab9 */ /* 0x000fe40000000a00 */
[----:B------:R-:W-:-:S04]  /*244b0*/  ISETP.NE.U32.AND P0, PT, RZ, UR4, PT ;  /* 0x00000004ff007c0c */ /* 0x000fc8000bf05070 */
[----:B------:R-:W-:Y:S01]  /*244c0*/  ISETP.NE.AND.EX P0, PT, RZ, UR5, PT, P0 ;  /* 0x00000005ff007c0c */ /* 0x000fe2000bf05300 */
[----:B------:R1:W-:Y:S04]  /*244d0*/  STSM.16.M88.4 [R85], R4 ;  /* 0x0000000455007844 */ /* 0x0003e80000000200 */
[----:B------:R2:W-:Y:S01]  /*244e0*/  STSM.16.M88.4 [R84], R8 ;  /* 0x0000000854007844 */ /* 0x0005e20000000200 */
[----:B0-----:R-:W-:-:S03]  /*244f0*/  IMAD.WIDE R12, R234, 0x4, R2 ;  /* 0x00000004ea0c7825 */ /* 0x001fc600078e0202 */
[----:B------:R0:W-:Y:S04]  /*24500*/  STSM.16.M88.4 [R83], R24 ;  /* 0x0000001853007844 */ /* 0x0001e80000000200 */
[----:B------:R-:W3:Y:S01]  /*24510*/  @P0 LDC.64 R2, c[0x0][0xbe0] ;  /* 0x0002f800ff020b82 */ /* 0x000ee20000000a00 */
[----:B------:R0:W-:Y:S04]  /*24520*/  STSM.16.M88.4 [R82], R28 ;  /* 0x0000001c52007844 */ /* 0x0001e80000000200 */
[----:B------:R0:W-:Y:S04]  /*24530*/  STSM.16.M88.4 [R81], R32 ;  /* 0x0000002051007844 */ /* 0x0001e80000000200 */
[----:B------:R0:W-:Y:S04]  /*24540*/  STSM.16.M88.4 [R80], R36 ;  /* 0x0000002450007844 */ /* 0x0001e80000000200 */
[----:B------:R0:W-:Y:S04]  /*24550*/  STSM.16.M88.4 [R74], R56 ;  /* 0x000000384a007844 */ /* 0x0001e80000000200 */
[----:B------:R0:W-:Y:S01]  /*24560*/  STSM.16.M88.4 [R72], R68 ;  /* 0x0000004448007844 */ /* 0x0001e20000000200 */
[----:B------:R-:W-:Y:S01]  /*24570*/  BAR.SYNC.DEFER_BLOCKING 0x1, 0x100 ;  /* 0x0044000000007b1d */ /* 0x000fe20000010000 */
[----:B---3--:R-:W-:-:S05]  /*24580*/  @P0 IMAD.WIDE R2, R234, 0x4, R2 ;  /* 0x00000004ea020825 */ /* 0x008fca00078e0202 */
[----:B------:R-:W-:Y:S02]  /*24590*/  ULDC UR4, c[0x0][0xa88] ;  /* 0x0002a20000047ab9 */ /* 0x000fe40000000800 */
[----:B------:R-:W-:Y:S01]  /*245a0*/  IMAD.U32 R45, RZ, RZ, UR4 ;  /* 0x00000004ff2d7e24 */ /* 0x000fe2000f8e00ff */
[----:B------:R0:W5:Y:S01]  /*245b0*/  @P1 LDG.E R20, desc[UR38][R12.64] ;  /* 0x000000260c141981 */ /* 0x000162000c1e1900 */
[----:B-1----:R-:W-:-:S04]  /*245c0*/  LEA.HI R4, R77, R66, RZ, 0x7 ;  /* 0x000000424d047211 */ /* 0x002fc800078f38ff */
[----:B------:R0:W5:Y:S01]  /*245d0*/  @P0 LDG.E R45, desc[UR38][R2.64] ;  /* 0x00000026022d0981 */ /* 0x000162000c1e1900 */
[----:B------:R-:W-:-:S05]  /*245e0*/  LOP3.LUT R5, R4, 0xffffff80, RZ, 0xc0, !PT ;  /* 0xffffff8004057812 */ /* 0x000fca00078ec0ff */
[----:B------:R-:W-:Y:S01]  /*245f0*/  IMAD.IADD R66, R66, 0x1, -R5 ;  /* 0x0000000142427824 */ /* 0x000fe200078e0a05 */
[----:B------:R-:W-:-:S04]  /*24600*/  SHF.R.S32.HI R5, RZ, 0x7, R4 ;  /* 0x00000007ff057819 */ /* 0x000fc80000011404 */
[----:B------:R-:W-:-:S04]  /*24610*/  SHF.R.S32.HI R7, RZ, 0x1f, R66 ;  /* 0x0000001fff077819 */ /* 0x000fc80000011442 */
[----:B------:R-:W-:-:S04]  /*24620*/  LEA.HI R0, R7, R66, RZ, 0x2 ;  /* 0x0000004207007211 */ /* 0x000fc800078f10ff */
[--C-:B------:R-:W-:Y:S02]  /*24630*/  SHF.R.S32.HI R6, RZ, 0x2, R0.reuse ;  /* 0x00000002ff067819 */ /* 0x100fe40000011400 */
[----:B--2---:R-:W-:-:S04]  /*24640*/  SHF.R.S32.HI R9, RZ, 0x1f, R0 ;  /* 0x0000001fff097819 */ /* 0x004fc80000011400 */
[----:B------:R-:W-:Y:S01]  /*24650*/  LEA.HI R9, R9, R6, RZ, 0x3 ;  /* 0x0000000609097211 */ /* 0x000fe200078f18ff */
[----:B0-----:R-:W-:Y:S06]  /*24660*/  @P0 BRA `(.L_x_1371) ;  /* 0x0000000000100947 */ /* 0x001fec0003800000 */
[----:B------:R-:W-:Y:S05]  /*24670*/  @!P1 BRA `(.L_x_1371) ;  /* 0x00000000000c9947 */ /* 0x000fea0003800000 */
[----:B------:R-:W2:Y:S04]  /*24680*/  LDG.E R0, desc[UR38][R12.64] ;  /* 0x000000260c007981 */ /* 0x000ea8000c1e1900 */
[----:B-----5:R-:W2:Y:S02]  /*24690*/  LDG.E R45, desc[UR38][R12.64+0x4] ;  /* 0x000004260c2d7981 */ /* 0x020ea4000c1e1900 */
[----:B--2---:R-:W-:-:S07]  /*246a0*/  IMAD.IADD R45, R45, 0x1, -R0 ;  /* 0x000000012d2d7824 */ /* 0x004fce00078e0a00 */
.L_x_1371:
[----:B------:R-:W-:Y:S01]  /*246b0*/  SHF.R.S32.HI R47, RZ, 0x1f, R230 ;  /* 0x0000001fff2f7819 */ /* 0x000fe200000114e6 */
[----:B------:R-:W-:Y:S01]  /*246c0*/  ULDC.64 UR4, c[0x0][0xb70] ;  /* 0x0002dc0000047ab9 */ /* 0x000fe20000000a00 */
[----:B------:R-:W-:Y:S02]  /*246d0*/  LEA.HI R4, R4, R5, RZ, 0x1 ;  /* 0x0000000504047211 */ /* 0x000fe400078f08ff */
[----:B------:R-:W-:Y:S01]  /*246e0*/  LOP3.LUT R9, R9, 0xfffffff8, RZ, 0xc0, !PT ;  /* 0xfffffff809097812 */ /* 0x000fe200078ec0ff */
[----:B------:R-:W-:Y:S01]  /*246f0*/  IMAD R3, R47, UR4, RZ ;  /* 0x000000042f037c24 */ /* 0x000fe2000f8e02ff */
[----:B------:R-:W-:Y:S02]  /*24700*/  LEA.HI R7, R7, R66, RZ, 0x5 ;  /* 0x0000004207077211 */ /* 0x000fe400078f28ff */
[----:B-----5:R-:W-:Y:S01]  /*24710*/  SHF.R.S32.HI R21, RZ, 0x1f, R20 ;  /* 0x0000001fff157819 */ /* 0x020fe20000011414 */
[----:B------:R-:W-:Y:S01]  /*24720*/  IMAD.IADD R9, R6, 0x1, -R9 ;  /* 0x0000000106097824 */ /* 0x000fe200078e0a09 */
[----:B------:R-:W-:-:S02]  /*24730*/  LOP3.LUT R4, R4, 0x3fffffe, RZ, 0xc0, !PT ;  /* 0x03fffffe04047812 */ /* 0x000fc400078ec0ff */
[----:B------:R-:W-:Y:S01]  /*24740*/  SHF.R.S32.HI R0, RZ, 0x5, R7 ;  /* 0x00000005ff007819 */ /* 0x000fe20000011407 */
[C---:B------:R-:W-:Y:S01]  /*24750*/  IMAD R7, R230.reuse, UR5, R3 ;  /* 0x00000005e6077c24 */ /* 0x040fe2000f8e0203 */
[----:B------:R-:W-:Y:S01]  /*24760*/  SHF.R.S32.HI R44, RZ, 0x1f, R234 ;  /* 0x0000001fff2c7819 */ /* 0x000fe200000114ea */
[----:B------:R-:W-:Y:S01]  /*24770*/  IMAD.WIDE.U32 R2, R230, UR4, R20 ;  /* 0x00000004e6027c25 */ /* 0x000fe2000f8e0014 */
[----:B------:R-:W-:Y:S01]  /*24780*/  SEL R49, R234, RZ, !P1 ;  /* 0x000000ffea317207 */ /* 0x000fe20004800000 */
[----:B------:R-:W-:Y:S01]  /*24790*/  ULDC.64 UR4, c[0x0][0xb78] ;  /* 0x0002de0000047ab9 */ /* 0x000fe20000000a00 */
[----:B------:R-:W-:Y:S01]  /*247a0*/  SEL R44, R44, RZ, !P1 ;  /* 0x000000ff2c2c7207 */ /* 0x000fe20004800000 */
[----:B------:R-:W-:Y:S01]  /*247b0*/  IMAD.IADD R4, R5, 0x1, -R4 ;  /* 0x0000000105047824 */ /* 0x000fe200078e0a04 */
[----:B------:R-:W-:Y:S01]  /*247c0*/  LOP3.LUT P0, RZ, R66, 0x3, RZ, 0xc0, !PT ;  /* 0x0000000342ff7812 */ /* 0x000fe2000780c0ff */
[----:B------:R-:W-:Y:S02]  /*247d0*/  IMAD R9, R0, 0x10, R9 ;  /* 0x0000001000097824 */ /* 0x000fe400078e0209 */
[----:B------:R-:W-:-:S02]  /*247e0*/  IMAD.IADD R3, R3, 0x1, R7 ;  /* 0x0000000103037824 */ /* 0x000fc400078e0207 */
[----:B------:R-:W-:Y:S02]  /*247f0*/  IMAD R9, R4, 0x40, R9 ;  /* 0x0000004004097824 */ /* 0x000fe400078e0209 */
[----:B------:R-:W-:Y:S02]  /*24800*/  IMAD R5, R76, 0x40, R64 ;  /* 0x000000404c057824 */ /* 0x000fe400078e0240 */
[----:B------:R-:W-:Y:S02]  /*24810*/  IMAD R0, R44, UR4, RZ ;  /* 0x000000042c007c24 */ /* 0x000fe4000f8e02ff */
[----:B------:R-:W-:Y:S02]  /*24820*/  IMAD R6, R236, 0x80, R9 ;  /* 0x00000080ec067824 */ /* 0x000fe400078e0209 */
[----:B------:R-:W-:-:S04]  /*24830*/  IMAD.WIDE.U32 R2, R49, UR4, R2 ;  /* 0x0000000431027c25 */ /* 0x000fc8000f8e0002 */
[----:B------:R-:W-:Y:S01]  /*24840*/  IMAD.WIDE R78, R5, 0x2, R78 ;  /* 0x00000002054e7825 */ /* 0x000fe200078e024e */
[----:B------:R-:W-:-:S03]  /*24850*/  SHF.R.S32.HI R5, RZ, 0x1f, R6 ;  /* 0x0000001fff057819 */ /* 0x000fc60000011406 */
[----:B------:R-:W-:Y:S01]  /*24860*/  IMAD R4, R49, UR5, R0 ;  /* 0x0000000531047c24 */ /* 0x000fe2000f8e0200 */
[----:B------:R-:W-:Y:S01]  /*24870*/  IADD3 R0, P1, R6, R2, RZ ;  /* 0x0000000206007210 */ /* 0x000fe20007f3e0ff */
[----:B------:R-:W-:Y:S01]  /*24880*/  ULDC.64 UR4, c[0x0][0xb40] ;  /* 0x0002d00000047ab9 */ /* 0x000fe20000000a00 */
[C---:B------:R-:W-:Y:S02]  /*24890*/  IADD3 R13, P3, R78.reuse, 0x1000, RZ ;  /* 0x000010004e0d7810 */ /* 0x040fe40007f7e0ff */
[----:B------:R-:W-:Y:S02]  /*248a0*/  IADD3.X R3, R5, R3, R4, P1, !PT ;  /* 0x0000000305037210 */ /* 0x000fe40000ffe404 */
[C---:B------:R-:W-:Y:S02]  /*248b0*/  IADD3 R5, P2, R78.reuse, 0x3000, RZ ;  /* 0x000030004e057810 */ /* 0x040fe40007f5e0ff */
[----:B------:R-:W-:Y:S02]  /*248c0*/  IADD3 R9, P1, R78, 0x2000, RZ ;  /* 0x000020004e097810 */ /* 0x000fe40007f3e0ff */
[----:B------:R-:W-:-:S02]  /*248d0*/  LOP3.LUT R12, R13, 0x380, RZ, 0xc0, !PT ;  /* 0x000003800d0c7812 */ /* 0x000fc400078ec0ff */
[----:B------:R-:W-:Y:S02]  /*248e0*/  LOP3.LUT R4, R5, 0x380, RZ, 0xc0, !PT ;  /* 0x0000038005047812 */ /* 0x000fe400078ec0ff */
[----:B------:R-:W-:Y:S02]  /*248f0*/  LOP3.LUT R8, R9, 0x380, RZ, 0xc0, !PT ;  /* 0x0000038009087812 */ /* 0x000fe400078ec0ff */
[----:B------:R-:W-:Y:S02]  /*24900*/  SHF.R.U64 R12, R12, 0x3, RZ ;  /* 0x000000030c0c7819 */ /* 0x000fe400000012ff */
[----:B------:R-:W-:Y:S02]  /*24910*/  LEA R2, P4, R0, UR4, 0x2 ;  /* 0x0000000400027c11 */ /* 0x000fe4000f8810ff */
[----:B------:R-:W-:Y:S02]  /*24920*/  SHF.R.U64 R4, R4, 0x3, RZ ;  /* 0x0000000304047819 */ /* 0x000fe400000012ff */
[----:B------:R-:W-:-:S02]  /*24930*/  SHF.R.U64 R8, R8, 0x3, RZ ;  /* 0x0000000308087819 */ /* 0x000fc400000012ff */
[----:B------:R-:W-:Y:S01]  /*24940*/  LOP3.LUT R12, R12, R13, RZ, 0x3c, !PT ;  /* 0x0000000d0c0c7212 */ /* 0x000fe200078e3cff */
[----:B------:R-:W-:Y:S01]  /*24950*/  IMAD.X R13, RZ, RZ, R79, P3 ;  /* 0x000000ffff0d7224 */ /* 0x000fe200018e064f */
[----:B------:R-:W-:Y:S01]  /*24960*/  LEA.HI.X R3, R0, UR5, R3, 0x2, P4 ;  /* 0x0000000500037c11 */ /* 0x000fe2000a0f1403 */
[----:B------:R-:W-:Y:S01]  /*24970*/  VIADD R0, R6, 0x8 ;  /* 0x0000000806007836 */ /* 0x000fe20000000000 */
[----:B------:R-:W-:Y:S01]  /*24980*/  LOP3.LUT R4, R4, R5, RZ, 0x3c, !PT ;  /* 0x0000000504047212 */ /* 0x000fe200078e3cff */
[----:B------:R-:W-:Y:S01]  /*24990*/  IMAD.X R5, RZ, RZ, R79, P2 ;  /* 0x000000ffff057224 */ /* 0x000fe200010e064f */
[C---:B------:R-:W-:Y:S01]  /*249a0*/  IADD3 R41, P5, R78.reuse, 0x4000, RZ ;  /* 0x000040004e297810 */ /* 0x040fe20007fbe0ff */
[----:B------:R-:W-:Y:S01]  /*249b0*/  ULDC.64 UR4, c[0x0][0xaa0] ;  /* 0x0002a80000047ab9 */ /* 0x000fe20000000a00 */
[C---:B------:R-:W-:Y:S02]  /*249c0*/  IADD3 R33, P4, R78.reuse, 0x5000, RZ ;  /* 0x000050004e217810 */ /* 0x040fe40007f9e0ff */
[----:B------:R-:W-:-:S02]  /*249d0*/  IADD3 R29, P3, R78, 0x6000, RZ ;  /* 0x000060004e1d7810 */ /* 0x000fc40007f7e0ff */
[----:B------:R-:W-:Y:S01]  /*249e0*/  LOP3.LUT R8, R8, R9, RZ, 0x3c, !PT ;  /* 0x0000000908087212 */ /* 0x000fe200078e3cff */
[--C-:B------:R-:W-:Y:S01]  /*249f0*/  IMAD.X R9, RZ, RZ, R79.reuse, P1 ;  /* 0x000000ffff097224 */ /* 0x100fe200008e064f */
[----:B------:R-:W-:Y:S02]  /*24a00*/  IADD3 R7, P2, R78, 0x7000, RZ ;  /* 0x000070004e077810 */ /* 0x000fe40007f5e0ff */
[----:B------:R-:W-:Y:S02]  /*24a10*/  ISETP.GE.OR P1, PT, R6, R45, P0 ;  /* 0x0000002d0600720c */ /* 0x000fe40000726670 */
[----:B------:R-:W-:Y:S01]  /*24a20*/  LOP3.LUT R40, R41, 0x380, RZ, 0xc0, !PT ;  /* 0x0000038029287812 */ /* 0x000fe200078ec0ff */
[----:B------:R-:W-:Y:S01]  /*24a30*/  IMAD.X R25, RZ, RZ, R79, P2 ;  /* 0x000000ffff197224 */ /* 0x000fe200010e064f */
[----:B------:R-:W-:Y:S02]  /*24a40*/  LOP3.LUT R32, R33, 0x380, RZ, 0xc0, !PT ;  /* 0x0000038021207812 */ /* 0x000fe400078ec0ff */
[----:B------:R-:W-:-:S02]  /*24a50*/  LOP3.LUT R28, R29, 0x380, RZ, 0xc0, !PT ;  /* 0x000003801d1c7812 */ /* 0x000fc400078ec0ff */
[----:B------:R-:W-:Y:S02]  /*24a60*/  ISETP.GE.OR P0, PT, R0, R45, P0 ;  /* 0x0000002d0000720c */ /* 0x000fe40000706670 */
[----:B------:R-:W-:Y:S02]  /*24a70*/  LOP3.LUT R0, R7, 0x380, RZ, 0xc0, !PT ;  /* 0x0000038007007812 */ /* 0x000fe400078ec0ff */
[----:B------:R-:W-:Y:S01]  /*24a80*/  LOP3.LUT R11, R78, 0x380, RZ, 0xc0, !PT ;  /* 0x000003804e0b7812 */ /* 0x000fe200078ec0ff */
[----:B------:R-:W-:Y:S01]  /*24a90*/  @!P1 STG.E desc[UR38][R2.64], R62 ;  /* 0x0000003e02009986 */ /* 0x000fe2000c101926 */
[----:B------:R-:W-:Y:S02]  /*24aa0*/  SHF.R.U64 R40, R40, 0x3, RZ ;  /* 0x0000000328287819 */ /* 0x000fe400000012ff */
[----:B------:R-:W-:Y:S02]  /*24ab0*/  SHF.R.U64 R32, R32, 0x3, RZ ;  /* 0x0000000320207819 */ /* 0x000fe400000012ff */
[----:B------:R-:W-:-:S02]  /*24ac0*/  SHF.R.U64 R28, R28, 0x3, RZ ;  /* 0x000000031c1c7819 */ /* 0x000fc400000012ff */
        /* <DEDUP_REMOVED lines=20> */
[----:B------:R-:W-:Y:S01]  /*24c10*/  IMAD R21, R21, UR4, RZ ;  /* 0x0000000415157c24 */ /* 0x000fe2000f8e02ff */
[----:B------:R-:W-:Y:S01]  /*24c20*/  @!PT LDS RZ, [RZ] ;  /* 0x00000000fffff984 */ /* 0x000fe20000000800 */
[----:B------:R-:W-:Y:S01]  /*24c30*/  @!PT LDS RZ, [RZ] ;  /* 0x00000000fffff984 */ /* 0x000fe20000000800 */
[----:B------:R-:W-:Y:S01]  /*24c40*/  @!PT LDS RZ, [RZ] ;  /* 0x00000000fffff984 */ /* 0x000fe20000000800 */
[----:B------:R-:W-:Y:S01]  /*24c50*/  @!PT LDS RZ, [RZ] ;  /* 0x00000000fffff984 */ /* 0x000fe20000000800 */
[----:B------:R2:W-:Y:S06]  /*24c60*/  MEMBAR.ALL.CTA ;  /* 0x0000000000007992 */ /* 0x0005ec0000008000 */
[----:B--2---:R-:W2:Y:S01]  /*24c70*/  FENCE.VIEW.ASYNC.S ;  /* 0x00000000000073c6 */ /* 0x004ea20000000000 */
[----:B0-----:R-:W-:-:S04]  /*24c80*/  IMAD.WIDE.U32 R2, R20, UR4, R64 ;  /* 0x0000000414027c25 */ /* 0x001fc8000f8e0040 */
[----:B------:R-:W-:Y:S01]  /*24c90*/  IMAD R21, R20, UR5, R21 ;  /* 0x0000000514157c24 */ /* 0x000fe2000f8e0215 */
[----:B------:R-:W-:Y:S01]  /*24ca0*/  ULDC.64 UR4, c[0x0][0xae0] ;  /* 0x0002b80000047ab9 */ /* 0x000fe20000000a00 */
[----:B------:R-:W-:Y:S02]  /*24cb0*/  IMAD R45, R236, -0x80, R45 ;  /* 0xffffff80ec2d7824 */ /* 0x000fe400078e022d */
[C---:B------:R-:W-:Y:S02]  /*24cc0*/  VIADD R0, R76.reuse, 0x20 ;  /* 0x000000204c007836 */ /* 0x040fe40000000000 */
[----:B------:R-:W-:Y:S01]  /*24cd0*/  IMAD.IADD R3, R3, 0x1, R21 ;  /* 0x0000000103037824 */ /* 0x000fe200078e0215 */
[CC--:B------:R-:W-:Y:S01]  /*24ce0*/  ISETP.GE.AND P3, PT, R76.reuse, R45.reuse, PT ;  /* 0x0000002d4c00720c */ /* 0x0c0fe20003f66270 */
[----:B------:R-:W-:Y:S02]  /*24cf0*/  IMAD R47, R47, UR4, RZ ;  /* 0x000000042f2f7c24 */ /* 0x000fe4000f8e02ff */
[----:B------:R-:W-:Y:S01]  /*24d00*/  VIADD R20, R76, 0x40 ;  /* 0x000000404c147836 */ /* 0x000fe20000000000 */
[----:B------:R-:W-:Y:S01]  /*24d10*/  ISETP.GE.AND P0, PT, R0, R45, PT ;  /* 0x0000002d0000720c */ /* 0x000fe20003f06270 */
[----:B------:R-:W-:-:S02]  /*24d20*/  IMAD R47, R230, UR5, R47 ;  /* 0x00000005e62f7c24 */ /* 0x000fc4000f8e022f */
[----:B------:R-:W-:Y:S01]  /*24d30*/  IMAD.WIDE.U32 R2, R230, UR4, R2 ;  /* 0x00000004e6027c25 */ /* 0x000fe2000f8e0002 */
[----:B------:R-:W-:Y:S01]  /*24d40*/  ULDC.64 UR4, c[0x0][0xae8] ;  /* 0x0002ba0000047ab9 */ /* 0x000fe20000000a00 */
[-C--:B------:R-:W-:Y:S02]  /*24d50*/  ISETP.GE.AND P1, PT, R20, R45.reuse, PT ;  /* 0x0000002d1400720c */ /* 0x080fe40003f26270 */
[----:B------:R-:W-:Y:S02]  /*24d60*/  VIADD R0, R18, 0x28820 ;  /* 0x0002882012007836 */ /* 0x000fe40000000000 */
[----:B------:R-:W-:Y:S02]  /*24d70*/  VIADD R21, R76, 0x60 ;  /* 0x000000604c157836 */ /* 0x000fe40000000000 */
[----:B------:R-:W-:Y:S01]  /*24d80*/  IMAD R20, R44, UR4, RZ ;  /* 0x000000042c147c24 */ /* 0x000fe2000f8e02ff */
[----:B------:R-:W-:Y:S01]  /*24d90*/  PRMT R0, RZ, 0x654, R0 ;  /* 0x00000654ff007816 */ /* 0x000fe20000000000 */
[----:B------:R-:W-:Y:S01]  /*24da0*/  IMAD.IADD R3, R3, 0x1, R47 ;  /* 0x0000000103037824 */ /* 0x000fe200078e022f */
[----:B------:R-:W-:Y:S01]  /*24db0*/  ISETP.GE.AND P2, PT, R21, R45, PT ;  /* 0x0000002d1500720c */ /* 0x000fe20003f46270 */
[C---:B------:R-:W-:Y:S01]  /*24dc0*/  IMAD R45, R49.reuse, UR5, R20 ;  /* 0x00000005312d7c24 */ /* 0x040fe2000f8e0214 */
[----:B------:R-:W-:Y:S01]  /*24dd0*/  SHF.R.S32.HI R77, RZ, 0x1f, R76 ;  /* 0x0000001fff4d7819 */ /* 0x000fe2000001144c */
[----:B------:R-:W-:Y:S01]  /*24de0*/  IMAD.WIDE.U32 R20, R49, UR4, R2 ;  /* 0x0000000431147c25 */ /* 0x000fe2000f8e0002 */
[----:B--2---:R1:W-:Y:S01]  /*24df0*/  SYNCS.ARRIVE.TRANS64.RED.A1T0 RZ, [R0+URZ], RZ ;  /* 0x000000ff00ff79a7 */ /* 0x0043e2000810043f */
[----:B------:R-:W-:Y:S02]  /*24e00*/  BSSY B1, `(.L_x_1372) ;  /* 0x0000014000017945 */ /* 0x000fe40003800000 */
[----:B------:R-:W-:-:S04]  /*24e10*/  IMAD.WIDE R76, R236, 0x80, R76 ;  /* 0x00000080ec4c7825 */ /* 0x000fc800078e024c */
[----:B------:R-:W-:Y:S01]  /*24e20*/  IMAD.IADD R47, R21, 0x1, R45 ;  /* 0x00000001152f7824 */ /* 0x000fe200078e022d */
[----:B-1----:R-:W-:Y:S06]  /*24e30*/  @P3 BRA `(.L_x_1373) ;  /* 0x0000000000403947 */ /* 0x002fec0003800000 */
        /* <DEDUP_REMOVED lines=16> */
.L_x_1373:
[----:B------:R-:W-:Y:S05]  /*24f40*/  BSYNC B1 ;  /* 0x0000000000017941 */ /* 0x000fea0003800000 */
.L_x_1372:
[----:B------:R-:W-:Y:S04]  /*24f50*/  BSSY B1, `(.L_x_1374) ;  /* 0x0000014000017945 */ /* 0x000fe80003800000 */
[----:B------:R-:W-:Y:S05]  /*24f60*/  @P0 BRA `(.L_x_1375) ;  /* 0x0000000000480947 */ /* 0x000fea0003800000 */
[----:B0----5:R-:W-:Y:S01]  /*24f70*/  IADD3 R37, P0, R76, 0x20, RZ ;  /* 0x000000204c257810 */ /* 0x021fe20007f1e0ff */
        /* <DEDUP_REMOVED lines=17> */
.L_x_1375:
[----:B------:R-:W-:Y:S05]  /*25090*/  BSYNC B1 ;  /* 0x0000000000017941 */ /* 0x000fea0003800000 */
.L_x_1374:
[----:B------:R-:W-:Y:S04]  /*250a0*/  BSSY B1, `(.L_x_1376) ;  /* 0x0000014000017945 */ /* 0x000fe80003800000 */
[----:B------:R-:W-:Y:S05]  /*250b0*/  @P1 BRA `(.L_x_1377) ;  /* 0x0000000000481947 */ /* 0x000fea0003800000 */
[----:B-1---5:R-:W-:Y:S01]  /*250c0*/  IADD3 R13, P0, R76, 0x40, RZ ;  /* 0x000000404c0d7810 */ /* 0x022fe20007f1e0ff */
        /* <DEDUP_REMOVED lines=17> */
.L_x_1377:
[----:B------:R-:W-:Y:S05]  /*251e0*/  BSYNC B1 ;  /* 0x0000000000017941 */ /* 0x000fea0003800000 */
.L_x_1376:
[----:B------:R-:W-:Y:S05]  /*251f0*/  @P2 BRA `(.L_x_1378) ;  /* 0x0000000800c02947 */ /* 0x000fea0003800000 */
[----:B--2--5:R-:W-:Y:S01]  /*25200*/  IADD3 R9, P0, R76, 0x60, RZ ;  /* 0x000000604c097810 */ /* 0x024fe20007f1e0ff */
        /* <DEDUP_REMOVED lines=19> */
.L_x_1369:
[----:B------:R-:W-:Y:S01]  /*25340*/  ULDC.64 UR4, c[0x0][0xbd8] ;  /* 0x0002f60000047ab9 */ /* 0x000fe20000000a00 */
[----:B------:R-:W2:Y:S01]  /*25350*/  LDC.64 R2, c[0x0][0xbd8] ;  /* 0x0002f600ff027b82 */ /* 0x000ea20000000a00 */
[----:B------:R-:W-:Y:S01]  /*25360*/  ISETP.NE.U32.AND P0, PT, RZ, UR4, PT ;  /* 0x00000004ff007c0c */ /* 0x000fe2000bf05070 */
[----:B------:R-:W-:-:S03]  /*25370*/  IMAD.MOV.U32 R9, RZ, RZ, RZ ;  /* 0x000000ffff097224 */ /* 0x000fc600078e00ff */
[----:B------:R-:W-:Y:S01]  /*25380*/  ISETP.NE.AND.EX P0, PT, RZ, UR5, PT, P0 ;  /* 0x00000005ff007c0c */ /* 0x000fe2000bf05300 */
[----:B------:R-:W-:Y:S02]  /*25390*/  ULDC.64 UR4, c[0x0][0xbe0] ;  /* 0x0002f80000047ab9 */ /* 0x000fe40000000a00 */
[----:B------:R-:W-:-:S04]  /*253a0*/  ISETP.NE.U32.AND P1, PT, RZ, UR4, PT ;  /* 0x00000004ff007c0c */ /* 0x000fc8000bf25070 */
[----:B------:R-:W-:Y:S01]  /*253b0*/  ISETP.NE.AND.EX P1, PT, RZ, UR5, PT, P1 ;  /* 0x00000005ff007c0c */ /* 0x000fe2000bf25310 */
[----:B--2---:R-:W-:-:S12]  /*253c0*/  IMAD.WIDE R2, R234, 0x4, R2 ;  /* 0x00000004ea027825 */ /* 0x004fd800078e0202 */
[----:B------:R-:W2:Y:S01]  /*253d0*/  @P1 LDC.64 R4, c[0x0][0xbe0] ;  /* 0x0002f800ff041b82 */ /* 0x000ea20000000a00 */
[----:B------:R-:W-:Y:S02]  /*253e0*/  ULDC UR4, c[0x0][0xa88] ;  /* 0x0002a20000047ab9 */ /* 0x000fe40000000800 */
[----:B------:R-:W-:Y:S01]  /*253f0*/  IMAD.U32 R7, RZ, RZ, UR4 ;  /* 0x00000004ff077e24 */ /* 0x000fe2000f8e00ff */
[----:B------:R3:W5:Y:S01]  /*25400*/  @P0 LDG.E R9, desc[UR38][R2.64] ;  /* 0x0000002602090981 */ /* 0x000762000c1e1900 */
[----:B--2---:R-:W-:-:S05]  /*25410*/  @P1 IMAD.WIDE R4, R234, 0x4, R4 ;  /* 0x00000004ea041825 */ /* 0x004fca00078e0204 */
[----:B------:R3:W5:Y:S01]  /*25420*/  @P1 LDG.E R7, desc[UR38][R4.64] ;  /* 0x0000002604071981 */ /* 0x000762000c1e1900 */
[----:B------:R-:W-:Y:S01]  /*25430*/  ISETP.GT.AND P2, PT, R66, 0x7f, PT ;  /* 0x0000007f4200780c */ /* 0x000fe20003f44270 */
[----:B------:R-:W-:-:S12]  /*25440*/  @P1 BRA `(.L_x_1379) ;  /* 0x0000000000101947 */ /* 0x000fd80003800000 */
[----:B------:R-:W-:Y:S05]  /*25450*/  @!P0 BRA `(.L_x_1379) ;  /* 0x00000000000c8947 */ /* 0x000fea0003800000 */
[----:B------:R-:W2:Y:S04]  /*25460*/  LDG.E R0, desc[UR38][R2.64] ;  /* 0x0000002602007981 */ /* 0x000ea8000c1e1900 */
[----:B-----5:R-:W2:Y:S02]  /*25470*/  LDG.E R7, desc[UR38][R2.64+0x4] ;  /* 0x0000042602077981 */ /* 0x020ea4000c1e1900 */
[----:B--2---:R-:W-:-:S07]  /*25480*/  IMAD.IADD R7, R7, 0x1, -R0 ;  /* 0x0000000107077824 */ /* 0x004fce00078e0a00 */
.L_x_1379:
[----:B------:R-:W-:Y:S01]  /*25490*/  SHF.R.S32.HI R0, RZ, 0x1f, R234 ;  /* 0x0000001fff007819 */ /* 0x000fe200000114ea */
[----:B------:R-:W-:Y:S01]  /*254a0*/  BSSY B1, `(.L_x_1380) ;  /* 0x000001c000017945 */ /* 0x000fe20003800000 */
[----:B------:R-:W-:Y:S02]  /*254b0*/  SHF.R.S32.HI R8, RZ, 0x1f, R230 ;  /* 0x0000001fff087819 */ /* 0x000fe400000114e6 */
[----:B------:R-:W-:Y:S02]  /*254c0*/  SHF.R.S32.HI R65, RZ, 0x1f, R64 ;  /* 0x0000001fff417819 */ /* 0x000fe40000011440 */
[----:B------:R-:W-:Y:S02]  /*254d0*/  SEL R11, R234, RZ, !P0 ;  /* 0x000000ffea0b7207 */ /* 0x000fe40004000000 */
[----:B------:R-:W-:Y:S02]  /*254e0*/  SEL R10, R0, RZ, !P0 ;  /* 0x000000ff000a7207 */ /* 0x000fe40004000000 */
[----:B-----5:R-:W-:Y:S01]  /*254f0*/  SHF.R.S32.HI R6, RZ, 0x1f, R9 ;  /* 0x0000001fff067819 */ /* 0x020fe20000011409 */
[----:B------:R-:W-:Y:S06]  /*25500*/  @P2 BRA `(.L_x_1381) ;  /* 0x0000000000542947 */ /* 0x000fec0003800000 */
[----:B------:R-:W-:-:S04]  /*25510*/  IMAD R0, R236, 0x80, R86 ;  /* 0x00000080ec007824 */ /* 0x000fc800078e0256 */
[----:B------:R-:W-:-:S05]  /*25520*/  VIADD R0, R0, 0xffffff80 ;  /* 0xffffff8000007836 */ /* 0x000fca0000000000 */
[----:B------:R-:W-:-:S13]  /*25530*/  ISETP.GE.AND P0, PT, R0, R7, PT ;  /* 0x000000070000720c */ /* 0x000fda0003f06270 */
[----:B------:R-:W-:Y:S05]  /*25540*/  @P0 BRA `(.L_x_1381) ;  /* 0x0000000000440947 */ /* 0x000fea0003800000 */
[----:B---3--:R-:W-:Y:S01]  /*25550*/  IADD3 R2, P0, R0, R9, RZ ;  /* 0x0000000900027210 */ /* 0x008fe20007f1e0ff */
        /* <DEDUP_REMOVED lines=16> */
.L_x_1381:
[----:B------:R-:W-:Y:S05]  /*25660*/  BSYNC B1 ;  /* 0x0000000000017941 */ /* 0x000fea0003800000 */
.L_x_1380:
[----:B------:R-:W-:Y:S01]  /*25670*/  ULDC.64 UR4, c[0x0][0xaa0] ;  /* 0x0002a80000047ab9 */ /* 0x000fe20000000a00 */
[----:B------:R-:W-:Y:S01]  /*25680*/  IMAD R7, R236, -0x80, R7 ;  /* 0xffffff80ec077824 */ /* 0x000fe200078e0207 */
[----:B------:R-:W-:Y:S01]  /*25690*/  SHF.R.S32.HI R77, RZ, 0x1f, R76 ;  /* 0x0000001fff4d7819 */ /* 0x000fe2000001144c */
[----:B------:R-:W-:Y:S01]  /*256a0*/  IMAD R0, R6, UR4, RZ ;  /* 0x0000000406007c24 */ /* 0x000fe2000f8e02ff */
[----:B------:R-:W-:Y:S01]  /*256b0*/  BSSY B1, `(.L_x_1382) ;  /* 0x0000027000017945 */ /* 0x000fe20003800000 */
[----:B--23--:R-:W-:Y:S01]  /*256c0*/  IMAD.WIDE.U32 R2, R9, UR4, R64 ;  /* 0x0000000409027c25 */ /* 0x00cfe2000f8e0040 */
[----:B------:R-:W-:-:S03]  /*256d0*/  ISETP.GE.AND P3, PT, R76, R7, PT ;  /* 0x000000074c00720c */ /* 0x000fc60003f66270 */
[----:B------:R-:W-:Y:S01]  /*256e0*/  IMAD R9, R9, UR5, R0 ;  /* 0x0000000509097c24 */ /* 0x000fe2000f8e0200 */
[----:B------:R-:W-:Y:S01]  /*256f0*/  ULDC.64 UR4, c[0x0][0xae0] ;  /* 0x0002b80000047ab9 */ /* 0x000fe20000000a00 */
[----:B------:R-:W-:Y:S02]  /*25700*/  VIADD R0, R76, 0x20 ;  /* 0x000000204c007836 */ /* 0x000fe40000000000 */
[----:B------:R-:W-:Y:S02]  /*25710*/  IMAD.IADD R3, R3, 0x1, R9 ;  /* 0x0000000103037824 */ /* 0x000fe400078e0209 */
[----:B------:R-:W-:Y:S01]  /*25720*/  IMAD R5, R8, UR4, RZ ;  /* 0x0000000408057c24 */ /* 0x000fe2000f8e02ff */
[----:B------:R-:W-:Y:S01]  /*25730*/  ISETP.GE.AND P2, PT, R0, R7, PT ;  /* 0x000000070000720c */ /* 0x000fe20003f46270 */
[----:B------:R-:W-:Y:S02]  /*25740*/  VIADD R0, R76, 0x60 ;  /* 0x000000604c007836 */ /* 0x000fe40000000000 */
[----:B------:R-:W-:-:S02]  /*25750*/  IMAD R5, R230, UR5, R5 ;  /* 0x00000005e6057c24 */ /* 0x000fc4000f8e0205 */
[----:B------:R-:W-:Y:S01]  /*25760*/  IMAD.WIDE.U32 R2, R230, UR4, R2 ;  /* 0x00000004e6027c25 */ /* 0x000fe2000f8e0002 */
[----:B------:R-:W-:Y:S01]  /*25770*/  ULDC.64 UR4, c[0x0][0xae8] ;  /* 0x0002ba0000047ab9 */ /* 0x000fe20000000a00 */
[-C--:B------:R-:W-:Y:S02]  /*25780*/  ISETP.GE.AND P1, PT, R0, R7.reuse, PT ;  /* 0x000000070000720c */ /* 0x080fe40003f26270 */
[----:B------:R-:W-:Y:S02]  /*25790*/  VIADD R4, R76, 0x40 ;  /* 0x000000404c047836 */ /* 0x000fe40000000000 */
[----:B------:R-:W-:Y:S02]  /*257a0*/  IMAD.IADD R3, R3, 0x1, R5 ;  /* 0x0000000103037824 */ /* 0x000fe400078e0205 */
[----:B------:R-:W-:Y:S01]  /*257b0*/  IMAD R0, R10, UR4, RZ ;  /* 0x000000040a007c24 */ /* 0x000fe2000f8e02ff */
[----:B------:R-:W-:Y:S01]  /*257c0*/  ISETP.GE.AND P0, PT, R4, R7, PT ;  /* 0x000000070400720c */ /* 0x000fe20003f06270 */
[----:B------:R-:W-:-:S04]  /*257d0*/  IMAD.WIDE.U32 R4, R11, UR4, R2 ;  /* 0x000000040b047c25 */ /* 0x000fc8000f8e0002 */
[----:B------:R-:W-:Y:S02]  /*257e0*/  IMAD R7, R11, UR5, R0 ;  /* 0x000000050b077c24 */ /* 0x000fe4000f8e0200 */
[----:B------:R-:W-:-:S04]  /*257f0*/  IMAD.WIDE R76, R236, 0x80, R76 ;  /* 0x00000080ec4c7825 */ /* 0x000fc800078e024c */
[----:B------:R-:W-:Y:S01]  /*25800*/  IMAD.IADD R9, R5, 0x1, R7 ;  /* 0x0000000105097824 */ /* 0x000fe200078e0207 */
        /* <DEDUP_REMOVED lines=17> */
.L_x_1383:
[----:B------:R-:W-:Y:S05]  /*25920*/  BSYNC B1 ;  /* 0x0000000000017941 */ /* 0x000fea0003800000 */
.L_x_1382:
[----:B------:R-:W-:Y:S04]  /*25930*/  BSSY B1, `(.L_x_1384) ;  /* 0x0000014000017945 */ /* 0x000fe80003800000 */
[----:B------:R-:W-:Y:S05]  /*25940*/  @P2 BRA `(.L_x_1385) ;  /* 0x0000000000482947 */ /* 0x000fea0003800000 */
[----:B--2---:R-:W-:Y:S01]  /*25950*/  IADD3 R7, P2, R76, 0x20, RZ ;  /* 0x000000204c077810 */ /* 0x004fe20007f5e0ff */
        /* <DEDUP_REMOVED lines=17> */
.L_x_1385:
[----:B------:R-:W-:Y:S05]  /*25a70*/  BSYNC B1 ;  /* 0x0000000000017941 */ /* 0x000fea0003800000 */
.L_x_1384:
[----:B------:R-:W-:Y:S04]  /*25a80*/  BSSY B1, `(.L_x_1386) ;  /* 0x0000014000017945 */ /* 0x000fe80003800000 */
[----:B------:R-:W-:Y:S05]  /*25a90*/  @P0 BRA `(.L_x_1387) ;  /* 0x0000000000480947 */ /* 0x000fea0003800000 */
[----:B--23--:R-:W-:Y:S01]  /*25aa0*/  IADD3 R7, P0, R76, 0x40, RZ ;  /* 0x000000404c077810 */ /* 0x00cfe20007f1e0ff */
        /* <DEDUP_REMOVED lines=17> */
.L_x_1387:
[----:B------:R-:W-:Y:S05]  /*25bc0*/  BSYNC B1 ;  /* 0x0000000000017941 */ /* 0x000fea0003800000 */
.L_x_1386:
        /* <DEDUP_REMOVED lines=19> */
.L_x_1378:
[----:B------:R-:W-:Y:S05]  /*25d00*/  BSYNC B0 ;  /* 0x0000000000007941 */ /* 0x000fea0003800000 */
.L_x_1368:
[----:B------:R-:W-:Y:S02]  /*25d10*/  ULDC UR4, c[0x0][0xc14] ;  /* 0x0003050000047ab9 */ /* 0x000fe40000000800 */
[----:B-1----:R-:W-:-:S13]  /*25d20*/  ISETP.GE.AND P0, PT, R219, UR4, PT ;  /* 0x00000004db007c0c */ /* 0x002fda000bf06270 */
[----:B------:R-:W-:Y:S05]  /*25d30*/  @!P0 BRA `(.L_x_1388) ;  /* 0xfffffdb000408947 */ /* 0x000fea000383ffff */
[----:B------:R-:W-:Y:S05]  /*25d40*/  BRA `(.L_x_1153) ;  /* 0x0000006400b07947 */ /* 0x000fea0003800000 */
.L_x_1151:
[----:B------:R-:W-:-:S08]  /*25d50*/  NOP ;  /* 0x0000000000007918 */ /* 0x000fd00000000000 */
[----:B------:R-:W0:-:S00]  /*25d60*/  USETMAXREG.DEALLOC.CTAPOOL 0x18 ;  /* 0x00000018000079c8 */ /* 0x000e0000080e0500 */
        /* <DEDUP_REMOVED lines=16> */
.L_x_1389:
[----:B------:R-:W0:Y:S01]  /*25e70*/  S2R R0, SR_TID.X ;  /* 0x0000000000007919 */ /* 0x000e220000002100 */
[----:B------:R-:W-:Y:S01]  /*25e80*/  ULDC UR4, c[0x0][0xc14] ;  /* 0x0003050000047ab9 */ /* 0x000fe20000000800 */
[----:B------:R-:W1:Y:S01]  /*25e90*/  S2UR UR6, SR_CTAID.X ;  /* 0x00000000000679c3 */ /* 0x000e620000002500 */
[----:B------:R-:W-:Y:S01]  /*25ea0*/  ULDC UR5, c[0x0][0xc10] ;  /* 0x0003040000057ab9 */ /* 0x000fe20000000800 */
        /* <DEDUP_REMOVED lines=27> */
[----:B------:R-:W-:-:S03]  /*26060*/  IMAD.MOV.U32 R4, RZ, RZ, RZ ;  /* 0x000000ffff047224 */ /* 0x000fc600078e00ff */
[----:B------:R-:W0:Y:S02]  /*26070*/  SHFL.IDX PT, R7, R6, 0x1f, 0x1f ;  /* 0x03e01f0006077f89 */ /* 0x000e2400000e0000 */
[----:B0-----:R-:W-:-:S04]  /*26080*/  IMAD R7, R7, UR5, RZ ;  /* 0x0000000507077c24 */ /* 0x001fc8000f8e02ff */
[----:B------:R-:W-:Y:S01]  /*26090*/  IMAD.MOV.U32 R2, RZ, RZ, R7 ;  /* 0x000000ffff027224 */ /* 0x000fe200078e0007 */
[----:B-1----:R-:W-:-:S13]  /*260a0*/  ISETP.GT.AND P6, PT, R7, UR6, PT ;  /* 0x0000000607007c0c */ /* 0x002fda000bfc4270 */
[----:B------:R-:W-:Y:S05]  /*260b0*/  @P6 BRA `(.L_x_1391) ;  /* 0x0000000000a06947 */ /* 0x000fea0003800000 */
[----:B------:R-:W0:Y:S01]  /*260c0*/  LDC R6, c[0x0][0xc14] ;  /* 0x00030500ff067b82 */ /* 0x000e220000000800 */
[----:B------:R-:W-:Y:S01]  /*260d0*/  IMAD.MOV.U32 R7, RZ, RZ, R2 ;  /* 0x000000ffff077224 */ /* 0x000fe200078e0002 */
[----:B------:R-:W-:Y:S01]  /*260e0*/  UMOV UR4, URZ ;  /* 0x0000003f00047c82 */ /* 0x000fe20008000000 */
[----:B------:R-:W-:Y:S01]  /*260f0*/  ULDC UR7, c[0x0][0xc14] ;  /* 0x0003050000077ab9 */ /* 0x000fe20000000800 */
[----:B------:R-:W-:-:S05]  /*26100*/  ULDC UR5, c[0x0][0xc10] ;  /* 0x0003040000057ab9 */ /* 0x000fca0000000800 */
.L_x_1395:
[----:B------:R-:W-:Y:S01]  /*26110*/  IMAD.U32 R2, RZ, RZ, UR7 ;  /* 0x00000007ff027e24 */ /* 0x000fe2000f8e00ff */
[----:B------:R-:W-:-:S04]  /*26120*/  UIADD3 UR4, UR4, 0x1f, URZ ;  /* 0x0000001f04047890 */ /* 0x000fc8000fffe03f */
[----:B------:R1:W-:Y:S02]  /*26130*/  STL [R1+0xc], R2 ;  /* 0x00000c0201007387 */ /* 0x0003e40000100800 */
[----:B0-----:R-:W-:-:S13]  /*26140*/  ISETP.LE.AND P6, PT, R6, UR4, PT ;  /* 0x0000000406007c0c */ /* 0x001fda000bfc3270 */
[----:B-1----:R-:W-:Y:S05]  /*26150*/  @P6 BRA `(.L_x_1392) ;  /* 0x0000000400b86947 */ /* 0x002fea0003800000 */
[----:B------:R-:W-:Y:S01]  /*26160*/  VIADD R9, R0, UR4 ;  /* 0x0000000400097c36 */ /* 0x000fe20008000000 */
[----:B------:R-:W-:Y:S01]  /*26170*/  BSSY B0, `(.L_x_1393) ;  /* 0x0000007000007945 */ /* 0x000fe20003800000 */
[----:B------:R-:W-:-:S03]  /*26180*/  IMAD.MOV.U32 R5, RZ, RZ, RZ ;  /* 0x000000ffff057224 */ /* 0x000fc600078e00ff */
[----:B------:R-:W-:-:S13]  /*26190*/  ISETP.GE.OR P6, PT, R9, R6, !P0 ;  /* 0x000000060900720c */ /* 0x000fda00047c6670 */
[----:B------:R-:W-:Y:S05]  /*261a0*/  @P6 BRA `(.L_x_1394) ;  /* 0x00000000000c6947 */ /* 0x000fea0003800000 */
[----:B------:R-:W0:Y:S02]  /*261b0*/  LDC.64 R2, c[0x0][0xc58] ;  /* 0x00031600ff027b82 */ /* 0x000e240000000a00 */
[----:B0-----:R-:W-:-:S05]  /*261c0*/  IMAD.WIDE R2, R9, 0x4, R2 ;  /* 0x0000000409027825 */ /* 0x001fca00078e0202 */
[----:B------:R0:W5:Y:S02]  /*261d0*/  LDG.E R5, desc[UR38][R2.64] ;  /* 0x0000002602057981 */ /* 0x000164000c1e1900 */
.L_x_1394:
[----:B------:R-:W-:Y:S05]  /*261e0*/  BSYNC B0 ;  /* 0x0000000000007941 */ /* 0x000fea0003800000 */
.L_x_1393:
        /* <DEDUP_REMOVED lines=20> */
[----:B------:R-:W-:-:S07]  /*26330*/  IMAD.MOV.U32 R6, RZ, RZ, R10 ;  /* 0x000000ffff067224 */ /* 0x000fce00078e000a */
.L_x_1391:
[----:B------:R-:W-:-:S04]  /*26340*/  IMAD.IADD R7, R7, 0x1, -R2 ;  /* 0x0000000107077824 */ /* 0x000fc800078e0a02 */
[----:B------:R-:W-:-:S05]  /*26350*/  IMAD R2, R6, UR5, R7 ;  /* 0x0000000506027c24 */ /* 0x000fca000f8e0207 */
[----:B------:R-:W-:Y:S02]  /*26360*/  ISETP.GT.AND P0, PT, R2, UR6, PT ;  /* 0x0000000602007c0c */ /* 0x000fe4000bf04270 */
[----:B------:R-:W0:Y:S11]  /*26370*/  LDC.64 R2, c[0x0][0xc68] ;  /* 0x00031a00ff027b82 */ /* 0x000e360000000a00 */
[----:B------:R-:W-:-:S04]  /*26380*/  VOTE.ANY R12, PT, !P0 ;  /* 0x00000000000c7806 */ /* 0x000fc800040e0100 */
[----:B------:R-:W1:Y:S02]  /*26390*/  POPC R8, R12 ;  /* 0x0000000c00087309 */ /* 0x000e640000000000 */
[----:B-1----:R-:W-:-:S04]  /*263a0*/  VIADD R9, R8, UR4 ;  /* 0x0000000408097c36 */ /* 0x002fc80008000000 */
        /* <DEDUP_REMOVED lines=12> */
[----:B------:R-:W-:-:S05]  /*26470*/  VIADD R13, R8, 0xffffffff ;  /* 0xffffffff080d7836 */ /* 0x000fca0000000000 */
[----:B------:R2:W3:Y:S02]  /*26480*/  SHFL.IDX PT, R4, R6, R13, 0x1f ;  /* 0x00001f0d06047589 */ /* 0x0004e400000e0000 */
.L_x_1396:
[----:B-1----:R-:W-:Y:S01]  /*26490*/  IMAD.MOV R2, RZ, RZ, -R3 ;  /* 0x000000ffff027224 */ /* 0x002fe200078e0a03 */
[----:B--2---:R-:W-:Y:S01]  /*264a0*/  IABS R6, R9 ;  /* 0x0000000900067213 */ /* 0x004fe20000000000 */
[----:B---3--:R-:W-:Y:S02]  /*264b0*/  IMAD R4, R4, UR5, R7 ;  /* 0x0000000504047c24 */ /* 0x008fe4000f8e0207 */
[----:B------:R-:W-:Y:S02]  /*264c0*/  IMAD R7, R2, R11, RZ ;  /* 0x0000000b02077224 */ /* 0x000fe400078e02ff */
[----:B------:R-:W-:Y:S01]  /*264d0*/  IMAD.MOV.U32 R2, RZ, RZ, RZ ;  /* 0x000000ffff027224 */ /* 0x000fe200078e00ff */
[----:B------:R1:W-:Y:S01]  /*264e0*/  STL [R1], R4 ;  /* 0x0000000401007387 */ /* 0x0003e20000100800 */
[----:B------:R-:W-:Y:S02]  /*264f0*/  IMAD.MOV R6, RZ, RZ, -R6 ;  /* 0x000000ffff067224 */ /* 0x000fe400078e0a06 */
[----:B------:R-:W-:Y:S01]  /*26500*/  IMAD.HI.U32 R3, R3, R7, R2 ;  /* 0x0000000703037227 */ /* 0x000fe200078e0002 */
[----:B------:R-:W-:-:S04]  /*26510*/  IADD3 R2, -R4, UR6, RZ ;  /* 0x0000000604027c10 */ /* 0x000fc8000fffe1ff */
[----:B-1----:R-:W-:-:S05]  /*26520*/  IABS R4, R2 ;  /* 0x0000000200047213 */ /* 0x002fca0000000000 */
[----:B------:R-:W-:Y:S01]  /*26530*/  IMAD.HI.U32 R7, R3, R4, RZ ;  /* 0x0000000403077227 */ /* 0x000fe200078e00ff */
[----:B------:R-:W-:-:S03]  /*26540*/  LOP3.LUT R3, R2, R9, RZ, 0x3c, !PT ;  /* 0x0000000902037212 */ /* 0x000fc600078e3cff */
[----:B------:R-:W-:Y:S01]  /*26550*/  IMAD R4, R7, R6, R4 ;  /* 0x0000000607047224 */ /* 0x000fe200078e0204 */
[----:B------:R-:W-:-:S04]  /*26560*/  ISETP.GE.AND P2, PT, R3, RZ, PT ;  /* 0x000000ff0300720c */ /* 0x000fc80003f46270 */
[----:B------:R-:W-:-:S13]  /*26570*/  ISETP.GT.U32.AND P1, PT, R11, R4, PT ;  /* 0x000000040b00720c */ /* 0x000fda0003f24070 */
[----:B------:R-:W-:Y:S02]  /*26580*/  @!P1 IMAD.IADD R4, R4, 0x1, -R11 ;  /* 0x0000000104049824 */ /* 0x000fe400078e0a0b */
[----:B------:R-:W-:Y:S01]  /*26590*/  @!P1 VIADD R7, R7, 0x1 ;  /* 0x0000000107079836 */ /* 0x000fe20000000000 */
[----:B------:R-:W-:Y:S02]  /*265a0*/  ISETP.NE.AND P1, PT, R9, RZ, PT ;  /* 0x000000ff0900720c */ /* 0x000fe40003f25270 */
[----:B------:R-:W-:-:S13]  /*265b0*/  ISETP.GE.U32.AND P0, PT, R4, R11, PT ;  /* 0x0000000b0400720c */ /* 0x000fda0003f06070 */
[----:B------:R-:W-:-:S04]  /*265c0*/  @P0 VIADD R7, R7, 0x1 ;  /* 0x0000000107070836 */ /* 0x000fc80000000000 */
[----:B------:R-:W-:Y:S01]  /*265d0*/  @!P2 IMAD.MOV R7, RZ, RZ, -R7 ;  /* 0x000000ffff07a224 */ /* 0x000fe200078e0a07 */
[----:B------:R-:W-:-:S05]  /*265e0*/  @!P1 LOP3.LUT R7, RZ, R9, RZ, 0x33, !PT ;  /* 0x00000009ff079212 */ /* 0x000fca00078e33ff */
[----:B------:R-:W-:Y:S02]  /*265f0*/  IMAD R4, R10, R7, RZ ;  /* 0x000000070a047224 */ /* 0x000fe400078e02ff */
[----:B------:R-:W-:Y:S02]  /*26600*/  IMAD.MOV R7, RZ, RZ, -R7 ;  /* 0x000000ffff077224 */ /* 0x000fe400078e0a07 */
[----:B------:R-:W-:Y:S02]  /*26610*/  IMAD.MOV R3, RZ, RZ, -R4 ;  /* 0x000000ffff037224 */ /* 0x000fe400078e0a04 */
[----:B------:R-:W-:Y:S02]  /*26620*/  IMAD R9, R9, R7, R2 ;  /* 0x0000000709097224 */ /* 0x000fe400078e0202 */
[----:B------:R-:W-:Y:S01]  /*26630*/  IMAD.MOV.U32 R2, RZ, RZ, RZ ;  /* 0x000000ffff027224 */ /* 0x000fe200078e00ff */
[----:B------:R-:W-:-:S04]  /*26640*/  VIADDMNMX R10, R3, UR5, R10, PT ;  /* 0x00000005030a7c46 */ /* 0x000fc8000b80010a */
[----:B------:R-:W-:-:S04]  /*26650*/  IABS R6, R10 ;  /* 0x0000000a00067213 */ /* 0x000fc80000000000 */
[----:B------:R-:W1:Y:S08]  /*26660*/  I2F.RP R8, R6 ;  /* 0x0000000600087306 */ /* 0x000e700000209400 */
[----:B-1----:R-:W1:Y:S02]  /*26670*/  MUFU.RCP R8, R8 ;  /* 0x0000000800087308 */ /* 0x002e640000001000 */
[----:B-1----:R-:W-:Y:S01]  /*26680*/  VIADD R3, R8, 0xffffffe ;  /* 0x0ffffffe08037836 */ /* 0x002fe20000000000 */
[----:B------:R-:W-:-:S05]  /*26690*/  IABS R8, R10 ;  /* 0x0000000a00087213 */ /* 0x000fca0000000000 */
[----:B------:R-:W1:Y:S02]  /*266a0*/  F2I.FTZ.U32.TRUNC.NTZ R3, R3 ;  /* 0x0000000300037305 */ /* 0x000e64000021f000 */
[----:B-1----:R-:W-:-:S04]  /*266b0*/  IMAD.MOV R7, RZ, RZ, -R3 ;  /* 0x000000ffff077224 */ /* 0x002fc800078e0a03 */
[----:B------:R-:W-:-:S04]  /*266c0*/  IMAD R7, R7, R6, RZ ;  /* 0x0000000607077224 */ /* 0x000fc800078e02ff */
[----:B------:R-:W-:Y:S01]  /*266d0*/  IMAD.HI.U32 R2, R3, R7, R2 ;  /* 0x0000000703027227 */ /* 0x000fe200078e0002 */
        /* <DEDUP_REMOVED lines=9> */
[C---:B------:R-:W-:Y:S01]  /*26770*/  LOP3.LUT R3, R9.reuse, R10, RZ, 0x3c, !PT ;  /* 0x0000000a09037212 */ /* 0x040fe200078e3cff */
[----:B------:R-:W-:-:S03]  /*26780*/  IMAD.IADD R9, R9, 0x1, R4 ;  /* 0x0000000109097824 */ /* 0x000fc600078e0204 */
[----:B------:R-:W-:-:S07]  /*26790*/  ISETP.GE.AND P2, PT, R3, RZ, PT ;  /* 0x000000ff0300720c */ /* 0x000fce0003f46270 */
[----:B------:R-:W-:-:S06]  /*267a0*/  @P0 VIADD R2, R2, 0x1 ;  /* 0x0000000102020836 */ /* 0x000fcc0000000000 */
[----:B------:R-:W-:Y:S01]  /*267b0*/  @!P2 IMAD.MOV R2, RZ, RZ, -R2 ;  /* 0x000000ffff02a224 */ /* 0x000fe200078e0a02 */
[----:B------:R-:W-:Y:S01]  /*267c0*/  @!P1 LOP3.LUT R2, RZ, R10, RZ, 0x33, !PT ;  /* 0x0000000aff029212 */ /* 0x000fe200078e33ff */
[----:B------:R-:W-:-:S04]  /*267d0*/  IMAD.MOV R10, RZ, RZ, -R10 ;  /* 0x000000ffff0a7224 */ /* 0x000fc800078e0a0a */
[----:B------:R-:W-:Y:S01]  /*267e0*/  IMAD R3, R2, R10, R9 ;  /* 0x0000000a02037224 */ /* 0x000fe200078e0209 */
[----:B------:R-:W-:-:S04]  /*267f0*/  LOP3.LUT R2, RZ, R2, RZ, 0x33, !PT ;  /* 0x00000002ff027212 */ /* 0x000fc800078e33ff */
[----:B------:R1:W-:Y:S01]  /*26800*/  STL [R1+0x8], R3 ;  /* 0x0000080301007387 */ /* 0x0003e20000100800 */
[----:B------:R-:W-:-:S05]  /*26810*/  IMAD.IADD R2, R5, 0x1, R2 ;  /* 0x0000000105027824 */ /* 0x000fca00078e0202 */
[----:B------:R1:W-:Y:S01]  /*26820*/  STL [R1+0x4], R2 ;  /* 0x0000040201007387 */ /* 0x0003e20000100800 */
[----:B------:R-:W-:Y:S05]  /*26830*/  BRA `(.L_x_1397) ;  /* 0x0000000000107947 */ /* 0x000fea0003800000 */
.L_x_1392:
[----:B------:R-:W-:Y:S01]  /*26840*/  IMAD.U32 R2, RZ, RZ, UR6 ;  /* 0x00000006ff027e24 */ /* 0x000fe2000f8e00ff */
[----:B------:R0:W-:Y:S04]  /*26850*/  STL [R1+0x4], RZ ;  /* 0x000004ff01007387 */ /* 0x0001e80000100800 */
[----:B------:R0:W-:Y:S04]  /*26860*/  STL [R1+0x8], RZ ;  /* 0x000008ff01007387 */ /* 0x0001e80000100800 */
[----:B------:R0:W-:Y:S02]  /*26870*/  STL [R1], R2 ;  /* 0x0000000201007387 */ /* 0x0001e40000100800 */
.L_x_1397:
[----:B------:R-:W2:Y:S04]  /*26880*/  LDL R4, [R1] ;  /* 0x0000000001047983 */ /* 0x000ea80000100800 */
[----:B------:R-:W2:Y:S04]  /*26890*/  LDL R5, [R1+0x4] ;  /* 0x0000040001057983 */ /* 0x000ea80000100800 */
[----:B------:R-:W2:Y:S04]  /*268a0*/  LDL R6, [R1+0x8] ;  /* 0x0000080001067983 */ /* 0x000ea80000100800 */
[----:B------:R-:W2:Y:S01]  /*268b0*/  LDL R7, [R1+0xc] ;  /* 0x00000c0001077983 */ /* 0x000ea20000100800 */
[----:B------:R-:W-:-:S13]  /*268c0*/  ISETP.NE.AND P0, PT, R0, RZ, PT ;  /* 0x000000ff0000720c */ /* 0x000fda0003f05270 */
[----:B-1----:R-:W1:Y:S01]  /*268d0*/  @!P0 S2R R3, SR_CgaCtaId ;  /* 0x0000000000038919 */ /* 0x002e620000008800 */
[----:B------:R-:W-:-:S04]  /*268e0*/  @!P0 MOV R0, 0x400 ;  /* 0x0000040000008802 */ /* 0x000fc80000000f00 */
[----:B-1----:R-:W-:-:S05]  /*268f0*/  @!P0 LEA R0, R3, R0, 0x18 ;  /* 0x0000000003008211 */ /* 0x002fca00078ec0ff */
[----:B--2---:R1:W-:Y:S01]  /*26900*/  @!P0 STS.128 [R0+0x288d0], R4 ;  /* 0x0288d00400008388 */ /* 0x0043e20000000c00 */
[----:B------:R-:W-:Y:S06]  /*26910*/  BAR.ARV 0x5, 0x180 ;  /* 0x0146000000007b1d */ /* 0x000fec0000002000 */
.L_x_1390:
[----:B-1----:R-:W3:Y:S01]  /*26920*/  LDL R0, [R1+0xc] ;  /* 0x00000c0001007983 */ /* 0x002ee20000100800 */
[----:B------:R-:W-:-:S03]  /*26930*/  ULDC UR4, c[0x0][0xc14] ;  /* 0x0003050000047ab9 */ /* 0x000fc60000000800 */
[----:B------:R1:W-:Y:S01]  /*26940*/  STL [R1+0x10], RZ ;  /* 0x000010ff01007387 */ /* 0x0003e20000100800 */
[----:B---3--:R-:W-:Y:S01]  /*26950*/  ISETP.GE.AND P0, PT, R0, UR4, PT ;  /* 0x0000000400007c0c */ /* 0x008fe2000bf06270 */
[----:B------:R-:W-:-:S05]  /*26960*/  IMAD.MOV.U32 R0, RZ, RZ, 0x1 ;  /* 0x00000001ff007424 */ /* 0x000fca00078e00ff */
[----:B------:R1:W-:Y:S04]  /*26970*/  STL [R1+0x18], R0 ;  /* 0x0000180001007387 */ /* 0x0003e80000100800 */
[----:B------:R1:W-:Y:S03]  /*26980*/  STL [R1+0x34], RZ ;  /* 0x000034ff01007387 */ /* 0x0003e60000100800 */
[----:B------:R-:W-:Y:S05]  /*26990*/  @P0 BRA `(.L_x_1398) ;  /* 0x0000005400980947 */ /* 0x000fea0003800000 */
[----:B-1----:R-:W1:Y:S01]  /*269a0*/  S2R R0, SR_TID.X ;  /* 0x0000000000007919 */ /* 0x002e620000002100 */
[----:B------:R-:W-:Y:S01]  /*269b0*/  BSSY B7, `(.L_x_1398) ;  /* 0x0000564000077945 */ /* 0x000fe20003800000 */
[----:B------:R-:W-:Y:S01]  /*269c0*/  ULDC.64 UR42, c[0x0][0x198] ;  /* 0x00006600002a7ab9 */ /* 0x000fe20000000a00 */
[----:B------:R-:W-:Y:S01]  /*269d0*/  ULOP3.LUT UR37, UR36, 0x1, URZ, 0xfc, !UPT ;  /* 0x0000000124257892 */ /* 0x000fe2000f8efc3f */
[----:B--2---:R-:W2:Y:S01]  /*269e0*/  S2R R6, SR_TID.X ;  /* 0x0000000000067919 */ /* 0x004ea20000002100 */
[----:B------:R-:W-:Y:S01]  /*269f0*/  ULOP3.LUT UR41, UR36, 0x2, URZ, 0xfc, !UPT ;  /* 0x0000000224297892 */ /* 0x000fe2000f8efc3f */
[----:B------:R-:W-:Y:S01]  /*26a00*/  ULDC UR40, c[0x0][0xc] ;  /* 0x0000030000287ab9 */ /* 0x000fe20000000800 */
[----:B-1----:R-:W-:Y:S01]  /*26a10*/  LOP3.LUT R0, R0, 0x7f, RZ, 0xc0, !PT ;  /* 0x0000007f00007812 */ /* 0x002fe200078ec0ff */
[C---:B--2---:R-:W-:Y:S01]  /*26a20*/  IMAD.SHL.U32 R4, R6.reuse, 0x40, RZ ;  /* 0x0000004006047824 */ /* 0x044fe200078e00ff */
[----:B------:R-:W-:-:S03]  /*26a30*/  LOP3.LUT P0, RZ, R6, 0x4, RZ, 0xc0, !PT ;  /* 0x0000000406ff7812 */ /* 0x000fc6000780c0ff */
[----:B------:R-:W-:-:S05]  /*26a40*/  IMAD.SHL.U32 R0, R0, 0x20, RZ ;  /* 0x0000002000007824 */ /* 0x000fca00078e00ff */
[----:B------:R-:W-:Y:S01]  /*26a50*/  LOP3.LUT R3, R0, 0xc00, RZ, 0xc0, !PT ;  /* 0x00000c0000037812 */ /* 0x000fe200078ec0ff */
[----:B------:R-:W-:-:S03]  /*26a60*/  IMAD.SHL.U32 R0, R6, 0x80, RZ ;  /* 0x0000008006007824 */ /* 0x000fc600078e00ff */
[----:B------:R-:W-:Y:S02]  /*26a70*/  LOP3.LUT R5, R3, 0x40, R4, 0xf8, !PT ;  /* 0x0000004003057812 */ /* 0x000fe400078ef804 */
[----:B------:R-:W-:Y:S02]  /*26a80*/  SHF.R.U32.HI R3, RZ, 0x1, R6 ;  /* 0x00000001ff037819 */ /* 0x000fe40000011606 */
[----:B0-----:R-:W-:Y:S02]  /*26a90*/  LOP3.LUT R2, R0, 0x380, RZ, 0xc0, !PT ;  /* 0x0000038000027812 */ /* 0x001fe400078ec0ff */
[----:B------:R-:W-:Y:S01]  /*26aa0*/  LOP3.LUT R7, R5, 0x200, R4, 0xf8, !PT ;  /* 0x0000020005077812 */ /* 0x000fe200078ef804 */
[----:B------:R-:W-:Y:S01]  /*26ab0*/  IMAD.SHL.U32 R5, R6, 0x8, RZ ;  /* 0x0000000806057824 */ /* 0x000fe200078e00ff */
[----:B------:R-:W-:Y:S02]  /*26ac0*/  LOP3.LUT R4, R4, 0x180, RZ, 0xc0, !PT ;  /* 0x0000018004047812 */ /* 0x000fe400078ec0ff */
[----:B------:R-:W-:Y:S01]  /*26ad0*/  LOP3.LUT R2, R2, 0x30, R3, 0xf8, !PT ;  /* 0x0000003002027812 */ /* 0x000fe200078ef803 */
[----:B------:R-:W-:Y:S01]  /*26ae0*/  IMAD.SHL.U32 R3, R6, 0x10, RZ ;  /* 0x0000001006037824 */ /* 0x000fe200078e00ff */
[----:B------:R-:W-:-:S04]  /*26af0*/  LOP3.LUT R4, R4, 0x10, R6, 0xf8, !PT ;  /* 0x0000001004047812 */ /* 0x000fc800078ef806 */
[----:B------:R-:W-:Y:S02]  /*26b00*/  LOP3.LUT R3, R2, 0x70, R3, 0x78, !PT ;  /* 0x0000007002037812 */ /* 0x000fe400078e7803 */
[----:B------:R-:W-:Y:S02]  /*26b10*/  LOP3.LUT R4, R4, 0x30, R5, 0x78, !PT ;  /* 0x0000003004047812 */ /* 0x000fe400078e7805 */
[----:B------:R-:W-:Y:S02]  /*26b20*/  LOP3.LUT R2, R3, 0xc00, R0, 0xf8, !PT ;  /* 0x00000c0003027812 */ /* 0x000fe400078ef800 */
[----:B------:R-:W-:-:S03]  /*26b30*/  LOP3.LUT R0, R7, R4, RZ, 0xfc, !PT ;  /* 0x0000000407007212 */ /* 0x000fc600078efcff */
[----:B------:R0:W-:Y:S04]  /*26b40*/  STL [R1+0x30], R2 ;  /* 0x0000300201007387 */ /* 0x0001e80000100800 */
[----:B------:R1:W-:Y:S04]  /*26b50*/  STL [R1+0x2c], R0 ;  /* 0x00002c0001007387 */ /* 0x0003e80000100800 */
[----:B------:R2:W-:Y:S01]  /*26b60*/  STL [R1+0x34], RZ ;  /* 0x000034ff01007387 */ /* 0x0005e20000100800 */
[----:B0-----:R-:W-:Y:S02]  /*26b70*/  IMAD.MOV.U32 R2, RZ, RZ, 0x20 ;  /* 0x00000020ff027424 */ /* 0x001fe400078e00ff */
[----:B-1----:R-:W-:-:S03]  /*26b80*/  IMAD.MOV.U32 R0, RZ, RZ, 0x40 ;  /* 0x00000040ff007424 */ /* 0x002fc600078e00ff */
[----:B------:R-:W-:Y:S02]  /*26b90*/  SEL R2, R2, 0xffffffe0, !P0 ;  /* 0xffffffe002027807 */ /* 0x000fe40004000000 */
[----:B------:R-:W-:Y:S01]  /*26ba0*/  SEL R3, R0, 0xffffffc0, !P0 ;  /* 0xffffffc000037807 */ /* 0x000fe20004000000 */
[----:B------:R-:W-:-:S05]  /*26bb0*/  IMAD.MOV.U32 R0, RZ, RZ, 0x1 ;  /* 0x00000001ff007424 */ /* 0x000fca00078e00ff */
[----:B------:R2:W-:Y:S04]  /*26bc0*/  STL [R1+0x1c], R0 ;  /* 0x00001c0001007387 */ /* 0x0005e80000100800 */
[----:B------:R2:W-:Y:S04]  /*26bd0*/  STL [R1+0x14], RZ ;  /* 0x000014ff01007387 */ /* 0x0005e80000100800 */
[----:B------:R2:W-:Y:S04]  /*26be0*/  STL [R1+0x10], RZ ;  /* 0x000010ff01007387 */ /* 0x0005e80000100800 */
[----:B------:R2:W-:Y:S02]  /*26bf0*/  STL [R1+0x18], R0 ;  /* 0x0000180001007387 */ /* 0x0005e40000100800 */
.L_x_1511:
[----:B------:R-:W3:Y:S01]  /*26c00*/  LDL R14, [R1+0xc] ;  /* 0x00000c00010e7983 */ /* 0x000ee20000100800 */
[----:B------:R-:W-:Y:S05]  /*26c10*/  YIELD ;  /* 0x0000000000007946 */ /* 0x000fea0003800000 */
[----:B------:R-:W-:Y:S01]  /*26c20*/  ULDC.64 UR4, c[0x0][0xa28] ;  /* 0x00028a0000047ab9 */ /* 0x000fe20000000a00 */
[----:B------:R-:W-:Y:S01]  /*26c30*/  IMAD.MOV.U32 R9, RZ, RZ, RZ ;  /* 0x000000ffff097224 */ /* 0x000fe200078e00ff */
[----:B------:R-:W-:Y:S01]  /*26c40*/  ISETP.NE.U32.AND P0, PT, RZ, UR4, PT ;  /* 0x00000004ff007c0c */ /* 0x000fe2000bf05070 */
[----:B------:R-:W0:Y:S01]  /*26c50*/  LDC.64 R12, c[0x0][0xa00] ;  /* 0x00028000ff0c7b82 */ /* 0x000e220000000a00 */
[----:B--2---:R-:W-:Y:S01]  /*26c60*/  IMAD.MOV.U32 R0, RZ, RZ, RZ ;  /* 0x000000ffff007224 */ /* 0x004fe200078e00ff */
[----:B------:R-:W-:Y:S01]  /*26c70*/  ULDC.64 UR6, c[0x0][0xa08] ;  /* 0x0002820000067ab9 */ /* 0x000fe20000000a00 */
[----:B------:R-:W-:Y:S01]  /*26c80*/  ISETP.NE.AND.EX P0, PT, RZ, UR5, PT, P0 ;  /* 0x00000005ff007c0c */ /* 0x000fe2000bf05300 */
[----:B------:R-:W-:Y:S01]  /*26c90*/  ULDC.64 UR4, c[0x0][0xa18] ;  /* 0x0002860000047ab9 */ /* 0x000fe20000000a00 */
[----:B------:R-:W-:-:S03]  /*26ca0*/  ULDC.64 UR8, c[0x0][0xa10] ;  /* 0x0002840000087ab9 */ /* 0x000fc60000000a00 */
[----:B------:R-:W1:Y:S08]  /*26cb0*/  LDC.64 R4, c[0x0][0xa08] ;  /* 0x00028200ff047b82 */ /* 0x000e700000000a00 */
[----:B------:R-:W3:Y:S01]  /*26cc0*/  @P0 LDC.64 R2, c[0x0][0xa28] ;  /* 0x00028a00ff020b82 */ /* 0x000ee20000000a00 */
[----:B------:R-:W-:Y:S02]  /*26cd0*/  ISETP.NE.U32.AND P2, PT, RZ, UR6, PT ;  /* 0x00000006ff007c0c */ /* 0x000fe4000bf45070 */
[----:B------:R-:W-:Y:S01]  /*26ce0*/  ISETP.NE.U32.AND P4, PT, RZ, UR8, PT ;  /* 0x00000008ff007c0c */ /* 0x000fe2000bf85070 */
[----:B------:R-:W-:-:S02]  /*26cf0*/  IMAD.MOV.U32 R7, RZ, RZ, RZ ;  /* 0x000000ffff077224 */ /* 0x000fc400078e00ff */
[----:B------:R-:W-:Y:S02]  /*26d00*/  IMAD.MOV.U32 R18, RZ, RZ, RZ ;  /* 0x000000ffff127224 */ /* 0x000fe400078e00ff */
[----:B---3--:R-:W-:-:S05]  /*26d10*/  @P0 IMAD.WIDE R2, R14, 0x4, R2 ;  /* 0x000000040e020825 */ /* 0x008fca00078e0202 */
[----:B------:R2:W5:Y:S01]  /*26d20*/  @P0 LDG.E R9, desc[UR38][R2.64] ;  /* 0x0000002602090981 */ /* 0x000562000c1e1900 */
[----:B------:R-:W-:Y:S01]  /*26d30*/  ISETP.NE.U32.AND P0, PT, RZ, UR4, PT ;  /* 0x00000004ff007c0c */ /* 0x000fe2000bf05070 */
[----:B0-----:R-:W-:-:S03]  /*26d40*/  IMAD.WIDE R12, R14, 0x4, R12 ;  /* 0x000000040e0c7825 */ /* 0x001fc600078e020c */
[----:B------:R-:W-:Y:S01]  /*26d50*/  ISETP.NE.AND.EX P0, PT, RZ, UR5, PT, P0 ;  /* 0x00000005ff007c0c */ /* 0x000fe2000bf05300 */
[----:B------:R-:W-:Y:S01]  /*26d60*/  ULDC.64 UR4, c[0x0][0xa00] ;  /* 0x0002800000047ab9 */ /* 0x000fe20000000a00 */
[----:B-1----:R-:W-:Y:S01]  /*26d70*/  IMAD.WIDE R4, R14, 0x4, R4 ;  /* 0x000000040e047825 */ /* 0x002fe200078e0204 */
[----:B------:R-:W-:Y:S01]  /*26d80*/  ISETP.NE.U32.AND P1, PT, RZ, UR4, PT ;  /* 0x00000004ff007c0c */ /* 0x000fe2000bf25070 */
[----:B--2---:R-:W0:Y:S03]  /*26d90*/  LDC.64 R2, c[0x0][0xa10] ;  /* 0x00028400ff027b82 */ /* 0x004e260000000a00 */
[----:B------:R-:W-:Y:S02]  /*26da0*/  ISETP.NE.AND.EX P3, PT, RZ, UR5, PT, P1 ;  /* 0x00000005ff007c0c */ /* 0x000fe4000bf65310 */
[----:B------:R-:W-:Y:S02]  /*26db0*/  ISETP.NE.AND.EX P1, PT, RZ, UR7, PT, P2 ;  /* 0x00000007ff007c0c */ /* 0x000fe4000bf25320 */
[----:B------:R-:W-:-:S02]  /*26dc0*/  ISETP.NE.AND.EX P2, PT, RZ, UR9, PT, P4 ;  /* 0x00000009ff007c0c */ /* 0x000fc4000bf45340 */
[----:B------:R-:W1:Y:S07]  /*26dd0*/  @P0 LDC.64 R10, c[0x0][0xa18] ;  /* 0x00028600ff0a0b82 */ /* 0x000e6e0000000a00 */
[----:B------:R-:W2:Y:S04]  /*26de0*/  @P3 LDG.E R0, desc[UR38][R12.64] ;  /* 0x000000260c003981 */ /* 0x000ea8000c1e1900 */
[----:B------:R-:W5:Y:S01]  /*26df0*/  @P1 LDG.E R7, desc[UR38][R4.64] ;  /* 0x0000002604071981 */ /* 0x000f62000c1e1900 */
[----:B0-----:R-:W-:-:S05]  /*26e00*/  IMAD.WIDE R2, R14, 0x4, R2 ;  /* 0x000000040e027825 */ /* 0x001fca00078e0202 */
[----:B------:R-:W5:Y:S01]  /*26e10*/  @P2 LDG.E R18, desc[UR38][R2.64] ;  /* 0x0000002602122981 */ /* 0x000f62000c1e1900 */
[----:B------:R-:W-:Y:S01]  /*26e20*/  ULDC UR4, c[0x0][0x288] ;  /* 0x0000a20000047ab9 */ /* 0x000fe20000000800 */
[----:B-1----:R-:W-:Y:S02]  /*26e30*/  @P0 IMAD.WIDE R10, R14, 0x4, R10 ;  /* 0x000000040e0a0825 */ /* 0x002fe400078e020a */
[----:B--2---:R0:W-:Y:S02]  /*26e40*/  STL [R1+0x20], R0 ;  /* 0x0000200001007387 */ /* 0x0041e40000100800 */
[----:B0-----:R-:W-:Y:S01]  /*26e50*/  IMAD.U32 R0, RZ, RZ, UR4 ;  /* 0x00000004ff007e24 */ /* 0x001fe2000f8e00ff */
[----:B------:R-:W-:Y:S02]  /*26e60*/  ULDC.64 UR4, c[0x0][0x3f8] ;  /* 0x0000fe0000047ab9 */ /* 0x000fe40000000a00 */
[----:B------:R-:W-:-:S03]  /*26e70*/  UISETP.NE.U32.AND UP0, UPT, UR4, URZ, UPT ;  /* 0x0000003f0400728c */ /* 0x000fc6000bf05070 */
[----:B------:R-:W-:Y:S01]  /*26e80*/  ULDC UR4, c[0x0][0x404] ;  /* 0x0001010000047ab9 */ /* 0x000fe20000000800 */
[----:B------:R-:W-:Y:S01]  /*26e90*/  UISETP.NE.AND.EX UP0, UPT, UR5, URZ, UPT, UP0 ;  /* 0x0000003f0500728c */ /* 0x000fe2000bf05300 */
[----:B------:R0:W5:Y:S02]  /*26ea0*/  @P0 LDG.E R0, desc[UR38][R10.64] ;  /* 0x000000260a000981 */ /* 0x000164000c1e1900 */
[----:B------:R-:W-:Y:S01]  /*26eb0*/  ULDC UR5, c[0x0][0x2e0] ;  /* 0x0000b80000057ab9 */ /* 0x000fe20000000800 */
[----:B------:R-:W-:-:S04]  /*26ec0*/  USEL UR4, UR4, 0x1, UP0 ;  /* 0x0000000104047887 */ /* 0x000fc80008000000 */
[----:B------:R-:W-:-:S03]  /*26ed0*/  UIMAD UR4, UR4, UR5, URZ ;  /* 0x00000005040472a4 */ /* 0x000fc6000f8e023f */
[----:B------:R-:W-:Y:S02]  /*26ee0*/  ULDC UR5, c[0x0][0x338] ;  /* 0x0000ce0000057ab9 */ /* 0x000fe40000000800 */
[----:B0-----:R-:W-:Y:S02]  /*26ef0*/  IMAD.U32 R10, RZ, RZ, UR5 ;  /* 0x00000005ff0a7e24 */ /* 0x001fe4000f8e00ff */
[----:B------:R-:W-:Y:S01]  /*26f00*/  IMAD.U32 R6, RZ, RZ, UR4 ;  /* 0x00000004ff067e24 */ /* 0x000fe2000f8e00ff */
[----:B------:R-:W-:Y:S06]  /*26f10*/  @P0 BRA `(.L_x_1399) ;  /* 0x0000000000100947 */ /* 0x000fec0003800000 */
[----:B------:R-:W-:Y:S05]  /*26f20*/  @!P3 BRA `(.L_x_1399) ;  /* 0x00000000000cb947 */ /* 0x000fea0003800000 */
[----:B------:R-:W2:Y:S04]  /*26f30*/  LDG.E R8, desc[UR38][R12.64] ;  /* 0x000000260c087981 */ /* 0x000ea8000c1e1900 */
[----:B-----5:R-:W2:Y:S02]  /*26f40*/  LDG.E R0, desc[UR38][R12.64+0x4] ;  /* 0x000004260c007981 */ /* 0x020ea4000c1e1900 */
[----:B--2---:R-:W-:-:S07]  /*26f50*/  IMAD.IADD R0, R0, 0x1, -R8 ;  /* 0x0000000100007824 */ /* 0x004fce00078e0a08 */
.L_x_1399:
[----:B-----5:R-:W-:Y:S01]  /*26f60*/  IMAD.IADD R7, R7, 0x1, R9 ;  /* 0x0000000107077824 */ /* 0x020fe200078e0209 */
[----:B------:R-:W-:Y:S02]  /*26f70*/  ULDC.64 UR4, c[0x0][0xa20] ;  /* 0x0002880000047ab9 */ /* 0x000fe40000000a00 */
[----:B------:R-:W-:Y:S02]  /*26f80*/  ISETP.NE.U32.AND P0, PT, RZ, UR4, PT ;  /* 0x00000004ff007c0c */ /* 0x000fe4000bf05070 */
[----:B------:R0:W-:Y:S02]  /*26f90*/  STL [R1+0x28], R7 ;  /* 0x0000280701007387 */ /* 0x0001e40000100800 */
[----:B------:R-:W-:-:S13]  /*26fa0*/  ISETP.NE.AND.EX P0, PT, RZ, UR5, PT, P0 ;  /* 0x00000005ff007c0c */ /* 0x000fda000bf05300 */
[----:B0-----:R-:W-:Y:S05]  /*26fb0*/  @!P0 BRA `(.L_x_1400) ;  /* 0x0000000000108947 */ /* 0x001fea0003800000 */
[----:B------:R-:W0:Y:S02]  /*26fc0*/  LDC.64 R6, c[0x0][0xa20] ;  /* 0x00028800ff067b82 */ /* 0x000e240000000a00 */
[----:B0-----:R-:W-:-:S06]  /*26fd0*/  IMAD.WIDE R6, R14, 0x4, R6 ;  /* 0x000000040e067825 */ /* 0x001fcc00078e0206 */
[----:B------:R0:W5:Y:S01]  /*26fe0*/  LDG.E R6, desc[UR38][R6.64] ;  /* 0x0000002606067981 */ /* 0x000162000c1e1900 */
[----:B------:R-:W-:Y:S05]  /*26ff0*/  BRA `(.L_x_1401) ;  /* 0x0000000000107947 */ /* 0x000fea0003800000 */
.L_x_1400:
[----:B------:R-:W-:Y:S05]  /*27000*/  @!P1 BRA `(.L_x_1401) ;  /* 0x00000000000c9947 */ /* 0x000fea0003800000 */
[----:B------:R-:W2:Y:S04]  /*27010*/  LDG.E R6, desc[UR38][R4.64] ;  /* 0x0000002604067981 */ /* 0x000ea8000c1e1900 */
[----:B------:R-:W2:Y:S02]  /*27020*/  LDG.E R4, desc[UR38][R4.64+0x4] ;  /* 0x0000042604047981 */ /* 0x000ea4000c1e1900 */
[----:B--2---:R-:W-:-:S07]  /*27030*/  IMAD.IADD R6, R4, 0x1, -R6 ;  /* 0x0000000104067824 */ /* 0x004fce00078e0a06 */
.L_x_1401:
[----:B------:R-:W2:Y:S04]  /*27040*/  @P2 LDG.E R4, desc[UR38][R2.64] ;  /* 0x0000002602042981 */ /* 0x000ea8000c1e1900 */
[----:B0-----:R-:W3:Y:S04]  /*27050*/  LDL R7, [R1+0x4] ;  /* 0x0000040001077983 */ /* 0x001ee80000100800 */
[----:B------:R-:W2:Y:S01]  /*27060*/  @P2 LDG.E R2, desc[UR38][R2.64+0x4] ;  /* 0x0000042602022981 */ /* 0x000ea2000c1e1900 */
[----:B-----5:R-:W-:Y:S02]  /*27070*/  IMAD.IADD R9, R6, 0x1, -R9 ;  /* 0x0000000106097824 */ /* 0x020fe400078e0a09 */
[----:B--2---:R-:W-:-:S04]  /*27080*/  @P2 IMAD.IADD R10, R2, 0x1, -R4 ;  /* 0x00000001020a2824 */ /* 0x004fc800078e0a04 */
[----:B------:R-:W-:-:S04]  /*27090*/  IMAD.IADD R6, R9, 0x1, R10 ;  /* 0x0000000109067824 */ /* 0x000fc800078e020a */
[----:B------:R-:W-:-:S04]  /*270a0*/  VIADD R19, R6, 0xbf ;  /* 0x000000bf06137836 */ /* 0x000fc80000000000 */
[----:B------:R-:W-:-:S05]  /*270b0*/  IMAD.HI R19, R19, 0x2aaaaaab, RZ ;  /* 0x2aaaaaab13137827 */ /* 0x000fca00078e02ff */
[----:B------:R-:W-:-:S04]  /*270c0*/  SHF.R.U32.HI R2, RZ, 0x1f, R19 ;  /* 0x0000001fff027819 */ /* 0x000fc80000011613 */
[----:B------:R-:W-:Y:S02]  /*270d0*/  LEA.HI.SX32 R19, R19, R2, 0x1b ;  /* 0x0000000213137211 */ /* 0x000fe400078fdaff */
[----:B------:R-:W0:Y:S01]  /*270e0*/  LDC.64 R2, c[0x0][0x9e0] ;  /* 0x00027800ff027b82 */ /* 0x000e220000000a00 */
[----:B---3--:R-:W-:-:S04]  /*270f0*/  LEA R17, R7, 0x80, 0x7 ;  /* 0x0000008007117811 */ /* 0x008fc800078e38ff */
[----:B------:R-:W-:Y:S02]  /*27100*/  IADD3 R17, R6, R17, -R0 ;  /* 0x0000001106117210 */ /* 0x000fe40007ffe800 */
[----:B0-----:R-:W-:-:S03]  /*27110*/  ISETP.GE.AND P1, PT, R3, 0x1, PT ;  /* 0x000000010300780c */ /* 0x001fc60003f26270 */
[----:B------:R-:W-:-:S10]  /*27120*/  IMAD.IADD R8, R17, 0x1, R2 ;  /* 0x0000000111087824 */ /* 0x000fd400078e0202 */
[----:B------:R-:W-:Y:S05]  /*27130*/  @!P1 BRA `(.L_x_1402) ;  /* 0x0000000000489947 */ /* 0x000fea0003800000 */
        /* <DEDUP_REMOVED lines=11> */
.L_x_1404:
[----:B------:R-:W-:-:S13]  /*271f0*/  ISETP.NE.AND P0, PT, R3, 0x1, PT ;  /* 0x000000010300780c */ /* 0x000fda0003f05270 */
[----:B------:R-:W0:Y:S02]  /*27200*/  @P0 LDC.64 R4, c[0x0][0x9e8] ;  /* 0x00027a00ff040b82 */ /* 0x000e240000000a00 */
[----:B0-----:R-:W-:-:S05]  /*27210*/  @P0 IMAD.HI.U32 R4, R2, R4, RZ ;  /* 0x0000000402040227 */ /* 0x001fca00078e00ff */
[----:B------:R-:W-:-:S07]  /*27220*/  @P0 SHF.R.U32.HI R2, RZ, R5, R4 ;  /* 0x00000005ff020219 */ /* 0x000fce0000011604 */
.L_x_1405:
[----:B------:R-:W-:Y:S05]  /*27230*/  BSYNC B0 ;  /* 0x0000000000007941 */ /* 0x000fea0003800000 */
.L_x_1403:
[----:B------:R-:W-:-:S05]  /*27240*/  IMAD R2, R2, R3, R3 ;  /* 0x0000000302027224 */ /* 0x000fca00078e0203 */
[----:B------:R-:W-:-:S07]  /*27250*/  VIMNMX R8, R8, R2, PT ;  /* 0x0000000208087248 */ /* 0x000fce0003fe0100 */
.L_x_1402:
        /* <DEDUP_REMOVED lines=15> */
.L_x_1408:
[----:B------:R-:W-:Y:S01]  /*27350*/  ISETP.NE.AND P0, PT, R3, 0x1, PT ;  /* 0x000000010300780c */ /* 0x000fe20003f05270 */
[----:B------:R-:W-:-:S12]  /*27360*/  IMAD.MOV.U32 R2, RZ, RZ, R4 ;  /* 0x000000ffff027224 */ /* 0x000fd800078e0004 */
[----:B------:R-:W0:Y:S02]  /*27370*/  @P0 LDC.64 R6, c[0x0][0x9e8] ;  /* 0x00027a00ff060b82 */ /* 0x000e240000000a00 */
[----:B0-----:R-:W-:-:S05]  /*27380*/  @P0 IMAD.HI.U32 R6, R4, R6, RZ ;  /* 0x0000000604060227 */ /* 0x001fca00078e00ff */
[----:B------:R-:W-:-:S07]  /*27390*/  @P0 SHF.R.U32.HI R2, RZ, R7, R6 ;  /* 0x00000007ff020219 */ /* 0x000fce0000011606 */
.L_x_1409:
[----:B------:R-:W-:Y:S05]  /*273a0*/  BSYNC B0 ;  /* 0x0000000000007941 */ /* 0x000fea0003800000 */
.L_x_1407:
[----:B------:R-:W-:-:S05]  /*273b0*/  IMAD R3, R2, R3, RZ ;  /* 0x0000000302037224 */ /* 0x000fca00078e02ff */
[----:B------:R-:W-:-:S07]  /*273c0*/  VIMNMX R0, R0, R3, !PT ;  /* 0x0000000300007248 */ /* 0x000fce0007fe0100 */
.L_x_1406:
[----:B------:R-:W-:Y:S01]  /*273d0*/  VIADD R8, R8, 0xbf ;  /* 0x000000bf08087836 */ /* 0x000fe20000000000 */
[----:B------:R-:W-:Y:S01]  /*273e0*/  BSSY B0, `(.L_x_1410) ;  /* 0x00000f8000007945 */ /* 0x000fe20003800000 */
        /* <DEDUP_REMOVED lines=38> */
.L_x_1618:
[----:B-1----:R-:W-:Y:S02]  /*27650*/  ISETP.NE.AND P0, PT, R14, RZ, PT ;  /* 0x000000ff0e00720c */ /* 0x002fe40003f05270 */
[----:B------:R-:W-:-:S11]  /*27660*/  PLOP3.LUT P6, PT, PT, PT, PT, 0x8, 0x0 ;  /* 0x000000000000781c */ /* 0x000fd60003fce170 */
[----:B------:R-:W-:Y:S05]  /*27670*/  @P0 BRA `(.L_x_1413) ;  /* 0x00000000000c0947 */ /* 0x000fea0003800000 */
[----:B------:R-:W-:-:S03]  /*27680*/  UMOV UR4, 0xffffffff ;  /* 0xffffffff00047882 */ /* 0x000fc60000000000 */
[----:B------:R-:W-:Y:S05]  /*27690*/  BRA.DIV UR4, `(.L_x_1414) ;  /* 0x0000006e04547947 */ /* 0x000fea000b800000 */
[----:B------:R-:W-:-:S13]  /*276a0*/  ELECT P6, URZ, PT ;  /* 0x00000000003f782f */ /* 0x000fda00038c0000 */
.L_x_1413:
[----:B0-----:R-:W2:Y:S01]  /*276b0*/  LDL R5, [R1+0x34] ;  /* 0x0000340001057983 */ /* 0x001ea20000100800 */
[----:B------:R-:W-:Y:S01]  /*276c0*/  BSSY B1, `(.L_x_1415) ;  /* 0x000000b000017945 */ /* 0x000fe20003800000 */
[----:B------:R-:W0:Y:S01]  /*276d0*/  S2R R12, SR_CgaCtaId ;  /* 0x00000000000c7919 */ /* 0x000e220000008800 */
        /* <DEDUP_REMOVED lines=9> */
.L_x_1621:
[----:B------:R-:W-:Y:S05]  /*27770*/  BSYNC B1 ;  /* 0x0000000000017941 */ /* 0x000fea0003800000 */
.L_x_1415:
[----:B------:R-:W-:Y:S04]  /*27780*/  BSSY B1, `(.L_x_1417) ;  /* 0x0000050000017945 */ /* 0x000fe80003800000 */
[----:B------:R-:W-:Y:S05]  /*27790*/  @!P6 BRA `(.L_x_1418) ;  /* 0x000000040038e947 */ /* 0x000fea0003800000 */
[----:B------:R-:W2:Y:S04]  /*277a0*/  LDL R9, [R1+0x14] ;  /* 0x0000140001097983 */ /* 0x000ea80000100800 */
[----:B------:R-:W3:Y:S01]  /*277b0*/  LDL R7, [R1+0x1c] ;  /* 0x00001c0001077983 */ /* 0x000ee20000100800 */
[----:B------:R-:W1:Y:S01]  /*277c0*/  S2R R6, SR_TID.X ;  /* 0x0000000000067919 */ /* 0x000e620000002100 */
[----:B------:R-:W-:Y:S01]  /*277d0*/  BSSY B2, `(.L_x_1419) ;  /* 0x0000007000027945 */ /* 0x000fe20003800000 */
[----:B-1----:R-:W-:-:S04]  /*277e0*/  LOP3.LUT R6, R6, 0x7f, RZ, 0xc0, !PT ;  /* 0x0000007f06067812 */ /* 0x002fc800078ec0ff */
[----:B------:R-:W-:Y:S01]  /*277f0*/  ISETP.NE.AND P1, PT, R6, RZ, PT ;  /* 0x000000ff0600720c */ /* 0x000fe20003f25270 */
[----:B--2---:R-:W-:Y:S01]  /*27800*/  IMAD R9, R9, 0x8, R12 ;  /* 0x0000000809097824 */ /* 0x004fe200078e020c */
[----:B---3--:R-:W-:-:S04]  /*27810*/  SHF.L.U32 R10, R7, 0x1f, RZ ;  /* 0x0000001f070a7819 */ /* 0x008fc800000006ff */
[----:B------:R-:W1:Y:S02]  /*27820*/  SYNCS.PHASECHK.TRANS64.TRYWAIT P0, [R9+URZ+0x288a0], R10 ;  /* 0x0288a00a090075a7 */ /* 0x000e64000800017f */
[----:B-1----:R-:W-:Y:S05]  /*27830*/  @!P0 BRA `(.L_x_1420) ;  /* 0x0000006c00208947 */ /* 0x002fea0003800000 */
.L_x_1622:
[----:B------:R-:W-:Y:S05]  /*27840*/  BSYNC B2 ;  /* 0x0000000000027941 */ /* 0x000fea0003800000 */
.L_x_1419:
[----:B------:R-:W-:Y:S04]  /*27850*/  BSSY B2, `(.L_x_1421) ;  /* 0x0000009000027945 */ /* 0x000fe80003800000 */
[----:B------:R-:W-:Y:S05]  /*27860*/  @P1 BRA `(.L_x_1422) ;  /* 0x00000000001c1947 */ /* 0x000fea0003800000 */
[----:B0-----:R-:W0:Y:S02]  /*27870*/  S2R R5, SR_TID.X ;  /* 0x0000000000057919 */ /* 0x001e240000002100 */
[----:B0-----:R-:W-:Y:S01]  /*27880*/  LOP3.LUT R6, R5, 0x1f, RZ, 0xc0, !PT ;  /* 0x0000001f05067812 */ /* 0x001fe200078ec0ff */
[----:B------:R-:W-:-:S03]  /*27890*/  IMAD.MOV.U32 R5, RZ, RZ, 0x6000 ;  /* 0x00006000ff057424 */ /* 0x000fc600078e00ff */
[----:B------:R-:W-:Y:S01]  /*278a0*/  ISETP.NE.AND P0, PT, R6, RZ, PT ;  /* 0x000000ff0600720c */ /* 0x000fe20003f05270 */
[----:B------:R2:W-:-:S12]  /*278b0*/  SYNCS.ARRIVE.TRANS64 RZ, [R9+URZ+0x28890], R5 ;  /* 0x0288900509ff79a7 */ /* 0x0005d8000800003f */
[----:B--2---:R-:W-:Y:S05]  /*278c0*/  @!P0 BRA `(.L_x_1422) ;  /* 0x0000000000048947 */ /* 0x004fea0003800000 */
[----:B------:R-:W-:Y:S01]  /*278d0*/  BPT.TRAP 0x1 ;  /* 0x000000040000795c */ /* 0x000fe20000300000 */
.L_x_1422:
[----:B------:R-:W-:Y:S05]  /*278e0*/  BSYNC B2 ;  /* 0x0000000000027941 */ /* 0x000fea0003800000 */
.L_x_1421:
[----:B------:R-:W2:Y:S01]  /*278f0*/  LDL R6, [R1+0x14] ;  /* 0x0000140001067983 */ /* 0x000ea20000100800 */
[----:B------:R-:W-:Y:S01]  /*27900*/  IMAD.MOV.U32 R13, RZ, RZ, RZ ;  /* 0x000000ffff0d7224 */ /* 0x000fe200078e00ff */
[----:B------:R-:W-:Y:S01]  /*27910*/  UIADD3 UR4, UP0, UR42, 0x570, URZ ;  /* 0x000005702a047890 */ /* 0x000fe2000ff1e03f */
[----:B0-----:R-:W-:Y:S01]  /*27920*/  IMAD R5, R8, 0xc0, R18 ;  /* 0x000000c008057824 */ /* 0x001fe200078e0212 */
        /* <DEDUP_REMOVED lines=9> */
.L_x_1423:
        /* <DEDUP_REMOVED lines=10> */
[----:B------:R-:W0:Y:S01]  /*27a60*/  SYNCS.PHASECHK.TRANS64.TRYWAIT P0, [R9+URZ+0x288c0], R10 ;  /* 0x0288c00a090075a7 */ /* 0x000e22000800017f */
[----:B------:R-:W-:Y:S04]  /*27a70*/  BSSY B2, `(.L_x_1424) ;  /* 0x0000002000027945 */ /* 0x000fe80003800000 */
[----:B0-----:R-:W-:Y:S05]  /*27a80*/  @!P0 BRA `(.L_x_1425) ;  /* 0x0000006800a08947 */ /* 0x001fea0003800000 */
.L_x_1623:
[----:B------:R-:W-:Y:S05]  /*27a90*/  BSYNC B2 ;  /* 0x0000000000027941 */ /* 0x000fea0003800000 */
.L_x_1424:
[----:B------:R-:W-:Y:S01]  /*27aa0*/  BSSY B2, `(.L_x_1426) ;  /* 0x000000b000027945 */ /* 0x000fe20003800000 */
[----:B------:R-:W-:Y:S02]  /*27ab0*/  IMAD.MOV.U32 R6, RZ, RZ, 0x0 ;  /* 0x00000000ff067424 */ /* 0x000fe400078e00ff */
[----:B------:R-:W-:Y:S01]  /*27ac0*/  IMAD.MOV.U32 R7, RZ, RZ, 0x12f00000 ;  /* 0x12f00000ff077424 */ /* 0x000fe200078e00ff */
[----:B------:R-:W-:Y:S06]  /*27ad0*/  @P1 BRA `(.L_x_1427) ;  /* 0x00000000001c1947 */ /* 0x000fec0003800000 */
[----:B------:R-:W2:Y:S01]  /*27ae0*/  S2R R14, SR_TID.X ;  /* 0x00000000000e7919 */ /* 0x000ea20000002100 */
[----:B01----:R-:W-:-:S04]  /*27af0*/  IMAD.MOV.U32 R10, RZ, RZ, 0x6000 ;  /* 0x00006000ff0a7424 */ /* 0x003fc800078e00ff */
[----:B------:R3:W-:Y:S01]  /*27b00*/  SYNCS.ARRIVE.TRANS64 RZ, [R9+URZ+0x288b0], R10 ;  /* 0x0288b00a09ff79a7 */ /* 0x0007e2000800003f */
[----:B--2---:R-:W-:-:S04]  /*27b10*/  LOP3.LUT R14, R14, 0x1f, RZ, 0xc0, !PT ;  /* 0x0000001f0e0e7812 */ /* 0x004fc800078ec0ff */
[----:B------:R-:W-:-:S13]  /*27b20*/  ISETP.NE.AND P0, PT, R14, RZ, PT ;  /* 0x000000ff0e00720c */ /* 0x000fda0003f05270 */
[----:B---3--:R-:W-:Y:S05]  /*27b30*/  @!P0 BRA `(.L_x_1427) ;  /* 0x0000000000048947 */ /* 0x008fea0003800000 */
[----:B------:R-:W-:Y:S01]  /*27b40*/  BPT.TRAP 0x1 ;  /* 0x000000040000795c */ /* 0x000fe20000300000 */
.L_x_1427:
[----:B------:R-:W-:Y:S05]  /*27b50*/  BSYNC B2 ;  /* 0x0000000000027941 */ /* 0x000fea0003800000 */
.L_x_1426:
[----:B------:R-:W-:Y:S01]  /*27b60*/  R2UR UR10, R13 ;  /* 0x000000000d0a72ca */ /* 0x000fe200000e0000 */
[----:B------:R-:W-:Y:S01]  /*27b70*/  UIADD3 UR4, UP0, UR42, 0x670, URZ ;  /* 0x000006702a047890 */ /* 0x000fe2000ff1e03f */
[----:B------:R-:W-:Y:S01]  /*27b80*/  R2UR UR6, R6 ;  /* 0x00000000060672ca */ /* 0x000fe200000e0000 */
[----:B------:R-:W-:Y:S01]  /*27b90*/  VIADD R6, R11, 0xc400 ;  /* 0x0000c4000b067836 */ /* 0x000fe20000000000 */
[----:B------:R-:W-:Y:S01]  /*27ba0*/  R2UR UR7, R7 ;  /* 0x00000000070772ca */ /* 0x000fe200000e0000 */
[----:B------:R-:W-:Y:S01]  /*27bb0*/  VIADD R7, R9, 0x288b0 ;  /* 0x000288b009077836 */ /* 0x000fe20000000000 */
[----:B------:R-:W-:Y:S01]  /*27bc0*/  PLOP3.LUT P0, PT, PT, PT, PT, 0x80, 0x0 ;  /* 0x000000000000781c */ /* 0x000fe20003f0f070 */
[----:B------:R-:W-:-:S12]  /*27bd0*/  UIADD3.X UR5, URZ, UR43, URZ, UP0, !UPT ;  /* 0x0000002b3f057290 */ /* 0x000fd800087fe43f */
.L_x_1428:
        /* <DEDUP_REMOVED lines=10> */
.L_x_1418:
[----:B------:R-:W-:Y:S05]  /*27c80*/  BSYNC B1 ;  /* 0x0000000000017941 */ /* 0x000fea0003800000 */
.L_x_1417:
[----:B01----:R-:W2:Y:S04]  /*27c90*/  LDL.LU R10, [R1+0x14] ;  /* 0x00001400010a7983 */ /* 0x003ea80000300800 */
[----:B------:R-:W3:Y:S01]  /*27ca0*/  LDL.LU R9, [R1+0x1c] ;  /* 0x00001c0001097983 */ /* 0x000ee20000300800 */
[----:B------:R-:W-:Y:S01]  /*27cb0*/  PLOP3.LUT P0, PT, PT, PT, PT, 0x8, 0x0 ;  /* 0x000000000000781c */ /* 0x000fe20003f0e170 */
[----:B--2---:R-:W-:-:S05]  /*27cc0*/  VIADD R5, R10, 0x1 ;  /* 0x000000010a057836 */ /* 0x004fca0000000000 */
[----:B------:R-:W-:-:S04]  /*27cd0*/  ISETP.NE.AND P1, PT, R5, 0x2, PT ;  /* 0x000000020500780c */ /* 0x000fc80003f25270 */
[----:B------:R-:W-:Y:S02]  /*27ce0*/  SEL R6, RZ, 0x1, P1 ;  /* 0x00000001ff067807 */ /* 0x000fe40000800000 */
[----:B------:R-:W-:Y:S02]  /*27cf0*/  SEL R5, R5, RZ, P1 ;  /* 0x000000ff05057207 */ /* 0x000fe40000800000 */
[----:B---3--:R-:W-:Y:S01]  /*27d00*/  LOP3.LUT R9, R9, R6, RZ, 0x3c, !PT ;  /* 0x0000000609097212 */ /* 0x008fe200078e3cff */
[----:B------:R-:W-:-:S04]  /*27d10*/  VIADD R6, R8, 0xfffffffe ;  /* 0xfffffffe08067836 */ /* 0x000fc80000000000 */
[----:B------:R0:W-:Y:S01]  /*27d20*/  STL [R1+0x1c], R9 ;  /* 0x00001c0901007387 */ /* 0x0001e20000100800 */
[----:B------:R-:W-:-:S03]  /*27d30*/  ISETP.GE.AND P2, PT, R6, R3, PT ;  /* 0x000000030600720c */ /* 0x000fc60003f46270 */
[----:B------:R0:W-:Y:S10]  /*27d40*/  STL [R1+0x14], R5 ;  /* 0x0000140501007387 */ /* 0x0001f40000100800 */
[----:B0-----:R-:W-:Y:S05]  /*27d50*/  @!P2 BRA `(.L_x_1411) ;  /* 0x000000040080a947 */ /* 0x001fea0003800000 */
[C---:B------:R-:W-:Y:S02]  /*27d60*/  IMAD R6, R8.reuse, 0xc0, R18 ;  /* 0x000000c008067824 */ /* 0x040fe400078e0212 */
[----:B------:R-:W-:Y:S02]  /*27d70*/  VIADD R5, R8, 0xffffffff ;  /* 0xffffffff08057836 */ /* 0x000fe40000000000 */
[----:B------:R-:W-:-:S07]  /*27d80*/  VIADD R6, R6, 0xfffffe80 ;  /* 0xfffffe8006067836 */ /* 0x000fce0000000000 */
.L_x_1441:
        /* <DEDUP_REMOVED lines=13> */
.L_x_1624:
[----:B------:R-:W-:Y:S05]  /*27e60*/  BSYNC B2 ;  /* 0x0000000000027941 */ /* 0x000fea0003800000 */
.L_x_1431:
        /* <DEDUP_REMOVED lines=9> */
.L_x_1434:
[----:B------:R-:W-:Y:S05]  /*27f00*/  BSYNC B2 ;  /* 0x0000000000027941 */ /* 0x000fea0003800000 */
.L_x_1433:
[----:B------:R-:W2:Y:S01]  /*27f10*/  LDL R9, [R1+0x14] ;  /* 0x0000140001097983 */ /* 0x000ea20000100800 */
[----:B------:R-:W-:Y:S01]  /*27f20*/  IMAD.MOV.U32 R13, RZ, RZ, RZ ;  /* 0x000000ffff0d7224 */ /* 0x000fe200078e00ff */
[----:B------:R-:W-:Y:S01]  /*27f30*/  UIADD3 UR4, UP0, UR42, 0x570, URZ ;  /* 0x000005702a047890 */ /* 0x000fe2000ff1e03f */
[----:B------:R-:W-:Y:S01]  /*27f40*/  PLOP3.LUT P1, PT, PT, PT, PT, 0x80, 0x0 ;  /* 0x000000000000781c */ /* 0x000fe20003f2f070 */
[----:B------:R-:W-:Y:S01]  /*27f50*/  VIADD R10, R7, 0x28890 ;  /* 0x00028890070a7836 */ /* 0x000fe20000000000 */
[----:B------:R-:W-:Y:S01]  /*27f60*/  UMOV UR6, 0x0 ;  /* 0x0000000000067882 */ /* 0x000fe20000000000 */
[----:B------:R-:W-:Y:S01]  /*27f70*/  R2UR UR10, R13 ;  /* 0x000000000d0a72ca */ /* 0x000fe200000e0000 */
[----:B------:R-:W-:Y:S01]  /*27f80*/  UIADD3.X UR5, URZ, UR43, URZ, UP0, !UPT ;  /* 0x0000002b3f057290 */ /* 0x000fe200087fe43f */
[----:B------:R-:W-:Y:S01]  /*27f90*/  UMOV UR7, 0x12f00000 ;  /* 0x12f0000000077882 */ /* 0x000fe20000000000 */
[----:B--2---:R-:W-:-:S04]  /*27fa0*/  IMAD R9, R9, 0x6000, R12 ;  /* 0x0000600009097824 */ /* 0x004fc800078e020c */
[----:B------:R-:W-:-:S08]  /*27fb0*/  VIADD R11, R9, 0x1c400 ;  /* 0x0001c400090b7836 */ /* 0x000fd00000000000 */
.L_x_1435:
        /* <DEDUP_REMOVED lines=13> */
.L_x_1625:
[----:B------:R-:W-:Y:S05]  /*28090*/  BSYNC B2 ;  /* 0x0000000000027941 */ /* 0x000fea0003800000 */
.L_x_1436:
        /* <DEDUP_REMOVED lines=11> */
.L_x_1439:
[----:B------:R-:W-:Y:S05]  /*28150*/  BSYNC B2 ;  /* 0x0000000000027941 */ /* 0x000fea0003800000 */
.L_x_1438:
        /* <DEDUP_REMOVED lines=8> */
.L_x_1440:
        /* <DEDUP_REMOVED lines=10> */
.L_x_1430:
[----:B------:R-:W-:Y:S05]  /*28280*/  BSYNC B1 ;  /* 0x0000000000017941 */ /* 0x000fea0003800000 */
.L_x_1429:
[----:B------:R-:W2:Y:S04]  /*28290*/  LDL.LU R8, [R1+0x14] ;  /* 0x0000140001087983 */ /* 0x000ea80000300800 */
[----:B------:R-:W3:Y:S01]  /*282a0*/  LDL.LU R10, [R1+0x1c] ;  /* 0x00001c00010a7983 */ /* 0x000ee20000300800 */
[----:B------:R-:W-:Y:S02]  /*282b0*/  VIADD R5, R5, 0xffffffff ;  /* 0xffffffff05057836 */ /* 0x000fe40000000000 */
        /* <DEDUP_REMOVED lines=10> */
.L_x_1411:
[----:B------:R-:W-:Y:S05]  /*28360*/  BSYNC B0 ;  /* 0x0000000000007941 */ /* 0x000fea0003800000 */
.L_x_1410:
[----:B------:R-:W1:Y:S01]  /*28370*/  LDC.64 R2, c[0x0][0x9e0] ;  /* 0x00027800ff027b82 */ /* 0x000e620000000a00 */
[----:B------:R-:W-:Y:S07]  /*28380*/  @!P0 WARPSYNC.ALL ;  /* 0x0000000000008948 */ /* 0x000fee0003800000 */
[----:B------:R-:W-:Y:S01]  /*28390*/  @!P0 BAR.SYNC.DEFER_BLOCKING 0xc, 0x180 ;  /* 0x0306000000008b1d */ /* 0x000fe20000010000 */
[----:B-1----:R-:W-:Y:S01]  /*283a0*/  ISETP.GE.AND P0, PT, R3, 0x1, PT ;  /* 0x000000010300780c */ /* 0x002fe20003f06270 */
[----:B------:R-:W-:-:S12]  /*283b0*/  IMAD.IADD R2, R17, 0x1, R2 ;  /* 0x0000000111027824 */ /* 0x000fd800078e0202 */
[----:B------:R-:W-:Y:S05]  /*283c0*/  @!P0 BRA `(.L_x_1442) ;  /* 0x0000000000488947 */ /* 0x000fea0003800000 */
[C---:B------:R-:W-:Y:S01]  /*283d0*/  ISETP.GT.AND P1, PT, R17.reuse, RZ, PT ;  /* 0x000000ff1100720c */ /* 0x040fe20003f24270 */
[----:B------:R-:W-:Y:S01]  /*283e0*/  BSSY B0, `(.L_x_1443) ;  /* 0x000000e000007945 */ /* 0x000fe20003800000 */
[----:B------:R-:W-:-:S11]  /*283f0*/  VIADD R0, R17, 0xffffffff ;  /* 0xffffffff11007836 */ /* 0x000fd60000000000 */
[----:B------:R-:W-:Y:S05]  /*28400*/  @P1 BRA `(.L_x_1444) ;  /* 0x00000000001c1947 */ /* 0x000fea0003800000 */
[----:B------:R-:W-:Y:S01]  /*28410*/  ISETP.NE.AND P1, PT, R3, 0x1, PT ;  /* 0x000000010300780c */ /* 0x000fe20003f25270 */
[----:B------:R-:W-:-:S12]  /*28420*/  IMAD.MOV R0, RZ, RZ, -R17 ;  /* 0x000000ffff007224 */ /* 0x000fd800078e0a11 */
[----:B0-----:R-:W0:Y:S02]  /*28430*/  @P1 LDC.64 R6, c[0x0][0x9e8] ;  /* 0x00027a00ff061b82 */ /* 0x001e240000000a00 */
[----:B0-----:R-:W-:-:S05]  /*28440*/  @P1 IMAD.HI.U32 R6, R0, R6, RZ ;  /* 0x0000000600061227 */ /* 0x001fca00078e00ff */
[----:B------:R-:W-:-:S04]  /*28450*/  @P1 SHF.R.U32.HI R0, RZ, R7, R6 ;  /* 0x00000007ff001219 */ /* 0x000fc80000011606 */
[----:B------:R-:W-:Y:S01]  /*28460*/  LOP3.LUT R0, RZ, R0, RZ, 0x33, !PT ;  /* 0x00000000ff007212 */ /* 0x000fe200078e33ff */
[----:B------:R-:W-:Y:S06]  /*28470*/  BRA `(.L_x_1445) ;  /* 0x0000000000107947 */ /* 0x000fec0003800000 */
.L_x_1444:
[----:B------:R-:W-:-:S13]  /*28480*/  ISETP.NE.AND P1, PT, R3, 0x1, PT ;  /* 0x000000010300780c */ /* 0x000fda0003f25270 */
[----:B0-----:R-:W0:Y:S02]  /*28490*/  @P1 LDC.64 R6, c[0x0][0x9e8] ;  /* 0x00027a00ff061b82 */ /* 0x001e240000000a00 */
[----:B0-----:R-:W-:-:S05]  /*284a0*/  @P1 IMAD.HI.U32 R6, R0, R6, RZ ;  /* 0x0000000600061227 */ /* 0x001fca00078e00ff */
[----:B------:R-:W-:-:S07]  /*284b0*/  @P1 SHF.R.U32.HI R0, RZ, R7, R6 ;  /* 0x00000007ff001219 */ /* 0x000fce0000011606 */
.L_x_1445:
[----:B------:R-:W-:Y:S05]  /*284c0*/  BSYNC B0 ;  /* 0x0000000000007941 */ /* 0x000fea0003800000 */
.L_x_1443:
[----:B------:R-:W-:-:S05]  /*284d0*/  IMAD R0, R0, R3, R3 ;  /* 0x0000000300007224 */ /* 0x000fca00078e0203 */
[----:B------:R-:W-:-:S07]  /*284e0*/  VIMNMX R2, R2, R0, PT ;  /* 0x0000000002027248 */ /* 0x000fce0003fe0100 */
.L_x_1442:
[----:B------:R-:W-:Y:S01]  /*284f0*/  VIADD R0, R2, 0xbf ;  /* 0x000000bf02007836 */ /* 0x000fe20000000000 */
[----:B------:R-:W-:-:S03]  /*28500*/  ULDC UR4, c[0x0][0x9dc] ;  /* 0x0002770000047ab9 */ /* 0x000fc60000000800 */
[----:B------:R-:W-:-:S05]  /*28510*/  IMAD.HI R0, R0, 0x2aaaaaab, RZ ;  /* 0x2aaaaaab00007827 */ /* 0x000fca00078e02ff */
        /* <DEDUP_REMOVED lines=10> */
[----:B0-----:R-:W0:Y:S02]  /*285c0*/  @P0 LDC.64 R6, c[0x0][0x9e8] ;  /* 0x00027a00ff060b82 */ /* 0x001e240000000a00 */
[----:B0-----:R-:W-:-:S05]  /*285d0*/  @P0 IMAD.HI.U32 R6, R4, R6, RZ ;  /* 0x0000000604060227 */ /* 0x001fca00078e00ff */
[----:B------:R-:W-:-:S04]  /*285e0*/  @P0 SHF.R.U32.HI R4, RZ, R7, R6 ;  /* 0x00000007ff040219 */ /* 0x000fc80000011606 */
[----:B------:R-:W-:Y:S01]  /*285f0*/  LOP3.LUT R4, RZ, R4, RZ, 0x33, !PT ;  /* 0x00000004ff047212 */ /* 0x000fe200078e33ff */
[----:B------:R-:W-:Y:S06]  /*28600*/  BRA `(.L_x_1449) ;  /* 0x0000000000107947 */ /* 0x000fec0003800000 */
.L_x_1448:
[----:B------:R-:W-:-:S13]  /*28610*/  ISETP.NE.AND P0, PT, R3, 0x1, PT ;  /* 0x000000010300780c */ /* 0x000fda0003f05270 */
[----:B0-----:R-:W0:Y:S02]  /*28620*/  @P0 LDC.64 R6, c[0x0][0x9e8] ;  /* 0x00027a00ff060b82 */ /* 0x001e240000000a00 */
[----:B0-----:R-:W-:-:S05]  /*28630*/  @P0 IMAD.HI.U32 R6, R4, R6, RZ ;  /* 0x0000000604060227 */ /* 0x001fca00078e00ff */
[----:B------:R-:W-:-:S07]  /*28640*/  @P0 SHF.R.U32.HI R4, RZ, R7, R6 ;  /* 0x00000007ff040219 */ /* 0x000fce0000011606 */
.L_x_1449:
[----:B------:R-:W-:Y:S05]  /*28650*/  BSYNC B0 ;  /* 0x0000000000007941 */ /* 0x000fea0003800000 */
.L_x_1447:
[----:B------:R-:W-:-:S05]  /*28660*/  IMAD R3, R4, R3, RZ ;  /* 0x0000000304037224 */ /* 0x000fca00078e02ff */
[----:B------:R-:W-:-:S07]  /*28670*/  VIMNMX R0, R0, R3, !PT ;  /* 0x0000000300007248 */ /* 0x000fce0007fe0100 */
.L_x_1446:
        /* <DEDUP_REMOVED lines=21> */
[----:B0-----:R-:W0:Y:S01]  /*287d0*/  POPC R7, R4 ;  /* 0x0000000400077309 */ /* 0x001e220000000000 */
[----:B--2---:R-:W0:Y:S02]  /*287e0*/  SHFL.IDX PT, R0, R3, R0, 0x1f ;  /* 0x00001f0003007589 */ /* 0x004e2400000e0000 */
[----:B0-----:R-:W-:-:S05]  /*287f0*/  IADD3 R0, R0, UR40, R7 ;  /* 0x0000002800007c10 */ /* 0x001fca000fffe007 */
[----:B------:R1:W-:Y:S01]  /*28800*/  STL [R1], R0 ;  /* 0x0000000001007387 */ /* 0x0003e20000100800 */
[----:B------:R-:W-:Y:S05]  /*28810*/  BRA `(.L_x_1452) ;  /* 0x0000002800987947 */ /* 0x000fea0003800000 */
.L_x_1451:
[----:B------:R-:W1:Y:S01]  /*28820*/  S2R R0, SR_CgaCtaId ;  /* 0x0000000000007919 */ /* 0x000e620000008800 */
[----:B------:R-:W-:-:S04]  /*28830*/  MOV R2, 0x400 ;  /* 0x0000040000027802 */ /* 0x000fc80000000f00 */
[----:B-1----:R-:W-:-:S05]  /*28840*/  LEA R19, R0, R2, 0x18 ;  /* 0x0000000200137211 */ /* 0x002fca00078ec0ff */
[----:B------:R-:W-:-:S05]  /*28850*/  VIADD R0, R19, 0x1c400 ;  /* 0x0001c40013007836 */ /* 0x000fca0000000000 */
        /* <DEDUP_REMOVED lines=10> */
[----:B0-----:R-:W-:-:S02]  /*28900*/  IMAD.U32 R7, RZ, RZ, UR9 ;  /* 0x00000009ff077e24 */ /* 0x001fc4000f8e00ff */
[----:B------:R-:W-:Y:S02]  /*28910*/  IMAD.U32 R10, RZ, RZ, UR4 ;  /* 0x00000004ff0a7e24 */ /* 0x000fe4000f8e00ff */
[----:B------:R-:W-:Y:S02]  /*28920*/  IMAD.U32 R11, RZ, RZ, UR5 ;  /* 0x00000005ff0b7e24 */ /* 0x000fe4000f8e00ff */
[----:B------:R-:W-:Y:S02]  /*28930*/  IMAD.MOV.U32 R8, RZ, RZ, 0x70 ;  /* 0x00000070ff087424 */ /* 0x000fe400078e00ff */
[----:B------:R-:W-:Y:S02]  /*28940*/  IMAD.MOV.U32 R12, RZ, RZ, 0x1 ;  /* 0x00000001ff0c7424 */ /* 0x000fe400078e00ff */
[----:B------:R-:W-:-:S07]  /*28950*/  IMAD.MOV.U32 R13, RZ, RZ, RZ ;  /* 0x000000ffff0d7224 */ /* 0x000fce00078e00ff */
[----:B------:R-:W-:-:S07]  /*28960*/  LEPC R20, `(.L_x_1453) ;  /* 0x000000001014794e */ /* 0x000fce0000000000 */
[----:B-1----:R-:W-:Y:S05]  /*28970*/  CALL.ABS.NOINC R2 ;  /* 0x0000000002007343 */ /* 0x002fea0003c00000 */
.L_x_1453:
[----:B------:R-:W-:Y:S01]  /*28980*/  VIADD R18, R19, 0xc400 ;  /* 0x0000c40013127836 */ /* 0x000fe20000000000 */
[----:B------:R-:W-:-:S04]  /*28990*/  LOP3.LUT R16, R16, 0xfffffffe, RZ, 0xc0, !PT ;  /* 0xfffffffe10107812 */ /* 0x000fc800078ec0ff */
        /* <DEDUP_REMOVED lines=19> */
.L_x_1454:
        /* <DEDUP_REMOVED lines=19> */
.L_x_1455:
        /* <DEDUP_REMOVED lines=18> */
.L_x_1456:
[----:B------:R-:W2:Y:S01]  /*28d20*/  LDL.LU R3, [R1+0x20] ;  /* 0x0000200001037983 */ /* 0x000ea20000300800 */
[----:B------:R-:W1:Y:S01]  /*28d30*/  LDC R0, c[0x0][0x428] ;  /* 0x00010a00ff007b82 */ /* 0x000e620000000800 */
[----:B------:R-:W-:Y:S02]  /*28d40*/  ULDC.64 UR4, c[0x0][0x9f8] ;  /* 0x00027e0000047ab9 */ /* 0x000fe40000000a00 */
[----:B------:R-:W2:Y:S04]  /*28d50*/  LDL.LU R2, [R1+0x4] ;  /* 0x0000040001027983 */ /* 0x000ea80000300800 */
[----:B------:R-:W3:Y:S04]  /*28d60*/  LDL R19, [R1+0x8] ;  /* 0x0000080001137983 */ /* 0x000ee80000100800 */
[----:B------:R-:W4:Y:S01]  /*28d70*/  LDL R18, [R1+0xc] ;  /* 0x00000c0001127983 */ /* 0x000f220000100800 */
[----:B-1----:R-:W-:Y:S01]  /*28d80*/  ISETP.NE.AND P0, PT, R0, 0x1, PT ;  /* 0x000000010000780c */ /* 0x002fe20003f05270 */
[----:B--2---:R-:W-:-:S12]  /*28d90*/  IMAD R4, R2, 0x80, R3 ;  /* 0x0000008002047824 */ /* 0x004fd800078e0203 */
[----:B------:R-:W1:Y:S01]  /*28da0*/  @P0 LDC R2, c[0x0][0x42c] ;  /* 0x00010b00ff020b82 */ /* 0x000e620000000800 */
[----:B---3--:R-:W-:Y:S02]  /*28db0*/  IMAD.MOV.U32 R0, RZ, RZ, R19 ;  /* 0x000000ffff007224 */ /* 0x008fe400078e0013 */
[----:B----4-:R-:W-:-:S05]  /*28dc0*/  IMAD.MOV.U32 R5, RZ, RZ, R18 ;  /* 0x000000ffff057224 */ /* 0x010fca00078e0012 */
[----:B------:R-:W2:Y:S01]  /*28dd0*/  @P0 LDC R3, c[0x0][0x430] ;  /* 0x00010c00ff030b82 */ /* 0x000ea20000000800 */
[----:B-1----:R-:W-:Y:S02]  /*28de0*/  @P0 IMAD.HI.U32 R2, R19, R2, RZ ;  /* 0x0000000213020227 */ /* 0x002fe400078e00ff */
[----:B------:R-:W1:Y:S03]  /*28df0*/  S2R R19, SR_TID.X ;  /* 0x0000000000137919 */ /* 0x000e660000002100 */
[----:B--2---:R-:W-:Y:S02]  /*28e00*/  @P0 SHF.R.U32.HI R0, RZ, R3, R2 ;  /* 0x00000003ff000219 */ /* 0x004fe40000011602 */
[----:B------:R-:W-:-:S04]  /*28e10*/  ISETP.NE.U32.AND P0, PT, RZ, UR4, PT ;  /* 0x00000004ff007c0c */ /* 0x000fc8000bf05070 */
[----:B------:R-:W-:Y:S01]  /*28e20*/  ISETP.NE.AND.EX P0, PT, RZ, UR5, PT, P0 ;  /* 0x00000005ff007c0c */ /* 0x000fe2000bf05300 */
[----:B------:R-:W-:-:S12]  /*28e30*/  ULDC.64 UR4, c[0x0][0xa00] ;  /* 0x0002800000047ab9 */ /* 0x000fd80000000a00 */
[----:B------:R-:W2:Y:S01]  /*28e40*/  @P0 LDC.64 R2, c[0x0][0x9f8] ;  /* 0x00027e00ff020b82 */ /* 0x000ea20000000a00 */
[----:B-1----:R-:W-:Y:S01]  /*28e50*/  LOP3.LUT R19, R19, 0x7f, RZ, 0xc0, !PT ;  /* 0x0000007f13137812 */ /* 0x002fe200078ec0ff */
[----:B--2---:R-:W-:-:S05]  /*28e60*/  @P0 IMAD.WIDE R2, R18, 0x4, R2 ;  /* 0x0000000412020825 */ /* 0x004fca00078e0202 */
[----:B------:R1:W2:Y:S01]  /*28e70*/  @P0 LDG.E R5, desc[UR38][R2.64] ;  /* 0x0000002602050981 */ /* 0x0002a2000c1e1900 */
[----:B------:R-:W-:Y:S02]  /*28e80*/  ISETP.NE.AND P1, PT, R19, RZ, PT ;  /* 0x000000ff1300720c */ /* 0x000fe40003f25270 */
[----:B------:R-:W-:Y:S02]  /*28e90*/  ISETP.NE.U32.AND P0, PT, RZ, UR4, PT ;  /* 0x00000004ff007c0c */ /* 0x000fe4000bf05070 */
[----:B------:R-:W-:Y:S02]  /*28ea0*/  PLOP3.LUT P3, PT, P1, PT, PT, 0x8, 0x0 ;  /* 0x000000000000781c */ /* 0x000fe40000f6e170 */
[----:B------:R-:W-:-:S04]  /*28eb0*/  ISETP.NE.AND.EX P2, PT, RZ, UR5, PT, P0 ;  /* 0x00000005ff007c0c */ /* 0x000fc8000bf45300 */
[----:B-1----:R-:W-:-:S03]  /*28ec0*/  SEL R3, R18, RZ, !P2 ;  /* 0x000000ff12037207 */ /* 0x002fc60005000000 */
[----:B------:R-:W-:-:S05]  /*28ed0*/  VOTEU.ALL UP1, P1 ;  /* 0x00000000003f7886 */ /* 0x000fca0000820000 */
[----:B------:R-:W-:-:S04]  /*28ee0*/  @!UP1 UIADD3 UR8, UP0, UR42, 0x270, URZ ;  /* 0x000002702a089890 */ /* 0x000fc8000ff1e03f */
[----:B------:R-:W-:-:S03]  /*28ef0*/  @!UP1 UIADD3.X UR9, URZ, UR43, URZ, UP0, !UPT ;  /* 0x0000002b3f099290 */ /* 0x000fc600087fe43f */
[----:B------:R-:W-:Y:S01]  /*28f00*/  VOTEU.ALL UP0, P1 ;  /* 0x00000000003f7886 */ /* 0x000fe20000800000 */
[----:B--2---:R1:W-:Y:S08]  /*28f10*/  STL [R1+0x4], R5 ;  /* 0x0000040501007387 */ /* 0x0043f00000100800 */
.L_x_1457:
        /* <DEDUP_REMOVED lines=10> */
[----:B--2---:R-:W-:Y:S05]  /*28fc0*/  @P3 BRA.U.ANY `(.L_x_1457) ;  /* 0xfffffffd00d43947 */ /* 0x004fea000393ffff */
[----:B------:R-:W2:Y:S01]  /*28fd0*/  LDL R18, [R1+0x4] ;  /* 0x0000040001127983 */ /* 0x000ea20000100800 */
[----:B0-----:R-:W0:Y:S01]  /*28fe0*/  LDC.64 R6, c[0x0][0x3f8] ;  /* 0x0000fe00ff067b82 */ /* 0x001e220000000a00 */
        /* <DEDUP_REMOVED lines=8> */
[----:B-1----:R-:W1:Y:S02]  /*29070*/  S2R R5, SR_TID.X ;  /* 0x0000000000057919 */ /* 0x002e640000002100 */
[----:B-1----:R-:W-:-:S04]  /*29080*/  SHF.R.U32.HI R5, RZ, 0x5, R5 ;  /* 0x00000005ff057819 */ /* 0x002fc80000011605 */
[----:B------:R-:W-:-:S05]  /*29090*/  LOP3.LUT R5, R5, 0x3, RZ, 0xc0, !PT ;  /* 0x0000000305057812 */ /* 0x000fca00078ec0ff */
[----:B------:R1:W2:Y:S02]  /*290a0*/  SHFL.IDX PT, R14, R5, RZ, 0x1f ;  /* 0x00001fff050e7589 */ /* 0x0002a400000e0000 */
.L_x_1628:
[----:B--2---:R-:W-:Y:S02]  /*290b0*/  ISETP.NE.AND P0, PT, R14, RZ, PT ;  /* 0x000000ff0e00720c */ /* 0x004fe40003f05270 */
[----:B------:R-:W-:-:S11]  /*290c0*/  PLOP3.LUT P6, PT, PT, PT, PT, 0x8, 0x0 ;  /* 0x000000000000781c */ /* 0x000fd60003fce170 */
[----:B------:R-:W-:Y:S05]  /*290d0*/  @P0 BRA `(.L_x_1459) ;  /* 0x0000000400c00947 */ /* 0x000fea0003800000 */
[----:B------:R-:W-:-:S03]  /*290e0*/  UMOV UR4, 0xffffffff ;  /* 0xffffffff00047882 */ /* 0x000fc60000000000 */
[----:B------:R-:W-:Y:S05]  /*290f0*/  BRA.DIV UR4, `(.L_x_1460) ;  /* 0x0000005604747947 */ /* 0x000fea000b800000 */
[----:B------:R-:W-:-:S13]  /*29100*/  ELECT P6, URZ, PT ;  /* 0x00000000003f782f */ /* 0x000fda00038c0000 */
.L_x_1631:
[----:B------:R-:W-:Y:S05]  /*29110*/  @!P6 BRA `(.L_x_1461) ;  /* 0x000000040058e947 */ /* 0x000fea0003800000 */
[----:B------:R-:W-:Y:S01]  /*29120*/  ISETP.NE.U32.AND P0, PT, R6, RZ, PT ;  /* 0x000000ff0600720c */ /* 0x000fe20003f05070 */
[----:B------:R-:W-:-:S03]  /*29130*/  VIADD R8, R17, 0xffffffff ;  /* 0xffffffff11087836 */ /* 0x000fc60000000000 */
[----:B------:R-:W-:-:S13]  /*29140*/  ISETP.NE.AND.EX P0, PT, R7, RZ, PT, P0 ;  /* 0x000000ff0700720c */ /* 0x000fda0003f05300 */
[----:B------:R-:W-:Y:S05]  /*29150*/  @!P0 BRA `(.L_x_1462) ;  /* 0x0000000000488947 */ /* 0x000fea0003800000 */
        /* <DEDUP_REMOVED lines=8> */
[--C-:B-1----:R-:W-:Y:S02]  /*291e0*/  IMAD.MOV R5, RZ, RZ, -R2.reuse ;  /* 0x000000ffff057224 */ /* 0x102fe400078e0a02 */
        /* <DEDUP_REMOVED lines=9> */
.L_x_1462:
[----:B-1----:R-:W3:Y:S01]  /*29280*/  LDL R5, [R1+0x10] ;  /* 0x0000100001057983 */ /* 0x002ee20000100800 */
[----:B------:R-:W-:-:S03]  /*29290*/  MOV R9, 0x400 ;  /* 0x0000040000097802 */ /* 0x000fc60000000f00 */
[----:B--2---:R-:W2:Y:S01]  /*292a0*/  LDL R7, [R1+0x18] ;  /* 0x0000180001077983 */ /* 0x004ea20000100800 */
[----:B------:R-:W1:Y:S01]  /*292b0*/  S2R R10, SR_CgaCtaId ;  /* 0x00000000000a7919 */ /* 0x000e620000008800 */
[----:B------:R-:W4:Y:S01]  /*292c0*/  S2R R6, SR_TID.X ;  /* 0x0000000000067919 */ /* 0x000f220000002100 */
[----:B-1----:R-:W-:Y:S02]  /*292d0*/  LEA R9, R10, R9, 0x18 ;  /* 0x000000090a097211 */ /* 0x002fe400078ec0ff */
[----:B----4-:R-:W-:-:S04]  /*292e0*/  LOP3.LUT R6, R6, 0x7f, RZ, 0xc0, !PT ;  /* 0x0000007f06067812 */ /* 0x010fc800078ec0ff */
[----:B------:R-:W-:Y:S01]  /*292f0*/  ISETP.NE.AND P0, PT, R6, RZ, PT ;  /* 0x000000ff0600720c */ /* 0x000fe20003f05270 */
[----:B---3--:R-:W-:Y:S01]  /*29300*/  IMAD R5, R5, 0x8, R9 ;  /* 0x0000000805057824 */ /* 0x008fe200078e0209 */
[----:B--2---:R-:W-:-:S04]  /*29310*/  SHF.L.U32 R7, R7, 0x1f, RZ ;  /* 0x0000001f07077819 */ /* 0x004fc800000006ff */
[----:B------:R-:W1:Y:S02]  /*29320*/  SYNCS.PHASECHK.TRANS64.TRYWAIT P2, [R5+URZ+0x28880], R7 ;  /* 0x02888007050075a7 */ /* 0x000e64000804017f */
[----:B-1----:R-:W-:Y:S05]  /*29330*/  @!P2 BRA `(.L_x_1463) ;  /* 0x000000540004a947 */ /* 0x002fea0003800000 */
.L_x_1632:
        /* <DEDUP_REMOVED lines=8> */
.L_x_1464:
        /* <DEDUP_REMOVED lines=22> */
.L_x_1633:
        /* <DEDUP_REMOVED lines=8> */
.L_x_1466:
        /* <DEDUP_REMOVED lines=14> */
.L_x_1461:
[----:B------:R-:W3:Y:S01]  /*29680*/  LDL.LU R6, [R1+0x8] ;  /* 0x0000080001067983 */ /* 0x000ee20000300800 */
[----:B-12---:R-:W-:Y:S01]  /*29690*/  MOV R7, 0x400 ;  /* 0x0000040000077802 */ /* 0x006fe20000000f00 */
[----:B------:R-:W1:Y:S01]  /*296a0*/  S2R R8, SR_CgaCtaId ;  /* 0x0000000000087919 */ /* 0x000e620000008800 */
        /* <DEDUP_REMOVED lines=8> */
[----:B------:R-:W-:Y:S01]  /*29730*/  R2UR UR9, R7 ;  /* 0x00000000070972ca */ /* 0x000fe200000e0000 */
[----:B------:R-:W-:Y:S01]  /*29740*/  @P0 IMAD.MOV.U32 R5, RZ, RZ, 0x4000 ;  /* 0x00004000ff050424 */ /* 0x000fe200078e00ff */
[----:B------:R-:W-:Y:S01]  /*29750*/  UMOV UR6, 0x0 ;  /* 0x0000000000067882 */ /* 0x000fe20000000000 */
[----:B------:R-:W-:Y:S01]  /*29760*/  UMOV UR7, 0x12f00000 ;  /* 0x12f0000000077882 */ /* 0x000fe20000000000 */
[----:B------:R-:W-:Y:S01]  /*29770*/  UMOV UR10, URZ ;  /* 0x0000003f000a7c82 */ /* 0x000fe20008000000 */
[----:B------:R2:W-:Y:S08]  /*29780*/  @P0 SYNCS.ARRIVE.TRANS64 RZ, [R7+URZ+0x28800], R5 ;  /* 0x0288000507ff09a7 */ /* 0x0005f0000800003f */
[----:B------:R-:W-:-:S02]  /*29790*/  UIADD3 UR8, UR9, 0x18400, URZ ;  /* 0x0001840009087890 */ /* 0x000fc4000fffe03f */
[----:B------:R-:W-:Y:S01]  /*297a0*/  UIADD3 UR9, UR9, 0x28800, URZ ;  /* 0x0002880009097890 */ /* 0x000fe2000fffe03f */
[----:B---3--:R-:W-:-:S13]  /*297b0*/  @P0 R2UR UR12, R6 ;  /* 0x00000000060c02ca */ /* 0x008fda00000e0000 */
[----:B------:R2:W-:Y:S02]  /*297c0*/  UTMALDG.4D [UR8], [UR4], desc[UR6] ;  /* 0x00000608040075b4 */ /* 0x0005e40008019000 */
[----:B--2---:R-:W-:Y:S01]  /*297d0*/  NOP ;  /* 0x0000000000007918 */ /* 0x004fe20000000000 */
.L_x_1459:
[----:B------:R-:W2:Y:S01]  /*297e0*/  LDL.LU R6, [R1+0x34] ;  /* 0x0000340001067983 */ /* 0x000ea20000300800 */
[----:B------:R-:W-:Y:S01]  /*297f0*/  MOV R4, 0x400 ;  /* 0x0000040000047802 */ /* 0x000fe20000000f00 */
[----:B------:R-:W-:Y:S01]  /*29800*/  BSSY B0, `(.L_x_1467) ;  /* 0x000000b000007945 */ /* 0x000fe20003800000 */
[----:B-1----:R-:W1:Y:S02]  /*29810*/  S2R R5, SR_CgaCtaId ;  /* 0x0000000000057919 */ /* 0x002e640000008800 */
[----:B-1----:R-:W-:Y:S01]  /*29820*/  LEA R4, R5, R4, 0x18 ;  /* 0x0000000405047211 */ /* 0x002fe200078ec0ff */
[----:B--2---:R-:W-:-:S05]  /*29830*/  VIADD R6, R6, 0x1 ;  /* 0x0000000106067836 */ /* 0x004fca0000000000 */
[----:B------:R-:W-:Y:S01]  /*29840*/  LEA.HI R3, R6, R6, RZ, 0x1 ;  /* 0x0000000606037211 */ /* 0x000fe200078f08ff */
[----:B------:R1:W-:Y:S03]  /*29850*/  STL [R1+0x34], R6 ;  /* 0x0000340601007387 */ /* 0x0003e60000100800 */
[----:B------:R-:W-:-:S05]  /*29860*/  LOP3.LUT R3, R3, 0xfffffffe, RZ, 0xc0, !PT ;  /* 0xfffffffe03037812 */ /* 0x000fca00078ec0ff */
[----:B------:R-:W-:-:S05]  /*29870*/  IMAD.IADD R3, R6, 0x1, -R3 ;  /* 0x0000000106037824 */ /* 0x000fca00078e0a03 */
[----:B------:R-:W-:-:S04]  /*29880*/  SHF.L.U32 R3, R3, 0x1f, RZ ;  /* 0x0000001f03037819 */ /* 0x000fc800000006ff */
[----:B------:R-:W2:Y:S02]  /*29890*/  SYNCS.PHASECHK.TRANS64.TRYWAIT P0, [R4+URZ+0x28820], R3 ;  /* 0x02882003040075a7 */ /* 0x000ea4000800017f */
[----:B-12---:R-:W-:Y:S05]  /*298a0*/  @!P0 BRA `(.L_x_1468) ;  /* 0x0000004c00d08947 */ /* 0x006fea0003800000 */
.L_x_1634:
[----:B------:R-:W-:Y:S05]  /*298b0*/  BSYNC B0 ;  /* 0x0000000000007941 */ /* 0x000fea0003800000 */
.L_x_1467:
[----:B-1----:R-:W2:Y:S01]  /*298c0*/  LDL R4, [R1+0x24] ;  /* 0x0000240001047983 */ /* 0x002ea20000100800 */
[----:B------:R-:W-:-:S05]  /*298d0*/  VIADD R17, R17, 0xfffffffe ;  /* 0xfffffffe11117836 */ /* 0x000fca0000000000 */
[----:B--2---:R-:W-:-:S13]  /*298e0*/  ISETP.GE.AND P0, PT, R17, R4, PT ;  /* 0x000000041100720c */ /* 0x004fda0003f06270 */
[----:B------:R-:W-:Y:S05]  /*298f0*/  @!P0 BRA `(.L_x_1469) ;  /* 0x0000000c00f48947 */ /* 0x000fea0003800000 */
[----:B------:R1:W5:Y:S01]  /*29900*/  LDL.LU R6, [R1+0x10] ;  /* 0x0000100001067983 */ /* 0x0003620000300800 */
[----:B------:R-:W-:-:S03]  /*29910*/  IMAD.MOV.U32 R18, RZ, RZ, R17 ;  /* 0x000000ffff127224 */ /* 0x000fc600078e0011 */
[----:B------:R1:W5:Y:S04]  /*29920*/  LDL.LU R7, [R1+0x18] ;  /* 0x0000180001077983 */ /* 0x0003680000300800 */
.L_x_1489:
        /* <DEDUP_REMOVED lines=18> */
[----:B------:R-:W2:Y:S01]  /*29a50*/  LDL R11, [R1+0x4] ;  /* 0x00000400010b7983 */ /* 0x000ea20000100800 */
[----:B----4-:R-:W-:-:S13]  /*29a60*/  ISETP.NE.AND P0, PT, R5, 0x1, PT ;  /* 0x000000010500780c */ /* 0x010fda0003f05270 */
[----:B------:R-:W4:Y:S02]  /*29a70*/  @P0 LDC.64 R2, c[0x0][0x420] ;  /* 0x00010800ff020b82 */ /* 0x000f240000000a00 */
[----:B----4-:R-:W-:-:S04]  /*29a80*/  @P0 IMAD.HI.U32 R4, R18, R2, RZ ;  /* 0x0000000212040227 */ /* 0x010fc800078e00ff */
        /* <DEDUP_REMOVED lines=12> */
.L_x_1472:
[----:B---3--:R-:W3:Y:S01]  /*29b50*/  S2R R5, SR_CgaCtaId ;  /* 0x0000000000057919 */ /* 0x008ee20000008800 */
[----:B------:R-:W-:Y:S01]  /*29b60*/  MOV R4, 0x400 ;  /* 0x0000040000047802 */ /* 0x000fe20000000f00 */
[----:B------:R-:W-:Y:S01]  /*29b70*/  BSSY B1, `(.L_x_1473) ;  /* 0x0000009000017945 */ /* 0x000fe20003800000 */
[----:B------:R-:W4:Y:S02]  /*29b80*/  S2R R3, SR_TID.X ;  /* 0x0000000000037919 */ /* 0x000f240000002100 */
[----:B---3--:R-:W-:Y:S02]  /*29b90*/  LEA R4, R5, R4, 0x18 ;  /* 0x0000000405047211 */ /* 0x008fe400078ec0ff */
[----:B----4-:R-:W-:-:S03]  /*29ba0*/  LOP3.LUT R3, R3, 0x7f, RZ, 0xc0, !PT ;  /* 0x0000007f03037812 */ /* 0x010fc600078ec0ff */
[----:B------:R-:W-:Y:S01]  /*29bb0*/  IMAD R5, R10, 0x8, R4 ;  /* 0x000000080a057824 */ /* 0x000fe200078e0204 */
[----:B------:R-:W-:Y:S02]  /*29bc0*/  SHF.L.U32 R4, R9, 0x1f, RZ ;  /* 0x0000001f09047819 */ /* 0x000fe400000006ff */
[----:B------:R-:W-:Y:S02]  /*29bd0*/  ISETP.NE.AND P2, PT, R3, RZ, PT ;  /* 0x000000ff0300720c */ /* 0x000fe40003f45270 */
[----:B------:R-:W3:Y:S02]  /*29be0*/  SYNCS.PHASECHK.TRANS64.TRYWAIT P0, [R5+URZ+0x28880], R4 ;  /* 0x02888004050075a7 */ /* 0x000ee4000800017f */
[----:B---3--:R-:W-:Y:S09]  /*29bf0*/  @!P0 BRA `(.L_x_1474) ;  /* 0x0000004c001c8947 */ /* 0x008ff20003800000 */
.L_x_1635:
[----:B------:R-:W-:Y:S05]  /*29c00*/  BSYNC B1 ;  /* 0x0000000000017941 */ /* 0x000fea0003800000 */
.L_x_1473:
[----:B------:R-:W-:Y:S04]  /*29c10*/  BSSY B1, `(.L_x_1475) ;  /* 0x0000009000017945 */ /* 0x000fe80003800000 */
[----:B------:R-:W-:Y:S05]  /*29c20*/  @P2 BRA `(.L_x_1476) ;  /* 0x00000000001c2947 */ /* 0x000fea0003800000 */
[----:B------:R-:W2:Y:S02]  /*29c30*/  S2R R3, SR_TID.X ;  /* 0x0000000000037919 */ /* 0x000ea40000002100 */
[----:B--2---:R-:W-:Y:S01]  /*29c40*/  LOP3.LUT R9, R3, 0x1f, RZ, 0xc0, !PT ;  /* 0x0000001f03097812 */ /* 0x004fe200078ec0ff */
[----:B------:R-:W-:-:S03]  /*29c50*/  IMAD.MOV.U32 R3, RZ, RZ, 0x6000 ;  /* 0x00006000ff037424 */ /* 0x000fc600078e00ff */
[----:B------:R-:W-:Y:S01]  /*29c60*/  ISETP.NE.AND P0, PT, R9, RZ, PT ;  /* 0x000000ff0900720c */ /* 0x000fe20003f05270 */
[----:B------:R4:W-:-:S12]  /*29c70*/  SYNCS.ARRIVE.TRANS64 RZ, [R5+URZ+0x28870], R3 ;  /* 0x0288700305ff79a7 */ /* 0x0009d8000800003f */
[----:B----4-:R-:W-:Y:S05]  /*29c80*/  @!P0 BRA `(.L_x_1476) ;  /* 0x0000000000048947 */ /* 0x010fea0003800000 */
[----:B------:R-:W-:Y:S01]  /*29c90*/  BPT.TRAP 0x1 ;  /* 0x000000040000795c */ /* 0x000fe20000300000 */
.L_x_1476:
[----:B------:R-:W-:Y:S05]  /*29ca0*/  BSYNC B1 ;  /* 0x0000000000017941 */ /* 0x000fea0003800000 */
.L_x_1475:
[----:B------:R-:W4:Y:S04]  /*29cb0*/  LDL R3, [R1+0x10] ;  /* 0x0000100001037983 */ /* 0x000f280000100800 */
[----:B--2---:R-:W2:Y:S01]  /*29cc0*/  LDL R9, [R1+0x28] ;  /* 0x0000280001097983 */ /* 0x004ea20000100800 */
[----:B------:R-:W-:Y:S01]  /*29cd0*/  IMAD.MOV.U32 R11, RZ, RZ, RZ ;  /* 0x000000ffff0b7224 */ /* 0x000fe200078e00ff */
[----:B------:R-:W-:Y:S01]  /*29ce0*/  MOV R10, 0x400 ;  /* 0x00000400000a7802 */ /* 0x000fe20000000f00 */
[----:B------:R-:W-:Y:S01]  /*29cf0*/  UIADD3 UR4, UP0, UR42, 0x470, URZ ;  /* 0x000004702a047890 */ /* 0x000fe2000ff1e03f */
[----:B------:R-:W0:Y:S01]  /*29d00*/  S2R R12, SR_CgaCtaId ;  /* 0x00000000000c7919 */ /* 0x000e220000008800 */
[----:B------:R-:W-:Y:S01]  /*29d10*/  PLOP3.LUT P0, PT, PT, PT, PT, 0x80, 0x0 ;  /* 0x000000000000781c */ /* 0x000fe20003f0f070 */
[----:B------:R-:W-:Y:S01]  /*29d20*/  UMOV UR6, 0x0 ;  /* 0x0000000000067882 */ /* 0x000fe20000000000 */
[----:B------:R-:W-:Y:S01]  /*29d30*/  R2UR UR10, R11 ;  /* 0x000000000b0a72ca */ /* 0x000fe200000e0000 */
[----:B------:R-:W-:Y:S01]  /*29d40*/  UIADD3.X UR5, URZ, UR43, URZ, UP0, !UPT ;  /* 0x0000002b3f057290 */ /* 0x000fe200087fe43f */
[----:B------:R-:W-:Y:S01]  /*29d50*/  UMOV UR7, 0x14f00000 ;  /* 0x14f0000000077882 */ /* 0x000fe20000000000 */
[----:B0-----:R-:W-:-:S05]  /*29d60*/  LEA R10, R12, R10, 0x18 ;  /* 0x0000000a0c0a7211 */ /* 0x001fca00078ec0ff */
[----:B----4-:R-:W-:Y:S02]  /*29d70*/  IMAD R3, R3, 0x6000, R10 ;  /* 0x0000600003037824 */ /* 0x010fe400078e020a */
[----:B--2---:R-:W-:Y:S02]  /*29d80*/  IMAD R8, R8, 0xc0, R9 ;  /* 0x000000c008087824 */ /* 0x004fe400078e0209 */
[----:B------:R-:W-:Y:S02]  /*29d90*/  VIADD R9, R5, 0x28870 ;  /* 0x0002887005097836 */ /* 0x000fe40000000000 */
[----:B------:R-:W-:-:S07]  /*29da0*/  VIADD R10, R3, 0xc400 ;  /* 0x0000c400030a7836 */ /* 0x000fce0000000000 */
.L_x_1477:
        /* <DEDUP_REMOVED lines=13> */
.L_x_1636:
[----:B------:R-:W-:Y:S05]  /*29e80*/  BSYNC B1 ;  /* 0x0000000000017941 */ /* 0x000fea0003800000 */
.L_x_1478:
[----:B------:R-:W-:Y:S01]  /*29e90*/  BSSY B1, `(.L_x_1480) ;  /* 0x000000b000017945 */ /* 0x000fe20003800000 */
[----:B------:R-:W-:Y:S02]  /*29ea0*/  IMAD.MOV.U32 R12, RZ, RZ, 0x0 ;  /* 0x00000000ff0c7424 */ /* 0x000fe400078e00ff */
[----:B------:R-:W-:Y:S01]  /*29eb0*/  IMAD.MOV.U32 R13, RZ, RZ, 0x14f00000 ;  /* 0x14f00000ff0d7424 */ /* 0x000fe200078e00ff */
[----:B------:R-:W-:Y:S06]  /*29ec0*/  @P2 BRA `(.L_x_1481) ;  /* 0x00000000001c2947 */ /* 0x000fec0003800000 */
[----:B------:R-:W2:Y:S01]  /*29ed0*/  S2R R9, SR_TID.X ;  /* 0x0000000000097919 */ /* 0x000ea20000002100 */
[----:B0--3--:R-:W-:-:S04]  /*29ee0*/  IMAD.MOV.U32 R4, RZ, RZ, 0x6000 ;  /* 0x00006000ff047424 */ /* 0x009fc800078e00ff */
[----:B------:R4:W-:Y:S01]  /*29ef0*/  SYNCS.ARRIVE.TRANS64 RZ, [R5+URZ+0x28830], R4 ;  /* 0x0288300405ff79a7 */ /* 0x0009e2000800003f */
[----:B--2---:R-:W-:-:S04]  /*29f00*/  LOP3.LUT R9, R9, 0x1f, RZ, 0xc0, !PT ;  /* 0x0000001f09097812 */ /* 0x004fc800078ec0ff */
[----:B------:R-:W-:-:S13]  /*29f10*/  ISETP.NE.AND P0, PT, R9, RZ, PT ;  /* 0x000000ff0900720c */ /* 0x000fda0003f05270 */
[----:B----4-:R-:W-:Y:S05]  /*29f20*/  @!P0 BRA `(.L_x_1481) ;  /* 0x0000000000048947 */ /* 0x010fea0003800000 */
[----:B------:R-:W-:Y:S01]  /*29f30*/  BPT.TRAP 0x1 ;  /* 0x000000040000795c */ /* 0x000fe20000300000 */
.L_x_1481:
[----:B------:R-:W-:Y:S05]  /*29f40*/  BSYNC B1 ;  /* 0x0000000000017941 */ /* 0x000fea0003800000 */
.L_x_1480:
[----:B------:R-:W-:Y:S01]  /*29f50*/  R2UR UR10, R11 ;  /* 0x000000000b0a72ca */ /* 0x000fe200000e0000 */
[----:B------:R-:W-:Y:S01]  /*29f60*/  UIADD3 UR4, UP0, UR42, 0x370, URZ ;  /* 0x000003702a047890 */ /* 0x000fe2000ff1e03f */
[----:B------:R-:W-:Y:S01]  /*29f70*/  R2UR UR6, R12 ;  /* 0x000000000c0672ca */ /* 0x000fe200000e0000 */
[----:B------:R-:W-:Y:S01]  /*29f80*/  VIADD R3, R3, 0x1c400 ;  /* 0x0001c40003037836 */ /* 0x000fe20000000000 */
[----:B------:R-:W-:Y:S01]  /*29f90*/  R2UR UR7, R13 ;  /* 0x000000000d0772ca */ /* 0x000fe200000e0000 */
[----:B0--3--:R-:W-:Y:S01]  /*29fa0*/  VIADD R5, R5, 0x28830 ;  /* 0x0002883005057836 */ /* 0x009fe20000000000 */
[----:B------:R-:W-:Y:S01]  /*29fb0*/  PLOP3.LUT P0, PT, PT, PT, PT, 0x80, 0x0 ;  /* 0x000000000000781c */ /* 0x000fe20003f0f070 */
[----:B------:R-:W-:-:S12]  /*29fc0*/  UIADD3.X UR5, URZ, UR43, URZ, UP0, !UPT ;  /* 0x0000002b3f057290 */ /* 0x000fd800087fe43f */
.L_x_1482:
        /* <DEDUP_REMOVED lines=9> */
[----:B---3--:R-:W-:Y:S05]  /*2a060*/  @P0 BRA.U.ANY `(.L_x_1482) ;  /* 0xfffffffd00d80947 */ /* 0x008fea000393ffff */
.L_x_1471:
[----:B------:R-:W-:Y:S05]  /*2a070*/  BSYNC B0 ;  /* 0x0000000000007941 */ /* 0x000fea0003800000 */
.L_x_1470:
[----:B------:R-:W-:-:S06]  /*2a080*/  UISETP.NE.AND UP0, UPT, UR37, 0x3, UPT ;  /* 0x000000032500788c */ /* 0x000fcc000bf05270 */
[----:B------:R-:W-:-:S13]  /*2a090*/  PLOP3.LUT P0, PT, PT, PT, UP0, 0x80, 0x0 ;  /* 0x000000000000781c */ /* 0x000fda0003f0f008 */
[----:B------:R-:W-:Y:S05]  /*2a0a0*/  @!P0 BRA `(.L_x_1483) ;  /* 0x0000000000048947 */ /* 0x000fea0003800000 */
[----:B------:R-:W-:Y:S01]  /*2a0b0*/  BPT.TRAP 0x1 ;  /* 0x000000040000795c */ /* 0x000fe20000300000 */
.L_x_1483:
[----:B------:R-:W3:Y:S01]  /*2a0c0*/  S2R R5, SR_CgaCtaId ;  /* 0x0000000000057919 */ /* 0x000ee20000008800 */
[----:B------:R-:W-:Y:S01]  /*2a0d0*/  IMAD.U32 R3, RZ, RZ, UR41 ;  /* 0x00000029ff037e24 */ /* 0x000fe2000f8e00ff */
[----:B------:R-:W-:Y:S01]  /*2a0e0*/  MOV R4, 0x400 ;  /* 0x0000040000047802 */ /* 0x000fe20000000f00 */
[----:B------:R-:W-:Y:S03]  /*2a0f0*/  BSSY B0, `(.L_x_1484) ;  /* 0x0000008000007945 */ /* 0x000fe60003800000 */
[----:B------:R-:W-:Y:S02]  /*2a100*/  ISETP.NE.AND P0, PT, R3, 0x3, PT ;  /* 0x000000030300780c */ /* 0x000fe40003f05270 */
[----:B------:R-:W-:-:S04]  /*2a110*/  LOP3.LUT R3, R7, 0x1, RZ, 0x3c, !PT ;  /* 0x0000000107037812 */ /* 0x000fc800078e3cff */
[----:B------:R-:W-:Y:S02]  /*2a120*/  SHF.L.U32 R3, R3, 0x1f, RZ ;  /* 0x0000001f03037819 */ /* 0x000fe400000006ff */
[----:B---3--:R-:W-:-:S05]  /*2a130*/  LEA R4, R5, R4, 0x18 ;  /* 0x0000000405047211 */ /* 0x008fca00078ec0ff */
[----:B------:R-:W-:-:S04]  /*2a140*/  IMAD R20, R6, 0x8, R4 ;  /* 0x0000000806147824 */ /* 0x000fc800078e0204 */
[----:B------:R-:W3:Y:S02]  /*2a150*/  SYNCS.PHASECHK.TRANS64.TRYWAIT P2, [R20+URZ+0x28870], R3 ;  /* 0x02887003140075a7 */ /* 0x000ee4000804017f */
[----:B---3--:R-:W-:Y:S05]  /*2a160*/  @!P2 BRA `(.L_x_1485) ;  /* 0x0000004400e8a947 */ /* 0x008fea0003800000 */
.L_x_1637:
[----:B------:R-:W-:Y:S05]  /*2a170*/  BSYNC B0 ;  /* 0x0000000000007941 */ /* 0x000fea0003800000 */
.L_x_1484:
[----:B------:R-:W-:Y:S05]  /*2a180*/  @!P0 BRA `(.L_x_1486) ;  /* 0x0000000000048947 */ /* 0x000fea0003800000 */
[----:B------:R-:W-:Y:S01]  /*2a190*/  BPT.TRAP 0x1 ;  /* 0x000000040000795c */ /* 0x000fe20000300000 */
.L_x_1486:
[----:B---3--:R-:W-:Y:S01]  /*2a1a0*/  SHF.L.U32 R3, R7, 0x1f, RZ ;  /* 0x0000001f07037819 */ /* 0x008fe200000006ff */
[----:B------:R-:W-:-:S03]  /*2a1b0*/  IMAD R12, R6, 0x6000, RZ ;  /* 0x00006000060c7824 */ /* 0x000fc600078e02ff */
[----:B------:R-:W3:Y:S02]  /*2a1c0*/  SYNCS.PHASECHK.TRANS64.TRYWAIT P2, [R20+URZ+0x28860], R3 ;  /* 0x02886003140075a7 */ /* 0x000ee4000804017f */
[----:B---3--:R-:W-:Y:S05]  /*2a1d0*/  @!P2 BRA `(.L_x_1487) ;  /* 0x0000004400e0a947 */ /* 0x008fea0003800000 */
.L_x_1638:
[----:B------:R-:W3:Y:S04]  /*2a1e0*/  LDL R4, [R1+0x30] ;  /* 0x0000300001047983 */ /* 0x000ee80000100800 */
[----:B------:R-:W4:Y:S01]  /*2a1f0*/  LDL R15, [R1+0x2c] ;  /* 0x00002c00010f7983 */ /* 0x000f220000100800 */
[----:B------:R-:W-:Y:S01]  /*2a200*/  MOV R13, 0x400 ;  /* 0x00000400000d7802 */ /* 0x000fe20000000f00 */
[----:B------:R-:W-:Y:S05]  /*2a210*/  WARPSYNC.ALL ;  /* 0x0000000000007948 */ /* 0x000fea0003800000 */
[----:B------:R-:W5:Y:S01]  /*2a220*/  S2R R14, SR_CgaCtaId ;  /* 0x00000000000e7919 */ /* 0x000f620000008800 */
[----:B------:R-:W-:-:S02]  /*2a230*/  IMAD.MOV.U32 R17, RZ, RZ, 0x40 ;  /* 0x00000040ff117424 */ /* 0x000fc400078e00ff */
[----:B0-----:R-:W-:Y:S01]  /*2a240*/  IMAD.MOV.U32 R19, RZ, RZ, 0x20 ;  /* 0x00000020ff137424 */ /* 0x001fe200078e00ff */
[----:B--2---:R-:W0:Y:S01]  /*2a250*/  S2R R9, SR_TID.X ;  /* 0x0000000000097919 */ /* 0x004e220000002100 */
[----:B-----5:R-:W-:Y:S02]  /*2a260*/  LEA R13, R14, R13, 0x18 ;  /* 0x0000000d0e0d7211 */ /* 0x020fe400078ec0ff */
[----:B------:R-:W2:Y:S01]  /*2a270*/  S2R R14, SR_TID.X ;  /* 0x00000000000e7919 */ /* 0x000ea20000002100 */
[----:B0-----:R-:W-:-:S04]  /*2a280*/  LOP3.LUT P2, RZ, R9, 0x4, RZ, 0xc0, !PT ;  /* 0x0000000409ff7812 */ /* 0x001fc8000784c0ff */
[----:B------:R-:W-:Y:S02]  /*2a290*/  SEL R17, R17, 0xffffffc0, !P2 ;  /* 0xffffffc011117807 */ /* 0x000fe40005000000 */
[----:B--2---:R-:W-:-:S04]  /*2a2a0*/  LOP3.LUT P2, RZ, R14, 0x4, RZ, 0xc0, !PT ;  /* 0x000000040eff7812 */ /* 0x004fc8000784c0ff */
[----:B------:R-:W-:Y:S02]  /*2a2b0*/  SEL R19, R19, 0xffffffe0, !P2 ;  /* 0xffffffe013137807 */ /* 0x000fe40005000000 */
[C---:B---3--:R-:W-:Y:S02]  /*2a2c0*/  LOP3.LUT R3, R12.reuse, R4, RZ, 0xfc, !PT ;  /* 0x000000040c037212 */ /* 0x048fe400078efcff */
[----:B----4-:R-:W-:-:S03]  /*2a2d0*/  LOP3.LUT R21, R12, R15, RZ, 0xfc, !PT ;  /* 0x0000000f0c157212 */ /* 0x010fc600078efcff */
[----:B------:R-:W-:-:S04]  /*2a2e0*/  IMAD.IADD R3, R13, 0x1, R3 ;  /* 0x000000010d037824 */ /* 0x000fc800078e0203 */
[----:B------:R-:W-:Y:S01]  /*2a2f0*/  IMAD.IADD R17, R17, 0x1, R3 ;  /* 0x0000000111117824 */ /* 0x000fe200078e0203 */
[----:B------:R-:W0:Y:S01]  /*2a300*/  LDSM.16.MT88.4 R4, [R3+0xc400] ;  /* 0x00c400000304783b */ /* 0x000e220000004200 */
[----:B------:R-:W-:-:S05]  /*2a310*/  IMAD.IADD R21, R13, 0x1, R21 ;  /* 0x000000010d157824 */ /* 0x000fca00078e0215 */
[----:B------:R-:W-:Y:S02]  /*2a320*/  IADD3 R19, R19, 0x400, R21 ;  /* 0x0000040013137810 */ /* 0x000fe40007ffe015 */
        /* <DEDUP_REMOVED lines=79> */
.L_x_1488:
        /* <DEDUP_REMOVED lines=11> */
.L_x_1469:
[----:B------:R-:W-:Y:S04]  /*2a8d0*/  BSSY B0, `(.L_x_1490) ;  /* 0x000000f000007945 */ /* 0x000fe80003800000 */
[----:B------:R-:W-:Y:S05]  /*2a8e0*/  @P1 BRA `(.L_x_1491) ;  /* 0x0000000000341947 */ /* 0x000fea0003800000 */
[----:B------:R-:W3:Y:S01]  /*2a8f0*/  S2R R5, SR_LANEID ;  /* 0x0000000000057919 */ /* 0x000ee20000000000 */
[----:B------:R-:W-:Y:S01]  /*2a900*/  VOTEU.ANY UR4, UPT, PT ;  /* 0x0000000000047886 */ /* 0x000fe200038e0100 */
[----:B------:R-:W4:Y:S01]  /*2a910*/  LDC.64 R2, c[0x0][0xc38] ;  /* 0x00030e00ff027b82 */ /* 0x000f220000000a00 */
[----:B------:R-:W3:Y:S02]  /*2a920*/  FLO.U32 R0, UR4 ;  /* 0x0000000400007d00 */ /* 0x000ee400080e0000 */
[----:B---3--:R-:W-:-:S06]  /*2a930*/  ISETP.EQ.U32.AND P0, PT, R0, R5, PT ;  /* 0x000000050000720c */ /* 0x008fcc0003f02070 */
[----:B------:R-:W4:Y:S07]  /*2a940*/  POPC R5, UR4 ;  /* 0x0000000400057d09 */ /* 0x000f2e0008000000 */
[----:B----4-:R-:W3:Y:S01]  /*2a950*/  @P0 ATOMG.E.ADD.STRONG.GPU PT, R3, desc[UR38][R2.64], R5 ;  /* 0x00000005020309a8 */ /* 0x010ee200081ee1e6 */
[----:B------:R-:W4:Y:S02]  /*2a960*/  S2R R4, SR_LTMASK ;  /* 0x0000000000047919 */ /* 0x000f240000003900 */
[----:B----4-:R-:W-:-:S04]  /*2a970*/  LOP3.LUT R4, R4, UR4, RZ, 0xc0, !PT ;  /* 0x0000000404047c12 */ /* 0x010fc8000f8ec0ff */
[----:B-----5:R-:W4:Y:S01]  /*2a980*/  POPC R7, R4 ;  /* 0x0000000400077309 */ /* 0x020f220000000000 */
[----:B---3--:R-:W4:Y:S02]  /*2a990*/  SHFL.IDX PT, R0, R3, R0, 0x1f ;  /* 0x00001f0003007589 */ /* 0x008f2400000e0000 */
[----:B----4-:R-:W-:-:S05]  /*2a9a0*/  IADD3 R0, R0, UR40, R7 ;  /* 0x0000002800007c10 */ /* 0x010fca000fffe007 */
[----:B------:R3:W-:Y:S02]  /*2a9b0*/  STL [R1], R0 ;  /* 0x0000000001007387 */ /* 0x0007e40000100800 */
.L_x_1491:
[----:B------:R-:W-:Y:S05]  /*2a9c0*/  BSYNC B0 ;  /* 0x0000000000007941 */ /* 0x000fea0003800000 */
.L_x_1490:
[----:B------:R-:W-:-:S06]  /*2a9d0*/  UISETP.NE.AND UP0, UPT, UR37, 0x3, UPT ;  /* 0x000000032500788c */ /* 0x000fcc000bf05270 */
[----:B------:R-:W-:-:S13]  /*2a9e0*/  PLOP3.LUT P0, PT, PT, PT, UP0, 0x80, 0x0 ;  /* 0x000000000000781c */ /* 0x000fda0003f0f008 */
[----:B------:R-:W-:Y:S05]  /*2a9f0*/  @!P0 BRA `(.L_x_1492) ;  /* 0x0000000000048947 */ /* 0x000fea0003800000 */
[----:B------:R-:W-:Y:S01]  /*2aa00*/  BPT.TRAP 0x1 ;  /* 0x000000040000795c */ /* 0x000fe20000300000 */
.L_x_1492:
[----:B------:R-:W4:Y:S04]  /*2aa10*/  LDL R3, [R1+0x18] ;  /* 0x0000180001037983 */ /* 0x000f280000100800 */
[----:B---3--:R-:W3:Y:S01]  /*2aa20*/  LDL R0, [R1+0x10] ;  /* 0x0000100001007983 */ /* 0x008ee20000100800 */
[----:B------:R-:W0:Y:S01]  /*2aa30*/  S2R R4, SR_CgaCtaId ;  /* 0x0000000000047919 */ /* 0x000e220000008800 */
[----:B------:R-:W-:-:S04]  /*2aa40*/  MOV R2, 0x400 ;  /* 0x0000040000027802 */ /* 0x000fc80000000f00 */
[----:B0-----:R-:W-:Y:S01]  /*2aa50*/  LEA R2, R4, R2, 0x18 ;  /* 0x0000000204027211 */ /* 0x001fe200078ec0ff */
[----:B------:R-:W-:Y:S01]  /*2aa60*/  BSSY B0, `(.L_x_1493) ;  /* 0x0000008000007945 */ /* 0x000fe20003800000 */
[----:B----4-:R-:W-:-:S04]  /*2aa70*/  LOP3.LUT R3, R3, 0x1, RZ, 0x3c, !PT ;  /* 0x0000000103037812 */ /* 0x010fc800078e3cff */
[----:B------:R-:W-:Y:S01]  /*2aa80*/  SHF.L.U32 R3, R3, 0x1f, RZ ;  /* 0x0000001f03037819 */ /* 0x000fe200000006ff */
[----:B---3--:R-:W-:-:S04]  /*2aa90*/  IMAD R18, R0, 0x8, R2 ;  /* 0x0000000800127824 */ /* 0x008fc800078e0202 */
[----:B------:R-:W0:Y:S01]  /*2aaa0*/  SYNCS.PHASECHK.TRANS64.TRYWAIT P0, [R18+URZ+0x28870], R3 ;  /* 0x02887003120075a7 */ /* 0x000e22000800017f */
[----:B------:R-:W-:-:S05]  /*2aab0*/  IMAD.U32 R0, RZ, RZ, UR41 ;  /* 0x00000029ff007e24 */ /* 0x000fca000f8e00ff */
[----:B------:R-:W-:Y:S01]  /*2aac0*/  ISETP.NE.AND P2, PT, R0, 0x3, PT ;  /* 0x000000030000780c */ /* 0x000fe20003f45270 */
[----:B0-----:R-:W-:-:S12]  /*2aad0*/  @!P0 BRA `(.L_x_1494) ;  /* 0x0000003c00b48947 */ /* 0x001fd80003800000 */
.L_x_1639:
[----:B------:R-:W-:Y:S05]  /*2aae0*/  BSYNC B0 ;  /* 0x0000000000007941 */ /* 0x000fea0003800000 */
.L_x_1493:
[----:B------:R-:W-:Y:S05]  /*2aaf0*/  @!P2 BRA `(.L_x_1495) ;  /* 0x000000000004a947 */ /* 0x000fea0003800000 */
[----:B------:R-:W-:Y:S01]  /*2ab00*/  BPT.TRAP 0x1 ;  /* 0x000000040000795c */ /* 0x000fe20000300000 */
.L_x_1495:
[----:B------:R-:W0:Y:S02]  /*2ab10*/  LDL R0, [R1+0x18] ;  /* 0x0000180001007983 */ /* 0x000e240000100800 */
[----:B0-----:R-:W-:-:S04]  /*2ab20*/  SHF.L.U32 R3, R0, 0x1f, RZ ;  /* 0x0000001f00037819 */ /* 0x001fc800000006ff */
[----:B------:R-:W0:Y:S02]  /*2ab30*/  SYNCS.PHASECHK.TRANS64.TRYWAIT P0, [R18+URZ+0x28860], R3 ;  /* 0x02886003120075a7 */ /* 0x000e24000800017f */
[----:B0-----:R-:W-:Y:S05]  /*2ab40*/  @!P0 BRA `(.L_x_1496) ;  /* 0x0000003c00ac8947 */ /* 0x001fea0003800000 */
.L_x_1640:
[----:B--2---:R-:W2:Y:S04]  /*2ab50*/  LDL R19, [R1+0x10] ;  /* 0x0000100001137983 */ /* 0x004ea80000100800 */
[----:B------:R-:W3:Y:S04]  /*2ab60*/  LDL R2, [R1+0x30] ;  /* 0x0000300001027983 */ /* 0x000ee80000100800 */
[----:B------:R-:W4:Y:S01]  /*2ab70*/  LDL R11, [R1+0x2c] ;  /* 0x00002c00010b7983 */ /* 0x000f220000100800 */
[----:B------:R-:W-:Y:S01]  /*2ab80*/  MOV R8, 0x400 ;  /* 0x0000040000087802 */ /* 0x000fe20000000f00 */
[----:B------:R-:W0:Y:S01]  /*2ab90*/  S2R R10, SR_CgaCtaId ;  /* 0x00000000000a7919 */ /* 0x000e220000008800 */
[----:B------:R-:W1:Y:S01]  /*2aba0*/  S2R R9, SR_TID.X ;  /* 0x0000000000097919 */ /* 0x000e620000002100 */
[----:B------:R-:W-:Y:S05]  /*2abb0*/  WARPSYNC.ALL ;  /* 0x0000000000007948 */ /* 0x000fea0003800000 */
[----:B0-----:R-:W-:Y:S01]  /*2abc0*/  LEA R8, R10, R8, 0x18 ;  /* 0x000000080a087211 */ /* 0x001fe200078ec0ff */
[----:B------:R-:W-:Y:S01]  /*2abd0*/  IMAD.MOV.U32 R12, RZ, RZ, 0x40 ;  /* 0x00000040ff0c7424 */ /* 0x000fe200078e00ff */
[----:B-1----:R-:W-:-:S04]  /*2abe0*/  LOP3.LUT P0, RZ, R9, 0x4, RZ, 0xc0, !PT ;  /* 0x0000000409ff7812 */ /* 0x002fc8000780c0ff */
[----:B------:R-:W-:Y:S01]  /*2abf0*/  SEL R12, R12, 0xffffffc0, !P0 ;  /* 0xffffffc00c0c7807 */ /* 0x000fe20004000000 */
[----:B------:R-:W0:Y:S02]  /*2ac00*/  S2R R14, SR_TID.X ;  /* 0x00000000000e7919 */ /* 0x000e240000002100 */
[----:B0-----:R-:W-:Y:S01]  /*2ac10*/  LOP3.LUT P0, RZ, R14, 0x4, RZ, 0xc0, !PT ;  /* 0x000000040eff7812 */ /* 0x001fe2000780c0ff */
[----:B------:R-:W-:-:S05]  /*2ac20*/  IMAD.MOV.U32 R3, RZ, RZ, 0x20 ;  /* 0x00000020ff037424 */ /* 0x000fca00078e00ff */
[----:B------:R-:W-:Y:S01]  /*2ac30*/  SEL R3, R3, 0xffffffe0, !P0 ;  /* 0xffffffe003037807 */ /* 0x000fe20004000000 */
[----:B--2---:R-:W-:-:S05]  /*2ac40*/  IMAD R0, R19, 0x6000, RZ ;  /* 0x0000600013007824 */ /* 0x004fca00078e02ff */
[----:B---3--:R-:W-:-:S05]  /*2ac50*/  LOP3.LUT R2, R0, R2, RZ, 0xfc, !PT ;  /* 0x0000000200027212 */ /* 0x008fca00078efcff */
[----:B------:R-:W-:-:S05]  /*2ac60*/  IMAD.IADD R2, R8, 0x1, R2 ;  /* 0x0000000108027824 */ /* 0x000fca00078e0202 */
[----:B-----5:R-:W0:Y:S01]  /*2ac70*/  LDSM.16.MT88.4 R4, [R2+0xc400] ;  /* 0x00c400000204783b */ /* 0x020e220000004200 */
[----:B----4-:R-:W-:Y:S01]  /*2ac80*/  LOP3.LUT R0, R0, R11, RZ, 0xfc, !PT ;  /* 0x0000000b00007212 */ /* 0x010fe200078efcff */
[----:B------:R-:W-:-:S04]  /*2ac90*/  IMAD.IADD R17, R12, 0x1, R2 ;  /* 0x000000010c117824 */ /* 0x000fc800078e0202 */
        /* <DEDUP_REMOVED lines=81> */
.L_x_1497:
[----:B-1----:R-:W2:Y:S01]  /*2b1b0*/  LDL.LU R3, [R1+0x18] ;  /* 0x0000180001037983 */ /* 0x002ea20000300800 */
        /* <DEDUP_REMOVED lines=12> */
.L_x_1452:
[----:B------:R-:W-:Y:S05]  /*2b280*/  BSYNC B6 ;  /* 0x0000000000067941 */ /* 0x000fea0003800000 */
.L_x_1450:
[----:B------:R-:W-:-:S13]  /*2b290*/  LOP3.LUT P0, RZ, R16, 0x2, RZ, 0xc0, !PT ;  /* 0x0000000210ff7812 */ /* 0x000fda000780c0ff */
[----:B------:R-:W-:Y:S05]  /*2b2a0*/  @!P0 BRA `(.L_x_1498) ;  /* 0x0000000000288947 */ /* 0x000fea0003800000 */
[----:B------:R-:W-:Y:S05]  /*2b2b0*/  WARPSYNC.ALL ;  /* 0x0000000000007948 */ /* 0x000fea0003800000 */
[----:B------:R-:W2:Y:S08]  /*2b2c0*/  S2UR UR5, SR_CgaCtaId ;  /* 0x00000000000579c3 */ /* 0x000eb00000008800 */
[----:B------:R-:W-:Y:S06]  /*2b2d0*/  BAR.SYNC.DEFER_BLOCKING 0x5, 0x180 ;  /* 0x0146000000007b1d */ /* 0x000fec0000010000 */
[----:B------:R-:W-:-:S02]  /*2b2e0*/  UMOV UR4, 0x400 ;  /* 0x0000040000047882 */ /* 0x000fc40000000000 */
[----:B--2---:R-:W-:-:S09]  /*2b2f0*/  ULEA UR4, UR5, UR4, 0x18 ;  /* 0x0000000405047291 */ /* 0x004fd2000f8ec03f */
[----:B0-----:R-:W0:Y:S04]  /*2b300*/  LDS.128 R4, [UR4+0x288d0] ;  /* 0x0288d004ff047984 */ /* 0x001e280008000c00 */
[----:B0-----:R2:W-:Y:S04]  /*2b310*/  STL.64 [R1], R4 ;  /* 0x0000000401007387 */ /* 0x0015e80000100a00 */
[----:B------:R2:W-:Y:S01]  /*2b320*/  STL.64 [R1+0x8], R6 ;  /* 0x0000080601007387 */ /* 0x0005e20000100a00 */
[----:B------:R-:W-:Y:S06]  /*2b330*/  BAR.ARV 0x4, 0x180 ;  /* 0x0106000000007b1d */ /* 0x000fec0000002000 */
[----:B------:R-:W-:Y:S05]  /*2b340*/  BRA `(.L_x_1499) ;  /* 0x0000000c00187947 */ /* 0x000fea0003800000 */
.L_x_1498:
[----:B01----:R-:W0:Y:S01]  /*2b350*/  S2R R0, SR_TID.X ;  /* 0x0000000000007919 */ /* 0x003e220000002100 */
        /* <DEDUP_REMOVED lines=16> */
[C---:B------:R-:W-:Y:S01]  /*2b460*/  ISETP.GE.U32.AND P5, PT, R6.reuse, 0x10, PT ;  /* 0x000000100600780c */ /* 0x040fe20003fa6070 */
[----:B0-----:R-:W-:Y:S02]  /*2b470*/  IMAD.MOV.U32 R2, RZ, RZ, RZ ;  /* 0x000000ffff027224 */ /* 0x001fe400078e00ff */
[----:B---3--:R-:W-:Y:S01]  /*2b480*/  @!P1 IMAD.MOV.U32 R2, RZ, RZ, R3 ;  /* 0x000000ffff029224 */ /* 0x008fe200078e0003 */
[----:B------:R-:W-:-:S04]  /*2b490*/  ISETP.NE.AND P1, PT, R6, RZ, PT ;  /* 0x000000ff0600720c */ /* 0x000fc80003f25270 */
[----:B------:R-:W0:Y:S02]  /*2b4a0*/  SHFL.UP PT, R14, R2, 0x1, RZ ;  /* 0x04200000020e7989 */ /* 0x000e2400000e00ff */
[----:B0-----:R-:W-:-:S05]  /*2b4b0*/  SEL R5, R14, RZ, P1 ;  /* 0x000000ff0e057207 */ /* 0x001fca0000800000 */
[----:B------:R-:W-:Y:S02]  /*2b4c0*/  IMAD.IADD R3, R2, 0x1, R5 ;  /* 0x0000000102037824 */ /* 0x000fe400078e0205 */
[----:B------:R-:W-:Y:S04]  /*2b4d0*/  SHFL.IDX PT, R5, R4, 0x1, 0x1f ;  /* 0x00201f0004057f89 */ /* 0x000fe800000e0000 */
        /* <DEDUP_REMOVED lines=13> */
.L_x_1650:
[----:B------:R-:W-:Y:S02]  /*2b5b0*/  ULDC UR4, c[0x0][0xc10] ;  /* 0x0003040000047ab9 */ /* 0x000fe40000000800 */
[----:B------:R-:W-:-:S04]  /*2b5c0*/  IMAD.U32 R4, RZ, RZ, UR4 ;  /* 0x00000004ff047e24 */ /* 0x000fc8000f8e00ff */
[----:B-1----:R-:W-:-:S04]  /*2b5d0*/  IMAD R8, R14, R4, RZ ;  /* 0x000000040e087224 */ /* 0x002fc800078e02ff */
[----:B------:R-:W-:-:S05]  /*2b5e0*/  IMAD.IADD R5, R5, 0x1, R8 ;  /* 0x0000000105057824 */ /* 0x000fca00078e0208 */
[----:B------:R-:W-:-:S13]  /*2b5f0*/  ISETP.GT.AND P6, PT, R5, R0, PT ;  /* 0x000000000500720c */ /* 0x000fda0003fc4270 */
[----:B------:R-:W-:Y:S05]  /*2b600*/  @P6 BRA `(.L_x_1501) ;  /* 0x0000000000a46947 */ /* 0x000fea0003800000 */
.L_x_1506:
[----:B------:R-:W2:Y:S01]  /*2b610*/  LDL.LU R2, [R1+0xc] ;  /* 0x00000c0001027983 */ /* 0x000ea20000300800 */
[----:B0-----:R-:W0:Y:S01]  /*2b620*/  LDC R3, c[0x0][0xc14] ;  /* 0x00030500ff037b82 */ /* 0x001e220000000800 */
[----:B--2---:R-:W-:-:S05]  /*2b630*/  VIADD R2, R2, 0x1f ;  /* 0x0000001f02027836 */ /* 0x004fca0000000000 */
        /* <DEDUP_REMOVED lines=13> */
.L_x_1504:
[----:B------:R-:W-:Y:S05]  /*2b710*/  BSYNC B0 ;  /* 0x0000000000007941 */ /* 0x000fea0003800000 */
.L_x_1503:
[----:B------:R-:W-:-:S03]  /*2b720*/  UMOV UR4, 0xffffffff ;  /* 0xffffffff00047882 */ /* 0x000fc60000000000 */
[----:B------:R-:W-:Y:S05]  /*2b730*/  BRA.DIV UR4, `(.L_x_1505) ;  /* 0x0000003604f07947 */ /* 0x000fea000b800000 */
[----:B-----5:R-:W0:Y:S02]  /*2b740*/  SHFL.UP PT, R14, R2, 0x1, RZ ;  /* 0x04200000020e7989 */ /* 0x020e2400000e00ff */
        /* <DEDUP_REMOVED lines=15> */
.L_x_1658:
[----:B------:R-:W-:Y:S02]  /*2b840*/  ULDC UR4, c[0x0][0xc10] ;  /* 0x0003040000047ab9 */ /* 0x000fe40000000800 */
[----:B------:R-:W-:-:S04]  /*2b850*/  IMAD.U32 R4, RZ, RZ, UR4 ;  /* 0x00000004ff047e24 */ /* 0x000fc8000f8e00ff */
[----:B-1----:R-:W-:-:S04]  /*2b860*/  IMAD R8, R14, R4, RZ ;  /* 0x000000040e087224 */ /* 0x002fc800078e02ff */
[----:B------:R-:W-:-:S05]  /*2b870*/  IMAD.IADD R5, R8, 0x1, R5 ;  /* 0x0000000108057824 */ /* 0x000fca00078e0205 */
[----:B------:R-:W-:-:S13]  /*2b880*/  ISETP.GT.AND P6, PT, R5, R0, PT ;  /* 0x000000000500720c */ /* 0x000fda0003fc4270 */
[----:B------:R-:W-:Y:S05]  /*2b890*/  @!P6 BRA `(.L_x_1506) ;  /* 0xfffffffc005ce947 */ /* 0x000fea000383ffff */
.L_x_1501:
        /* <DEDUP_REMOVED lines=8> */
.L_x_1662:
[----:B------:R-:W-:Y:S01]  /*2b920*/  ISETP.NE.AND P0, PT, R6, RZ, PT ;  /* 0x000000ff0600720c */ /* 0x000fe20003f05270 */
[----:B-1----:R-:W-:-:S12]  /*2b930*/  IMAD.MOV.U32 R2, RZ, RZ, RZ ;  /* 0x000000ffff027224 */ /* 0x002fd800078e00ff */
[----:B------:R-:W-:Y:S05]  /*2b940*/  @!P0 BRA `(.L_x_1508) ;  /* 0x0000000000108947 */ /* 0x000fea0003800000 */
[----:B------:R-:W-:Y:S01]  /*2b950*/  UMOV UR4, 0xffffffff ;  /* 0xffffffff00047882 */ /* 0x000fe20000000000 */
[----:B------:R-:W-:Y:S02]  /*2b960*/  VIADD R12, R5, 0xffffffff ;  /* 0xffffffff050c7836 */ /* 0x000fe40000000000 */
[----:B------:R-:W-:Y:S05]  /*2b970*/  BRA.DIV UR4, `(.L_x_1509) ;  /* 0x0000003a04687947 */ /* 0x000fea000b800000 */
[----:B------:R1:W3:Y:S02]  /*2b980*/  SHFL.IDX PT, R2, R3, R12, 0x1f ;  /* 0x00001f0c03027589 */ /* 0x0002e400000e0000 */
.L_x_1508:
[----:B01----:R-:W4:Y:S01]  /*2b990*/  LDL.LU R3, [R1+0xc] ;  /* 0x00000c0001037983 */ /* 0x003f220000300800 */
[----:B------:R-:W0:Y:S01]  /*2b9a0*/  LDC.64 R10, c[0x0][0xc68] ;  /* 0x00031a00ff0a7b82 */ /* 0x000e220000000a00 */
[----:B----4-:R-:W-:-:S04]  /*2b9b0*/  IMAD.IADD R3, R5, 0x1, R3 ;  /* 0x0000000105037824 */ /* 0x010fc800078e0203 */
[----:B0-----:R-:W-:Y:S01]  /*2b9c0*/  IMAD.WIDE R10, R3, 0x4, R10 ;  /* 0x00000004030a7825 */ /* 0x001fe200078e020a */
[----:B------:R0:W-:Y:S04]  /*2b9d0*/  STL [R1+0xc], R3 ;  /* 0x00000c0301007387 */ /* 0x0001e80000100800 */
[----:B------:R-:W2:Y:S01]  /*2b9e0*/  LDG.E R6, desc[UR38][R10.64] ;  /* 0x000000260a067981 */ /* 0x000ea2000c1e1900 */
[----:B---3--:R-:W-:-:S04]  /*2b9f0*/  IMAD R12, R2, R4, R8 ;  /* 0x00000004020c7224 */ /* 0x008fc800078e0208 */
[----:B------:R-:W-:Y:S01]  /*2ba00*/  IMAD.IADD R0, R0, 0x1, -R12 ;  /* 0x0000000100007824 */ /* 0x000fe200078e0a0c */
[----:B------:R3:W-:Y:S01]  /*2ba10*/  STL [R1], R12 ;  /* 0x0000000c01007387 */ /* 0x0007e20000100800 */
[----:B--2---:R-:W-:-:S05]  /*2ba20*/  IMAD R5, R7, R6, RZ ;  /* 0x0000000607057224 */ /* 0x004fca00078e02ff */
[----:B------:R-:W-:-:S04]  /*2ba30*/  IABS R9, R5 ;  /* 0x0000000500097213 */ /* 0x000fc80000000000 */
[----:B0-----:R-:W0:Y:S08]  /*2ba40*/  I2F.RP R3, R9 ;  /* 0x0000000900037306 */ /* 0x001e300000209400 */
[----:B0-----:R-:W0:Y:S02]  /*2ba50*/  MUFU.RCP R3, R3 ;  /* 0x0000000300037308 */ /* 0x001e240000001000 */
[----:B0-----:R-:W-:-:S06]  /*2ba60*/  VIADD R3, R3, 0xffffffe ;  /* 0x0ffffffe03037836 */ /* 0x001fcc0000000000 */
[----:B------:R-:W0:Y:S02]  /*2ba70*/  F2I.FTZ.U32.TRUNC.NTZ R3, R3 ;  /* 0x0000000300037305 */ /* 0x000e24000021f000 */
[----:B0-----:R-:W-:-:S04]  /*2ba80*/  IMAD.MOV R2, RZ, RZ, -R3 ;  /* 0x000000ffff027224 */ /* 0x001fc800078e0a03 */
        /* <DEDUP_REMOVED lines=15> */
[----:B------:R-:W-:-:S04]  /*2bb80*/  @P0 VIADD R8, R8, 0x1 ;  /* 0x0000000108080836 */ /* 0x000fc80000000000 */
[----:B------:R-:W-:-:S04]  /*2bb90*/  IMAD.MOV.U32 R2, RZ, RZ, R8 ;  /* 0x000000ffff027224 */ /* 0x000fc800078e0008 */
        /* <DEDUP_REMOVED lines=8> */
[----:B------:R-:W0:Y:S08]  /*2bc20*/  I2F.RP R3, R6 ;  /* 0x0000000600037306 */ /* 0x000e300000209400 */
        /* <DEDUP_REMOVED lines=30> */
.L_x_1502:
[----:B------:R-:W-:Y:S01]  /*2be10*/  UMOV UR4, URZ ;  /* 0x0000003f00047c82 */ /* 0x000fe20008000000 */
[----:B------:R-:W-:Y:S01]  /*2be20*/  ULDC UR6, c[0x0][0xc14] ;  /* 0x0003050000067ab9 */ /* 0x000fe20000000800 */
[----:B------:R-:W-:Y:S01]  /*2be30*/  UMOV UR5, URZ ;  /* 0x0000003f00057c82 */ /* 0x000fe20008000000 */
[----:B------:R0:W-:Y:S01]  /*2be40*/  STL [R1], R0 ;  /* 0x0000000001007387 */ /* 0x0001e20000100800 */
[----:B------:R-:W-:Y:S02]  /*2be50*/  IMAD.U32 R3, RZ, RZ, UR4 ;  /* 0x00000004ff037e24 */ /* 0x000fe4000f8e00ff */
[----:B------:R-:W-:-:S03]  /*2be60*/  IMAD.U32 R2, RZ, RZ, UR5 ;  /* 0x00000005ff027e24 */ /* 0x000fc6000f8e00ff */
[----:B------:R1:W-:Y:S01]  /*2be70*/  STL [R1+0x4], R3 ;  /* 0x0000040301007387 */ /* 0x0003e20000100800 */
[----:B0-----:R-:W-:-:S05]  /*2be80*/  IMAD.U32 R0, RZ, RZ, UR6 ;  /* 0x00000006ff007e24 */ /* 0x001fca000f8e00ff */
[----:B------:R1:W-:Y:S04]  /*2be90*/  STL [R1+0xc], R0 ;  /* 0x00000c0001007387 */ /* 0x0003e80000100800 */
[----:B------:R1:W-:Y:S02]  /*2bea0*/  STL [R1+0x8], R2 ;  /* 0x0000080201007387 */ /* 0x0003e40000100800 */
.L_x_1510:
[----:B-1-3--:R-:W2:Y:S04]  /*2beb0*/  LDL R3, [R1+0x8] ;  /* 0x0000080001037983 */ /* 0x00aea80000100800 */
[----:B------:R-:W3:Y:S04]  /*2bec0*/  LDL R2, [R1+0xc] ;  /* 0x00000c0001027983 */ /* 0x000ee80000100800 */
        /* <DEDUP_REMOVED lines=12> */
[----:B----4-:R0:W-:Y:S01]  /*2bf90*/  @!P0 STS.128 [R0+0x288d0], R4 ;  /* 0x0288d00400008388 */ /* 0x0101e20000000c00 */
[----:B------:R-:W-:Y:S06]  /*2bfa0*/  BAR.ARV 0x5, 0x180 ;  /* 0x0146000000007b1d */ /* 0x000fec0000002000 */
.L_x_1499:
[----:B01----:R-:W3:Y:S01]  /*2bfb0*/  LDL R0, [R1+0xc] ;  /* 0x00000c0001007983 */ /* 0x003ee20000100800 */
[----:B------:R-:W-:Y:S02]  /*2bfc0*/  ULDC UR4, c[0x0][0xc14] ;  /* 0x0003050000047ab9 */ /* 0x000fe40000000800 */
[----:B---3--:R-:W-:-:S13]  /*2bfd0*/  ISETP.GE.AND P0, PT, R0, UR4, PT ;  /* 0x0000000400007c0c */ /* 0x008fda000bf06270 */
[----:B------:R-:W-:Y:S05]  /*2bfe0*/  @!P0 BRA `(.L_x_1511) ;  /* 0xffffffac00048947 */ /* 0x000fea000383ffff */
[----:B------:R-:W-:Y:S05]  /*2bff0*/  BSYNC B7 ;  /* 0x0000000000077941 */ /* 0x000fea0003800000 */
.L_x_1398:
[----:B-1----:R-:W3:Y:S01]  /*2c000*/  LDL.LU R0, [R1+0x34] ;  /* 0x0000340001007983 */ /* 0x002ee20000300800 */
[----:B------:R-:W-:Y:S01]  /*2c010*/  BSSY B0, `(.L_x_1512) ;  /* 0x000000b000007945 */ /* 0x000fe20003800000 */
[----:B--2---:R-:W1:Y:S01]  /*2c020*/  S2R R5, SR_CgaCtaId ;  /* 0x0000000000057919 */ /* 0x004e620000008800 */
[----:B---3--:R-:W-:-:S05]  /*2c030*/  VIADD R0, R0, 0x1 ;  /* 0x0000000100007836 */ /* 0x008fca0000000000 */
[----:B0-----:R-:W-:-:S04]  /*2c040*/  LEA.HI R2, R0, R0, RZ, 0x1 ;  /* 0x0000000000027211 */ /* 0x001fc800078f08ff */
[----:B------:R-:W-:-:S05]  /*2c050*/  LOP3.LUT R3, R2, 0xfffffffe, RZ, 0xc0, !PT ;  /* 0xfffffffe02037812 */ /* 0x000fca00078ec0ff */
[----:B------:R-:W-:Y:S01]  /*2c060*/  IMAD.IADD R3, R0, 0x1, -R3 ;  /* 0x0000000100037824 */ /* 0x000fe200078e0a03 */
[----:B------:R-:W-:-:S04]  /*2c070*/  MOV R0, 0x400 ;  /* 0x0000040000007802 */ /* 0x000fc80000000f00 */
[----:B-1----:R-:W-:Y:S02]  /*2c080*/  LEA R0, R5, R0, 0x18 ;  /* 0x0000000005007211 */ /* 0x002fe400078ec0ff */
[----:B------:R-:W-:-:S04]  /*2c090*/  SHF.L.U32 R3, R3, 0x1f, RZ ;  /* 0x0000001f03037819 */ /* 0x000fc800000006ff */
[----:B------:R-:W0:Y:S02]  /*2c0a0*/  SYNCS.PHASECHK.TRANS64.TRYWAIT P0, [R0+URZ+0x28820], R3 ;  /* 0x02882003000075a7 */ /* 0x000e24000800017f */
[----:B0-----:R-:W-:Y:S05]  /*2c0b0*/  @!P0 BRA `(.L_x_1513) ;  /* 0x0000003000c08947 */ /* 0x001fea0003800000 */
.L_x_1665:
[----:B------:R-:W-:Y:S05]  /*2c0c0*/  BSYNC B0 ;  /* 0x0000000000007941 */ /* 0x000fea0003800000 */
.L_x_1512:
[----:B------:R-:W-:-:S03]  /*2c0d0*/  UMOV UR4, 0xffffffff ;  /* 0xffffffff00047882 */ /* 0x000fc60000000000 */
[----:B------:R-:W-:Y:S05]  /*2c0e0*/  BRA.DIV UR4, `(.L_x_1514) ;  /* 0x0000003204c87947 */ /* 0x000fea000b800000 */
[----:B------:R-:W1:Y:S02]  /*2c0f0*/  S2R R2, SR_TID.X ;  /* 0x0000000000027919 */ /* 0x000e640000002100 */
[----:B-1----:R-:W-:-:S04]  /*2c100*/  SHF.R.U32.HI R2, RZ, 0x5, R2 ;  /* 0x00000005ff027819 */ /* 0x002fc80000011602 */
[----:B------:R-:W-:-:S05]  /*2c110*/  LOP3.LUT R2, R2, 0x3, RZ, 0xc0, !PT ;  /* 0x0000000302027812 */ /* 0x000fca00078ec0ff */
[----:B------:R1:W2:Y:S02]  /*2c120*/  SHFL.IDX PT, R14, R2, RZ, 0x1f ;  /* 0x00001fff020e7589 */ /* 0x0002a400000e0000 */
.L_x_1668:
[----:B--2---:R-:W-:-:S13]  /*2c130*/  ISETP.NE.AND P0, PT, R14, RZ, PT ;  /* 0x000000ff0e00720c */ /* 0x004fda0003f05270 */
[----:B------:R-:W-:Y:S05]  /*2c140*/  @P0 BRA `(.L_x_1153) ;  /* 0x0000000000b00947 */ /* 0x000fea0003800000 */
[----:B------:R-:W-:-:S03]  /*2c150*/  UMOV UR4, 0xffffffff ;  /* 0xffffffff00047882 */ /* 0x000fc60000000000 */
[----:B------:R-:W-:Y:S05]  /*2c160*/  BRA.DIV UR4, `(.L_x_1515) ;  /* 0x0000003204dc7947 */ /* 0x000fea000b800000 */
[----:B------:R-:W-:-:S13]  /*2c170*/  ELECT P6, URZ, PT ;  /* 0x00000000003f782f */ /* 0x000fda00038c0000 */
.L_x_1671:
[----:B------:R-:W-:Y:S05]  /*2c180*/  @!P6 BRA `(.L_x_1153) ;  /* 0x0000000000a0e947 */ /* 0x000fea0003800000 */
[----:B------:R-:W-:-:S06]  /*2c190*/  ULOP3.LUT UR4, UR36, 0x2, URZ, 0xfc, !UPT ;  /* 0x0000000224047892 */ /* 0x000fcc000f8efc3f */
[----:B-1----:R-:W-:-:S05]  /*2c1a0*/  IMAD.U32 R2, RZ, RZ, UR4 ;  /* 0x00000004ff027e24 */ /* 0x002fca000f8e00ff */
[----:B------:R-:W-:-:S13]  /*2c1b0*/  ISETP.NE.AND P0, PT, R2, 0x3, PT ;  /* 0x000000030200780c */ /* 0x000fda0003f05270 */
[----:B------:R-:W-:Y:S05]  /*2c1c0*/  @!P0 BRA `(.L_x_1516) ;  /* 0x0000000000048947 */ /* 0x000fea0003800000 */
[----:B------:R-:W-:Y:S01]  /*2c1d0*/  BPT.TRAP 0x1 ;  /* 0x000000040000795c */ /* 0x000fe20000300000 */
.L_x_1516:
        /* <DEDUP_REMOVED lines=14> */
.L_x_1672:
[----:B------:R-:W1:Y:S02]  /*2c2c0*/  SYNCS.PHASECHK.TRANS64.TRYWAIT P1, [R7+URZ], R2 ;  /* 0x00000002070075a7 */ /* 0x000e64000802017f */
[----:B-1----:R-:W-:Y:S05]  /*2c2d0*/  @!P1 BRA `(.L_x_1518) ;  /* 0x0000003000b49947 */ /* 0x002fea0003800000 */
.L_x_1673:
[----:B------:R-:W-:Y:S05]  /*2c2e0*/  @!P0 BRA `(.L_x_1519) ;  /* 0x0000000000048947 */ /* 0x000fea0003800000 */
[----:B------:R-:W-:Y:S01]  /*2c2f0*/  BPT.TRAP 0x1 ;  /* 0x000000040000795c */ /* 0x000fe20000300000 */
.L_x_1519:
[----:B------:R-:W2:Y:S02]  /*2c300*/  LDL.LU R4, [R1+0x10] ;  /* 0x0000100001047983 */ /* 0x000ea40000300800 */
[----:B--2---:R-:W-:-:S04]  /*2c310*/  IMAD R4, R4, 0x8, R0 ;  /* 0x0000000804047824 */ /* 0x004fc800078e0200 */
[----:B------:R-:W2:Y:S02]  /*2c320*/  SYNCS.PHASECHK.TRANS64.TRYWAIT P1, [R4+URZ+0x28860], R5 ;  /* 0x02886005040075a7 */ /* 0x000ea4000802017f */
[----:B--2---:R-:W-:Y:S05]  /*2c330*/  @!P1 BRA `(.L_x_1520) ;  /* 0x0000003000b09947 */ /* 0x004fea0003800000 */
.L_x_1674:
[----:B------:R-:W-:Y:S05]  /*2c340*/  @!P0 BRA `(.L_x_1521) ;  /* 0x0000000000048947 */ /* 0x000fea0003800000 */
[----:B------:R-:W-:Y:S01]  /*2c350*/  BPT.TRAP 0x1 ;  /* 0x000000040000795c */ /* 0x000fe20000300000 */
.L_x_1521:
[----:B------:R-:W-:-:S04]  /*2c360*/  IMAD R3, R3, 0x8, R0 ;  /* 0x0000000803037824 */ /* 0x000fc800078e0200 */
[----:B------:R-:W3:Y:S02]  /*2c370*/  SYNCS.PHASECHK.TRANS64.TRYWAIT P1, [R3+URZ+0x28860], R2 ;  /* 0x02886002030075a7 */ /* 0x000ee4000802017f */
[----:B---3--:R-:W-:Y:S05]  /*2c380*/  @!P1 BRA `(.L_x_1522) ;  /* 0x0000003000b09947 */ /* 0x008fea0003800000 */
.L_x_1675:
[----:B------:R-:W-:Y:S05]  /*2c390*/  @!P0 BRA `(.L_x_1523) ;  /* 0x0000000000048947 */ /* 0x000fea0003800000 */
[----:B------:R-:W-:Y:S01]  /*2c3a0*/  BPT.TRAP 0x1 ;  /* 0x000000040000795c */ /* 0x000fe20000300000 */
.L_x_1523:
[----:B------:R-:W4:Y:S02]  /*2c3b0*/  SYNCS.PHASECHK.TRANS64.TRYWAIT P0, [R4+URZ+0x28880], R5 ;  /* 0x02888005040075a7 */ /* 0x000f24000800017f */
[----:B----4-:R-:W-:Y:S05]  /*2c3c0*/  @!P0 BRA `(.L_x_1524) ;  /* 0x0000003000b48947 */ /* 0x010fea0003800000 */
.L_x_1525:
[----:B------:R0:W0:Y:S02]  /*2c3d0*/  SYNCS.PHASECHK.TRANS64.TRYWAIT P0, [R3+URZ+0x28880], R2 ;  /* 0x02888002030075a7 */ /* 0x000024000800017f */
[----:B0-----:R-:W-:Y:S05]  /*2c3e0*/  @!P0 NANOSLEEP.SYNCS 0x989680 ;  /* 0x009896800000895d */ /* 0x001fea0003900000 */
[----:B------:R-:W0:Y:S02]  /*2c3f0*/  @!P0 SYNCS.PHASECHK.TRANS64 P0, [R3+URZ+0x28880], R2 ;  /* 0x02888002030085a7 */ /* 0x000e24000800007f */
[----:B0-----:R-:W-:Y:S05]  /*2c400*/  @!P0 BRA `(.L_x_1525) ;  /* 0xfffffffc00f08947 */ /* 0x001fea000383ffff */
.L_x_1153:
[----:B------:R-:W-:Y:S05]  /*2c410*/  BSYNC B8 ;  /* 0x0000000000087941 */ /* 0x000fea0003800000 */
.L_x_1150:
[----:B------:R-:W-:Y:S05]  /*2c420*/  EXIT ;  /* 0x000000000000794d */ /* 0x000fea0003800000 */
.L_x_1181:
[----:B0-----:R0:W2:Y:S02]  /*2c430*/  SYNCS.PHASECHK.TRANS64.TRYWAIT P6, [R112+URZ+0x28890], R133 ;  /* 0x02889085700075a7 */ /* 0x0010a400080c017f */
[----:B--2---:R-:W-:Y:S05]  /*2c440*/  @!P6 NANOSLEEP.SYNCS 0x989680 ;  /* 0x009896800000e95d */ /* 0x004fea0003900000 */
[----:B------:R-:W2:Y:S02]  /*2c450*/  @!P6 SYNCS.PHASECHK.TRANS64 P6, [R112+URZ+0x28890], R133 ;  /* 0x028890857000e5a7 */ /* 0x000ea400080c007f */
[----:B--2---:R-:W-:Y:S05]  /*2c460*/  @!P6 BRA `(.L_x_1181) ;  /* 0xfffffffc00f0e947 */ /* 0x004fea000383ffff */
[----:B------:R-:W-:Y:S05]  /*2c470*/  BRA `(.L_x_1526) ;  /* 0xfffffd6400fc7947 */ /* 0x000fea000383ffff */
.L_x_1207:
[----:B0-----:R0:W1:Y:S02]  /*2c480*/  SYNCS.PHASECHK.TRANS64.TRYWAIT P3, [R112+URZ+0x28890], R133 ;  /* 0x02889085700075a7 */ /* 0x001064000806017f */
[----:B-1----:R-:W-:Y:S05]  /*2c490*/  @!P3 NANOSLEEP.SYNCS 0x989680 ;  /* 0x009896800000b95d */ /* 0x002fea0003900000 */
[----:B------:R-:W1:Y:S02]  /*2c4a0*/  @!P3 SYNCS.PHASECHK.TRANS64 P3, [R112+URZ+0x28890], R133 ;  /* 0x028890857000b5a7 */ /* 0x000e64000806007f */
[----:B-1----:R-:W-:Y:S05]  /*2c4b0*/  @!P3 BRA `(.L_x_1207) ;  /* 0xfffffffc00f0b947 */ /* 0x002fea000383ffff */
[----:B------:R-:W-:Y:S05]  /*2c4c0*/  BRA `(.L_x_1527) ;  /* 0xfffffd9800707947 */ /* 0x000fea000383ffff */
.L_x_1220:
[----:B0-----:R0:W1:Y:S02]  /*2c4d0*/  SYNCS.PHASECHK.TRANS64.TRYWAIT P2, [R112+URZ+0x28890], R133 ;  /* 0x02889085700075a7 */ /* 0x001064000804017f */
[----:B-1----:R-:W-:Y:S05]  /*2c4e0*/  @!P2 NANOSLEEP.SYNCS 0x989680 ;  /* 0x009896800000a95d */ /* 0x002fea0003900000 */
[----:B------:R-:W1:Y:S02]  /*2c4f0*/  @!P2 SYNCS.PHASECHK.TRANS64 P2, [R112+URZ+0x28890], R133 ;  /* 0x028890857000a5a7 */ /* 0x000e64000804007f */
[----:B-1----:R-:W-:Y:S05]  /*2c500*/  @!P2 BRA `(.L_x_1220) ;  /* 0xfffffffc00f0a947 */ /* 0x002fea000383ffff */
[----:B------:R-:W-:Y:S05]  /*2c510*/  BRA `(.L_x_1528) ;  /* 0xfffffdc800107947 */ /* 0x000fea000383ffff */
.L_x_1228:
[----:B--2---:R2:W3:Y:S02]  /*2c520*/  SYNCS.PHASECHK.TRANS64.TRYWAIT P3, [R112+URZ+0x288b0], R133 ;  /* 0x0288b085700075a7 */ /* 0x0044e4000806017f */
[----:B---3--:R-:W-:Y:S05]  /*2c530*/  @!P3 NANOSLEEP.SYNCS 0x989680 ;  /* 0x009896800000b95d */ /* 0x008fea0003900000 */
[----:B------:R-:W3:Y:S02]  /*2c540*/  @!P3 SYNCS.PHASECHK.TRANS64 P3, [R112+URZ+0x288b0], R133 ;  /* 0x0288b0857000b5a7 */ /* 0x000ee4000806007f */
[----:B---3--:R-:W-:Y:S05]  /*2c550*/  @!P3 BRA `(.L_x_1228) ;  /* 0xfffffffc00f0b947 */ /* 0x008fea000383ffff */
[----:B------:R-:W-:Y:S05]  /*2c560*/  BRA `(.L_x_1529) ;  /* 0xfffffdcc00687947 */ /* 0x000fea000383ffff */
.L_x_1246:
[----:B------:R-:W-:Y:S01]  /*2c570*/  BSSY B0, `(.L_x_1530) ;  /* 0x0000008000007945 */ /* 0x000fe20003800000 */
[----:B------:R-:W-:Y:S02]  /*2c580*/  IMAD.MOV.U32 R13, RZ, RZ, R24 ;  /* 0x000000ffff0d7224 */ /* 0x000fe400078e0018 */
[----:B------:R-:W-:Y:S02]  /*2c590*/  IMAD.MOV.U32 R12, RZ, RZ, RZ ;  /* 0x000000ffff0c7224 */ /* 0x000fe400078e00ff */
[----:B------:R-:W-:Y:S02]  /*2c5a0*/  IMAD.MOV.U32 R11, RZ, RZ, 0x1f ;  /* 0x0000001fff0b7424 */ /* 0x000fe400078e00ff */
[----:B------:R-:W-:-:S07]  /*2c5b0*/  IMAD.MOV.U32 R15, RZ, RZ, -0x1 ;  /* 0xffffffffff0f7424 */ /* 0x000fce00078e00ff */
[----:B-----5:R-:W-:Y:S05]  /*2c5c0*/  WARPSYNC.COLLECTIVE R15, `(.L_x_1531) ;  /* 0x000000000f087348 */ /* 0x020fea0003c00000 */
[----:B------:R0:W1:Y:S02]  /*2c5d0*/  SHFL.IDX P6, R14, R13, R12, R11 ;  /* 0x0000000c0d0e7389 */ /* 0x00006400000c000b */
[----:B01---5:R-:W-:Y:S01]  /*2c5e0*/  ENDCOLLECTIVE ;  /* 0x000000000000791b */ /* 0x023fe20003800000 */
.L_x_1531:
[----:B------:R-:W-:Y:S05]  /*2c5f0*/  BSYNC B0 ;  /* 0x0000000000007941 */ /* 0x000fea0003800000 */
.L_x_1530:
[----:B------:R-:W-:Y:S01]  /*2c600*/  IMAD.MOV.U32 R216, RZ, RZ, R14 ;  /* 0x000000ffffd87224 */ /* 0x000fe200078e000e */
[----:B------:R-:W-:Y:S06]  /*2c610*/  BRA `(.L_x_1532) ;  /* 0xfffffdd800807947 */ /* 0x000fec000383ffff */
.L_x_1262:
[----:B------:R-:W-:Y:S01]  /*2c620*/  BSSY B1, `(.L_x_1533) ;  /* 0x0000008000017945 */ /* 0x000fe20003800000 */
[----:B------:R-:W-:Y:S02]  /*2c630*/  IMAD.MOV.U32 R13, RZ, RZ, R5 ;  /* 0x000000ffff0d7224 */ /* 0x000fe400078e0005 */
[----:B------:R-:W-:Y:S02]  /*2c640*/  IMAD.MOV.U32 R12, RZ, RZ, RZ ;  /* 0x000000ffff0c7224 */ /* 0x000fe400078e00ff */
[----:B------:R-:W-:Y:S02]  /*2c650*/  IMAD.MOV.U32 R11, RZ, RZ, 0x1c1f ;  /* 0x00001c1fff0b7424 */ /* 0x000fe400078e00ff */
[----:B-12---:R-:W-:-:S07]  /*2c660*/  IMAD.MOV.U32 R15, RZ, RZ, -0x1 ;  /* 0xffffffffff0f7424 */ /* 0x006fce00078e00ff */
[----:B0----5:R-:W-:Y:S05]  /*2c670*/  WARPSYNC.COLLECTIVE R15, `(.L_x_1534) ;  /* 0x000000000f087348 */ /* 0x021fea0003c00000 */
[----:B------:R1:W2:Y:S02]  /*2c680*/  SHFL.IDX P6, R14, R13, R12, R11 ;  /* 0x0000000c0d0e7389 */ /* 0x0002a400000c000b */
[----:B012--5:R-:W-:Y:S01]  /*2c690*/  ENDCOLLECTIVE ;  /* 0x000000000000791b */ /* 0x027fe20003800000 */
.L_x_1534:
[----:B------:R-:W-:Y:S05]  /*2c6a0*/  BSYNC B1 ;  /* 0x0000000000017941 */ /* 0x000fea0003800000 */
.L_x_1533:
[----:B------:R-:W-:Y:S05]  /*2c6b0*/  BRA `(.L_x_1535) ;  /* 0xfffffde800407947 */ /* 0x000fea000383ffff */
.L_x_1263:
        /* <DEDUP_REMOVED lines=8> */
.L_x_1537:
[----:B------:R-:W-:Y:S05]  /*2c740*/  BSYNC B1 ;  /* 0x0000000000017941 */ /* 0x000fea0003800000 */
.L_x_1536:
[----:B------:R-:W-:Y:S05]  /*2c750*/  BRA `(.L_x_1538) ;  /* 0xfffffde800207947 */ /* 0x000fea000383ffff */
.L_x_1264:
        /* <DEDUP_REMOVED lines=8> */
.L_x_1540:
[----:B------:R-:W-:Y:S05]  /*2c7e0*/  BSYNC B1 ;  /* 0x0000000000017941 */ /* 0x000fea0003800000 */
.L_x_1539:
[----:B------:R-:W-:Y:S05]  /*2c7f0*/  BRA `(.L_x_1541) ;  /* 0xfffffde800007947 */ /* 0x000fea000383ffff */
.L_x_1265:
        /* <DEDUP_REMOVED lines=8> */
.L_x_1543:
[----:B------:R-:W-:Y:S05]  /*2c880*/  BSYNC B1 ;  /* 0x0000000000017941 */ /* 0x000fea0003800000 */
.L_x_1542:
[----:B------:R-:W-:Y:S05]  /*2c890*/  BRA `(.L_x_1544) ;  /* 0xfffffde400e07947 */ /* 0x000fea000383ffff */
.L_x_1266:
[----:B------:R-:W-:Y:S01]  /*2c8a0*/  BSSY B1, `(.L_x_1545) ;  /* 0x0000008000017945 */ /* 0x000fe20003800000 */
[----:B------:R-:W-:Y:S02]  /*2c8b0*/  IMAD.MOV.U32 R13, RZ, RZ, R5 ;  /* 0x000000ffff0d7224 */ /* 0x000fe400078e0005 */
[----:B------:R-:W-:Y:S02]  /*2c8c0*/  IMAD.MOV.U32 R12, RZ, RZ, 0x1 ;  /* 0x00000001ff0c7424 */ /* 0x000fe400078e00ff */
[----:B------:R-:W-:Y:S02]  /*2c8d0*/  IMAD.MOV.U32 R11, RZ, RZ, 0x1c1f ;  /* 0x00001c1fff0b7424 */ /* 0x000fe400078e00ff */
[----:B-12---:R-:W-:-:S07]  /*2c8e0*/  IMAD.MOV.U32 R15, RZ, RZ, -0x1 ;  /* 0xffffffffff0f7424 */ /* 0x006fce00078e00ff */
[----:B0----5:R-:W-:Y:S05]  /*2c8f0*/  WARPSYNC.COLLECTIVE R15, `(.L_x_1546) ;  /* 0x000000000f087348 */ /* 0x021fea0003c00000 */
[----:B------:R1:W2:Y:S02]  /*2c900*/  SHFL.IDX P6, R14, R13, R12, R11 ;  /* 0x0000000c0d0e7389 */ /* 0x0002a400000c000b */
[----:B012--5:R-:W-:Y:S01]  /*2c910*/  ENDCOLLECTIVE ;  /* 0x000000000000791b */ /* 0x027fe20003800000 */
.L_x_1546:
[----:B------:R-:W-:Y:S05]  /*2c920*/  BSYNC B1 ;  /* 0x0000000000017941 */ /* 0x000fea0003800000 */
.L_x_1545:
[----:B------:R-:W-:Y:S05]  /*2c930*/  BRA `(.L_x_1547) ;  /* 0xfffffde400c07947 */ /* 0x000fea000383ffff */
.L_x_1267:
        /* <DEDUP_REMOVED lines=8> */
.L_x_1549:
[----:B------:R-:W-:Y:S05]  /*2c9c0*/  BSYNC B1 ;  /* 0x0000000000017941 */ /* 0x000fea0003800000 */
.L_x_1548:
[----:B------:R-:W-:Y:S05]  /*2c9d0*/  BRA `(.L_x_1550) ;  /* 0xfffffde400a07947 */ /* 0x000fea000383ffff */
.L_x_1268:
        /* <DEDUP_REMOVED lines=8> */
.L_x_1552:
[----:B------:R-:W-:Y:S05]  /*2ca60*/  BSYNC B1 ;  /* 0x0000000000017941 */ /* 0x000fea0003800000 */
.L_x_1551:
[----:B------:R-:W-:Y:S05]  /*2ca70*/  BRA `(.L_x_1553) ;  /* 0xfffffde400807947 */ /* 0x000fea000383ffff */
.L_x_1269:
        /* <DEDUP_REMOVED lines=8> */
.L_x_1555:
[----:B------:R-:W-:Y:S05]  /*2cb00*/  BSYNC B1 ;  /* 0x0000000000017941 */ /* 0x000fea0003800000 */
.L_x_1554:
[----:B------:R-:W-:Y:S05]  /*2cb10*/  BRA `(.L_x_1556) ;  /* 0xfffffde400607947 */ /* 0x000fea000383ffff */
.L_x_1271:
[----:B---3--:R3:W4:Y:S02]  /*2cb20*/  SYNCS.PHASECHK.TRANS64.TRYWAIT P2, [R18+URZ+0x28800], R5 ;  /* 0x02880005120075a7 */ /* 0x008724000804017f */
[----:B----4-:R-:W-:Y:S05]  /*2cb30*/  @!P2 NANOSLEEP.SYNCS 0x989680 ;  /* 0x009896800000a95d */ /* 0x010fea0003900000 */
[----:B------:R-:W4:Y:S02]  /*2cb40*/  @!P2 SYNCS.PHASECHK.TRANS64 P2, [R18+URZ+0x28800], R5 ;  /* 0x028800051200a5a7 */ /* 0x000f24000804007f */
[----:B----4-:R-:W-:Y:S05]  /*2cb50*/  @!P2 BRA `(.L_x_1271) ;  /* 0xfffffffc00f0a947 */ /* 0x010fea000383ffff */
[----:B------:R-:W-:Y:S05]  /*2cb60*/  BRA `(.L_x_1557) ;  /* 0xfffffde400907947 */ /* 0x000fea000383ffff */
.L_x_1279:
[----:B------:R-:W-:Y:S01]  /*2cb70*/  BSSY B1, `(.L_x_1558) ;  /* 0x0000008000017945 */ /* 0x000fe20003800000 */
[----:B------:R-:W-:Y:S02]  /*2cb80*/  IMAD.MOV.U32 R13, RZ, RZ, R5 ;  /* 0x000000ffff0d7224 */ /* 0x000fe400078e0005 */
[----:B------:R-:W-:Y:S02]  /*2cb90*/  IMAD.MOV.U32 R12, RZ, RZ, RZ ;  /* 0x000000ffff0c7224 */ /* 0x000fe400078e00ff */
[----:B------:R-:W-:Y:S02]  /*2cba0*/  IMAD.MOV.U32 R11, RZ, RZ, 0x1c1f ;  /* 0x00001c1fff0b7424 */ /* 0x000fe400078e00ff */
[----:B------:R-:W-:-:S07]  /*2cbb0*/  IMAD.MOV.U32 R15, RZ, RZ, -0x1 ;  /* 0xffffffffff0f7424 */ /* 0x000fce00078e00ff */
[----:B0----5:R-:W-:Y:S05]  /*2cbc0*/  WARPSYNC.COLLECTIVE R15, `(.L_x_1559) ;  /* 0x000000000f087348 */ /* 0x021fea0003c00000 */
[----:B------:R1:W2:Y:S02]  /*2cbd0*/  SHFL.IDX P6, R14, R13, R12, R11 ;  /* 0x0000000c0d0e7389 */ /* 0x0002a400000c000b */
[----:B012--5:R-:W-:Y:S01]  /*2cbe0*/  ENDCOLLECTIVE ;  /* 0x000000000000791b */ /* 0x027fe20003800000 */
.L_x_1559:
[----:B------:R-:W-:Y:S05]  /*2cbf0*/  BSYNC B1 ;  /* 0x0000000000017941 */ /* 0x000fea0003800000 */
.L_x_1558:
[----:B------:R-:W-:Y:S05]  /*2cc00*/  BRA `(.L_x_1560) ;  /* 0xfffffe08002c7947 */ /* 0x000fea000383ffff */
.L_x_1280:
        /* <DEDUP_REMOVED lines=8> */
.L_x_1562:
[----:B------:R-:W-:Y:S05]  /*2cc90*/  BSYNC B1 ;  /* 0x0000000000017941 */ /* 0x000fea0003800000 */
.L_x_1561:
[----:B------:R-:W-:Y:S05]  /*2cca0*/  BRA `(.L_x_1563) ;  /* 0xfffffe08000c7947 */ /* 0x000fea000383ffff */
.L_x_1281:
        /* <DEDUP_REMOVED lines=8> */
.L_x_1565:
[----:B------:R-:W-:Y:S05]  /*2cd30*/  BSYNC B1 ;  /* 0x0000000000017941 */ /* 0x000fea0003800000 */
.L_x_1564:
[----:B------:R-:W-:Y:S05]  /*2cd40*/  BRA `(.L_x_1566) ;  /* 0xfffffe0400ec7947 */ /* 0x000fea000383ffff */
.L_x_1282:
        /* <DEDUP_REMOVED lines=8> */
.L_x_1568:
[----:B------:R-:W-:Y:S05]  /*2cdd0*/  BSYNC B1 ;  /* 0x0000000000017941 */ /* 0x000fea0003800000 */
.L_x_1567:
[----:B------:R-:W-:Y:S05]  /*2cde0*/  BRA `(.L_x_1569) ;  /* 0xfffffe0400cc7947 */ /* 0x000fea000383ffff */
.L_x_1283:
[----:B------:R-:W-:Y:S01]  /*2cdf0*/  BSSY B1, `(.L_x_1570) ;  /* 0x0000008000017945 */ /* 0x000fe20003800000 */
[----:B------:R-:W-:Y:S02]  /*2ce00*/  IMAD.MOV.U32 R13, RZ, RZ, R5 ;  /* 0x000000ffff0d7224 */ /* 0x000fe400078e0005 */
[----:B------:R-:W-:Y:S02]  /*2ce10*/  IMAD.MOV.U32 R12, RZ, RZ, 0x1 ;  /* 0x00000001ff0c7424 */ /* 0x000fe400078e00ff */
[----:B------:R-:W-:Y:S02]  /*2ce20*/  IMAD.MOV.U32 R11, RZ, RZ, 0x1c1f ;  /* 0x00001c1fff0b7424 */ /* 0x000fe400078e00ff */
[----:B------:R-:W-:-:S07]  /*2ce30*/  IMAD.MOV.U32 R15, RZ, RZ, -0x1 ;  /* 0xffffffffff0f7424 */ /* 0x000fce00078e00ff */
[----:B0----5:R-:W-:Y:S05]  /*2ce40*/  WARPSYNC.COLLECTIVE R15, `(.L_x_1571) ;  /* 0x000000000f087348 */ /* 0x021fea0003c00000 */
[----:B------:R1:W2:Y:S02]  /*2ce50*/  SHFL.IDX P6, R14, R13, R12, R11 ;  /* 0x0000000c0d0e7389 */ /* 0x0002a400000c000b */
[----:B012--5:R-:W-:Y:S01]  /*2ce60*/  ENDCOLLECTIVE ;  /* 0x000000000000791b */ /* 0x027fe20003800000 */
.L_x_1571:
[----:B------:R-:W-:Y:S05]  /*2ce70*/  BSYNC B1 ;  /* 0x0000000000017941 */ /* 0x000fea0003800000 */
.L_x_1570:
[----:B------:R-:W-:Y:S05]  /*2ce80*/  BRA `(.L_x_1572) ;  /* 0xfffffe0400ac7947 */ /* 0x000fea000383ffff */
.L_x_1284:
        /* <DEDUP_REMOVED lines=8> */
.L_x_1574:
[----:B------:R-:W-:Y:S05]  /*2cf10*/  BSYNC B1 ;  /* 0x0000000000017941 */ /* 0x000fea0003800000 */
.L_x_1573:
[----:B------:R-:W-:Y:S05]  /*2cf20*/  BRA `(.L_x_1575) ;  /* 0xfffffe04008c7947 */ /* 0x000fea000383ffff */
.L_x_1285:
        /* <DEDUP_REMOVED lines=8> */
.L_x_1577:
[----:B------:R-:W-:Y:S05]  /*2cfb0*/  BSYNC B1 ;  /* 0x0000000000017941 */ /* 0x000fea0003800000 */
.L_x_1576:
[----:B------:R-:W-:Y:S05]  /*2cfc0*/  BRA `(.L_x_1578) ;  /* 0xfffffe04006c7947 */ /* 0x000fea000383ffff */
.L_x_1286:
        /* <DEDUP_REMOVED lines=8> */
.L_x_1580:
[----:B------:R-:W-:Y:S05]  /*2d050*/  BSYNC B1 ;  /* 0x0000000000017941 */ /* 0x000fea0003800000 */
.L_x_1579:
[----:B------:R-:W-:Y:S05]  /*2d060*/  BRA `(.L_x_1581) ;  /* 0xfffffe04004c7947 */ /* 0x000fea000383ffff */
.L_x_1288:
[----:B-1----:R1:W2:Y:S02]  /*2d070*/  SYNCS.PHASECHK.TRANS64.TRYWAIT P1, [R18+URZ+0x28800], R3 ;  /* 0x02880003120075a7 */ /* 0x0022a4000802017f */
[----:B--2---:R-:W-:Y:S05]  /*2d080*/  @!P1 NANOSLEEP.SYNCS 0x989680 ;  /* 0x009896800000995d */ /* 0x004fea0003900000 */
[----:B------:R-:W2:Y:S02]  /*2d090*/  @!P1 SYNCS.PHASECHK.TRANS64 P1, [R18+URZ+0x28800], R3 ;  /* 0x02880003120095a7 */ /* 0x000ea4000802007f */
[----:B--2---:R-:W-:Y:S05]  /*2d0a0*/  @!P1 BRA `(.L_x_1288) ;  /* 0xfffffffc00f09947 */ /* 0x004fea000383ffff */
[----:B------:R-:W-:Y:S05]  /*2d0b0*/  BRA `(.L_x_1582) ;  /* 0xfffffe0400647947 */ /* 0x000fea000383ffff */
.L_x_1294:
[----:B-1----:R1:W2:Y:S02]  /*2d0c0*/  SYNCS.PHASECHK.TRANS64.TRYWAIT P1, [R127+URZ+0x28830], R0 ;  /* 0x028830007f0075a7 */ /* 0x0022a4000802017f */
[----:B--2---:R-:W-:Y:S05]  /*2d0d0*/  @!P1 NANOSLEEP.SYNCS 0x989680 ;  /* 0x009896800000995d */ /* 0x004fea0003900000 */
[----:B------:R-:W2:Y:S02]  /*2d0e0*/  @!P1 SYNCS.PHASECHK.TRANS64 P1, [R127+URZ+0x28830], R0 ;  /* 0x028830007f0095a7 */ /* 0x000ea4000802007f */
[----:B--2---:R-:W-:Y:S05]  /*2d0f0*/  @!P1 BRA `(.L_x_1294) ;  /* 0xfffffffc00f09947 */ /* 0x004fea000383ffff */
[----:B------:R-:W-:Y:S05]  /*2d100*/  BRA `(.L_x_1293) ;  /* 0xfffffe2400d07947 */ /* 0x000fea000383ffff */
.L_x_1312:
[----:B-1----:R1:W2:Y:S02]  /*2d110*/  SYNCS.PHASECHK.TRANS64.TRYWAIT P2, [R15+URZ+0x28830], R14 ;  /* 0x0288300e0f0075a7 */ /* 0x0022a4000804017f */
[----:B--2---:R-:W-:Y:S05]  /*2d120*/  @!P2 NANOSLEEP.SYNCS 0x989680 ;  /* 0x009896800000a95d */ /* 0x004fea0003900000 */
[----:B------:R-:W2:Y:S02]  /*2d130*/  @!P2 SYNCS.PHASECHK.TRANS64 P2, [R15+URZ+0x28830], R14 ;  /* 0x0288300e0f00a5a7 */ /* 0x000ea4000804007f */
[----:B--2---:R-:W-:Y:S05]  /*2d140*/  @!P2 BRA `(.L_x_1312) ;  /* 0xfffffffc00f0a947 */ /* 0x004fea000383ffff */
[----:B------:R-:W-:Y:S05]  /*2d150*/  BRA `(.L_x_1311) ;  /* 0xfffffe7400807947 */ /* 0x000fea000383ffff */
.L_x_1316:
[----:B-1----:R1:W2:Y:S02]  /*2d160*/  SYNCS.PHASECHK.TRANS64.TRYWAIT P1, [R15+URZ+0x28850], R14 ;  /* 0x0288500e0f0075a7 */ /* 0x0022a4000802017f */
[----:B--2---:R-:W-:Y:S05]  /*2d170*/  @!P1 NANOSLEEP.SYNCS 0x989680 ;  /* 0x009896800000995d */ /* 0x004fea0003900000 */
[----:B------:R-:W2:Y:S02]  /*2d180*/  @!P1 SYNCS.PHASECHK.TRANS64 P1, [R15+URZ+0x28850], R14 ;  /* 0x0288500e0f0095a7 */ /* 0x000ea4000802007f */
[----:B--2---:R-:W-:Y:S05]  /*2d190*/  @!P1 BRA `(.L_x_1316) ;  /* 0xfffffffc00f09947 */ /* 0x004fea000383ffff */
[----:B------:R-:W-:Y:S05]  /*2d1a0*/  BRA `(.L_x_1313) ;  /* 0xfffffe7800407947 */ /* 0x000fea000383ffff */
.L_x_1336:
[----:B-1----:R1:W2:Y:S02]  /*2d1b0*/  SYNCS.PHASECHK.TRANS64.TRYWAIT P2, [R14+URZ+0x28830], R15 ;  /* 0x0288300f0e0075a7 */ /* 0x0022a4000804017f */
[----:B--2---:R-:W-:Y:S05]  /*2d1c0*/  @!P2 NANOSLEEP.SYNCS 0x989680 ;  /* 0x009896800000a95d */ /* 0x004fea0003900000 */
[----:B------:R-:W2:Y:S02]  /*2d1d0*/  @!P2 SYNCS.PHASECHK.TRANS64 P2, [R14+URZ+0x28830], R15 ;  /* 0x0288300f0e00a5a7 */ /* 0x000ea4000804007f */
[----:B--2---:R-:W-:Y:S05]  /*2d1e0*/  @!P2 BRA `(.L_x_1336) ;  /* 0xfffffffc00f0a947 */ /* 0x004fea000383ffff */
[----:B------:R-:W-:Y:S05]  /*2d1f0*/  BRA `(.L_x_1335) ;  /* 0xfffffecc00807947 */ /* 0x000fea000383ffff */
.L_x_1340:
[----:B-1----:R1:W2:Y:S02]  /*2d200*/  SYNCS.PHASECHK.TRANS64.TRYWAIT P1, [R15+URZ+0x28850], R14 ;  /* 0x0288500e0f0075a7 */ /* 0x0022a4000802017f */
[----:B--2---:R-:W-:Y:S05]  /*2d210*/  @!P1 NANOSLEEP.SYNCS 0x989680 ;  /* 0x009896800000995d */ /* 0x004fea0003900000 */
[----:B------:R-:W2:Y:S02]  /*2d220*/  @!P1 SYNCS.PHASECHK.TRANS64 P1, [R15+URZ+0x28850], R14 ;  /* 0x0288500e0f0095a7 */ /* 0x000ea4000802007f */
[----:B--2---:R-:W-:Y:S05]  /*2d230*/  @!P1 BRA `(.L_x_1340) ;  /* 0xfffffffc00f09947 */ /* 0x004fea000383ffff */
[----:B------:R-:W-:Y:S05]  /*2d240*/  BRA `(.L_x_1337) ;  /* 0xfffffed000447947 */ /* 0x000fea000383ffff */
.L_x_1348:
[----:B-1----:R1:W2:Y:S02]  /*2d250*/  SYNCS.PHASECHK.TRANS64.TRYWAIT P2, [R14+URZ+0x28830], R15 ;  /* 0x0288300f0e0075a7 */ /* 0x0022a4000804017f */
[----:B--2---:R-:W-:Y:S05]  /*2d260*/  @!P2 NANOSLEEP.SYNCS 0x989680 ;  /* 0x009896800000a95d */ /* 0x004fea0003900000 */
[----:B------:R-:W2:Y:S02]  /*2d270*/  @!P2 SYNCS.PHASECHK.TRANS64 P2, [R14+URZ+0x28830], R15 ;  /* 0x0288300f0e00a5a7 */ /* 0x000ea4000804007f */
[----:B--2---:R-:W-:Y:S05]  /*2d280*/  @!P2 BRA `(.L_x_1348) ;  /* 0xfffffffc00f0a947 */ /* 0x004fea000383ffff */
[----:B------:R-:W-:Y:S05]  /*2d290*/  BRA `(.L_x_1347) ;  /* 0xffffff0000c47947 */ /* 0x000fea000383ffff */
.L_x_1352:
[----:B-1----:R1:W2:Y:S02]  /*2d2a0*/  SYNCS.PHASECHK.TRANS64.TRYWAIT P1, [R15+URZ+0x28850], R14 ;  /* 0x0288500e0f0075a7 */ /* 0x0022a4000802017f */
[----:B--2---:R-:W-:Y:S05]  /*2d2b0*/  @!P1 NANOSLEEP.SYNCS 0x989680 ;  /* 0x009896800000995d */ /* 0x004fea0003900000 */
[----:B------:R-:W2:Y:S02]  /*2d2c0*/  @!P1 SYNCS.PHASECHK.TRANS64 P1, [R15+URZ+0x28850], R14 ;  /* 0x0288500e0f0095a7 */ /* 0x000ea4000802007f */
[----:B--2---:R-:W-:Y:S05]  /*2d2d0*/  @!P1 BRA `(.L_x_1352) ;  /* 0xfffffffc00f09947 */ /* 0x004fea000383ffff */
[----:B------:R-:W-:Y:S05]  /*2d2e0*/  BRA `(.L_x_1349) ;  /* 0xffffff0400887947 */ /* 0x000fea000383ffff */
.L_x_1366:
[----:B-1----:R1:W2:Y:S02]  /*2d2f0*/  SYNCS.PHASECHK.TRANS64.TRYWAIT P0, [R11+URZ+0x28850], R0 ;  /* 0x028850000b0075a7 */ /* 0x0022a4000800017f */
[----:B--2---:R-:W-:Y:S05]  /*2d300*/  @!P0 NANOSLEEP.SYNCS 0x989680 ;  /* 0x009896800000895d */ /* 0x004fea0003900000 */
[----:B------:R-:W2:Y:S02]  /*2d310*/  @!P0 SYNCS.PHASECHK.TRANS64 P0, [R11+URZ+0x28850], R0 ;  /* 0x028850000b0085a7 */ /* 0x000ea4000800007f */
[----:B--2---:R-:W-:Y:S05]  /*2d320*/  @!P0 BRA `(.L_x_1366) ;  /* 0xfffffffc00f08947 */ /* 0x004fea000383ffff */
[----:B------:R-:W-:Y:S05]  /*2d330*/  BRA `(.L_x_1365) ;  /* 0xffffff58002c7947 */ /* 0x000fea000383ffff */
.L_x_1370:
[----:B------:R-:W-:Y:S01]  /*2d340*/  IMAD.MOV.U32 R12, RZ, RZ, R0 ;  /* 0x000000ffff0c7224 */ /* 0x000fe200078e0000 */
[----:B------:R-:W-:Y:S01]  /*2d350*/  SEL R5, R37, R36, P0 ;  /* 0x0000002425057207 */ /* 0x000fe20000000000 */
[----:B------:R-:W-:Y:S01]  /*2d360*/  IMAD.MOV.U32 R11, RZ, RZ, 0x1c1f ;  /* 0x00001c1fff0b7424 */ /* 0x000fe200078e00ff */
[----:B------:R-:W-:Y:S01]  /*2d370*/  SEL R7, R36, R37, P0 ;  /* 0x0000002524077207 */ /* 0x000fe20000000000 */
[----:B------:R-:W-:Y:S01]  /*2d380*/  IMAD.MOV.U32 R15, RZ, RZ, -0x1 ;  /* 0xffffffffff0f7424 */ /* 0x000fe200078e00ff */
[----:B------:R-:W-:Y:S02]  /*2d390*/  SEL R9, R33, R32, P0 ;  /* 0x0000002021097207 */ /* 0x000fe40000000000 */
[----:B------:R-:W-:-:S07]  /*2d3a0*/  SEL R21, R32, R33, P0 ;  /* 0x0000002120157207 */ /* 0x000fce0000000000 */
[----:B01----:R-:W-:Y:S05]  /*2d3b0*/  WARPSYNC.COLLECTIVE R15, `(.L_x_1583) ;  /* 0x000000000f087348 */ /* 0x003fea0003c00000 */
[----:B------:R2:W3:Y:S02]  /*2d3c0*/  SHFL.IDX P6, R14, R13, R12, R11 ;  /* 0x0000000c0d0e7389 */ /* 0x0004e400000c000b */
[----:B0123--:R-:W-:Y:S01]  /*2d3d0*/  ENDCOLLECTIVE ;  /* 0x000000000000791b */ /* 0x00ffe20003800000 */
.L_x_1583:
        /* <DEDUP_REMOVED lines=19> */
.L_x_1584:
        /* <DEDUP_REMOVED lines=19> */
.L_x_1585:
[----:B------:R-:W-:Y:S02]  /*2d640*/  SEL R4, R6, R3, P0 ;  /* 0x0000000306047207 */ /* 0x000fe40000000000 */
[----:B------:R-:W-:Y:S01]  /*2d650*/  SEL R6, R3, R6, P0 ;  /* 0x0000000603067207 */ /* 0x000fe20000000000 */
[----:B------:R-:W-:Y:S02]  /*2d660*/  IMAD.MOV.U32 R13, RZ, RZ, R7 ;  /* 0x000000ffff0d7224 */ /* 0x000fe400078e0007 */
[----:B------:R-:W-:Y:S02]  /*2d670*/  IMAD.MOV.U32 R12, RZ, RZ, R2 ;  /* 0x000000ffff0c7224 */ /* 0x000fe400078e0002 */
[----:B------:R-:W-:-:S07]  /*2d680*/  IMAD.MOV.U32 R10, RZ, RZ, R14 ;  /* 0x000000ffff0a7224 */ /* 0x000fce00078e000e */
[----:B------:R-:W-:Y:S05]  /*2d690*/  WARPSYNC.COLLECTIVE R15, `(.L_x_1586) ;  /* 0x000000000f087348 */ /* 0x000fea0003c00000 */
[----:B------:R0:W1:Y:S02]  /*2d6a0*/  SHFL.IDX P6, R14, R13, R12, R11 ;  /* 0x0000000c0d0e7389 */ /* 0x00006400000c000b */
[----:B01----:R-:W-:Y:S01]  /*2d6b0*/  ENDCOLLECTIVE ;  /* 0x000000000000791b */ /* 0x003fe20003800000 */
.L_x_1586:
[----:B------:R-:W-:Y:S02]  /*2d6c0*/  IMAD.MOV.U32 R13, RZ, RZ, R9 ;  /* 0x000000ffff0d7224 */ /* 0x000fe400078e0009 */
[----:B------:R-:W-:Y:S02]  /*2d6d0*/  IMAD.MOV.U32 R12, RZ, RZ, R0 ;  /* 0x000000ffff0c7224 */ /* 0x000fe400078e0000 */
[----:B------:R-:W-:-:S07]  /*2d6e0*/  IMAD.MOV.U32 R7, RZ, RZ, R14 ;  /* 0x000000ffff077224 */ /* 0x000fce00078e000e */
[----:B------:R-:W-:Y:S05]  /*2d6f0*/  WARPSYNC.COLLECTIVE R15, `(.L_x_1587) ;  /* 0x000000000f087348 */ /* 0x000fea0003c00000 */
[----:B------:R0:W1:Y:S02]  /*2d700*/  SHFL.IDX P6, R14, R13, R12, R11 ;  /* 0x0000000c0d0e7389 */ /* 0x00006400000c000b */
[----:B01----:R-:W-:Y:S01]  /*2d710*/  ENDCOLLECTIVE ;  /* 0x000000000000791b */ /* 0x003fe20003800000 */
.L_x_1587:
        /* <DEDUP_REMOVED lines=8> */
.L_x_1588:
[----:B------:R-:W-:Y:S02]  /*2d7a0*/  IMAD.MOV.U32 R13, RZ, RZ, R25 ;  /* 0x000000ffff0d7224 */ /* 0x000fe400078e0019 */
[----:B------:R-:W-:Y:S02]  /*2d7b0*/  IMAD.MOV.U32 R12, RZ, RZ, R0 ;  /* 0x000000ffff0c7224 */ /* 0x000fe400078e0000 */
[----:B------:R-:W-:-:S07]  /*2d7c0*/  IMAD.MOV.U32 R21, RZ, RZ, R14 ;  /* 0x000000ffff157224 */ /* 0x000fce00078e000e */
[----:B------:R-:W-:Y:S05]  /*2d7d0*/  WARPSYNC.COLLECTIVE R15, `(.L_x_1589) ;  /* 0x000000000f087348 */ /* 0x000fea0003c00000 */
[----:B------:R0:W1:Y:S02]  /*2d7e0*/  SHFL.IDX P6, R14, R13, R12, R11 ;  /* 0x0000000c0d0e7389 */ /* 0x00006400000c000b */
[----:B01----:R-:W-:Y:S01]  /*2d7f0*/  ENDCOLLECTIVE ;  /* 0x000000000000791b */ /* 0x003fe20003800000 */
.L_x_1589:
        /* <DEDUP_REMOVED lines=8> */
.L_x_1590:
[----:B------:R-:W-:Y:S02]  /*2d880*/  IMAD.MOV.U32 R13, RZ, RZ, R29 ;  /* 0x000000ffff0d7224 */ /* 0x000fe400078e001d */
[----:B------:R-:W-:Y:S02]  /*2d890*/  IMAD.MOV.U32 R12, RZ, RZ, R0 ;  /* 0x000000ffff0c7224 */ /* 0x000fe400078e0000 */
[----:B------:R-:W-:-:S07]  /*2d8a0*/  IMAD.MOV.U32 R27, RZ, RZ, R14 ;  /* 0x000000ffff1b7224 */ /* 0x000fce00078e000e */
[----:B------:R-:W-:Y:S05]  /*2d8b0*/  WARPSYNC.COLLECTIVE R15, `(.L_x_1591) ;  /* 0x000000000f087348 */ /* 0x000fea0003c00000 */
[----:B------:R0:W1:Y:S02]  /*2d8c0*/  SHFL.IDX P6, R14, R13, R12, R11 ;  /* 0x0000000c0d0e7389 */ /* 0x00006400000c000b */
[----:B01----:R-:W-:Y:S01]  /*2d8d0*/  ENDCOLLECTIVE ;  /* 0x000000000000791b */ /* 0x003fe20003800000 */
.L_x_1591:
        /* <DEDUP_REMOVED lines=8> */
.L_x_1592:
[----:B------:R-:W-:Y:S02]  /*2d960*/  IMAD.MOV.U32 R13, RZ, RZ, R33 ;  /* 0x000000ffff0d7224 */ /* 0x000fe400078e0021 */
[----:B------:R-:W-:Y:S02]  /*2d970*/  IMAD.MOV.U32 R12, RZ, RZ, R0 ;  /* 0x000000ffff0c7224 */ /* 0x000fe400078e0000 */
[----:B------:R-:W-:-:S07]  /*2d980*/  IMAD.MOV.U32 R31, RZ, RZ, R14 ;  /* 0x000000ffff1f7224 */ /* 0x000fce00078e000e */
[----:B------:R-:W-:Y:S05]  /*2d990*/  WARPSYNC.COLLECTIVE R15, `(.L_x_1593) ;  /* 0x000000000f087348 */ /* 0x000fea0003c00000 */
[----:B------:R0:W1:Y:S02]  /*2d9a0*/  SHFL.IDX P6, R14, R13, R12, R11 ;  /* 0x0000000c0d0e7389 */ /* 0x00006400000c000b */
[----:B01----:R-:W-:Y:S01]  /*2d9b0*/  ENDCOLLECTIVE ;  /* 0x000000000000791b */ /* 0x003fe20003800000 */
.L_x_1593:
        /* <DEDUP_REMOVED lines=8> */
.L_x_1594:
[----:B------:R-:W-:Y:S02]  /*2da40*/  IMAD.MOV.U32 R13, RZ, RZ, R37 ;  /* 0x000000ffff0d7224 */ /* 0x000fe400078e0025 */
[----:B------:R-:W-:Y:S02]  /*2da50*/  IMAD.MOV.U32 R12, RZ, RZ, R0 ;  /* 0x000000ffff0c7224 */ /* 0x000fe400078e0000 */
[----:B------:R-:W-:-:S07]  /*2da60*/  IMAD.MOV.U32 R35, RZ, RZ, R14 ;  /* 0x000000ffff237224 */ /* 0x000fce00078e000e */
[----:B------:R-:W-:Y:S05]  /*2da70*/  WARPSYNC.COLLECTIVE R15, `(.L_x_1595) ;  /* 0x000000000f087348 */ /* 0x000fea0003c00000 */
[----:B------:R0:W1:Y:S02]  /*2da80*/  SHFL.IDX P6, R14, R13, R12, R11 ;  /* 0x0000000c0d0e7389 */ /* 0x00006400000c000b */
[----:B01----:R-:W-:Y:S01]  /*2da90*/  ENDCOLLECTIVE ;  /* 0x000000000000791b */ /* 0x003fe20003800000 */
.L_x_1595:
        /* <DEDUP_REMOVED lines=8> */
.L_x_1596:
[----:B------:R-:W-:Y:S02]  /*2db20*/  IMAD.MOV.U32 R13, RZ, RZ, R41 ;  /* 0x000000ffff0d7224 */ /* 0x000fe400078e0029 */
[----:B------:R-:W-:Y:S02]  /*2db30*/  IMAD.MOV.U32 R12, RZ, RZ, R0 ;  /* 0x000000ffff0c7224 */ /* 0x000fe400078e0000 */
[----:B------:R-:W-:-:S07]  /*2db40*/  IMAD.MOV.U32 R20, RZ, RZ, R14 ;  /* 0x000000ffff147224 */ /* 0x000fce00078e000e */
[----:B------:R-:W-:Y:S05]  /*2db50*/  WARPSYNC.COLLECTIVE R15, `(.L_x_1597) ;  /* 0x000000000f087348 */ /* 0x000fea0003c00000 */
[----:B------:R0:W1:Y:S02]  /*2db60*/  SHFL.IDX P6, R14, R13, R12, R11 ;  /* 0x0000000c0d0e7389 */ /* 0x00006400000c000b */
[----:B01----:R-:W-:Y:S01]  /*2db70*/  ENDCOLLECTIVE ;  /* 0x000000000000791b */ /* 0x003fe20003800000 */
.L_x_1597:
[----:B------:R-:W-:Y:S02]  /*2db80*/  SEL R56, R37, R20, P0 ;  /* 0x0000001425387207 */ /* 0x000fe40000000000 */
[----:B------:R-:W-:Y:S01]  /*2db90*/  SEL R58, R20, R37, P0 ;  /* 0x00000025143a7207 */ /* 0x000fe20000000000 */
[----:B------:R-:W-:Y:S02]  /*2dba0*/  IMAD.MOV.U32 R20, RZ, RZ, RZ ;  /* 0x000000ffff147224 */ /* 0x000fe400078e00ff */
[----:B------:R-:W-:Y:S02]  /*2dbb0*/  IMAD.MOV.U32 R13, RZ, RZ, R43 ;  /* 0x000000ffff0d7224 */ /* 0x000fe400078e002b */
[----:B------:R-:W-:Y:S02]  /*2dbc0*/  IMAD.MOV.U32 R12, RZ, RZ, R2 ;  /* 0x000000ffff0c7224 */ /* 0x000fe400078e0002 */
[----:B------:R-:W-:-:S07]  /*2dbd0*/  IMAD.MOV.U32 R41, RZ, RZ, R14 ;  /* 0x000000ffff297224 */ /* 0x000fce00078e000e */
[----:B------:R-:W-:Y:S05]  /*2dbe0*/  WARPSYNC.COLLECTIVE R15, `(.L_x_1598) ;  /* 0x000000000f087348 */ /* 0x000fea0003c00000 */
[----:B------:R0:W1:Y:S02]  /*2dbf0*/  SHFL.IDX P6, R14, R13, R12, R11 ;  /* 0x0000000c0d0e7389 */ /* 0x00006400000c000b */
[----:B01----:R-:W-:Y:S01]  /*2dc00*/  ENDCOLLECTIVE ;  /* 0x000000000000791b */ /* 0x003fe20003800000 */
.L_x_1598:
[----:B------:R-:W-:Y:S02]  /*2dc10*/  IMAD.MOV.U32 R13, RZ, RZ, R45 ;  /* 0x000000ffff0d7224 */ /* 0x000fe400078e002d */
[----:B------:R-:W-:Y:S02]  /*2dc20*/  IMAD.MOV.U32 R12, RZ, RZ, R0 ;  /* 0x000000ffff0c7224 */ /* 0x000fe400078e0000 */
[----:B------:R-:W-:-:S07]  /*2dc30*/  IMAD.MOV.U32 R40, RZ, RZ, R14 ;  /* 0x000000ffff287224 */ /* 0x000fce00078e000e */
[----:B------:R-:W-:Y:S05]  /*2dc40*/  WARPSYNC.COLLECTIVE R15, `(.L_x_1599) ;  /* 0x000000000f087348 */ /* 0x000fea0003c00000 */
[----:B------:R0:W1:Y:S02]  /*2dc50*/  SHFL.IDX P6, R14, R13, R12, R11 ;  /* 0x0000000c0d0e7389 */ /* 0x00006400000c000b */
[----:B01----:R-:W-:Y:S01]  /*2dc60*/  ENDCOLLECTIVE ;  /* 0x000000000000791b */ /* 0x003fe20003800000 */
.L_x_1599:
        /* <DEDUP_REMOVED lines=8> */
.L_x_1600:
[----:B------:R-:W-:Y:S02]  /*2dcf0*/  IMAD.MOV.U32 R13, RZ, RZ, R49 ;  /* 0x000000ffff0d7224 */ /* 0x000fe400078e0031 */
[----:B------:R-:W-:Y:S02]  /*2dd00*/  IMAD.MOV.U32 R12, RZ, RZ, R0 ;  /* 0x000000ffff0c7224 */ /* 0x000fe400078e0000 */
[----:B------:R-:W-:-:S07]  /*2dd10*/  IMAD.MOV.U32 R42, RZ, RZ, R14 ;  /* 0x000000ffff2a7224 */ /* 0x000fce00078e000e */
[----:B------:R-:W-:Y:S05]  /*2dd20*/  WARPSYNC.COLLECTIVE R15, `(.L_x_1601) ;  /* 0x000000000f087348 */ /* 0x000fea0003c00000 */
[----:B------:R0:W1:Y:S02]  /*2dd30*/  SHFL.IDX P6, R14, R13, R12, R11 ;  /* 0x0000000c0d0e7389 */ /* 0x00006400000c000b */
[----:B01----:R-:W-:Y:S01]  /*2dd40*/  ENDCOLLECTIVE ;  /* 0x000000000000791b */ /* 0x003fe20003800000 */
.L_x_1601:
        /* <DEDUP_REMOVED lines=8> */
.L_x_1602:
[----:B------:R-:W-:Y:S02]  /*2ddd0*/  IMAD.MOV.U32 R13, RZ, RZ, R53 ;  /* 0x000000ffff0d7224 */ /* 0x000fe400078e0035 */
[----:B------:R-:W-:Y:S02]  /*2dde0*/  IMAD.MOV.U32 R12, RZ, RZ, R0 ;  /* 0x000000ffff0c7224 */ /* 0x000fe400078e0000 */
[----:B------:R-:W-:-:S07]  /*2ddf0*/  IMAD.MOV.U32 R44, RZ, RZ, R14 ;  /* 0x000000ffff2c7224 */ /* 0x000fce00078e000e */
[----:B------:R-:W-:Y:S05]  /*2de00*/  WARPSYNC.COLLECTIVE R15, `(.L_x_1603) ;  /* 0x000000000f087348 */ /* 0x000fea0003c00000 */
[----:B------:R0:W1:Y:S02]  /*2de10*/  SHFL.IDX P6, R14, R13, R12, R11 ;  /* 0x0000000c0d0e7389 */ /* 0x00006400000c000b */
[----:B01----:R-:W-:Y:S01]  /*2de20*/  ENDCOLLECTIVE ;  /* 0x000000000000791b */ /* 0x003fe20003800000 */
.L_x_1603:
[----:B------:R-:W-:Y:S01]  /*2de30*/  SEL R9, R49, R44, P0 ;  /* 0x0000002c31097207 */ /* 0x000fe20000000000 */
[----:B------:R-:W-:Y:S02]  /*2de40*/  IMAD.MOV.U32 R13, RZ, RZ, R55 ;  /* 0x000000ffff0d7224 */ /* 0x000fe400078e0037 */
[----:B------:R-:W-:Y:S02]  /*2de50*/  IMAD.MOV.U32 R12, RZ, RZ, R2 ;  /* 0x000000ffff0c7224 */ /* 0x000fe400078e0002 */
[----:B------:R-:W-:-:S07]  /*2de60*/  IMAD.MOV.U32 R53, RZ, RZ, R14 ;  /* 0x000000ffff357224 */ /* 0x000fce00078e000e */
[----:B------:R-:W-:Y:S05]  /*2de70*/  WARPSYNC.COLLECTIVE R15, `(.L_x_1604) ;  /* 0x000000000f087348 */ /* 0x000fea0003c00000 */
[----:B------:R0:W1:Y:S02]  /*2de80*/  SHFL.IDX P6, R14, R13, R12, R11 ;  /* 0x0000000c0d0e7389 */ /* 0x00006400000c000b */
[----:B01----:R-:W-:Y:S01]  /*2de90*/  ENDCOLLECTIVE ;  /* 0x000000000000791b */ /* 0x003fe20003800000 */
.L_x_1604:
[----:B------:R-:W-:Y:S02]  /*2dea0*/  IMAD.MOV.U32 R13, RZ, RZ, R57 ;  /* 0x000000ffff0d7224 */ /* 0x000fe400078e0039 */
[----:B------:R-:W-:Y:S02]  /*2deb0*/  IMAD.MOV.U32 R12, RZ, RZ, R0 ;  /* 0x000000ffff0c7224 */ /* 0x000fe400078e0000 */
[----:B------:R-:W-:-:S07]  /*2dec0*/  IMAD.MOV.U32 R46, RZ, RZ, R14 ;  /* 0x000000ffff2e7224 */ /* 0x000fce00078e000e */
[----:B------:R-:W-:Y:S05]  /*2ded0*/  WARPSYNC.COLLECTIVE R15, `(.L_x_1605) ;  /* 0x000000000f087348 */ /* 0x000fea0003c00000 */
[----:B------:R0:W1:Y:S02]  /*2dee0*/  SHFL.IDX P6, R14, R13, R12, R11 ;  /* 0x0000000c0d0e7389 */ /* 0x00006400000c000b */
[----:B01----:R-:W-:Y:S01]  /*2def0*/  ENDCOLLECTIVE ;  /* 0x000000000000791b */ /* 0x003fe20003800000 */
.L_x_1605:
        /* <DEDUP_REMOVED lines=8> */
.L_x_1606:
[----:B------:R-:W-:Y:S02]  /*2df80*/  IMAD.MOV.U32 R13, RZ, RZ, R61 ;  /* 0x000000ffff0d7224 */ /* 0x000fe400078e003d */
[----:B------:R-:W-:Y:S02]  /*2df90*/  IMAD.MOV.U32 R12, RZ, RZ, R0 ;  /* 0x000000ffff0c7224 */ /* 0x000fe400078e0000 */
[----:B------:R-:W-:-:S07]  /*2dfa0*/  IMAD.MOV.U32 R48, RZ, RZ, R14 ;  /* 0x000000ffff307224 */ /* 0x000fce00078e000e */
[----:B------:R-:W-:Y:S05]  /*2dfb0*/  WARPSYNC.COLLECTIVE R15, `(.L_x_1607) ;  /* 0x000000000f087348 */ /* 0x000fea0003c00000 */
[----:B------:R0:W1:Y:S02]  /*2dfc0*/  SHFL.IDX P6, R14, R13, R12, R11 ;  /* 0x0000000c0d0e7389 */ /* 0x00006400000c000b */
[----:B01----:R-:W-:Y:S01]  /*2dfd0*/  ENDCOLLECTIVE ;  /* 0x000000000000791b */ /* 0x003fe20003800000 */
.L_x_1607:
        /* <DEDUP_REMOVED lines=8> */
.L_x_1608:
[----:B------:R-:W-:Y:S02]  /*2e060*/  IMAD.MOV.U32 R13, RZ, RZ, R65 ;  /* 0x000000ffff0d7224 */ /* 0x000fe400078e0041 */
[----:B------:R-:W-:Y:S02]  /*2e070*/  IMAD.MOV.U32 R12, RZ, RZ, R0 ;  /* 0x000000ffff0c7224 */ /* 0x000fe400078e0000 */
[----:B------:R-:W-:-:S07]  /*2e080*/  IMAD.MOV.U32 R50, RZ, RZ, R14 ;  /* 0x000000ffff327224 */ /* 0x000fce00078e000e */
[----:B------:R-:W-:Y:S05]  /*2e090*/  WARPSYNC.COLLECTIVE R15, `(.L_x_1609) ;  /* 0x000000000f087348 */ /* 0x000fea0003c00000 */
[----:B------:R0:W1:Y:S02]  /*2e0a0*/  SHFL.IDX P6, R14, R13, R12, R11 ;  /* 0x0000000c0d0e7389 */ /* 0x00006400000c000b */
[----:B01----:R-:W-:Y:S01]  /*2e0b0*/  ENDCOLLECTIVE ;  /* 0x000000000000791b */ /* 0x003fe20003800000 */
.L_x_1609:
        /* <DEDUP_REMOVED lines=8> */
.L_x_1610:
[----:B------:R-:W-:Y:S02]  /*2e140*/  IMAD.MOV.U32 R13, RZ, RZ, R69 ;  /* 0x000000ffff0d7224 */ /* 0x000fe400078e0045 */
[----:B------:R-:W-:Y:S02]  /*2e150*/  IMAD.MOV.U32 R12, RZ, RZ, R0 ;  /* 0x000000ffff0c7224 */ /* 0x000fe400078e0000 */
[----:B------:R-:W-:-:S07]  /*2e160*/  IMAD.MOV.U32 R52, RZ, RZ, R14 ;  /* 0x000000ffff347224 */ /* 0x000fce00078e000e */
[----:B------:R-:W-:Y:S05]  /*2e170*/  WARPSYNC.COLLECTIVE R15, `(.L_x_1611) ;  /* 0x000000000f087348 */ /* 0x000fea0003c00000 */
[----:B------:R0:W1:Y:S02]  /*2e180*/  SHFL.IDX P6, R14, R13, R12, R11 ;  /* 0x0000000c0d0e7389 */ /* 0x00006400000c000b */
[----:B01----:R-:W-:Y:S01]  /*2e190*/  ENDCOLLECTIVE ;  /* 0x000000000000791b */ /* 0x003fe20003800000 */
.L_x_1611:
        /* <DEDUP_REMOVED lines=8> */
.L_x_1612:
[----:B------:R-:W-:Y:S02]  /*2e220*/  IMAD.MOV.U32 R13, RZ, RZ, R73 ;  /* 0x000000ffff0d7224 */ /* 0x000fe400078e0049 */
[----:B------:R-:W-:Y:S02]  /*2e230*/  IMAD.MOV.U32 R12, RZ, RZ, R0 ;  /* 0x000000ffff0c7224 */ /* 0x000fe400078e0000 */
[----:B------:R-:W-:-:S07]  /*2e240*/  IMAD.MOV.U32 R54, RZ, RZ, R14 ;  /* 0x000000ffff367224 */ /* 0x000fce00078e000e */
[----:B------:R-:W-:Y:S05]  /*2e250*/  WARPSYNC.COLLECTIVE R15, `(.L_x_1613) ;  /* 0x000000000f087348 */ /* 0x000fea0003c00000 */
[----:B------:R0:W1:Y:S02]  /*2e260*/  SHFL.IDX P6, R14, R13, R12, R11 ;  /* 0x0000000c0d0e7389 */ /* 0x00006400000c000b */
[----:B01----:R-:W-:Y:S01]  /*2e270*/  ENDCOLLECTIVE ;  /* 0x000000000000791b */ /* 0x003fe20003800000 */
.L_x_1613:
        /* <DEDUP_REMOVED lines=8> */
.L_x_1614:
[----:B------:R-:W-:Y:S01]  /*2e300*/  SEL R11, R44, R49, P0 ;  /* 0x000000312c0b7207 */ /* 0x000fe20000000000 */
[----:B------:R-:W-:Y:S06]  /*2e310*/  BRA `(.L_x_1615) ;  /* 0xffffff6000407947 */ /* 0x000fec000383ffff */
.L_x_1412:
[----:B------:R-:W0:Y:S01]  /*2e320*/  S2R R6, SR_TID.X ;  /* 0x0000000000067919 */ /* 0x000e220000002100 */
[----:B------:R-:W-:Y:S01]  /*2e330*/  BSSY B1, `(.L_x_1616) ;  /* 0x000000a000017945 */ /* 0x000fe20003800000 */
[----:B------:R-:W-:Y:S02]  /*2e340*/  IMAD.MOV.U32 R12, RZ, RZ, RZ ;  /* 0x000000ffff0c7224 */ /* 0x000fe400078e00ff */
[----:B------:R-:W-:Y:S02]  /*2e350*/  IMAD.MOV.U32 R11, RZ, RZ, 0x1f ;  /* 0x0000001fff0b7424 */ /* 0x000fe400078e00ff */
[----:B------:R-:W-:Y:S01]  /*2e360*/  IMAD.MOV.U32 R15, RZ, RZ, -0x1 ;  /* 0xffffffffff0f7424 */ /* 0x000fe200078e00ff */
[----:B0-----:R-:W-:-:S04]  /*2e370*/  SHF.R.U32.HI R6, RZ, 0x5, R6 ;  /* 0x00000005ff067819 */ /* 0x001fc80000011606 */
[----:B------:R-:W-:-:S05]  /*2e380*/  LOP3.LUT R6, R6, 0x3, RZ, 0xc0, !PT ;  /* 0x0000000306067812 */ /* 0x000fca00078ec0ff */
[----:B------:R-:W-:-:S07]  /*2e390*/  IMAD.MOV.U32 R13, RZ, RZ, R6 ;  /* 0x000000ffff0d7224 */ /* 0x000fce00078e0006 */
[----:B------:R-:W-:Y:S05]  /*2e3a0*/  WARPSYNC.COLLECTIVE R15, `(.L_x_1617) ;  /* 0x000000000f087348 */ /* 0x000fea0003c00000 */
[----:B------:R0:W1:Y:S02]  /*2e3b0*/  SHFL.IDX P6, R14, R13, R12, R11 ;  /* 0x0000000c0d0e7389 */ /* 0x00006400000c000b */
[----:B01----:R-:W-:Y:S01]  /*2e3c0*/  ENDCOLLECTIVE ;  /* 0x000000000000791b */ /* 0x003fe20003800000 */
.L_x_1617:
[----:B------:R-:W-:Y:S05]  /*2e3d0*/  BSYNC B1 ;  /* 0x0000000000017941 */ /* 0x000fea0003800000 */
.L_x_1616:
[----:B------:R-:W-:Y:S05]  /*2e3e0*/  BRA `(.L_x_1618) ;  /* 0xffffff9000987947 */ /* 0x000fea000383ffff */
.L_x_1414:
[----:B------:R-:W-:Y:S01]  /*2e3f0*/  BSSY B1, `(.L_x_1619) ;  /* 0x0000006000017945 */ /* 0x000fe20003800000 */
[----:B------:R-:W-:-:S07]  /*2e400*/  IMAD.MOV.U32 R15, RZ, RZ, -0x1 ;  /* 0xffffffffff0f7424 */ /* 0x000fce00078e00ff */
[----:B0-----:R-:W-:Y:S05]  /*2e410*/  WARPSYNC.COLLECTIVE R15, `(.L_x_1620) ;  /* 0x000000000f0c7348 */ /* 0x001fea0003c00000 */
[----:B------:R-:W-:Y:S02]  /*2e420*/  ELECT P6, UR62, PT ;  /* 0x00000000003e782f */ /* 0x000fe400038c0000 */
[----:B------:R-:W-:Y:S01]  /*2e430*/  MOV R14, UR62 ;  /* 0x0000003e000e7c02 */ /* 0x000fe20008000f00 */
[----:B0-----:R-:W-:Y:S10]  /*2e440*/  ENDCOLLECTIVE ;  /* 0x000000000000791b */ /* 0x001ff40003800000 */
.L_x_1620:
[----:B------:R-:W-:Y:S05]  /*2e450*/  BSYNC B1 ;  /* 0x0000000000017941 */ /* 0x000fea0003800000 */
.L_x_1619:
[----:B------:R-:W-:Y:S05]  /*2e460*/  BRA `(.L_x_1413) ;  /* 0xffffff9000907947 */ /* 0x000fea000383ffff */
.L_x_1416:
[----:B0-----:R0:W1:Y:S02]  /*2e470*/  SYNCS.PHASECHK.TRANS64.TRYWAIT P0, [R12+URZ+0x28820], R5 ;  /* 0x028820050c0075a7 */ /* 0x001064000800017f */
[----:B-1----:R-:W-:Y:S05]  /*2e480*/  @!P0 NANOSLEEP.SYNCS 0x989680 ;  /* 0x009896800000895d */ /* 0x002fea0003900000 */
[----:B------:R-:W1:Y:S02]  /*2e490*/  @!P0 SYNCS.PHASECHK.TRANS64 P0, [R12+URZ+0x28820], R5 ;  /* 0x028820050c0085a7 */ /* 0x000e64000800007f */
[----:B-1----:R-:W-:Y:S05]  /*2e4a0*/  @!P0 BRA `(.L_x_1416) ;  /* 0xfffffffc00f08947 */ /* 0x002fea000383ffff */
[----:B------:R-:W-:Y:S05]  /*2e4b0*/  BRA `(.L_x_1621) ;  /* 0xffffff9000ac7947 */ /* 0x000fea000383ffff */
.L_x_1420:
[----:B-1----:R1:W2:Y:S02]  /*2e4c0*/  SYNCS.PHASECHK.TRANS64.TRYWAIT P0, [R9+URZ+0x288a0], R10 ;  /* 0x0288a00a090075a7 */ /* 0x0022a4000800017f */
[----:B--2---:R-:W-:Y:S05]  /*2e4d0*/  @!P0 NANOSLEEP.SYNCS 0x989680 ;  /* 0x009896800000895d */ /* 0x004fea0003900000 */
[----:B------:R-:W2:Y:S02]  /*2e4e0*/  @!P0 SYNCS.PHASECHK.TRANS64 P0, [R9+URZ+0x288a0], R10 ;  /* 0x0288a00a090085a7 */ /* 0x000ea4000800007f */
[----:B--2---:R-:W-:Y:S05]  /*2e4f0*/  @!P0 BRA `(.L_x_1420) ;  /* 0xfffffffc00f08947 */ /* 0x004fea000383ffff */
[----:B------:R-:W-:Y:S05]  /*2e500*/  BRA `(.L_x_1622) ;  /* 0xffffff9000cc7947 */ /* 0x000fea000383ffff */
.L_x_1425:
[----:B0-----:R0:W2:Y:S02]  /*2e510*/  SYNCS.PHASECHK.TRANS64.TRYWAIT P0, [R9+URZ+0x288c0], R10 ;  /* 0x0288c00a090075a7 */ /* 0x0010a4000800017f */
[----:B--2---:R-:W-:Y:S05]  /*2e520*/  @!P0 NANOSLEEP.SYNCS 0x989680 ;  /* 0x009896800000895d */ /* 0x004fea0003900000 */
[----:B------:R-:W2:Y:S02]  /*2e530*/  @!P0 SYNCS.PHASECHK.TRANS64 P0, [R9+URZ+0x288c0], R10 ;  /* 0x0288c00a090085a7 */ /* 0x000ea4000800007f */
[----:B--2---:R-:W-:Y:S05]  /*2e540*/  @!P0 BRA `(.L_x_1425) ;  /* 0xfffffffc00f08947 */ /* 0x004fea000383ffff */
[----:B------:R-:W-:Y:S05]  /*2e550*/  BRA `(.L_x_1623) ;  /* 0xffffff94004c7947 */ /* 0x000fea000383ffff */
.L_x_1432:
[----:B0-----:R0:W1:Y:S02]  /*2e560*/  SYNCS.PHASECHK.TRANS64.TRYWAIT P1, [R7+URZ+0x288a0], R8 ;  /* 0x0288a008070075a7 */ /* 0x001064000802017f */
[----:B-1----:R-:W-:Y:S05]  /*2e570*/  @!P1 NANOSLEEP.SYNCS 0x989680 ;  /* 0x009896800000995d */ /* 0x002fea0003900000 */
[----:B------:R-:W1:Y:S02]  /*2e580*/  @!P1 SYNCS.PHASECHK.TRANS64 P1, [R7+URZ+0x288a0], R8 ;  /* 0x0288a008070095a7 */ /* 0x000e64000802007f */
[----:B-1----:R-:W-:Y:S05]  /*2e590*/  @!P1 BRA `(.L_x_1432) ;  /* 0xfffffffc00f09947 */ /* 0x002fea000383ffff */
[----:B------:R-:W-:Y:S05]  /*2e5a0*/  BRA `(.L_x_1624) ;  /* 0xffffff98002c7947 */ /* 0x000fea000383ffff */
.L_x_1437:
[----:B-1----:R1:W2:Y:S02]  /*2e5b0*/  SYNCS.PHASECHK.TRANS64.TRYWAIT P1, [R7+URZ+0x288c0], R8 ;  /* 0x0288c008070075a7 */ /* 0x0022a4000802017f */
[----:B--2---:R-:W-:Y:S05]  /*2e5c0*/  @!P1 NANOSLEEP.SYNCS 0x989680 ;  /* 0x009896800000995d */ /* 0x004fea0003900000 */
[----:B------:R-:W2:Y:S02]  /*2e5d0*/  @!P1 SYNCS.PHASECHK.TRANS64 P1, [R7+URZ+0x288c0], R8 ;  /* 0x0288c008070095a7 */ /* 0x000ea4000802007f */
[----:B--2---:R-:W-:Y:S05]  /*2e5e0*/  @!P1 BRA `(.L_x_1437) ;  /* 0xfffffffc00f09947 */ /* 0x004fea000383ffff */
[----:B------:R-:W-:Y:S05]  /*2e5f0*/  BRA `(.L_x_1625) ;  /* 0xffffff9800a47947 */ /* 0x000fea000383ffff */
.L_x_1458:
[----:B-1----:R-:W1:Y:S01]  /*2e600*/  S2R R5, SR_TID.X ;  /* 0x0000000000057919 */ /* 0x002e620000002100 */
        /* <DEDUP_REMOVED lines=10> */
.L_x_1627:
[----:B------:R-:W-:Y:S05]  /*2e6b0*/  BSYNC B0 ;  /* 0x0000000000007941 */ /* 0x000fea0003800000 */
.L_x_1626:
[----:B------:R-:W-:Y:S05]  /*2e6c0*/  BRA `(.L_x_1628) ;  /* 0xffffffa800787947 */ /* 0x000fea000383ffff */
.L_x_1460:
[----:B------:R-:W-:Y:S01]  /*2e6d0*/  BSSY B0, `(.L_x_1629) ;  /* 0x0000006000007945 */ /* 0x000fe20003800000 */
[----:B------:R-:W-:-:S07]  /*2e6e0*/  IMAD.MOV.U32 R15, RZ, RZ, -0x1 ;  /* 0xffffffffff0f7424 */ /* 0x000fce00078e00ff */
[----:B01----:R-:W-:Y:S05]  /*2e6f0*/  WARPSYNC.COLLECTIVE R15, `(.L_x_1630) ;  /* 0x000000000f0c7348 */ /* 0x003fea0003c00000 */
[----:B------:R-:W-:Y:S02]  /*2e700*/  ELECT P6, UR62, PT ;  /* 0x00000000003e782f */ /* 0x000fe400038c0000 */
[----:B------:R-:W-:Y:S01]  /*2e710*/  MOV R14, UR62 ;  /* 0x0000003e000e7c02 */ /* 0x000fe20008000f00 */
[----:B01----:R-:W-:Y:S10]  /*2e720*/  ENDCOLLECTIVE ;  /* 0x000000000000791b */ /* 0x003ff40003800000 */
.L_x_1630:
[----:B------:R-:W-:Y:S05]  /*2e730*/  BSYNC B0 ;  /* 0x0000000000007941 */ /* 0x000fea0003800000 */
.L_x_1629:
[----:B------:R-:W-:Y:S05]  /*2e740*/  BRA `(.L_x_1631) ;  /* 0xffffffa800707947 */ /* 0x000fea000383ffff */
.L_x_1463:
[----:B-1----:R1:W2:Y:S02]  /*2e750*/  SYNCS.PHASECHK.TRANS64.TRYWAIT P2, [R5+URZ+0x28880], R7 ;  /* 0x02888007050075a7 */ /* 0x0022a4000804017f */
[----:B--2---:R-:W-:Y:S05]  /*2e760*/  @!P2 NANOSLEEP.SYNCS 0x989680 ;  /* 0x009896800000a95d */ /* 0x004fea0003900000 */
[----:B------:R-:W2:Y:S02]  /*2e770*/  @!P2 SYNCS.PHASECHK.TRANS64 P2, [R5+URZ+0x28880], R7 ;  /* 0x028880070500a5a7 */ /* 0x000ea4000804007f */
[----:B--2---:R-:W-:Y:S05]  /*2e780*/  @!P2 BRA `(.L_x_1463) ;  /* 0xfffffffc00f0a947 */ /* 0x004fea000383ffff */
[----:B------:R-:W-:Y:S05]  /*2e790*/  BRA `(.L_x_1632) ;  /* 0xffffffa800e87947 */ /* 0x000fea000383ffff */
.L_x_1465:
[----:B--2---:R2:W3:Y:S02]  /*2e7a0*/  SYNCS.PHASECHK.TRANS64.TRYWAIT P2, [R5+URZ+0x28840], R7 ;  /* 0x02884007050075a7 */ /* 0x0044e4000804017f */
[----:B---3--:R-:W-:Y:S05]  /*2e7b0*/  @!P2 NANOSLEEP.SYNCS 0x989680 ;  /* 0x009896800000a95d */ /* 0x008fea0003900000 */
[----:B------:R-:W3:Y:S02]  /*2e7c0*/  @!P2 SYNCS.PHASECHK.TRANS64 P2, [R5+URZ+0x28840], R7 ;  /* 0x028840070500a5a7 */ /* 0x000ee4000804007f */
[----:B---3--:R-:W-:Y:S05]  /*2e7d0*/  @!P2 BRA `(.L_x_1465) ;  /* 0xfffffffc00f0a947 */ /* 0x008fea000383ffff */
[----:B------:R-:W-:Y:S05]  /*2e7e0*/  BRA `(.L_x_1633) ;  /* 0xffffffac004c7947 */ /* 0x000fea000383ffff */
.L_x_1468:
[----:B-1----:R-:W1:Y:S01]  /*2e7f0*/  S2R R5, SR_CgaCtaId ;  /* 0x0000000000057919 */ /* 0x002e620000008800 */
[----:B------:R-:W-:-:S04]  /*2e800*/  MOV R4, 0x400 ;  /* 0x0000040000047802 */ /* 0x000fc80000000f00 */
[----:B-1----:R-:W-:-:S04]  /*2e810*/  LEA R4, R5, R4, 0x18 ;  /* 0x0000000405047211 */ /* 0x002fc800078ec0ff */
[----:B------:R1:W2:Y:S03]  /*2e820*/  SYNCS.PHASECHK.TRANS64.TRYWAIT P0, [R4+URZ+0x28820], R3 ;  /* 0x02882003040075a7 */ /* 0x0002a6000800017f */
[----:B--2---:R-:W-:Y:S05]  /*2e830*/  @!P0 NANOSLEEP.SYNCS 0x989680 ;  /* 0x009896800000895d */ /* 0x004fea0003900000 */
[----:B------:R-:W2:Y:S02]  /*2e840*/  @!P0 SYNCS.PHASECHK.TRANS64 P0, [R4+URZ+0x28820], R3 ;  /* 0x02882003040085a7 */ /* 0x000ea4000800007f */
[----:B--2---:R-:W-:Y:S05]  /*2e850*/  @!P0 BRA `(.L_x_1468) ;  /* 0xfffffffc00e48947 */ /* 0x004fea000383ffff */
[----:B------:R-:W-:Y:S05]  /*2e860*/  BRA `(.L_x_1634) ;  /* 0xffffffb000107947 */ /* 0x000fea000383ffff */
.L_x_1474:
[----:B---3--:R3:W4:Y:S02]  /*2e870*/  SYNCS.PHASECHK.TRANS64.TRYWAIT P0, [R5+URZ+0x28880], R4 ;  /* 0x02888004050075a7 */ /* 0x008724000800017f */
[----:B----4-:R-:W-:Y:S05]  /*2e880*/  @!P0 NANOSLEEP.SYNCS 0x989680 ;  /* 0x009896800000895d */ /* 0x010fea0003900000 */
[----:B------:R-:W4:Y:S02]  /*2e890*/  @!P0 SYNCS.PHASECHK.TRANS64 P0, [R5+URZ+0x28880], R4 ;  /* 0x02888004050085a7 */ /* 0x000f24000800007f */
[----:B----4-:R-:W-:Y:S05]  /*2e8a0*/  @!P0 BRA `(.L_x_1474) ;  /* 0xfffffffc00f08947 */ /* 0x010fea000383ffff */
[----:B------:R-:W-:Y:S05]  /*2e8b0*/  BRA `(.L_x_1635) ;  /* 0xffffffb000d07947 */ /* 0x000fea000383ffff */
.L_x_1479:
[----:B0-----:R0:W2:Y:S02]  /*2e8c0*/  SYNCS.PHASECHK.TRANS64.TRYWAIT P0, [R5+URZ+0x28840], R4 ;  /* 0x02884004050075a7 */ /* 0x0010a4000800017f */
[----:B--2---:R-:W-:Y:S05]  /*2e8d0*/  @!P0 NANOSLEEP.SYNCS 0x989680 ;  /* 0x009896800000895d */ /* 0x004fea0003900000 */
[----:B------:R-:W2:Y:S02]  /*2e8e0*/  @!P0 SYNCS.PHASECHK.TRANS64 P0, [R5+URZ+0x28840], R4 ;  /* 0x02884004050085a7 */ /* 0x000ea4000800007f */
[----:B--2---:R-:W-:Y:S05]  /*2e8f0*/  @!P0 BRA `(.L_x_1479) ;  /* 0xfffffffc00f08947 */ /* 0x004fea000383ffff */
[----:B------:R-:W-:Y:S05]  /*2e900*/  BRA `(.L_x_1636) ;  /* 0xffffffb4005c7947 */ /* 0x000fea000383ffff */
.L_x_1485:
[----:B---3--:R3:W4:Y:S02]  /*2e910*/  SYNCS.PHASECHK.TRANS64.TRYWAIT P2, [R20+URZ+0x28870], R3 ;  /* 0x02887003140075a7 */ /* 0x008724000804017f */
[----:B----4-:R-:W-:Y:S05]  /*2e920*/  @!P2 NANOSLEEP.SYNCS 0x989680 ;  /* 0x009896800000a95d */ /* 0x010fea0003900000 */
[----:B------:R-:W4:Y:S02]  /*2e930*/  @!P2 SYNCS.PHASECHK.TRANS64 P2, [R20+URZ+0x28870], R3 ;  /* 0x028870031400a5a7 */ /* 0x000f24000804007f */
[----:B----4-:R-:W-:Y:S05]  /*2e940*/  @!P2 BRA `(.L_x_1485) ;  /* 0xfffffffc00f0a947 */ /* 0x010fea000383ffff */
[----:B------:R-:W-:Y:S05]  /*2e950*/  BRA `(.L_x_1637) ;  /* 0xffffffb800047947 */ /* 0x000fea000383ffff */
.L_x_1487:
[----:B---3--:R3:W4:Y:S02]  /*2e960*/  SYNCS.PHASECHK.TRANS64.TRYWAIT P2, [R20+URZ+0x28860], R3 ;  /* 0x02886003140075a7 */ /* 0x008724000804017f */
[----:B----4-:R-:W-:Y:S05]  /*2e970*/  @!P2 NANOSLEEP.SYNCS 0x989680 ;  /* 0x009896800000a95d */ /* 0x010fea0003900000 */
[----:B------:R-:W4:Y:S02]  /*2e980*/  @!P2 SYNCS.PHASECHK.TRANS64 P2, [R20+URZ+0x28860], R3 ;  /* 0x028860031400a5a7 */ /* 0x000f24000804007f */
[----:B----4-:R-:W-:Y:S05]  /*2e990*/  @!P2 BRA `(.L_x_1487) ;  /* 0xfffffffc00f0a947 */ /* 0x010fea000383ffff */
[----:B------:R-:W-:Y:S05]  /*2e9a0*/  BRA `(.L_x_1638) ;  /* 0xffffffb8000c7947 */ /* 0x000fea000383ffff */
.L_x_1494:
[----:B0-----:R0:W3:Y:S02]  /*2e9b0*/  SYNCS.PHASECHK.TRANS64.TRYWAIT P0, [R18+URZ+0x28870], R3 ;  /* 0x02887003120075a7 */ /* 0x0010e4000800017f */
[----:B---3--:R-:W-:Y:S05]  /*2e9c0*/  @!P0 NANOSLEEP.SYNCS 0x989680 ;  /* 0x009896800000895d */ /* 0x008fea0003900000 */
[----:B------:R-:W3:Y:S02]  /*2e9d0*/  @!P0 SYNCS.PHASECHK.TRANS64 P0, [R18+URZ+0x28870], R3 ;  /* 0x02887003120085a7 */ /* 0x000ee4000800007f */
[----:B---3--:R-:W-:Y:S05]  /*2e9e0*/  @!P0 BRA `(.L_x_1494) ;  /* 0xfffffffc00f08947 */ /* 0x008fea000383ffff */
[----:B------:R-:W-:Y:S05]  /*2e9f0*/  BRA `(.L_x_1639) ;  /* 0xffffffc000387947 */ /* 0x000fea000383ffff */
.L_x_1496:
[----:B0-----:R0:W3:Y:S02]  /*2ea00*/  SYNCS.PHASECHK.TRANS64.TRYWAIT P0, [R18+URZ+0x28860], R3 ;  /* 0x02886003120075a7 */ /* 0x0010e4000800017f */
[----:B---3--:R-:W-:Y:S05]  /*2ea10*/  @!P0 NANOSLEEP.SYNCS 0x989680 ;  /* 0x009896800000895d */ /* 0x008fea0003900000 */
[----:B------:R-:W3:Y:S02]  /*2ea20*/  @!P0 SYNCS.PHASECHK.TRANS64 P0, [R18+URZ+0x28860], R3 ;  /* 0x02886003120085a7 */ /* 0x000ee4000800007f */
[----:B---3--:R-:W-:Y:S05]  /*2ea30*/  @!P0 BRA `(.L_x_1496) ;  /* 0xfffffffc00f08947 */ /* 0x008fea000383ffff */
[----:B------:R-:W-:Y:S05]  /*2ea40*/  BRA `(.L_x_1640) ;  /* 0xffffffc000407947 */ /* 0x000fea000383ffff */
.L_x_1500:
[----:B------:R-:W2:Y:S01]  /*2ea50*/  LDL R3, [R1] ;  /* 0x0000000001037983 */ /* 0x000ea20000100800 */
[----:B------:R-:W-:Y:S01]  /*2ea60*/  BSSY B0, `(.L_x_1641) ;  /* 0x0000008000007945 */ /* 0x000fe20003800000 */
[----:B------:R-:W-:Y:S02]  /*2ea70*/  IMAD.MOV.U32 R12, RZ, RZ, RZ ;  /* 0x000000ffff0c7224 */ /* 0x000fe400078e00ff */
[----:B------:R-:W-:Y:S02]  /*2ea80*/  IMAD.MOV.U32 R11, RZ, RZ, 0x1f ;  /* 0x0000001fff0b7424 */ /* 0x000fe400078e00ff */
[----:B------:R-:W-:Y:S02]  /*2ea90*/  IMAD.MOV.U32 R15, RZ, RZ, -0x1 ;  /* 0xffffffffff0f7424 */ /* 0x000fe400078e00ff */
[----:B--2---:R-:W-:-:S07]  /*2eaa0*/  IMAD.MOV.U32 R13, RZ, RZ, R3 ;  /* 0x000000ffff0d7224 */ /* 0x004fce00078e0003 */
[----:B------:R-:W-:Y:S05]  /*2eab0*/  WARPSYNC.COLLECTIVE R15, `(.L_x_1642) ;  /* 0x000000000f087348 */ /* 0x000fea0003c00000 */
[----:B------:R0:W1:Y:S02]  /*2eac0*/  SHFL.IDX P6, R14, R13, R12, R11 ;  /* 0x0000000c0d0e7389 */ /* 0x00006400000c000b */
[----:B01----:R-:W-:Y:S01]  /*2ead0*/  ENDCOLLECTIVE ;  /* 0x000000000000791b */ /* 0x003fe20003800000 */
.L_x_1642:
[----:B------:R-:W-:Y:S05]  /*2eae0*/  BSYNC B0 ;  /* 0x0000000000007941 */ /* 0x000fea0003800000 */
.L_x_1641:
[----:B------:R0:W5:Y:S01]  /*2eaf0*/  LDL R2, [R1+0xc] ;  /* 0x00000c0001027983 */ /* 0x0001620000100800 */
[----:B------:R-:W-:Y:S02]  /*2eb00*/  IMAD.MOV.U32 R13, RZ, RZ, R3 ;  /* 0x000000ffff0d7224 */ /* 0x000fe400078e0003 */
[----:B------:R-:W-:Y:S02]  /*2eb10*/  IMAD.MOV.U32 R12, RZ, RZ, 0x1 ;  /* 0x00000001ff0c7424 */ /* 0x000fe400078e00ff */
[----:B------:R-:W-:Y:S02]  /*2eb20*/  IMAD.MOV.U32 R11, RZ, RZ, 0x1f ;  /* 0x0000001fff0b7424 */ /* 0x000fe400078e00ff */
[----:B------:R-:W-:Y:S02]  /*2eb30*/  IMAD.MOV.U32 R15, RZ, RZ, -0x1 ;  /* 0xffffffffff0f7424 */ /* 0x000fe400078e00ff */
[----:B0-----:R-:W-:-:S07]  /*2eb40*/  IMAD.MOV.U32 R0, RZ, RZ, R14 ;  /* 0x000000ffff007224 */ /* 0x001fce00078e000e */
[----:B-----5:R-:W-:Y:S05]  /*2eb50*/  WARPSYNC.COLLECTIVE R15, `(.L_x_1643) ;  /* 0x000000000f087348 */ /* 0x020fea0003c00000 */
[----:B------:R0:W1:Y:S02]  /*2eb60*/  SHFL.IDX P6, R14, R13, R12, R11 ;  /* 0x0000000c0d0e7389 */ /* 0x00006400000c000b */
[----:B01---5:R-:W-:Y:S01]  /*2eb70*/  ENDCOLLECTIVE ;  /* 0x000000000000791b */ /* 0x023fe20003800000 */
.L_x_1643:
[----:B------:R-:W-:Y:S01]  /*2eb80*/  ULDC UR4, c[0x0][0xc14] ;  /* 0x0003050000047ab9 */ /* 0x000fe20000000800 */
[----:B------:R-:W-:Y:S02]  /*2eb90*/  IMAD.IADD R7, R2, 0x1, R6 ;  /* 0x0000000102077824 */ /* 0x000fe400078e0206 */
[----:B------:R-:W-:Y:S02]  /*2eba0*/  IMAD.MOV.U32 R11, RZ, RZ, RZ ;  /* 0x000000ffff0b7224 */ /* 0x000fe400078e00ff */
[----:B------:R-:W-:Y:S01]  /*2ebb0*/  IMAD.MOV.U32 R5, RZ, RZ, R14 ;  /* 0x000000ffff057224 */ /* 0x000fe200078e000e */
[----:B------:R-:W-:-:S13]  /*2ebc0*/  ISETP.GE.OR P1, PT, R7, UR4, !P0 ;  /* 0x0000000407007c0c */ /* 0x000fda000c726670 */
[----:B------:R-:W0:Y:S02]  /*2ebd0*/  @!P1 LDC.64 R2, c[0x0][0xc58] ;  /* 0x00031600ff029b82 */ /* 0x000e240000000a00 */
[----:B0-----:R-:W-:-:S06]  /*2ebe0*/  @!P1 IMAD.WIDE R2, R7, 0x4, R2 ;  /* 0x0000000407029825 */ /* 0x001fcc00078e0202 */
[----:B------:R0:W2:Y:S01]  /*2ebf0*/  @!P1 LDG.E R3, desc[UR38][R2.64] ;  /* 0x0000002602039981 */ /* 0x0000a2000c1e1900 */
[C---:B------:R-:W-:Y:S02]  /*2ec00*/  ISETP.GE.U32.AND P2, PT, R6.reuse, 0x2, PT ;  /* 0x000000020600780c */ /* 0x040fe40003f46070 */
[C---:B------:R-:W-:Y:S02]  /*2ec10*/  ISETP.GE.U32.AND P3, PT, R6.reuse, 0x4, PT ;  /* 0x000000040600780c */ /* 0x040fe40003f66070 */
[C---:B------:R-:W-:Y:S02]  /*2ec20*/  ISETP.GE.U32.AND P4, PT, R6.reuse, 0x8, PT ;  /* 0x000000080600780c */ /* 0x040fe40003f86070 */
[C---:B------:R-:W-:Y:S01]  /*2ec30*/  ISETP.GE.U32.AND P5, PT, R6.reuse, 0x10, PT ;  /* 0x000000100600780c */ /* 0x040fe20003fa6070 */
[----:B0-----:R-:W-:Y:S02]  /*2ec40*/  IMAD.MOV.U32 R2, RZ, RZ, RZ ;  /* 0x000000ffff027224 */ /* 0x001fe400078e00ff */
[----:B--2---:R-:W-:Y:S01]  /*2ec50*/  @!P1 IMAD.MOV.U32 R2, RZ, RZ, R3 ;  /* 0x000000ffff029224 */ /* 0x004fe200078e0003 */
[----:B------:R-:W-:-:S03]  /*2ec60*/  ISETP.NE.AND P1, PT, R6, RZ, PT ;  /* 0x000000ff0600720c */ /* 0x000fc60003f25270 */
[----:B------:R-:W-:-:S10]  /*2ec70*/  IMAD.MOV.U32 R13, RZ, RZ, R2 ;  /* 0x000000ffff0d7224 */ /* 0x000fd400078e0002 */
[----:B------:R-:W-:Y:S05]  /*2ec80*/  WARPSYNC.COLLECTIVE R15, `(.L_x_1644) ;  /* 0x000000000f087348 */ /* 0x000fea0003c00000 */
[----:B------:R0:W1:Y:S02]  /*2ec90*/  SHFL.UP P6, R14, R13, R12, R11 ;  /* 0x0400000c0d0e7389 */ /* 0x00006400000c000b */
[----:B01----:R-:W-:Y:S01]  /*2eca0*/  ENDCOLLECTIVE ;  /* 0x000000000000791b */ /* 0x003fe20003800000 */
.L_x_1644:
[----:B------:R-:W-:Y:S01]  /*2ecb0*/  IMAD.MOV.U32 R12, RZ, RZ, 0x2 ;  /* 0x00000002ff0c7424 */ /* 0x000fe200078e00ff */
[----:B------:R-:W-:-:S05]  /*2ecc0*/  SEL R7, R14, RZ, P1 ;  /* 0x000000ff0e077207 */ /* 0x000fca0000800000 */
[----:B------:R-:W-:-:S04]  /*2ecd0*/  IMAD.IADD R3, R2, 0x1, R7 ;  /* 0x0000000102037824 */ /* 0x000fc800078e0207 */
[----:B------:R-:W-:-:S07]  /*2ece0*/  IMAD.MOV.U32 R13, RZ, RZ, R3 ;  /* 0x000000ffff0d7224 */ /* 0x000fce00078e0003 */
[----:B------:R-:W-:Y:S05]  /*2ecf0*/  WARPSYNC.COLLECTIVE R15, `(.L_x_1645) ;  /* 0x000000000f087348 */ /* 0x000fea0003c00000 */
[----:B------:R0:W1:Y:S02]  /*2ed00*/  SHFL.UP P6, R14, R13, R12, R11 ;  /* 0x0400000c0d0e7389 */ /* 0x00006400000c000b */
[----:B01----:R-:W-:Y:S01]  /*2ed10*/  ENDCOLLECTIVE ;  /* 0x000000000000791b */ /* 0x003fe20003800000 */
.L_x_1645:
[----:B------:R-:W-:Y:S01]  /*2ed20*/  IMAD.MOV.U32 R12, RZ, RZ, 0x4 ;  /* 0x00000004ff0c7424 */ /* 0x000fe200078e00ff */
[----:B------:R-:W-:-:S05]  /*2ed30*/  SEL R14, R14, RZ, P2 ;  /* 0x000000ff0e0e7207 */ /* 0x000fca0001000000 */
[----:B------:R-:W-:-:S04]  /*2ed40*/  IMAD.IADD R3, R3, 0x1, R14 ;  /* 0x0000000103037824 */ /* 0x000fc800078e020e */
[----:B------:R-:W-:-:S07]  /*2ed50*/  IMAD.MOV.U32 R13, RZ, RZ, R3 ;  /* 0x000000ffff0d7224 */ /* 0x000fce00078e0003 */
[----:B------:R-:W-:Y:S05]  /*2ed60*/  WARPSYNC.COLLECTIVE R15, `(.L_x_1646) ;  /* 0x000000000f087348 */ /* 0x000fea0003c00000 */
[----:B------:R0:W1:Y:S02]  /*2ed70*/  SHFL.UP P6, R14, R13, R12, R11 ;  /* 0x0400000c0d0e7389 */ /* 0x00006400000c000b */
[----:B01----:R-:W-:Y:S01]  /*2ed80*/  ENDCOLLECTIVE ;  /* 0x000000000000791b */ /* 0x003fe20003800000 */
.L_x_1646:
[----:B------:R-:W-:Y:S01]  /*2ed90*/  IMAD.MOV.U32 R12, RZ, RZ, 0x8 ;  /* 0x00000008ff0c7424 */ /* 0x000fe200078e00ff */
[----:B------:R-:W-:-:S05]  /*2eda0*/  SEL R14, R14, RZ, P3 ;  /* 0x000000ff0e0e7207 */ /* 0x000fca0001800000 */
[----:B------:R-:W-:-:S04]  /*2edb0*/  IMAD.IADD R3, R3, 0x1, R14 ;  /* 0x0000000103037824 */ /* 0x000fc800078e020e */
[----:B------:R-:W-:-:S07]  /*2edc0*/  IMAD.MOV.U32 R13, RZ, RZ, R3 ;  /* 0x000000ffff0d7224 */ /* 0x000fce00078e0003 */
[----:B------:R-:W-:Y:S05]  /*2edd0*/  WARPSYNC.COLLECTIVE R15, `(.L_x_1647) ;  /* 0x000000000f087348 */ /* 0x000fea0003c00000 */
[----:B------:R0:W1:Y:S02]  /*2ede0*/  SHFL.UP P6, R14, R13, R12, R11 ;  /* 0x0400000c0d0e7389 */ /* 0x00006400000c000b */
[----:B01----:R-:W-:Y:S01]  /*2edf0*/  ENDCOLLECTIVE ;  /* 0x000000000000791b */ /* 0x003fe20003800000 */
.L_x_1647:
[----:B------:R-:W-:Y:S01]  /*2ee00*/  IMAD.MOV.U32 R12, RZ, RZ, 0x10 ;  /* 0x00000010ff0c7424 */ /* 0x000fe200078e00ff */
[----:B------:R-:W-:-:S05]  /*2ee10*/  SEL R14, R14, RZ, P4 ;  /* 0x000000ff0e0e7207 */ /* 0x000fca0002000000 */
[----:B------:R-:W-:-:S04]  /*2ee20*/  IMAD.IADD R3, R3, 0x1, R14 ;  /* 0x0000000103037824 */ /* 0x000fc800078e020e */
[----:B------:R-:W-:-:S07]  /*2ee30*/  IMAD.MOV.U32 R13, RZ, RZ, R3 ;  /* 0x000000ffff0d7224 */ /* 0x000fce00078e0003 */
[----:B------:R-:W-:Y:S05]  /*2ee40*/  WARPSYNC.COLLECTIVE R15, `(.L_x_1648) ;  /* 0x000000000f087348 */ /* 0x000fea0003c00000 */
[----:B------:R0:W1:Y:S02]  /*2ee50*/  SHFL.UP P6, R14, R13, R12, R11 ;  /* 0x0400000c0d0e7389 */ /* 0x00006400000c000b */
[----:B01----:R-:W-:Y:S01]  /*2ee60*/  ENDCOLLECTIVE ;  /* 0x000000000000791b */ /* 0x003fe20003800000 */
.L_x_1648:
[----:B------:R-:W-:Y:S02]  /*2ee70*/  IMAD.MOV.U32 R12, RZ, RZ, 0x1f ;  /* 0x0000001fff0c7424 */ /* 0x000fe400078e00ff */
[----:B------:R-:W-:Y:S01]  /*2ee80*/  IMAD.MOV.U32 R11, RZ, RZ, 0x1f ;  /* 0x0000001fff0b7424 */ /* 0x000fe200078e00ff */
[----:B------:R-:W-:-:S05]  /*2ee90*/  SEL R14, R14, RZ, P5 ;  /* 0x000000ff0e0e7207 */ /* 0x000fca0002800000 */
[----:B------:R-:W-:-:S04]  /*2eea0*/  IMAD.IADD R3, R3, 0x1, R14 ;  /* 0x0000000103037824 */ /* 0x000fc800078e020e */
[----:B------:R-:W-:-:S07]  /*2eeb0*/  IMAD.MOV.U32 R13, RZ, RZ, R3 ;  /* 0x000000ffff0d7224 */ /* 0x000fce00078e0003 */
[----:B------:R-:W-:Y:S05]  /*2eec0*/  WARPSYNC.COLLECTIVE R15, `(.L_x_1649) ;  /* 0x000000000f087348 */ /* 0x000fea0003c00000 */
[----:B------:R0:W1:Y:S02]  /*2eed0*/  SHFL.IDX P6, R14, R13, R12, R11 ;  /* 0x0000000c0d0e7389 */ /* 0x00006400000c000b */
[----:B01----:R-:W-:Y:S01]  /*2eee0*/  ENDCOLLECTIVE ;  /* 0x000000000000791b */ /* 0x003fe20003800000 */
.L_x_1649:
[----:B------:R-:W-:Y:S05]  /*2eef0*/  BRA `(.L_x_1650) ;  /* 0xffffffc400ac7947 */ /* 0x000fea000383ffff */
.L_x_1505:
[----:B------:R-:W-:Y:S01]  /*2ef00*/  BSSY B0, `(.L_x_1651) ;  /* 0x0000008000007945 */ /* 0x000fe20003800000 */
[----:B-----5:R-:W-:Y:S02]  /*2ef10*/  IMAD.MOV.U32 R13, RZ, RZ, R2 ;  /* 0x000000ffff0d7224 */ /* 0x020fe400078e0002 */
[----:B------:R-:W-:Y:S02]  /*2ef20*/  IMAD.MOV.U32 R12, RZ, RZ, 0x1 ;  /* 0x00000001ff0c7424 */ /* 0x000fe400078e00ff */
[----:B------:R-:W-:Y:S02]  /*2ef30*/  IMAD.MOV.U32 R11, RZ, RZ, RZ ;  /* 0x000000ffff0b7224 */ /* 0x000fe400078e00ff */
[----:B------:R-:W-:-:S07]  /*2ef40*/  IMAD.MOV.U32 R15, RZ, RZ, -0x1 ;  /* 0xffffffffff0f7424 */ /* 0x000fce00078e00ff */
[----:B0-----:R-:W-:Y:S05]  /*2ef50*/  WARPSYNC.COLLECTIVE R15, `(.L_x_1652) ;  /* 0x000000000f087348 */ /* 0x001fea0003c00000 */
[----:B------:R1:W2:Y:S02]  /*2ef60*/  SHFL.UP P6, R14, R13, R12, R11 ;  /* 0x0400000c0d0e7389 */ /* 0x0002a400000c000b */
[----:B012---:R-:W-:Y:S01]  /*2ef70*/  ENDCOLLECTIVE ;  /* 0x000000000000791b */ /* 0x007fe20003800000 */
.L_x_1652:
[----:B------:R-:W-:Y:S05]  /*2ef80*/  BSYNC B0 ;  /* 0x0000000000007941 */ /* 0x000fea0003800000 */
.L_x_1651:
[----:B------:R-:W-:Y:S01]  /*2ef90*/  SEL R3, R14, RZ, P1 ;  /* 0x000000ff0e037207 */ /* 0x000fe20000800000 */
[----:B------:R-:W-:Y:S02]  /*2efa0*/  IMAD.MOV.U32 R12, RZ, RZ, 0x2 ;  /* 0x00000002ff0c7424 */ /* 0x000fe400078e00ff */
[----:B------:R-:W-:Y:S02]  /*2efb0*/  IMAD.MOV.U32 R11, RZ, RZ, RZ ;  /* 0x000000ffff0b7224 */ /* 0x000fe400078e00ff */
[----:B------:R-:W-:Y:S02]  /*2efc0*/  IMAD.IADD R3, R2, 0x1, R3 ;  /* 0x0000000102037824 */ /* 0x000fe400078e0203 */
[----:B------:R-:W-:Y:S02]  /*2efd0*/  IMAD.MOV.U32 R15, RZ, RZ, -0x1 ;  /* 0xffffffffff0f7424 */ /* 0x000fe400078e00ff */
[----:B------:R-:W-:-:S07]  /*2efe0*/  IMAD.MOV.U32 R13, RZ, RZ, R3 ;  /* 0x000000ffff0d7224 */ /* 0x000fce00078e0003 */
[----:B------:R-:W-:Y:S05]  /*2eff0*/  WARPSYNC.COLLECTIVE R15, `(.L_x_1653) ;  /* 0x000000000f087348 */ /* 0x000fea0003c00000 */
[----:B------:R0:W1:Y:S02]  /*2f000*/  SHFL.UP P6, R14, R13, R12, R11 ;  /* 0x0400000c0d0e7389 */ /* 0x00006400000c000b */
[----:B01----:R-:W-:Y:S01]  /*2f010*/  ENDCOLLECTIVE ;  /* 0x000000000000791b */ /* 0x003fe20003800000 */
.L_x_1653:
[----:B------:R-:W-:Y:S01]  /*2f020*/  IMAD.MOV.U32 R12, RZ, RZ, 0x4 ;  /* 0x00000004ff0c7424 */ /* 0x000fe200078e00ff */
[----:B------:R-:W-:-:S05]  /*2f030*/  SEL R14, R14, RZ, P2 ;  /* 0x000000ff0e0e7207 */ /* 0x000fca0001000000 */
[----:B------:R-:W-:-:S04]  /*2f040*/  IMAD.IADD R3, R3, 0x1, R14 ;  /* 0x0000000103037824 */ /* 0x000fc800078e020e */
[----:B------:R-:W-:-:S07]  /*2f050*/  IMAD.MOV.U32 R13, RZ, RZ, R3 ;  /* 0x000000ffff0d7224 */ /* 0x000fce00078e0003 */
[----:B------:R-:W-:Y:S05]  /*2f060*/  WARPSYNC.COLLECTIVE R15, `(.L_x_1654) ;  /* 0x000000000f087348 */ /* 0x000fea0003c00000 */
[----:B------:R0:W1:Y:S02]  /*2f070*/  SHFL.UP P6, R14, R13, R12, R11 ;  /* 0x0400000c0d0e7389 */ /* 0x00006400000c000b */
[----:B01----:R-:W-:Y:S01]  /*2f080*/  ENDCOLLECTIVE ;  /* 0x000000000000791b */ /* 0x003fe20003800000 */
.L_x_1654:
[----:B------:R-:W-:Y:S01]  /*2f090*/  IMAD.MOV.U32 R12, RZ, RZ, 0x8 ;  /* 0x00000008ff0c7424 */ /* 0x000fe200078e00ff */
[----:B------:R-:W-:-:S05]  /*2f0a0*/  SEL R14, R14, RZ, P3 ;  /* 0x000000ff0e0e7207 */ /* 0x000fca0001800000 */
[----:B------:R-:W-:-:S04]  /*2f0b0*/  IMAD.IADD R3, R3, 0x1, R14 ;  /* 0x0000000103037824 */ /* 0x000fc800078e020e */
[----:B------:R-:W-:-:S07]  /*2f0c0*/  IMAD.MOV.U32 R13, RZ, RZ, R3 ;  /* 0x000000ffff0d7224 */ /* 0x000fce00078e0003 */
[----:B------:R-:W-:Y:S05]  /*2f0d0*/  WARPSYNC.COLLECTIVE R15, `(.L_x_1655) ;  /* 0x000000000f087348 */ /* 0x000fea0003c00000 */
[----:B------:R0:W1:Y:S02]  /*2f0e0*/  SHFL.UP P6, R14, R13, R12, R11 ;  /* 0x0400000c0d0e7389 */ /* 0x00006400000c000b */
[----:B01----:R-:W-:Y:S01]  /*2f0f0*/  ENDCOLLECTIVE ;  /* 0x000000000000791b */ /* 0x003fe20003800000 */
.L_x_1655:
[----:B------:R-:W-:Y:S01]  /*2f100*/  IMAD.MOV.U32 R12, RZ, RZ, 0x10 ;  /* 0x00000010ff0c7424 */ /* 0x000fe200078e00ff */
[----:B------:R-:W-:-:S05]  /*2f110*/  SEL R14, R14, RZ, P4 ;  /* 0x000000ff0e0e7207 */ /* 0x000fca0002000000 */
[----:B------:R-:W-:-:S04]  /*2f120*/  IMAD.IADD R3, R3, 0x1, R14 ;  /* 0x0000000103037824 */ /* 0x000fc800078e020e */
[----:B------:R-:W-:-:S07]  /*2f130*/  IMAD.MOV.U32 R13, RZ, RZ, R3 ;  /* 0x000000ffff0d7224 */ /* 0x000fce00078e0003 */
[----:B------:R-:W-:Y:S05]  /*2f140*/  WARPSYNC.COLLECTIVE R15, `(.L_x_1656) ;  /* 0x000000000f087348 */ /* 0x000fea0003c00000 */
[----:B------:R0:W1:Y:S02]  /*2f150*/  SHFL.UP P6, R14, R13, R12, R11 ;  /* 0x0400000c0d0e7389 */ /* 0x00006400000c000b */
[----:B01----:R-:W-:Y:S01]  /*2f160*/  ENDCOLLECTIVE ;  /* 0x000000000000791b */ /* 0x003fe20003800000 */
.L_x_1656:
        /* <DEDUP_REMOVED lines=8> */
.L_x_1657:
[----:B------:R-:W-:Y:S05]  /*2f1f0*/  BRA `(.L_x_1658) ;  /* 0xffffffc400907947 */ /* 0x000fea000383ffff */
.L_x_1507:
[----:B------:R-:W-:Y:S01]  /*2f200*/  BSSY B0, `(.L_x_1659) ;  /* 0x0000006000007945 */ /* 0x000fe20003800000 */
[----:B------:R-:W-:Y:S01]  /*2f210*/  PLOP3.LUT P6, PT, P6, PT, PT, 0x8, 0x0 ;  /* 0x000000000000781c */ /* 0x000fe200037ce170 */
[----:B------:R-:W-:-:S12]  /*2f220*/  IMAD.MOV.U32 R15, RZ, RZ, -0x1 ;  /* 0xffffffffff0f7424 */ /* 0x000fd800078e00ff */
[----:B0-----:R-:W-:Y:S05]  /*2f230*/  WARPSYNC.COLLECTIVE R15, `(.L_x_1660) ;  /* 0x000000000f087348 */ /* 0x001fea0003c00000 */
[----:B------:R-:W-:Y:S01]  /*2f240*/  VOTE.ANY R14, PT, P6 ;  /* 0x00000000000e7806 */ /* 0x000fe200030e0100 */
[----:B0-----:R-:W-:Y:S06]  /*2f250*/  ENDCOLLECTIVE ;  /* 0x000000000000791b */ /* 0x001fec0003800000 */
.L_x_1660:
[----:B------:R-:W-:Y:S05]  /*2f260*/  BSYNC B0 ;  /* 0x0000000000007941 */ /* 0x000fea0003800000 */
.L_x_1659:
[----:B------:R-:W-:Y:S02]  /*2f270*/  IMAD.MOV.U32 R6, RZ, RZ, R14 ;  /* 0x000000ffff067224 */ /* 0x000fe400078e000e */
[----:B------:R-:W-:Y:S02]  /*2f280*/  IMAD.MOV.U32 R13, RZ, RZ, R2 ;  /* 0x000000ffff0d7224 */ /* 0x000fe400078e0002 */
[----:B------:R-:W0:Y:S01]  /*2f290*/  POPC R5, R6 ;  /* 0x0000000600057309 */ /* 0x000e220000000000 */
[----:B------:R-:W-:Y:S02]  /*2f2a0*/  IMAD.MOV.U32 R11, RZ, RZ, 0x1f ;  /* 0x0000001fff0b7424 */ /* 0x000fe400078e00ff */
[----:B------:R-:W-:Y:S02]  /*2f2b0*/  IMAD.MOV.U32 R15, RZ, RZ, -0x1 ;  /* 0xffffffffff0f7424 */ /* 0x000fe400078e00ff */
[----:B0-----:R-:W-:-:S07]  /*2f2c0*/  IMAD.MOV.U32 R12, RZ, RZ, R5 ;  /* 0x000000ffff0c7224 */ /* 0x001fce00078e0005 */
[----:B------:R-:W-:Y:S05]  /*2f2d0*/  WARPSYNC.COLLECTIVE R15, `(.L_x_1661) ;  /* 0x000000000f087348 */ /* 0x000fea0003c00000 */
[----:B------:R0:W1:Y:S02]  /*2f2e0*/  SHFL.IDX P6, R14, R13, R12, R11 ;  /* 0x0000000c0d0e7389 */ /* 0x00006400000c000b */
[----:B01----:R-:W-:Y:S01]  /*2f2f0*/  ENDCOLLECTIVE ;  /* 0x000000000000791b */ /* 0x003fe20003800000 */
.L_x_1661:
[----:B------:R-:W-:Y:S01]  /*2f300*/  IMAD.MOV.U32 R7, RZ, RZ, R14 ;  /* 0x000000ffff077224 */ /* 0x000fe200078e000e */
[----:B------:R-:W-:Y:S06]  /*2f310*/  BRA `(.L_x_1662) ;  /* 0xffffffc400807947 */ /* 0x000fec000383ffff */
.L_x_1509:
[----:B------:R-:W-:Y:S01]  /*2f320*/  BSSY B0, `(.L_x_1663) ;  /* 0x0000007000007945 */ /* 0x000fe20003800000 */
[----:B------:R-:W-:Y:S02]  /*2f330*/  IMAD.MOV.U32 R13, RZ, RZ, R3 ;  /* 0x000000ffff0d7224 */ /* 0x000fe400078e0003 */
[----:B------:R-:W-:Y:S02]  /*2f340*/  IMAD.MOV.U32 R11, RZ, RZ, 0x1f ;  /* 0x0000001fff0b7424 */ /* 0x000fe400078e00ff */
[----:B------:R-:W-:-:S07]  /*2f350*/  IMAD.MOV.U32 R15, RZ, RZ, -0x1 ;  /* 0xffffffffff0f7424 */ /* 0x000fce00078e00ff */
[----:B0-2---:R-:W-:Y:S05]  /*2f360*/  WARPSYNC.COLLECTIVE R15, `(.L_x_1664) ;  /* 0x000000000f087348 */ /* 0x005fea0003c00000 */
[----:B------:R1:W3:Y:S02]  /*2f370*/  SHFL.IDX P6, R14, R13, R12, R11 ;  /* 0x0000000c0d0e7389 */ /* 0x0002e400000c000b */
[----:B0123--:R-:W-:Y:S01]  /*2f380*/  ENDCOLLECTIVE ;  /* 0x000000000000791b */ /* 0x00ffe20003800000 */
.L_x_1664:
[----:B------:R-:W-:Y:S05]  /*2f390*/  BSYNC B0 ;  /* 0x0000000000007941 */ /* 0x000fea0003800000 */
.L_x_1663:
[----:B------:R-:W-:Y:S01]  /*2f3a0*/  IMAD.MOV.U32 R2, RZ, RZ, R14 ;  /* 0x000000ffff027224 */ /* 0x000fe200078e000e */
[----:B------:R-:W-:Y:S06]  /*2f3b0*/  BRA `(.L_x_1508) ;  /* 0xffffffc400747947 */ /* 0x000fec000383ffff */
.L_x_1513:
[----:B0-----:R0:W1:Y:S02]  /*2f3c0*/  SYNCS.PHASECHK.TRANS64.TRYWAIT P0, [R0+URZ+0x28820], R3 ;  /* 0x02882003000075a7 */ /* 0x001064000800017f */
[----:B-1----:R-:W-:Y:S05]  /*2f3d0*/  @!P0 NANOSLEEP.SYNCS 0x989680 ;  /* 0x009896800000895d */ /* 0x002fea0003900000 */
[----:B------:R-:W1:Y:S02]  /*2f3e0*/  @!P0 SYNCS.PHASECHK.TRANS64 P0, [R0+URZ+0x28820], R3 ;  /* 0x02882003000085a7 */ /* 0x000e64000800007f */
[----:B-1----:R-:W-:Y:S05]  /*2f3f0*/  @!P0 BRA `(.L_x_1513) ;  /* 0xfffffffc00f08947 */ /* 0x002fea000383ffff */
[----:B------:R-:W-:Y:S05]  /*2f400*/  BRA `(.L_x_1665) ;  /* 0xffffffcc002c7947 */ /* 0x000fea000383ffff */
.L_x_1514:
        /* <DEDUP_REMOVED lines=11> */
.L_x_1667:
[----:B------:R-:W-:Y:S05]  /*2f4c0*/  BSYNC B0 ;  /* 0x0000000000007941 */ /* 0x000fea0003800000 */
.L_x_1666:
[----:B------:R-:W-:Y:S05]  /*2f4d0*/  BRA `(.L_x_1668) ;  /* 0xffffffcc00147947 */ /* 0x000fea000383ffff */
.L_x_1515:
[----:B------:R-:W-:Y:S01]  /*2f4e0*/  BSSY B0, `(.L_x_1669) ;  /* 0x0000006000007945 */ /* 0x000fe20003800000 */
[----:B------:R-:W-:-:S07]  /*2f4f0*/  IMAD.MOV.U32 R15, RZ, RZ, -0x1 ;  /* 0xffffffffff0f7424 */ /* 0x000fce00078e00ff */
[----:B01----:R-:W-:Y:S05]  /*2f500*/  WARPSYNC.COLLECTIVE R15, `(.L_x_1670) ;  /* 0x000000000f0c7348 */ /* 0x003fea0003c00000 */
[----:B------:R-:W-:Y:S02]  /*2f510*/  ELECT P6, UR62, PT ;  /* 0x00000000003e782f */ /* 0x000fe400038c0000 */
[----:B------:R-:W-:Y:S01]  /*2f520*/  MOV R14, UR62 ;  /* 0x0000003e000e7c02 */ /* 0x000fe20008000f00 */
[----:B01----:R-:W-:Y:S10]  /*2f530*/  ENDCOLLECTIVE ;  /* 0x000000000000791b */ /* 0x003ff40003800000 */
.L_x_1670:
[----:B------:R-:W-:Y:S05]  /*2f540*/  BSYNC B0 ;  /* 0x0000000000007941 */ /* 0x000fea0003800000 */
.L_x_1669:
[----:B------:R-:W-:Y:S05]  /*2f550*/  BRA `(.L_x_1671) ;  /* 0xffffffcc00087947 */ /* 0x000fea000383ffff */
.L_x_1517:
[----:B0-----:R0:W1:Y:S02]  /*2f560*/  SYNCS.PHASECHK.TRANS64.TRYWAIT P1, [R6+URZ], R5 ;  /* 0x00000005060075a7 */ /* 0x001064000802017f */
[----:B-1----:R-:W-:Y:S05]  /*2f570*/  @!P1 NANOSLEEP.SYNCS 0x989680 ;  /* 0x009896800000995d */ /* 0x002fea0003900000 */
[----:B------:R-:W1:Y:S02]  /*2f580*/  @!P1 SYNCS.PHASECHK.TRANS64 P1, [R6+URZ], R5 ;  /* 0x00000005060095a7 */ /* 0x000e64000802007f */
[----:B-1----:R-:W-:Y:S05]  /*2f590*/  @!P1 BRA `(.L_x_1517) ;  /* 0xfffffffc00f09947 */ /* 0x002fea000383ffff */
[----:B------:R-:W-:Y:S05]  /*2f5a0*/  BRA `(.L_x_1672) ;  /* 0xffffffcc00447947 */ /* 0x000fea000383ffff */
.L_x_1518:
[----:B-1----:R1:W2:Y:S02]  /*2f5b0*/  SYNCS.PHASECHK.TRANS64.TRYWAIT P1, [R7+URZ], R2 ;  /* 0x00000002070075a7 */ /* 0x0022a4000802017f */
[----:B--2---:R-:W-:Y:S05]  /*2f5c0*/  @!P1 NANOSLEEP.SYNCS 0x989680 ;  /* 0x009896800000995d */ /* 0x004fea0003900000 */
[----:B------:R-:W2:Y:S02]  /*2f5d0*/  @!P1 SYNCS.PHASECHK.TRANS64 P1, [R7+URZ], R2 ;  /* 0x00000002070095a7 */ /* 0x000ea4000802007f */
[----:B--2---:R-:W-:Y:S05]  /*2f5e0*/  @!P1 BRA `(.L_x_1518) ;  /* 0xfffffffc00f09947 */ /* 0x004fea000383ffff */
[----:B------:R-:W-:Y:S05]  /*2f5f0*/  BRA `(.L_x_1673) ;  /* 0xffffffcc00387947 */ /* 0x000fea000383ffff */
.L_x_1520:
[----:B--2---:R2:W3:Y:S02]  /*2f600*/  SYNCS.PHASECHK.TRANS64.TRYWAIT P1, [R4+URZ+0x28860], R5 ;  /* 0x02886005040075a7 */ /* 0x0044e4000802017f */
[----:B---3--:R-:W-:Y:S05]  /*2f610*/  @!P1 NANOSLEEP.SYNCS 0x989680 ;  /* 0x009896800000995d */ /* 0x008fea0003900000 */
[----:B------:R-:W3:Y:S02]  /*2f620*/  @!P1 SYNCS.PHASECHK.TRANS64 P1, [R4+URZ+0x28860], R5 ;  /* 0x02886005040095a7 */ /* 0x000ee4000802007f */
[----:B---3--:R-:W-:Y:S05]  /*2f630*/  @!P1 BRA `(.L_x_1520) ;  /* 0xfffffffc00f09947 */ /* 0x008fea000383ffff */
[----:B------:R-:W-:Y:S05]  /*2f640*/  BRA `(.L_x_1674) ;  /* 0xffffffcc003c7947 */ /* 0x000fea000383ffff */
.L_x_1522:
[----:B---3--:R3:W4:Y:S02]  /*2f650*/  SYNCS.PHASECHK.TRANS64.TRYWAIT P1, [R3+URZ+0x28860], R2 ;  /* 0x02886002030075a7 */ /* 0x008724000802017f */
[----:B----4-:R-:W-:Y:S05]  /*2f660*/  @!P1 NANOSLEEP.SYNCS 0x989680 ;  /* 0x009896800000995d */ /* 0x010fea0003900000 */
[----:B------:R-:W4:Y:S02]  /*2f670*/  @!P1 SYNCS.PHASECHK.TRANS64 P1, [R3+URZ+0x28860], R2 ;  /* 0x02886002030095a7 */ /* 0x000f24000802007f */
[----:B----4-:R-:W-:Y:S05]  /*2f680*/  @!P1 BRA `(.L_x_1522) ;  /* 0xfffffffc00f09947 */ /* 0x010fea000383ffff */
[----:B------:R-:W-:Y:S05]  /*2f690*/  BRA `(.L_x_1675) ;  /* 0xffffffcc003c7947 */ /* 0x000fea000383ffff */
.L_x_1524:
[----:B----4-:R4:W0:Y:S02]  /*2f6a0*/  SYNCS.PHASECHK.TRANS64.TRYWAIT P0, [R4+URZ+0x28880], R5 ;  /* 0x02888005040075a7 */ /* 0x010824000800017f */
[----:B0-----:R-:W-:Y:S05]  /*2f6b0*/  @!P0 NANOSLEEP.SYNCS 0x989680 ;  /* 0x009896800000895d */ /* 0x001fea0003900000 */
[----:B------:R-:W0:Y:S02]  /*2f6c0*/  @!P0 SYNCS.PHASECHK.TRANS64 P0, [R4+URZ+0x28880], R5 ;  /* 0x02888005040085a7 */ /* 0x000e24000800007f */
[----:B0-----:R-:W-:Y:S05]  /*2f6d0*/  @!P0 BRA `(.L_x_1524) ;  /* 0xfffffffc00f08947 */ /* 0x001fea000383ffff */
[----:B------:R-:W-:Y:S05]  /*2f6e0*/  BRA `(.L_x_1525) ;  /* 0xffffffcc00387947 */ /* 0x000fea000383ffff */
.L_x_1676:
        /* <DEDUP_REMOVED lines=9> */
.L_x_2492:


//--------------------- .text._ZN7cutlass13device_kernelIN5flash11enable_sm90INS1_16FlashAttnFwdSm90INS1_25CollectiveMainloopFwdSm90ILi2EN4cute5tupleIJNS5_1CILi1EEES8_S8_EEENS6_IJNS7_ILi128EEENS7_ILi224EEESA_EEELi128ENS_12float_e4m3_tEfNS_4arch4Sm90ELb1ELb0ELb1ELb0ELb0ELb0ELb0ELb1ELb1ELb0ELb0ELb0EEENS1_21CollectiveEpilogueFwdINS6_IJSA_SA_SB_EEES9_NS_10bfloat16_tESF_Li256ELb0ELb0ELb0ELb1EEENS1_30DynamicPersistentTileSchedulerILi256ELi128ELb0ELb0ELb1EEEEEEEEEvNT_6ParamsE --------------------------
	.section	.text._ZN7cutlass13device_kernelIN5flash11enable_sm90INS1_16FlashAttnFwdSm90INS1_25CollectiveMainloopFwdSm90ILi2EN4cute5tupleIJNS5_1CILi1EEES8_S8_EEENS6_IJNS7_ILi128EEENS7_ILi224EEESA_EEELi128ENS_12float_e4m3_tEfNS_4arch4Sm90ELb1ELb0ELb1ELb0ELb0ELb0ELb0ELb1ELb1ELb0ELb0ELb0EEENS1_21CollectiveEpilogueFwdINS6_IJSA_SA_SB_EEES9_NS_10bfloat16_tESF_Li256ELb0ELb0ELb0ELb1EEENS1_30DynamicPersistentTileSchedulerILi256ELi128ELb0ELb0ELb1EEEEEEEEEvNT_6ParamsE,"ax",@progbits
	.align	128
.text._ZN7cutlass13device_kernelIN5flash11enable_sm90INS1_16FlashAttnFwdSm90INS1_25CollectiveMainloopFwdSm90ILi2EN4cute5tupleIJNS5_1CILi1EEES8_S8_EEENS6_IJNS7_ILi128EEENS7_ILi224EEESA_EEELi128ENS_12float_e4m3_tEfNS_4arch4Sm90ELb1ELb0ELb1ELb0ELb0ELb0ELb0ELb1ELb1ELb0ELb0ELb0EEENS1_21CollectiveEpilogueFwdINS6_IJSA_SA_SB_EEES9_NS_10bfloat16_tESF_Li256ELb0ELb0ELb0ELb1EEENS1_30DynamicPersistentTileSchedulerILi256ELi128ELb0ELb0ELb1EEEEEEEEEvNT_6ParamsE:
        .type           _ZN7cutlass13device_kernelIN5flash11enable_sm90INS1_16FlashAttnFwdSm90INS1_25CollectiveMainloopFwdSm90ILi2EN4cute5tupleIJNS5_1CILi1EEES8_S8_EEENS6_IJNS7_ILi128EEENS7_ILi224EEESA_EEELi128ENS_12float_e4m3_tEfNS_4arch4Sm90ELb1ELb0ELb1ELb0ELb0ELb0ELb0ELb1ELb1ELb0ELb0ELb0EEENS1_21CollectiveEpilogueFwdINS6_IJSA_SA_SB_EEES9_NS_10bfloat16_tESF_Li256ELb0ELb0ELb0ELb1EEENS1_30DynamicPersistentTileSchedulerILi256ELi128ELb0ELb0ELb1EEEEEEEEEvNT_6ParamsE,@function
        .size           _ZN7cutlass13device_kernelIN5flash11enable_sm90INS1_16FlashAttnFwdSm90INS1_25CollectiveMainloopFwdSm90ILi2EN4cute5tupleIJNS5_1CILi1EEES8_S8_EEENS6_IJNS7_ILi128EEENS7_ILi224EEESA_EEELi128ENS_12float_e4m3_tEfNS_4arch4Sm90ELb1ELb0ELb1ELb0ELb0ELb0ELb0ELb1ELb1ELb0ELb0ELb0EEENS1_21CollectiveEpilogueFwdINS6_IJSA_SA_SB_EEES9_NS_10bfloat16_tESF_Li256ELb0ELb0ELb0ELb1EEENS1_30DynamicPersistentTileSchedulerILi256ELi128ELb0ELb0ELb1EEEEEEEEEvNT_6ParamsE,(.L_x_2493 - _ZN7cutlass13device_kernelIN5flash11enable_sm90INS1_16FlashAttnFwdSm90INS1_25CollectiveMainloopFwdSm90ILi2EN4cute5tupleIJNS5_1CILi1EEES8_S8_EEENS6_IJNS7_ILi128EEENS7_ILi224EEESA_EEELi128ENS_12float_e4m3_tEfNS_4arch4Sm90ELb1ELb0ELb1ELb0ELb0ELb0ELb0ELb1ELb1ELb0ELb0ELb0EEENS1_21CollectiveEpilogueFwdINS6_IJSA_SA_SB_EEES9_NS_10bfloat16_tESF_Li256ELb0ELb0ELb0ELb1EEENS1_30DynamicPersistentTileSchedulerILi256ELi128ELb0ELb0ELb1EEEEEEEEEvNT_6ParamsE)
        .other          _ZN7cutlass13device_kernelIN5flash11enable_sm90INS1_16FlashAttnFwdSm90INS1_25CollectiveMainloopFwdSm90ILi2EN4cute5tupleIJNS5_1CILi1EEES8_S8_EEENS6_IJNS7_ILi128EEENS7_ILi224EEESA_EEELi128ENS_12float_e4m3_tEfNS_4arch4Sm90ELb1ELb0ELb1ELb0ELb0ELb0ELb0ELb1ELb1ELb0ELb0ELb0EEENS1_21CollectiveEpilogueFwdINS6_IJSA_SA_SB_EEES9_NS_10bfloat16_tESF_Li256ELb0ELb0ELb0ELb1EEENS1_30DynamicPersistentTileSchedulerILi256ELi128ELb0ELb0ELb1EEEEEEEEEvNT_6ParamsE,@"STO_CUDA_ENTRY STV_DEFAULT"
_ZN7cutlass13device_kernelIN5flash11enable_sm90INS1_16FlashAttnFwdSm90INS1_25CollectiveMainloopFwdSm90ILi2EN4cute5tupleIJNS5_1CILi1EEES8_S8_EEENS6_IJNS7_ILi128EEENS7_ILi224EEESA_EEELi128ENS_12float_e4m3_tEfNS_4arch4Sm90ELb1ELb0ELb1ELb0ELb0ELb0ELb0ELb1ELb1ELb0ELb0ELb0EEENS1_21CollectiveEpilogueFwdINS6_IJSA_SA_SB_EEES9_NS_10bfloat16_tESF_Li256ELb0ELb0ELb0ELb1EEENS1_30DynamicPersistentTileSchedulerILi256ELi128ELb0ELb0ELb1EEEEEEEEEvNT_6ParamsE:
        /* <DEDUP_REMOVED lines=23> */
.L_x_1678:
[----:B------:R-:W-:Y:S05]  /*0170*/  BSYNC B0 ;  /* 0x0000000000007941 */ /* 0x000fea0003800000 */
.L_x_1677:
        /* <DEDUP_REMOVED lines=36> */
.L_x_1679:
        /* <DEDUP_REMOVED lines=22> */
.L_x_1680:
        /* <DEDUP_REMOVED lines=18> */
.L_x_1681:
        /* <DEDUP_REMOVED lines=22> */
.L_x_1682:
        /* <DEDUP_REMOVED lines=22> */
.L_x_1683:
        /* <DEDUP_REMOVED lines=8> */
.L_x_1685:
        /* <DEDUP_REMOVED lines=15> */
[----:B------:R-:W-:Y:S01]  /*0a70*/  VIADD R236, R2, 0xffffff80 ;  /* 0xffffff8002ec7836 */ /* 0x000fe20000000000 */
[----:B------:R-:W1:Y:S04]  /*0a80*/  S2UR UR36, SR_CgaCtaId ;  /* 0x00000000002479c3 */ /* 0x000e680000008800 */
[----:B------:R-:W-:-:S04]  /*0a90*/  SHF.R.S32.HI R3, RZ, 0x1f, R236 ;  /* 0x0000001fff037819 */ /* 0x000fc800000114ec */
[CC--:B------:R-:W-:Y:S01]  /*0aa0*/  LEA.HI R5, R3.reuse, R236.reuse, RZ, 0x7 ;  /* 0x000000ec03057211 */ /* 0x0c0fe200078f38ff */
[----:B------:R-:W3:Y:S01]  /*0ab0*/  S2UR UR6, SR_SWINHI ;  /* 0x00000000000679c3 */ /* 0x000ee20000002f00 */
[----:B------:R-:W-:Y:S02]  /*0ac0*/  LEA.HI R0, R3, R236, RZ, 0x4 ;  /* 0x000000ec03007211 */ /* 0x000fe400078f20ff */
[----:B------:R-:W-:Y:S02]  /*0ad0*/  LOP3.LUT R233, R5, 0xffffff80, RZ, 0xc0, !PT ;  /* 0xffffff8005e97812 */ /* 0x000fe400078ec0ff */
[----:B------:R-:W-:-:S03]  /*0ae0*/  SHF.R.S32.HI R9, RZ, 0x4, R0 ;  /* 0x00000004ff097819 */ /* 0x000fc60000011400 */
[----:B------:R-:W-:Y:S01]  /*0af0*/  IMAD.IADD R233, R236, 0x1, -R233 ;  /* 0x00000001ece97824 */ /* 0x000fe200078e0ae9 */
[C---:B------:R-:W-:Y:S02]  /*0b00*/  LEA.HI R2, R0.reuse, R9, RZ, 0x1 ;  /* 0x0000000900027211 */ /* 0x040fe400078f08ff */
[----:B------:R-:W-:Y:S02]  /*0b10*/  LEA.HI R235, R3, R236, RZ, 0x5 ;  /* 0x000000ec03eb7211 */ /* 0x000fe400078f28ff */
[----:B------:R-:W-:Y:S02]  /*0b20*/  LOP3.LUT R7, R0, 0x3fffff0, RZ, 0xc0, !PT ;  /* 0x03fffff000077812 */ /* 0x000fe400078ec0ff */
[----:B------:R-:W-:Y:S02]  /*0b30*/  SHF.R.S32.HI R4, RZ, 0x1f, R233 ;  /* 0x0000001fff047819 */ /* 0x000fe400000114e9 */
[----:B------:R-:W-:Y:S01]  /*0b40*/  LOP3.LUT R2, R2, 0x1ffffffe, RZ, 0xc0, !PT ;  /* 0x1ffffffe02027812 */ /* 0x000fe200078ec0ff */
[----:B------:R-:W-:Y:S01]  /*0b50*/  IMAD.IADD R0, R236, 0x1, -R7 ;  /* 0x00000001ec007824 */ /* 0x000fe200078e0a07 */
[----:B------:R-:W-:Y:S01]  /*0b60*/  SHF.R.S32.HI R235, RZ, 0x5, R235 ;  /* 0x00000005ffeb7819 */ /* 0x000fe200000114eb */
[----:B------:R-:W-:Y:S01]  /*0b70*/  UMOV UR37, 0x400 ;  /* 0x0000040000257882 */ /* 0x000fe20000000000 */
[----:B------:R-:W-:Y:S01]  /*0b80*/  LEA.HI R6, R4, R233, RZ, 0x2 ;  /* 0x000000e904067211 */ /* 0x000fe200078f10ff */
[----:B-1----:R-:W-:Y:S01]  /*0b90*/  ULEA UR37, UR36, UR37, 0x18 ;  /* 0x0000002524257291 */ /* 0x002fe2000f8ec03f */
[----:B------:R-:W-:Y:S01]  /*0ba0*/  SHF.R.S32.HI R234, RZ, 0x7, R5 ;  /* 0x00000007ffea7819 */ /* 0x000fe20000011405 */
[----:B------:R-:W-:Y:S01]  /*0bb0*/  IMAD.IADD R2, R9, 0x1, -R2 ;  /* 0x0000000109027824 */ /* 0x000fe200078e0a02 */
[----:B------:R-:W-:Y:S01]  /*0bc0*/  SHF.R.S32.HI R8, RZ, 0x2, R6 ;  /* 0x00000002ff087819 */ /* 0x000fe20000011406 */
[----:B------:R-:W-:Y:S01]  /*0bd0*/  IMAD R7, R235, 0x10, R0 ;  /* 0x00000010eb077824 */ /* 0x000fe200078e0200 */
[----:B------:R-:W-:-:S02]  /*0be0*/  SHF.R.S32.HI R11, RZ, 0x1f, R6 ;  /* 0x0000001fff0b7819 */ /* 0x000fc40000011406 */
[----:B------:R-:W-:Y:S01]  /*0bf0*/  LEA.HI R5, R5, R234, RZ, 0x1 ;  /* 0x000000ea05057211 */ /* 0x000fe200078f08ff */
[----:B------:R-:W-:Y:S01]  /*0c00*/  IMAD R2, R7, 0x8, R2 ;  /* 0x0000000807027824 */ /* 0x000fe200078e0202 */
[----:B------:R-:W-:Y:S01]  /*0c10*/  LEA.HI R11, R11, R8, RZ, 0x3 ;  /* 0x000000080b0b7211 */ /* 0x000fe200078f18ff */
[----:B------:R-:W-:Y:S01]  /*0c20*/  UMOV UR4, UR37 ;  /* 0x0000002500047c82 */ /* 0x000fe20008000000 */
[----:B---3--:R-:W-:Y:S01]  /*0c30*/  UMOV UR5, UR6 ;  /* 0x0000000600057c82 */ /* 0x008fe20008000000 */
[----:B------:R-:W-:Y:S01]  /*0c40*/  LOP3.LUT R7, R5, 0x3fffffe, RZ, 0xc0, !PT ;  /* 0x03fffffe05077812 */ /* 0x000fe200078ec0ff */
[----:B------:R-:W-:Y:S01]  /*0c50*/  IMAD.U32 R18, RZ, RZ, UR4 ;  /* 0x00000004ff127e24 */ /* 0x000fe2000f8e00ff */
[----:B------:R-:W-:Y:S01]  /*0c60*/  LOP3.LUT R11, R11, 0xfffffff8, RZ, 0xc0, !PT ;  /* 0xfffffff80b0b7812 */ /* 0x000fe200078ec0ff */
[----:B------:R-:W-:Y:S01]  /*0c70*/  IMAD.U32 R19, RZ, RZ, UR5 ;  /* 0x00000005ff137e24 */ /* 0x000fe2000f8e00ff */
[----:B------:R-:W-:Y:S01]  /*0c80*/  LEA.HI R4, R4, R233, RZ, 0x5 ;  /* 0x000000e904047211 */ /* 0x000fe200078f28ff */
[----:B------:R-:W-:Y:S01]  /*0c90*/  IMAD.SHL.U32 R5, R2, 0x8, RZ ;  /* 0x0000000802057824 */ /* 0x000fe200078e00ff */
[----:B------:R-:W-:Y:S01]  /*0ca0*/  LEA.HI R3, R3, R236, RZ, 0x3 ;  /* 0x000000ec03037211 */ /* 0x000fe200078f18ff */
[----:B------:R-:W-:Y:S01]  /*0cb0*/  IMAD.IADD R11, R8, 0x1, -R11 ;  /* 0x00000001080b7824 */ /* 0x000fe200078e0a0b */
[----:B------:R-:W-:Y:S01]  /*0cc0*/  SHF.R.S32.HI R4, RZ, 0x5, R4 ;  /* 0x00000005ff047819 */ /* 0x000fe20000011404 */
[----:B------:R-:W-:Y:S01]  /*0cd0*/  IMAD.WIDE R18, R5, 0x2, R18 ;  /* 0x0000000205127825 */ /* 0x000fe200078e0212 */
[----:B------:R-:W-:-:S02]  /*0ce0*/  LOP3.LUT R5, R3, 0x1ffffff8, RZ, 0xc0, !PT ;  /* 0x1ffffff803057812 */ /* 0x000fc400078ec0ff */
[----:B------:R-:W-:Y:S01]  /*0cf0*/  LOP3.LUT R6, R6, 0x7ffffffc, RZ, 0xc0, !PT ;  /* 0x7ffffffc06067812 */ /* 0x000fe200078ec0ff */
[----:B------:R-:W-:Y:S02]  /*0d00*/  IMAD R4, R4, 0x10, R11 ;  /* 0x0000001004047824 */ /* 0x000fe400078e020b */
[----:B------:R-:W-:Y:S02]  /*0d10*/  IMAD.IADD R7, R234, 0x1, -R7 ;  /* 0x00000001ea077824 */ /* 0x000fe400078e0a07 */
[----:B------:R-:W-:Y:S01]  /*0d20*/  IMAD.IADD R5, R236, 0x1, -R5 ;  /* 0x00000001ec057824 */ /* 0x000fe200078e0a05 */
[----:B------:R-:W-:Y:S01]  /*0d30*/  SHF.R.S32.HI R230, RZ, 0x3, R3 ;  /* 0x00000003ffe67819 */ /* 0x000fe20000011403 */
[----:B------:R-:W-:Y:S02]  /*0d40*/  IMAD R228, R7, 0x40, R4 ;  /* 0x0000004007e47824 */ /* 0x000fe400078e0204 */
[----:B------:R-:W-:Y:S02]  /*0d50*/  IMAD.MOV.U32 R232, RZ, RZ, RZ ;  /* 0x000000ffffe87224 */ /* 0x000fe400078e00ff */
[----:B------:R-:W-:-:S02]  /*0d60*/  IMAD.MOV.U32 R2, RZ, RZ, RZ ;  /* 0x000000ffff027224 */ /* 0x000fc400078e00ff */
[----:B------:R-:W-:Y:S02]  /*0d70*/  IMAD.SHL.U32 R22, R5, 0x8, RZ ;  /* 0x0000000805167824 */ /* 0x000fe400078e00ff */
[----:B------:R-:W-:Y:S01]  /*0d80*/  IMAD.IADD R17, R233, 0x1, -R6 ;  /* 0x00000001e9117824 */ /* 0x000fe200078e0a06 */
[----:B------:R-:W-:Y:S01]  /*0d90*/  UMOV UR4, UR7 ;  /* 0x0000000700047c82 */ /* 0x000fe20008000000 */
[----:B------:R-:W-:Y:S01]  /*0da0*/  ULDC.64 UR52, c[0x0][0x198] ;  /* 0x0000660000347ab9 */ /* 0x000fe20000000a00 */
[----:B------:R-:W-:Y:S01]  /*0db0*/  UMOV UR48, URZ ;  /* 0x0000003f00307c82 */ /* 0x000fe20008000000 */
[----:B--2---:R-:W-:-:S07]  /*0dc0*/  LOP3.LUT R16, R10, 0x1, RZ, 0xfc, !PT ;  /* 0x000000010a107812 */ /* 0x004fce00078efcff */
.L_x_1735:
        /* <DEDUP_REMOVED lines=20> */
.L_x_1686:
[----:B------:R-:W-:Y:S01]  /*0f10*/  ULDC UR6, c[0x0][0xdc4] ;  /* 0x0003710000067ab9 */ /* 0x000fe20000000800 */
[----:B------:R-:W-:Y:S01]  /*0f20*/  UMOV UR39, UR7 ;  /* 0x0000000700277c82 */ /* 0x000fe20008000000 */
[----:B------:R-:W-:-:S11]  /*0f30*/  UISETP.NE.AND UP0, UPT, UR6, 0x1, UPT ;  /* 0x000000010600788c */ /* 0x000fd6000bf05270 */
[----:B------:R-:W-:Y:S02]  /*0f40*/  @UP0 ULDC.64 UR10, c[0x0][0xdc8] ;  /* 0x00037200000a0ab9 */ /* 0x000fe40000000a00 */
[----:B------:R-:W-:-:S04]  /*0f50*/  UIMAD.WIDE.U32 UR4, UR7, UR10, URZ ;  /* 0x0000000a070472a5 */ /* 0x000fc8000f8e003f */
[----:B------:R-:W-:-:S04]  /*0f60*/  @UP0 USHF.R.U32.HI UR39, URZ, UR11, UR5 ;  /* 0x0000000b3f270299 */ /* 0x000fc80008011605 */
[----:B------:R-:W-:-:S12]  /*0f70*/  UIMAD UR4, UR39, UR6, URZ ;  /* 0x00000006270472a4 */ /* 0x000fd8000f8e023f */
.L_x_1687:
[----:B------:R-:W1:Y:S01]  /*0f80*/  LDC R72, c[0x0][0x2e0] ;  /* 0x0000b800ff487b82 */ /* 0x000e620000000800 */
[----:B------:R-:W-:Y:S01]  /*0f90*/  ULDC.64 UR10, c[0x0][0x3f8] ;  /* 0x0000fe00000a7ab9 */ /* 0x000fe20000000a00 */
[----:B------:R-:W-:Y:S01]  /*0fa0*/  ULDC UR6, c[0x0][0x404] ;  /* 0x0001010000067ab9 */ /* 0x000fe20000000800 */
[----:B------:R-:W-:Y:S01]  /*0fb0*/  UISETP.NE.U32.AND UP0, UPT, UR10, URZ, UPT ;  /* 0x0000003f0a00728c */ /* 0x000fe2000bf05070 */
[----:B------:R-:W-:Y:S01]  /*0fc0*/  IMAD.MOV.U32 R4, RZ, RZ, RZ ;  /* 0x000000ffff047224 */ /* 0x000fe200078e00ff */
[----:B------:R-:W-:Y:S01]  /*0fd0*/  ULOP3.LUT UR5, URZ, UR39, URZ, 0x33, !UPT ;  /* 0x000000273f057292 */ /* 0x000fe2000f8e333f */
[----:B------:R-:W-:Y:S01]  /*0fe0*/  IMAD.MOV.U32 R87, RZ, RZ, RZ ;  /* 0x000000ffff577224 */ /* 0x000fe200078e00ff */
[----:B------:R-:W-:Y:S01]  /*0ff0*/  UISETP.NE.AND.EX UP0, UPT, UR11, URZ, UPT, UP0 ;  /* 0x0000003f0b00728c */ /* 0x000fe2000bf05300 */
[----:B------:R-:W2:Y:S01]  /*1000*/  LDC R0, c[0x0][0x428] ;  /* 0x00010a00ff007b82 */ /* 0x000ea20000000800 */
[----:B------:R-:W-:Y:S01]  /*1010*/  ULDC UR42, c[0x0][0xdac] ;  /* 0x00036b00002a7ab9 */ /* 0x000fe20000000800 */
[----:B------:R-:W-:Y:S01]  /*1020*/  ULDC UR43, c[0x0][0xdb8] ;  /* 0x00036e00002b7ab9 */ /* 0x000fe20000000800 */
[----:B------:R-:W-:Y:S01]  /*1030*/  USEL UR6, UR6, 0x1, UP0 ;  /* 0x0000000106067887 */ /* 0x000fe20008000000 */
[----:B------:R-:W-:Y:S01]  /*1040*/  CS2R R10, SRZ ;  /* 0x00000000000a7805 */ /* 0x000fe2000001ff00 */
[----:B------:R-:W-:Y:S01]  /*1050*/  UIADD3 UR42, UR5, UR42, URZ ;  /* 0x0000002a052a7290 */ /* 0x000fe2000fffe03f */
[----:B------:R-:W-:Y:S01]  /*1060*/  CS2R R12, SRZ ;  /* 0x00000000000c7805 */ /* 0x000fe2000001ff00 */
[----:B------:R-:W-:Y:S01]  /*1070*/  UISETP.NE.AND UP1, UPT, UR43, 0x1, UPT ;  /* 0x000000012b00788c */ /* 0x000fe2000bf25270 */
[----:B------:R-:W3:Y:S01]  /*1080*/  LDC R3, c[0x0][0x288] ;  /* 0x0000a200ff037b82 */ /* 0x000ee20000000800 */
[----:B------:R-:W-:Y:S01]  /*1090*/  USHF.L.U32 UR42, UR42, 0x7, URZ ;  /* 0x000000072a2a7899 */ /* 0x000fe2000800063f */
[----:B------:R-:W-:Y:S01]  /*10a0*/  CS2R R14, SRZ ;  /* 0x00000000000e7805 */ /* 0x000fe2000001ff00 */
[----:B------:R-:W-:Y:S01]  /*10b0*/  UIADD3 UR4, UR7, -UR4, URZ ;  /* 0x8000000407047290 */ /* 0x000fe2000fffe03f */
[----:B------:R-:W-:-:S02]  /*10c0*/  CS2R R20, SRZ ;  /* 0x0000000000147805 */ /* 0x000fc4000001ff00 */
[----:B------:R-:W-:Y:S01]  /*10d0*/  CS2R R24, SRZ ;  /* 0x0000000000187805 */ /* 0x000fe2000001ff00 */
[----:B------:R-:W-:Y:S01]  /*10e0*/  ULDC UR7, c[0x0][0xdc4] ;  /* 0x0003710000077ab9 */ /* 0x000fe20000000800 */
[----:B------:R-:W-:Y:S01]  /*10f0*/  CS2R R28, SRZ ;  /* 0x00000000001c7805 */ /* 0x000fe2000001ff00 */
[----:B-1----:R-:W-:Y:S01]  /*1100*/  IMAD R72, R72, UR6, RZ ;  /* 0x0000000648487c24 */ /* 0x002fe2000f8e02ff */
[----:B------:R-:W-:Y:S01]  /*1110*/  UIMAD UR8, UR8, UR7, UR4 ;  /* 0x00000007080872a4 */ /* 0x000fe2000f8e0204 */
[----:B------:R-:W-:Y:S02]  /*1120*/  CS2R R26, SRZ ;  /* 0x00000000001a7805 */ /* 0x000fe4000001ff00 */
[----:B------:R-:W-:Y:S01]  /*1130*/  CS2R R32, SRZ ;  /* 0x0000000000207805 */ /* 0x000fe2000001ff00 */
[----:B------:R-:W-:Y:S01]  /*1140*/  VIADD R5, R72, 0xdf ;  /* 0x000000df48057836 */ /* 0x000fe20000000000 */
[----:B------:R-:W-:Y:S01]  /*1150*/  @UP1 ULDC UR4, c[0x0][0xdbc] ;  /* 0x00036f0000041ab9 */ /* 0x000fe20000000800 */
[----:B------:R-:W-:Y:S01]  /*1160*/  @UP1 ULDC UR7, c[0x0][0xdc0] ;  /* 0x0003700000071ab9 */ /* 0x000fe20000000800 */
[----:B------:R-:W-:Y:S01]  /*1170*/  UIMAD.WIDE.U32 UR4, UR8, UR4, URZ ;  /* 0x00000004080472a5 */ /* 0x000fe2000f8e003f */
[----:B--2---:R-:W-:Y:S01]  /*1180*/  ISETP.NE.AND P0, PT, R0, 0x1, PT ;  /* 0x000000010000780c */ /* 0x004fe20003f05270 */
[----:B------:R-:W-:Y:S01]  /*1190*/  IMAD.HI R4, R5, -0x6db6db6d, R4 ;  /* 0x9249249305047827 */ /* 0x000fe200078e0204 */
[----:B------:R-:W-:Y:S01]  /*11a0*/  UMOV UR44, UR8 ;  /* 0x00000008002c7c82 */ /* 0x000fe20008000000 */
[----:B------:R-:W-:Y:S01]  /*11b0*/  @UP1 USHF.R.U32.HI UR44, URZ, UR7, UR5 ;  /* 0x000000073f2c1299 */ /* 0x000fe20008011605 */
[----:B------:R-:W-:-:S02]  /*11c0*/  CS2R R30, SRZ ;  /* 0x00000000001e7805 */ /* 0x000fc4000001ff00 */
[----:B------:R-:W-:Y:S02]  /*11d0*/  CS2R R36, SRZ ;  /* 0x0000000000247805 */ /* 0x000fe4000001ff00 */
[----:B------:R-:W-:Y:S01]  /*11e0*/  CS2R R34, SRZ ;  /* 0x0000000000227805 */ /* 0x000fe2000001ff00 */
[----:B------:R-:W-:Y:S01]  /*11f0*/  UIADD3 UR4, -UR44, URZ, URZ ;  /* 0x0000003f2c047290 */ /* 0x000fe2000fffe13f */
[----:B---3--:R-:W-:Y:S02]  /*1200*/  IADD3 R6, R72, 0x15f, -R3 ;  /* 0x0000015f48067810 */ /* 0x008fe40007ffe803 */
[----:B------:R-:W-:Y:S02]  /*1210*/  CS2R R40, SRZ ;  /* 0x0000000000287805 */ /* 0x000fe4000001ff00 */
[----:B------:R-:W-:Y:S01]  /*1220*/  SHF.R.U32.HI R3, RZ, 0x1f, R4 ;  /* 0x0000001fff037819 */ /* 0x000fe20000011604 */
[----:B------:R-:W-:Y:S01]  /*1230*/  UIMAD UR43, UR43, UR4, UR8 ;  /* 0x000000042b2b72a4 */ /* 0x000fe2000f8e0208 */
[----:B------:R-:W-:Y:S01]  /*1240*/  CS2R R38, SRZ ;  /* 0x0000000000267805 */ /* 0x000fe2000001ff00 */
[----:B------:R-:W-:Y:S01]  /*1250*/  VIADD R7, R6, UR42 ;  /* 0x0000002a06077c36 */ /* 0x000fe20008000000 */
[----:B------:R-:W1:Y:S01]  /*1260*/  @P0 LDC R0, c[0x0][0x42c] ;  /* 0x00010b00ff000b82 */ /* 0x000e620000000800 */
[----:B------:R-:W-:Y:S01]  /*1270*/  IMAD.MOV.U32 R6, RZ, RZ, RZ ;  /* 0x000000ffff067224 */ /* 0x000fe200078e00ff */
[----:B------:R-:W-:Y:S01]  /*1280*/  LEA.HI.SX32 R3, R4, R3, 0x19 ;  /* 0x0000000304037211 */ /* 0x000fe200078fcaff */
[----:B------:R-:W-:Y:S01]  /*1290*/  IMAD.U32 R229, RZ, RZ, UR43 ;  /* 0x0000002bffe57e24 */ /* 0x000fe2000f8e00ff */
[----:B------:R-:W-:Y:S01]  /*12a0*/  CS2R R44, SRZ ;  /* 0x00000000002c7805 */ /* 0x000fe2000001ff00 */
[----:B------:R-:W-:Y:S01]  /*12b0*/  IMAD.HI R6, R7, -0x6db6db6d, R6 ;  /* 0x9249249307067827 */ /* 0x000fe200078e0206 */
[----:B------:R-:W-:-:S02]  /*12c0*/  CS2R R42, SRZ ;  /* 0x00000000002a7805 */ /* 0x000fc4000001ff00 */
[----:B------:R-:W-:Y:S01]  /*12d0*/  CS2R R48, SRZ ;  /* 0x0000000000307805 */ /* 0x000fe2000001ff00 */
[----:B------:R-:W2:Y:S01]  /*12e0*/  @P0 LDC R9, c[0x0][0x430] ;  /* 0x00010c00ff090b82 */ /* 0x000ea20000000800 */
[----:B------:R-:W-:Y:S02]  /*12f0*/  CS2R R46, SRZ ;  /* 0x00000000002e7805 */ /* 0x000fe4000001ff00 */
[----:B------:R-:W-:Y:S02]  /*1300*/  SHF.R.U32.HI R5, RZ, 0x1f, R6 ;  /* 0x0000001fff057819 */ /* 0x000fe40000011606 */
[----:B------:R-:W-:Y:S02]  /*1310*/  CS2R R88, SRZ ;  /* 0x0000000000587805 */ /* 0x000fe4000001ff00 */
[----:B------:R-:W-:Y:S02]  /*1320*/  CS2R R52, SRZ ;  /* 0x0000000000347805 */ /* 0x000fe4000001ff00 */
[----:B------:R-:W-:-:S02]  /*1330*/  CS2R R90, SRZ ;  /* 0x00000000005a7805 */ /* 0x000fc4000001ff00 */
[----:B------:R-:W-:Y:S02]  /*1340*/  LEA.HI.SX32 R6, R6, R5, 0x19 ;  /* 0x0000000506067211 */ /* 0x000fe400078fcaff */
[----:B------:R-:W-:Y:S02]  /*1350*/  CS2R R56, SRZ ;  /* 0x0000000000387805 */ /* 0x000fe4000001ff00 */
[----:B------:R-:W-:Y:S02]  /*1360*/  CS2R R92, SRZ ;  /* 0x00000000005c7805 */ /* 0x000fe4000001ff00 */
[----:B------:R-:W-:Y:S02]  /*1370*/  CS2R R60, SRZ ;  /* 0x00000000003c7805 */ /* 0x000fe4000001ff00 */
[----:B------:R-:W-:Y:S01]  /*1380*/  VIMNMX R73, R3, R6, PT ;  /* 0x0000000603497248 */ /* 0x000fe20003fe0100 */
[----:B------:R-:W-:Y:S01]  /*1390*/  IMAD.MOV.U32 R3, RZ, RZ, RZ ;  /* 0x000000ffff037224 */ /* 0x000fe200078e00ff */
[----:B------:R-:W-:-:S02]  /*13a0*/  CS2R R6, SRZ ;  /* 0x0000000000067805 */ /* 0x000fc4000001ff00 */
[----:B------:R-:W-:Y:S02]  /*13b0*/  CS2R R94, SRZ ;  /* 0x00000000005e7805 */ /* 0x000fe4000001ff00 */
[----:B------:R-:W-:Y:S02]  /*13c0*/  ISETP.GE.AND P1, PT, R73, 0x1, PT ;  /* 0x000000014900780c */ /* 0x000fe40003f26270 */
[----:B------:R-:W-:Y:S01]  /*13d0*/  CS2R R64, SRZ ;  /* 0x0000000000407805 */ /* 0x000fe2000001ff00 */
[----:B-1----:R-:W-:Y:S01]  /*13e0*/  @P0 IMAD.HI.U32 R0, R0, UR43, RZ ;  /* 0x0000002b00000c27 */ /* 0x002fe2000f8e00ff */
[----:B------:R-:W-:Y:S02]  /*13f0*/  CS2R R96, SRZ ;  /* 0x0000000000607805 */ /* 0x000fe4000001ff00 */
[----:B------:R-:W-:Y:S02]  /*1400*/  CS2R R68, SRZ ;  /* 0x0000000000447805 */ /* 0x000fe4000001ff00 */
[----:B------:R-:W-:-:S02]  /*1410*/  CS2R R98, SRZ ;  /* 0x0000000000627805 */ /* 0x000fc4000001ff00 */
[----:B------:R-:W-:Y:S01]  /*1420*/  CS2R R76, SRZ ;  /* 0x00000000004c7805 */ /* 0x000fe2000001ff00 */
[----:B------:R-:W-:Y:S01]  /*1430*/  IMAD.MOV.U32 R100, RZ, RZ, RZ ;  /* 0x000000ffff647224 */ /* 0x000fe200078e00ff */
[----:B--2---:R-:W-:Y:S01]  /*1440*/  @P0 SHF.R.U32.HI R229, RZ, R9, R0 ;  /* 0x00000009ffe50219 */ /* 0x004fe20000011600 */
[----:B------:R-:W-:Y:S01]  /*1450*/  IMAD.MOV.U32 R0, RZ, RZ, RZ ;  /* 0x000000ffff007224 */ /* 0x000fe200078e00ff */
[----:B------:R-:W-:Y:S02]  /*1460*/  PLOP3.LUT P0, PT, PT, PT, PT, 0x80, 0x0 ;  /* 0x000000000000781c */ /* 0x000fe40003f0f070 */
[----:B------:R-:W-:Y:S01]  /*1470*/  CS2R R8, SRZ ;  /* 0x0000000000087805 */ /* 0x000fe2000001ff00 */
[----:B------:R-:W-:Y:S10]  /*1480*/  @!P1 BRA `(.L_x_1688) ;  /* 0x000000f800049947 */ /* 0x000ff40003800000 */
[----:B------:R-:W1:Y:S01]  /*1490*/  SHFL.IDX PT, R0, R234, RZ, 0x1f ;  /* 0x00001fffea007589 */ /* 0x000e6200000e0000 */
[----:B------:R-:W-:-:S04]  /*14a0*/  UIADD3 UR5, UR37, 0x1c400, URZ ;  /* 0x0001c40025057890 */ /* 0x000fc8000fffe03f */
[----:B------:R-:W-:-:S06]  /*14b0*/  ULOP3.LUT UP0, URZ, UR5, 0x9f, URZ, 0xc0, !UPT ;  /* 0x0000009f053f7892 */ /* 0x000fcc000f80c03f */
[----:B------:R-:W-:Y:S02]  /*14c0*/  PLOP3.LUT P0, PT, PT, PT, UP0, 0x80, 0x0 ;  /* 0x000000000000781c */ /* 0x000fe40003f0f008 */
        /* <DEDUP_REMOVED lines=24> */
.L_x_1689:
        /* <DEDUP_REMOVED lines=49> */
.L_x_1805:
[----:B------:R-:W-:Y:S05]  /*1960*/  @!P1 BRA `(.L_x_1691) ;  /* 0x0000000000049947 */ /* 0x000fea0003800000 */
[----:B------:R-:W-:Y:S01]  /*1970*/  BPT.TRAP 0x1 ;  /* 0x000000040000795c */ /* 0x000fe20000300000 */
.L_x_1691:
[----:B-1----:R-:W-:Y:S01]  /*1980*/  IMAD.U32 R3, RZ, RZ, UR48 ;  /* 0x00000030ff037e24 */ /* 0x002fe2000f8e00ff */
[----:B------:R-:W-:-:S04]  /*1990*/  SHF.L.U32 R4, R2, 0x1f, RZ ;  /* 0x0000001f02047819 */ /* 0x000fc800000006ff */
[----:B------:R-:W-:-:S04]  /*19a0*/  LEA R3, R3, UR37, 0x3 ;  /* 0x0000002503037c11 */ /* 0x000fc8000f8e18ff */
[----:B------:R1:W2:Y:S01]  /*19b0*/  SYNCS.PHASECHK.TRANS64.TRYWAIT P0, [R3+URZ+0x2e830], R4 ;  /* 0x02e83004030075a7 */ /* 0x0002a2000800017f */
[----:B------:R-:W-:Y:S05]  /*19c0*/  @!P1 BRA `(.L_x_1692) ;  /* 0x0000000000049947 */ /* 0x000fea0003800000 */
[----:B------:R-:W-:Y:S01]  /*19d0*/  BPT.TRAP 0x1 ;  /* 0x000000040000795c */ /* 0x000fe20000300000 */
.L_x_1692:
[----:B--2---:R-:W-:Y:S05]  /*19e0*/  @P0 BRA `(.L_x_1693) ;  /* 0x0000000000080947 */ /* 0x004fea0003800000 */
[----:B------:R-:W2:Y:S02]  /*19f0*/  SYNCS.PHASECHK.TRANS64.TRYWAIT P0, [R3+URZ+0x2e830], R4 ;  /* 0x02e83004030075a7 */ /* 0x000ea4000800017f */
[----:B--2---:R-:W-:Y:S05]  /*1a00*/  @!P0 BRA `(.L_x_1694) ;  /* 0x0000014000a08947 */ /* 0x004fea0003800000 */
.L_x_1693:
[----:B------:R-:W3:Y:S01]  /*1a10*/  S2R R6, SR_TID.X ;  /* 0x0000000000067919 */ /* 0x000ee20000002100 */
[----:B------:R-:W-:Y:S01]  /*1a20*/  UIADD3 UR4, UR37, 0x20400, URZ ;  /* 0x0002040025047890 */ /* 0x000fe2000fffe03f */
[----:B------:R-:W-:-:S03]  /*1a30*/  IMAD.MOV.U32 R87, RZ, RZ, RZ ;  /* 0x000000ffff577224 */ /* 0x000fc600078e00ff */
[----:B------:R-:W-:-:S04]  /*1a40*/  USHF.R.U32.HI UR4, URZ, 0x4, UR4 ;  /* 0x000000043f047899 */ /* 0x000fc80008011604 */
[----:B------:R-:W-:-:S06]  /*1a50*/  ULOP3.LUT UR4, UR4, 0x3fff, URZ, 0xc0, !UPT ;  /* 0x00003fff04047892 */ /* 0x000fcc000f8ec03f */
[----:B------:R-:W-:Y:S01]  /*1a60*/  IMAD.U32 R5, RZ, RZ, UR4 ;  /* 0x00000004ff057e24 */ /* 0x000fe2000f8e00ff */
        /* <DEDUP_REMOVED lines=8> */
[----:B------:R-:W-:Y:S01]  /*1af0*/  UMOV UR5, UR17 ;  /* 0x0000001100057c82 */ /* 0x000fe20008000000 */
[----:B------:R-:W-:Y:S01]  /*1b00*/  UMOV UR7, 0x40000040 ;  /* 0x4000004000077882 */ /* 0x000fe20000000000 */
[----:B------:R-:W-:-:S04]  /*1b10*/  UIADD3 UR11, UR16, 0x2, URZ ;  /* 0x00000002100b7890 */ /* 0x000fc8000fffe03f */
[----:B-12---:R-:W-:Y:S01]  /*1b20*/  @!P0 VIADD R3, R3, 0x2e840 ;  /* 0x0002e84003038836 */ /* 0x006fe20000000000 */
[----:B------:R-:W-:Y:S01]  /*1b30*/  UMOV UR4, UR16 ;  /* 0x0000001000047c82 */ /* 0x000fe20008000000 */
[----:B------:R-:W-:Y:S01]  /*1b40*/  UIADD3 UR14, UR16, 0x6, URZ ;  /* 0x00000006100e7890 */ /* 0x000fe2000fffe03f */
[----:B------:R-:W-:Y:S01]  /*1b50*/  UMOV UR13, 0x40000040 ;  /* 0x40000040000d7882 */ /* 0x000fe20000000000 */
[----:B------:R-:W-:Y:S01]  /*1b60*/  UIMAD UR18, UR48, 0x700, UR18 ;  /* 0x00000700301278a4 */ /* 0x000fe2000f8e0212 */
[----:B------:R-:W-:Y:S01]  /*1b70*/  @!P0 PRMT R3, RZ, 0x654, R3 ;  /* 0x00000654ff038816 */ /* 0x000fe20000000003 */
[----:B------:R-:W-:Y:S02]  /*1b80*/  UMOV UR15, 0x40000040 ;  /* 0x40000040000f7882 */ /* 0x000fe40000000000 */
[----:B------:R-:W-:Y:S02]  /*1b90*/  UIADD3 UR6, UR18, 0x100, URZ ;  /* 0x0000010012067890 */ /* 0x000fe4000fffe03f */
[----:B------:R-:W-:-:S02]  /*1ba0*/  UIADD3 UR8, UR18, 0x200, URZ ;  /* 0x0000020012087890 */ /* 0x000fc4000fffe03f */
[----:B------:R-:W-:Y:S02]  /*1bb0*/  UIADD3 UR9, UR18, 0x300, URZ ;  /* 0x0000030012097890 */ /* 0x000fe4000fffe03f */
[----:B------:R-:W-:Y:S01]  /*1bc0*/  QGMMA.64x32x32.F32.E4M3.E4M3 R136, gdesc[UR16], RZ, !UPT, gsb0 ;  /* 0x00600000108879f3 */ /* 0x000fe2000c0008ff */
[----:B------:R-:W-:Y:S02]  /*1bd0*/  UIADD3 UR10, UR18, 0x400, URZ ;  /* 0x00000400120a7890 */ /* 0x000fe4000fffe03f */
[----:B------:R-:W-:Y:S02]  /*1be0*/  UIADD3 UR12, UR18, 0x404, URZ ;  /* 0x00000404120c7890 */ /* 0x000fe4000fffe03f */
[----:B------:R-:W-:Y:S01]  /*1bf0*/  UIADD3 UR19, UR18, 0x6, URZ ;  /* 0x0000000612137890 */ /* 0x000fe2000fffe03f */
[----:B------:R-:W-:Y:S02]  /*1c00*/  WARPGROUP.DEPBAR.LE gsb0, 0x0 ;  /* 0x00008000000079c5 */ /* 0x000fe40000010000 */
[----:B------:R-:W-:-:S06]  /*1c10*/  WARPGROUP.ARRIVE ;  /* 0x00000000000079c5 */ /* 0x000fcc0000000000 */
[----:B------:R-:W-:Y:S01]  /*1c20*/  QGMMA.64x32x32.F32.E4M3.E4M3 R120, gdesc[UR4], RZ, !UPT, gsb0 ;  /* 0x00600000047879f3 */ /* 0x000fe2000c0008ff */
[----:B------:R-:W-:Y:S01]  /*1c30*/  UMOV UR4, UR16 ;  /* 0x0000001000047c82 */ /* 0x000fe20008000000 */
[----:B------:R-:W-:Y:S01]  /*1c40*/  UMOV UR5, UR17 ;  /* 0x0000001100057c82 */ /* 0x000fe20008000000 */
[----:B------:R-:W-:Y:S01]  /*1c50*/  UMOV UR6, UR8 ;  /* 0x0000000800067c82 */ /* 0x000fe20008000000 */
[----:B------:R-:W-:Y:S01]  /*1c60*/  UMOV UR7, 0x40000040 ;  /* 0x4000004000077882 */ /* 0x000fe20000000000 */
        /* <DEDUP_REMOVED lines=112> */
[----:B------:R-:W-:Y:S01]  /*2370*/  ULDC UR6, c[0x0][0x988] ;  /* 0x0002620000067ab9 */ /* 0x000fe20000000800 */
        /* <DEDUP_REMOVED lines=63> */
[----:B------:R-:W-:-:S03]  /*2770*/  FMUL.FTZ R76, R0, R135 ;  /* 0x00000087004c7220 */ /* 0x000fc60000410000 */
        /* <DEDUP_REMOVED lines=38> */
[----:B------:R-:W1:Y:S01]  /*29e0*/  LDC R93, c[0x0][0x288] ;  /* 0x0000a200ff5d7b82 */ /* 0x000e620000000800 */
[C---:B------:R-:W-:Y:S01]  /*29f0*/  FMUL.FTZ R91, R0.reuse, R95 ;  /* 0x0000005f005b7220 */ /* 0x040fe20000410000 */
[C---:B------:R-:W-:Y:S01]  /*2a00*/  FMUL.FTZ R95, R0.reuse, R102 ;  /* 0x00000066005f7220 */ /* 0x040fe20000410000 */
[----:B------:R-:W-:Y:S01]  /*2a10*/  QGMMA.64x32x32.F32.E4M3.E4M3 R56, gdesc[UR12], R56, gsb0 ;  /* 0x006000000c3879f3 */ /* 0x000fe20008000838 */
[C---:B------:R-:W-:Y:S01]  /*2a20*/  FMUL.FTZ R114, R0.reuse, R96 ;  /* 0x0000006000727220 */ /* 0x040fe20000410000 */
[C---:B------:R-:W-:Y:S01]  /*2a30*/  FMUL.FTZ R96, R0.reuse, R103 ;  /* 0x0000006700607220 */ /* 0x040fe20000410000 */
[C---:B------:R-:W-:Y:S01]  /*2a40*/  FMUL.FTZ R85, R0.reuse, R90 ;  /* 0x0000005a00557220 */ /* 0x040fe20000410000 */
[C---:B------:R-:W-:Y:S01]  /*2a50*/  FMUL.FTZ R90, R0.reuse, R94 ;  /* 0x0000005e005a7220 */ /* 0x040fe20000410000 */
[C---:B------:R-:W-:Y:S01]  /*2a60*/  FMUL.FTZ R115, R0.reuse, R97 ;  /* 0x0000006100737220 */ /* 0x040fe20000410000 */
[----:B------:R-:W-:Y:S01]  /*2a70*/  FMUL.FTZ R94, R0, R99 ;  /* 0x00000063005e7220 */ /* 0x000fe20000410000 */
[----:B------:R-:W-:-:S02]  /*2a80*/  VIADD R99, R228, UR42 ;  /* 0x0000002ae4637c36 */ /* 0x000fc40008000000 */
[C---:B------:R-:W-:Y:S01]  /*2a90*/  FMUL.FTZ R144, R0.reuse, R88 ;  /* 0x0000005800907220 */ /* 0x040fe20000410000 */
[C---:B------:R-:W-:Y:S01]  /*2aa0*/  FMUL.FTZ R112, R0.reuse, R92 ;  /* 0x0000005c00707220 */ /* 0x040fe20000410000 */
[C---:B------:R-:W-:Y:S01]  /*2ab0*/  FMUL.FTZ R92, R0.reuse, R98 ;  /* 0x00000062005c7220 */ /* 0x040fe20000410000 */
[----:B------:R-:W-:Y:S01]  /*2ac0*/  UIADD3 UR14, UR18, 0x506, URZ ;  /* 0x00000506120e7890 */ /* 0x000fe2000fffe03f */
[C---:B------:R-:W-:Y:S01]  /*2ad0*/  FMUL.FTZ R98, R0.reuse, R101 ;  /* 0x0000006500627220 */ /* 0x040fe20000410000 */
[----:B------:R-:W-:Y:S01]  /*2ae0*/  UMOV UR15, 0x40000040 ;  /* 0x40000040000f7882 */ /* 0x000fe20000000000 */
[----:B------:R-:W5:Y:S01]  /*2af0*/  MUFU.TANH R111, R111 ;  /* 0x0000006f006f7308 */ /* 0x000f620000002400 */
[C---:B------:R-:W-:Y:S01]  /*2b00*/  FMUL.FTZ R89, R0.reuse, R89 ;  /* 0x0000005900597220 */ /* 0x040fe20000410000 */
[----:B------:R-:W-:-:S06]  /*2b10*/  FMUL.FTZ R100, R0, R100 ;  /* 0x0000006400647220 */ /* 0x000fcc0000410000 */
[----:B------:R-:W5:Y:S08]  /*2b20*/  MUFU.TANH R110, R110 ;  /* 0x0000006e006e7308 */ /* 0x000f700000002400 */
[----:B------:R-:W5:Y:S08]  /*2b30*/  MUFU.TANH R144, R144 ;  /* 0x0000009000907308 */ /* 0x000f700000002400 */
[----:B------:R-:W5:Y:S08]  /*2b40*/  MUFU.TANH R89, R89 ;  /* 0x0000005900597308 */ /* 0x000f700000002400 */
[----:B------:R-:W5:Y:S08]  /*2b50*/  MUFU.TANH R112, R112 ;  /* 0x0000007000707308 */ /* 0x000f700000002400 */
[----:B------:R-:W5:Y:S01]  /*2b60*/  MUFU.TANH R113, R113 ;  /* 0x0000007100717308 */ /* 0x000f620000002400 */
[----:B------:R-:W-:-:S02]  /*2b70*/  WARPGROUP.DEPBAR.LE gsb0, 0x0 ;  /* 0x00008000000079c5 */ /* 0x000fc40000010000 */
[C---:B------:R-:W-:Y:S01]  /*2b80*/  FMUL.FTZ R102, R0.reuse, R56 ;  /* 0x0000003800667220 */ /* 0x040fe20000410000 */
[C---:B------:R-:W-:Y:S01]  /*2b90*/  FMUL.FTZ R56, R0.reuse, R58 ;  /* 0x0000003a00387220 */ /* 0x040fe20000410000 */
[----:B------:R-:W-:Y:S02]  /*2ba0*/  IMAD R58, R73, -0xe0, R72 ;  /* 0xffffff20493a7824 */ /* 0x000fe400078e0248 */
[C---:B------:R-:W-:Y:S01]  /*2bb0*/  FMUL.FTZ R103, R0.reuse, R60 ;  /* 0x0000003c00677220 */ /* 0x040fe20000410000 */
[C---:B------:R-:W-:Y:S01]  /*2bc0*/  FMUL.FTZ R116, R0.reuse, R61 ;  /* 0x0000003d00747220 */ /* 0x040fe20000410000 */
[----:B------:R-:W-:Y:S01]  /*2bd0*/  FMUL.FTZ R101, R0, R57 ;  /* 0x0000003900657220 */ /* 0x000fe20000410000 */
[----:B------:R-:W-:Y:S01]  /*2be0*/  VIADD R60, R58, 0xe0 ;  /* 0x000000e03a3c7836 */ /* 0x000fe20000000000 */
[----:B-1----:R-:W-:Y:S01]  /*2bf0*/  IADD3 R128, -R93, 0xe1, R58 ;  /* 0x000000e15d807810 */ /* 0x002fe20007ffe13a */
[----:B------:R-:W-:Y:S01]  /*2c00*/  FMUL.FTZ R57, R0, R59 ;  /* 0x0000003b00397220 */ /* 0x000fe20000410000 */
[----:B------:R-:W-:Y:S01]  /*2c10*/  WARPGROUP.ARRIVE ;  /* 0x00000000000079c5 */ /* 0x000fe20000000000 */
[----:B------:R-:W-:-:S02]  /*2c20*/  IMAD R97, R17, -0x2, R60 ;  /* 0xfffffffe11617824 */ /* 0x000fc400078e023c */
[C---:B------:R-:W-:Y:S01]  /*2c30*/  FMUL.FTZ R59, R0.reuse, R63 ;  /* 0x0000003f003b7220 */ /* 0x040fe20000410000 */
[----:B------:R-:W-:Y:S01]  /*2c40*/  IMAD R128, R17, -0x2, R128 ;  /* 0xfffffffe11807824 */ /* 0x000fe200078e0280 */
[----:B------:R-:W1:Y:S01]  /*2c50*/  MUFU.TANH R114, R114 ;  /* 0x0000007200727308 */ /* 0x000e620000002400 */
[C---:B------:R-:W-:Y:S01]  /*2c60*/  FMUL.FTZ R117, R0.reuse, R64 ;  /* 0x0000004000757220 */ /* 0x040fe20000410000 */
[----:B------:R-:W-:Y:S01]  /*2c70*/  QGMMA.64x32x32.F32.E4M3.E4M3 R40, gdesc[UR12], R40, gsb0 ;  /* 0x006000000c2879f3 */ /* 0x000fe20008000828 */
[----:B------:R-:W-:Y:S01]  /*2c80*/  UIADD3 UR14, UR18, 0x606, URZ ;  /* 0x00000606120e7890 */ /* 0x000fe2000fffe03f */
[----:B------:R-:W-:Y:S01]  /*2c90*/  VIADDMNMX R88, R99, R128, R97, PT ;  /* 0x0000008063587246 */ /* 0x000fe20003800161 */
[----:B------:R-:W-:Y:S01]  /*2ca0*/  UMOV UR15, 0x40000040 ;  /* 0x40000040000f7882 */ /* 0x000fe20000000000 */
[C---:B------:R-:W-:Y:S01]  /*2cb0*/  FMUL.FTZ R58, R0.reuse, R62 ;  /* 0x0000003e003a7220 */ /* 0x040fe20000410000 */
[----:B------:R-:W-:Y:S01]  /*2cc0*/  FMUL.FTZ R65, R0, R65 ;  /* 0x0000004100417220 */ /* 0x000fe20000410000 */
[C---:B------:R-:W-:Y:S01]  /*2cd0*/  ISETP.GT.AND P2, PT, R88.reuse, RZ, PT ;  /* 0x000000ff5800720c */ /* 0x040fe20003f44270 */
[----:B------:R-:W1:Y:S01]  /*2ce0*/  MUFU.TANH R115, R115 ;  /* 0x0000007300737308 */ /* 0x000e620000002400 */
[----:B------:R-:W-:Y:S01]  /*2cf0*/  ISETP.GT.AND P6, PT, R88, 0x1, PT ;  /* 0x000000015800780c */ /* 0x000fe20003fc4270 */
[----:B------:R-:W-:Y:S01]  /*2d00*/  FMUL.FTZ R62, R0, R70 ;  /* 0x00000046003e7220 */ /* 0x000fe20000410000 */
[----:B------:R-:W-:Y:S01]  /*2d10*/  ISETP.GT.AND P5, PT, R88, 0x8, PT ;  /* 0x000000085800780c */ /* 0x000fe20003fa4270 */
[----:B------:R-:W-:Y:S01]  /*2d20*/  FMUL.FTZ R68, R0, R68 ;  /* 0x0000004400447220 */ /* 0x000fe20000410000 */
[----:B------:R-:W-:Y:S01]  /*2d30*/  FSEL R152, R152, -INF , P2 ;  /* 0xff80000098987808 */ /* 0x000fe20001000000 */
[----:B------:R-:W-:Y:S01]  /*2d40*/  FMUL.FTZ R69, R0, R69 ;  /* 0x0000004500457220 */ /* 0x000fe20000410000 */
[----:B--2---:R-:W-:Y:S01]  /*2d50*/  FSEL R132, R136, -INF , P6 ;  /* 0xff80000088847808 */ /* 0x004fe20003000000 */
[----:B------:R-:W2:Y:S01]  /*2d60*/  MUFU.TANH R100, R100 ;  /* 0x0000006400647308 */ /* 0x000ea20000002400 */
[----:B------:R-:W-:Y:S01]  /*2d70*/  ISETP.GT.AND P4, PT, R88, 0x9, PT ;  /* 0x000000095800780c */ /* 0x000fe20003f84270 */
[----:B------:R-:W-:Y:S01]  /*2d80*/  FMUL.FTZ R60, R0, R66 ;  /* 0x00000042003c7220 */ /* 0x000fe20000410000 */
[----:B---3--:R-:W-:-:S02]  /*2d90*/  FSEL R130, R137, -INF , P5 ;  /* 0xff80000089827808 */ /* 0x008fc40002800000 */
[----:B------:R-:W-:Y:S02]  /*2da0*/  FMNMX.FTZ R61, R152, R132, !PT ;  /* 0x00000084983d7209 */ /* 0x000fe40007810000 */
[----:B------:R-:W-:Y:S01]  /*2db0*/  ISETP.GT.AND P3, PT, R88, 0x10, PT ;  /* 0x000000105800780c */ /* 0x000fe20003f64270 */
[----:B------:R-:W3:Y:S01]  /*2dc0*/  MUFU.TANH R98, R98 ;  /* 0x0000006200627308 */ /* 0x000ee20000002400 */
[----:B----4-:R-:W-:Y:S02]  /*2dd0*/  FSEL R134, R138, -INF , P4 ;  /* 0xff8000008a867808 */ /* 0x010fe40002000000 */
[----:B------:R-:W-:Y:S01]  /*2de0*/  FMNMX.FTZ R63, R130, R61, !PT ;  /* 0x0000003d823f7209 */ /* 0x000fe20007810000 */
[----:B------:R-:W-:Y:S01]  /*2df0*/  FMUL.FTZ R61, R0, R67 ;  /* 0x00000043003d7220 */ /* 0x000fe20000410000 */
[----:B------:R-:W-:Y:S02]  /*2e00*/  ISETP.GT.AND P2, PT, R88, 0x11, PT ;  /* 0x000000115800780c */ /* 0x000fe40003f44270 */
[----:B-----5:R-:W-:Y:S01]  /*2e10*/  FSEL R146, R140, -INF , P3 ;  /* 0xff8000008c927808 */ /* 0x020fe20001800000 */
[----:B------:R-:W4:Y:S01]  /*2e20*/  MUFU.TANH R102, R102 ;  /* 0x0000006600667308 */ /* 0x000f220000002400 */
[----:B------:R-:W-:-:S02]  /*2e30*/  FMNMX.FTZ R63, R134, R63, !PT ;  /* 0x0000003f863f7209 */ /* 0x000fc40007810000 */
[----:B------:R-:W-:Y:S02]  /*2e40*/  ISETP.GT.AND P6, PT, R88, 0x18, PT ;  /* 0x000000185800780c */ /* 0x000fe40003fc4270 */
[----:B------:R-:W-:Y:S02]  /*2e50*/  FSEL R150, R139, -INF , P2 ;  /* 0xff8000008b967808 */ /* 0x000fe40001000000 */
[----:B------:R-:W-:Y:S01]  /*2e60*/  FMNMX.FTZ R67, R146, R63, !PT ;  /* 0x0000003f92437209 */ /* 0x000fe20007810000 */
[----:B------:R-:W-:Y:S01]  /*2e70*/  FMUL.FTZ R63, R0, R71 ;  /* 0x00000047003f7220 */ /* 0x000fe20000410000 */
[----:B------:R-:W-:Y:S01]  /*2e80*/  ISETP.GT.AND P2, PT, R88, 0x19, PT ;  /* 0x000000195800780c */ /* 0x000fe20003f44270 */
[----:B------:R-:W5:Y:S01]  /*2e90*/  MUFU.TANH R101, R101 ;  /* 0x0000006500657308 */ /* 0x000f620000002400 */
[----:B------:R-:W-:Y:S02]  /*2ea0*/  FSEL R166, R142, -INF , P6 ;  /* 0xff8000008ea67808 */ /* 0x000fe40003000000 */
[----:B------:R-:W-:-:S02]  /*2eb0*/  FMNMX.FTZ R67, R150, R67, !PT ;  /* 0x0000004396437209 */ /* 0x000fc40007810000 */
[----:B------:R-:W-:Y:S02]  /*2ec0*/  ISETP.GT.AND P3, PT, R88, 0x20, PT ;  /* 0x000000205800780c */ /* 0x000fe40003f64270 */
[----:B------:R-:W-:Y:S01]  /*2ed0*/  FSEL R170, R141, -INF , P2 ;  /* 0xff8000008daa7808 */ /* 0x000fe20001000000 */
[----:B------:R-:W5:Y:S01]  /*2ee0*/  MUFU.TANH R103, R103 ;  /* 0x0000006700677308 */ /* 0x000f620000002400 */
[----:B------:R-:W-:Y:S02]  /*2ef0*/  FMNMX.FTZ R67, R166, R67, !PT ;  /* 0x00000043a6437209 */ /* 0x000fe40007810000 */
[----:B------:R-:W-:Y:S02]  /*2f00*/  ISETP.GT.AND P2, PT, R88, 0x21, PT ;  /* 0x000000215800780c */ /* 0x000fe40003f44270 */
[----:B------:R-:W-:Y:S02]  /*2f10*/  FSEL R174, R120, -INF , P3 ;  /* 0xff80000078ae7808 */ /* 0x000fe40001800000 */
[----:B------:R-:W-:Y:S01]  /*2f20*/  FMNMX.FTZ R71, R170, R67, !PT ;  /* 0x00000043aa477209 */ /* 0x000fe20007810000 */
[----:B------:R-:W5:Y:S01]  /*2f30*/  MUFU.TANH R116, R116 ;  /* 0x0000007400747308 */ /* 0x000f620000002400 */
[----:B------:R-:W-:-:S02]  /*2f40*/  ISETP.GT.AND P3, PT, R88, 0x28, PT ;  /* 0x000000285800780c */ /* 0x000fc40003f64270 */
[----:B------:R-:W-:Y:S01]  /*2f50*/  FSEL R178, R121, -INF , P2 ;  /* 0xff80000079b27808 */ /* 0x000fe20001000000 */
[----:B------:R-:W-:Y:S02]  /*2f60*/  WARPGROUP.DEPBAR.LE gsb0, 0x0 ;  /* 0x00008000000079c5 */ /* 0x000fe40000010000 */
[----:B------:R-:W-:Y:S01]  /*2f70*/  FMNMX.FTZ R71, R174, R71, !PT ;  /* 0x00000047ae477209 */ /* 0x000fe20007810000 */
[----:B------:R-:W-:Y:S01]  /*2f80*/  WARPGROUP.ARRIVE ;  /* 0x00000000000079c5 */ /* 0x000fe20000000000 */
[----:B------:R-:W-:Y:S01]  /*2f90*/  ISETP.GT.AND P2, PT, R88, 0x29, PT ;  /* 0x000000295800780c */ /* 0x000fe20003f44270 */
[----:B------:R-:W-:Y:S01]  /*2fa0*/  FMUL.FTZ R40, R0, R40 ;  /* 0x0000002800287220 */ /* 0x000fe20000410000 */
[----:B------:R-:W-:Y:S01]  /*2fb0*/  FSEL R176, R122, -INF , P3 ;  /* 0xff8000007ab07808 */ /* 0x000fe20001800000 */
[----:B------:R-:W-:Y:S01]  /*2fc0*/  FMUL.FTZ R44, R0, R44 ;  /* 0x0000002c002c7220 */ /* 0x000fe20000410000 */
[----:B------:R-:W-:Y:S01]  /*2fd0*/  FMNMX.FTZ R71, R178, R71, !PT ;  /* 0x00000047b2477209 */ /* 0x000fe20007810000 */
[----:B------:R-:W-:Y:S01]  /*2fe0*/  QGMMA.64x32x32.F32.E4M3.E4M3 R24, gdesc[UR12], R24, gsb0 ;  /* 0x006000000c1879f3 */ /* 0x000fe20008000818 */
[----:B------:R-:W-:Y:S01]  /*2ff0*/  ISETP.GT.AND P3, PT, R88, 0x30, PT ;  /* 0x000000305800780c */ /* 0x000fe20003f64270 */
[----:B------:R-:W-:Y:S01]  /*3000*/  FMUL.FTZ R41, R0, R41 ;  /* 0x0000002900297220 */ /* 0x000fe20000410000 */
[----:B------:R-:W-:Y:S01]  /*3010*/  FSEL R180, R123, -INF , P2 ;  /* 0xff8000007bb47808 */ /* 0x000fe20001000000 */
[----:B------:R-:W5:Y:S01]  /*3020*/  MUFU.TANH R117, R117 ;  /* 0x0000007500757308 */ /* 0x000f620000002400 */
[----:B------:R-:W-:Y:S01]  /*3030*/  FMNMX.FTZ R71, R176, R71, !PT ;  /* 0x00000047b0477209 */ /* 0x000fe20007810000 */
[----:B------:R-:W-:Y:S01]  /*3040*/  FMUL.FTZ R70, R0, R52 ;  /* 0x0000003400467220 */ /* 0x000fe20000410000 */
[----:B------:R-:W-:Y:S01]  /*3050*/  ISETP.GT.AND P2, PT, R88, 0x31, PT ;  /* 0x000000315800780c */ /* 0x000fe20003f44270 */
[C---:B------:R-:W-:Y:S01]  /*3060*/  FMUL.FTZ R45, R0.reuse, R45 ;  /* 0x0000002d002d7220 */ /* 0x040fe20000410000 */
[----:B------:R-:W-:Y:S01]  /*3070*/  FSEL R184, R125, -INF , P3 ;  /* 0xff8000007db87808 */ /* 0x000fe20001800000 */
[----:B------:R-:W-:Y:S01]  /*3080*/  FMUL.FTZ R49, R0, R49 ;  /* 0x0000003100317220 */ /* 0x000fe20000410000 */
[----:B------:R-:W-:Y:S01]  /*3090*/  FMNMX.FTZ R71, R180, R71, !PT ;  /* 0x00000047b4477209 */ /* 0x000fe20007810000 */
[----:B------:R-:W5:Y:S01]  /*30a0*/  MUFU.TANH R65, R65 ;  /* 0x0000004100417308 */ /* 0x000f620000002400 */
[----:B------:R-:W-:Y:S01]  /*30b0*/  ISETP.GT.AND P3, PT, R88, 0x38, PT ;  /* 0x000000385800780c */ /* 0x000fe20003f64270 */
[----:B------:R-:W-:Y:S01]  /*30c0*/  FMUL.FTZ R53, R0, R53 ;  /* 0x0000003500357220 */ /* 0x000fe20000410000 */
[----:B------:R-:W-:-:S02]  /*30d0*/  FSEL R186, R124, -INF , P2 ;  /* 0xff8000007cba7808 */ /* 0x000fc40001000000 */
[----:B------:R-:W-:Y:S02]  /*30e0*/  FMNMX.FTZ R71, R184, R71, !PT ;  /* 0x00000047b8477209 */ /* 0x000fe40007810000 */
[----:B------:R-:W-:Y:S01]  /*30f0*/  ISETP.GT.AND P2, PT, R88, 0x39, PT ;  /* 0x000000395800780c */ /* 0x000fe20003f44270 */
[----:B------:R-:W5:Y:S01]  /*3100*/  MUFU.TANH R67, R68 ;  /* 0x0000004400437308 */ /* 0x000f620000002400 */
[----:B------:R-:W-:Y:S02]  /*3110*/  FSEL R182, R127, -INF , P3 ;  /* 0xff8000007fb67808 */ /* 0x000fe40001800000 */
[----:B------:R-:W-:Y:S02]  /*3120*/  FMNMX.FTZ R71, R186, R71, !PT ;  /* 0x00000047ba477209 */ /* 0x000fe40007810000 */
[----:B------:R-:W-:Y:S02]  /*3130*/  ISETP.GT.AND P4, PT, R88, 0x40, PT ;  /* 0x000000405800780c */ /* 0x000fe40003f84270 */
[----:B------:R-:W-:Y:S01]  /*3140*/  FSEL R172, R126, -INF , P2 ;  /* 0xff8000007eac7808 */ /* 0x000fe20001000000 */
[----:B------:R-:W5:Y:S01]  /*3150*/  MUFU.TANH R69, R69 ;  /* 0x0000004500457308 */ /* 0x000f620000002400 */
[----:B------:R-:W-:-:S02]  /*3160*/  FMNMX.FTZ R71, R182, R71, !PT ;  /* 0x00000047b6477209 */ /* 0x000fc40007810000 */
[----:B------:R-:W-:Y:S02]  /*3170*/  ISETP.GT.AND P3, PT, R88, 0x41, PT ;  /* 0x000000415800780c */ /* 0x000fe40003f64270 */
[----:B------:R-:W-:Y:S02]  /*3180*/  FSEL R168, R104, -INF , P4 ;  /* 0xff80000068a87808 */ /* 0x000fe40002000000 */
[----:B------:R-:W-:Y:S01]  /*3190*/  FMNMX.FTZ R119, R172, R71, !PT ;  /* 0x00000047ac777209 */ /* 0x000fe20007810000 */
[----:B------:R1:W-:Y:S01]  /*31a0*/  MUFU.TANH R104, R41 ;  /* 0x0000002900687308 */ /* 0x0003e20000002400 */
[----:B------:R-:W-:Y:S02]  /*31b0*/  ISETP.GT.AND P2, PT, R88, 0x48, PT ;  /* 0x000000485800780c */ /* 0x000fe40003f44270 */
[----:B------:R-:W-:Y:S01]  /*31c0*/  FSEL R164, R105, -INF , P3 ;  /* 0xff80000069a47808 */ /* 0x000fe20001800000 */
[----:B------:R-:W-:Y:S01]  /*31d0*/  FMUL.FTZ R105, R0, R51 ;  /* 0x0000003300697220 */ /* 0x000fe20000410000 */
[----:B------:R-:W-:-:S02]  /*31e0*/  FMNMX.FTZ R119, R168, R119, !PT ;  /* 0x00000077a8777209 */ /* 0x000fc40007810000 */
[----:B------:R-:W-:Y:S01]  /*31f0*/  ISETP.GT.AND P4, PT, R88, 0x49, PT ;  /* 0x000000495800780c */ /* 0x000fe20003f84270 */
[----:B------:R2:W5:Y:S01]  /*3200*/  MUFU.TANH R71, R40 ;  /* 0x0000002800477308 */ /* 0x0005620000002400 */
[----:B------:R-:W-:Y:S01]  /*3210*/  FSEL R162, R106, -INF , P2 ;  /* 0xff8000006aa27808 */ /* 0x000fe20001000000 */
[----:B-1----:R-:W-:Y:S01]  /*3220*/  FMUL.FTZ R41, R0, R43 ;  /* 0x0000002b00297220 */ /* 0x002fe20000410000 */
[----:B------:R-:W-:Y:S01]  /*3230*/  FMNMX.FTZ R119, R164, R119, !PT ;  /* 0x00000077a4777209 */ /* 0x000fe20007810000 */
[----:B------:R-:W-:Y:S01]  /*3240*/  FMUL.FTZ R43, R0, R48 ;  /* 0x00000030002b7220 */ /* 0x000fe20000410000 */
[----:B------:R-:W-:Y:S02]  /*3250*/  ISETP.GT.AND P3, PT, R88, 0x50, PT ;  /* 0x000000505800780c */ /* 0x000fe40003f64270 */
[----:B------:R-:W-:Y:S01]  /*3260*/  FSEL R160, R107, -INF , P4 ;  /* 0xff8000006ba07808 */ /* 0x000fe20002000000 */
[----:B------:R1:W5:Y:S01]  /*3270*/  MUFU.TANH R106, R44 ;  /* 0x0000002c006a7308 */ /* 0x0003620000002400 */
[----:B------:R-:W-:Y:S01]  /*3280*/  FMNMX.FTZ R119, R162, R119, !PT ;  /* 0x00000077a2777209 */ /* 0x000fe20007810000 */
[----:B--2---:R-:W-:Y:S01]  /*3290*/  FMUL.FTZ R40, R0, R42 ;  /* 0x0000002a00287220 */ /* 0x004fe20000410000 */
[----:B------:R-:W-:-:S02]  /*32a0*/  ISETP.GT.AND P2, PT, R88, 0x51, PT ;  /* 0x000000515800780c */ /* 0x000fc40003f44270 */
[----:B------:R-:W-:Y:S02]  /*32b0*/  FSEL R158, R108, -INF , P3 ;  /* 0xff8000006c9e7808 */ /* 0x000fe40001800000 */
[----:B------:R-:W-:Y:S01]  /*32c0*/  FMNMX.FTZ R119, R160, R119, !PT ;  /* 0x00000077a0777209 */ /* 0x000fe20007810000 */
[----:B------:R-:W-:Y:S02]  /*32d0*/  WARPGROUP.DEPBAR.LE gsb0, 0x0 ;  /* 0x00008000000079c5 */ /* 0x000fe40000010000 */
[----:B------:R-:W-:Y:S01]  /*32e0*/  ISETP.GT.AND P4, PT, R88, 0x58, PT ;  /* 0x000000585800780c */ /* 0x000fe20003f84270 */
[----:B------:R-:W2:Y:S01]  /*32f0*/  MUFU.TANH R45, R45 ;  /* 0x0000002d002d7308 */ /* 0x000ea20000002400 */
[----:B------:R-:W-:Y:S01]  /*3300*/  FSEL R156, R109, -INF , P2 ;  /* 0xff8000006d9c7808 */ /* 0x000fe20001000000 */
[----:B------:R-:W-:Y:S01]  /*3310*/  FMUL.FTZ R25, R0, R25 ;  /* 0x0000001900197220 */ /* 0x000fe20000410000 */
[----:B------:R-:W-:Y:S01]  /*3320*/  FMNMX.FTZ R119, R158, R119, !PT ;  /* 0x000000779e777209 */ /* 0x000fe20007810000 */
[----:B------:R-:W-:Y:S01]  /*3330*/  FMUL.FTZ R29, R0, R29 ;  /* 0x0000001d001d7220 */ /* 0x000fe20000410000 */
[----:B------:R-:W-:Y:S01]  /*3340*/  ISETP.GT.AND P2, PT, R88, 0x59, PT ;  /* 0x000000595800780c */ /* 0x000fe20003f44270 */
[----:B------:R-:W-:Y:S01]  /*3350*/  FMUL.FTZ R33, R0, R33 ;  /* 0x0000002100217220 */ /* 0x000fe20000410000 */
[----:B------:R-:W-:Y:S01]  /*3360*/  FSEL R154, R111, -INF , P4 ;  /* 0xff8000006f9a7808 */ /* 0x000fe20002000000 */
[----:B------:R-:W2:Y:S01]  /*3370*/  MUFU.TANH R43, R43 ;  /* 0x0000002b002b7308 */ /* 0x000ea20000002400 */
[----:B------:R-:W-:Y:S01]  /*3380*/  FMNMX.FTZ R119, R156, R119, !PT ;  /* 0x000000779c777209 */ /* 0x000fe20007810000 */
[----:B------:R-:W-:Y:S01]  /*3390*/  FMUL.FTZ R37, R0, R37 ;  /* 0x0000002500257220 */ /* 0x000fe20000410000 */
[----:B------:R-:W-:Y:S01]  /*33a0*/  ISETP.GT.AND P3, PT, R88, 0x60, PT ;  /* 0x000000605800780c */ /* 0x000fe20003f64270 */
[----:B------:R-:W-:Y:S01]  /*33b0*/  FMUL.FTZ R111, R0, R27 ;  /* 0x0000001b006f7220 */ /* 0x000fe20000410000 */
[----:B------:R-:W-:Y:S01]  /*33c0*/  FSEL R148, R110, -INF , P2 ;  /* 0xff8000006e947808 */ /* 0x000fe20001000000 */
[----:B------:R-:W-:Y:S01]  /*33d0*/  FMUL.FTZ R27, R0, R34 ;  /* 0x00000022001b7220 */ /* 0x000fe20000410000 */
[----:B------:R-:W-:Y:S01]  /*33e0*/  FMNMX.FTZ R119, R154, R119, !PT ;  /* 0x000000779a777209 */ /* 0x000fe20007810000 */
[----:B------:R-:W2:Y:S01]  /*33f0*/  MUFU.TANH R49, R49 ;  /* 0x0000003100317308 */ /* 0x000ea20000002400 */
[----:B------:R-:W-:Y:S01]  /*3400*/  ISETP.GT.AND P2, PT, R88, 0x61, PT ;  /* 0x000000615800780c */ /* 0x000fe20003f44270 */
[----:B------:R-:W-:Y:S01]  /*3410*/  FMUL.FTZ R34, R0, R35 ;  /* 0x0000002300227220 */ /* 0x000fe20000410000 */
[----:B------:R-:W-:Y:S01]  /*3420*/  FSEL R144, R144, -INF , P3 ;  /* 0xff80000090907808 */ /* 0x000fe20001800000 */
[----:B------:R-:W-:Y:S01]  /*3430*/  FMUL.FTZ R107, R0, R26 ;  /* 0x0000001a006b7220 */ /* 0x000fe20000410000 */
[----:B------:R-:W-:Y:S01]  /*3440*/  FMNMX.FTZ R119, R148, R119, !PT ;  /* 0x0000007794777209 */ /* 0x000fe20007810000 */
[----:B------:R-:W-:Y:S01]  /*3450*/  FMUL.FTZ R109, R0, R55 ;  /* 0x00000037006d7220 */ /* 0x000fe20000410000 */
[----:B------:R-:W-:Y:S01]  /*3460*/  ISETP.GT.AND P3, PT, R88, 0x68, PT ;  /* 0x000000685800780c */ /* 0x000fe20003f64270 */
[----:B------:R-:W-:Y:S01]  /*3470*/  MUFU.TANH R53, R53 ;  /* 0x0000003500357308 */ /* 0x000fe20000002400 */
[----:B------:R-:W-:Y:S01]  /*3480*/  FSEL R142, R89, -INF , P2 ;  /* 0xff800000598e7808 */ /* 0x000fe20001000000 */
[----:B------:R-:W-:Y:S01]  /*3490*/  FMUL.FTZ R89, R0, R24 ;  /* 0x0000001800597220 */ /* 0x000fe20000410000 */
[----:B------:R-:W-:Y:S01]  /*34a0*/  FMNMX.FTZ R119, R144, R119, !PT ;  /* 0x0000007790777209 */ /* 0x000fe20007810000 */
[----:B------:R-:W-:Y:S01]  /*34b0*/  FMUL.FTZ R39, R0, R39 ;  /* 0x0000002700277220 */ /* 0x000fe20000410000 */
[----:B------:R-:W-:Y:S01]  /*34c0*/  ISETP.GT.AND P2, PT, R88, 0x69, PT ;  /* 0x000000695800780c */ /* 0x000fe20003f44270 */
[----:B------:R2:W-:Y:S01]  /*34d0*/  @!P0 SYNCS.ARRIVE.TRANS64.RED.A1T0 RZ, [R3+URZ], RZ ;  /* 0x000000ff03ff89a7 */ /* 0x0005e2000810043f */
[----:B------:R-:W-:Y:S01]  /*34e0*/  FSEL R140, R112, -INF , P3 ;  /* 0xff800000708c7808 */ /* 0x000fe20001800000 */
[----:B------:R-:W-:Y:S01]  /*34f0*/  MUFU.TANH R89, R89 ;  /* 0x0000005900597308 */ /* 0x000fe20000002400 */
[----:B------:R-:W-:-:S02]  /*3500*/  FMNMX.FTZ R119, R142, R119, !PT ;  /* 0x000000778e777209 */ /* 0x000fc40007810000 */
[----:B------:R-:W-:Y:S02]  /*3510*/  ISETP.GT.AND P3, PT, R88, 0x70, PT ;  /* 0x000000705800780c */ /* 0x000fe40003f64270 */
[----:B------:R-:W-:Y:S02]  /*3520*/  FSEL R138, R113, -INF , P2 ;  /* 0xff800000718a7808 */ /* 0x000fe40001000000 */
[----:B------:R-:W-:Y:S01]  /*3530*/  FMNMX.FTZ R119, R140, R119, !PT ;  /* 0x000000778c777209 */ /* 0x000fe20007810000 */
[----:B------:R2:W2:Y:S01]  /*3540*/  MUFU.TANH R112, R70 ;  /* 0x0000004600707308 */ /* 0x0004a20000002400 */
[----:B------:R-:W-:Y:S02]  /*3550*/  ISETP.GT.AND P2, PT, R88, 0x71, PT ;  /* 0x000000715800780c */ /* 0x000fe40003f44270 */
[----:B------:R-:W-:Y:S02]  /*3560*/  FSEL R136, R114, -INF , P3 ;  /* 0xff80000072887808 */ /* 0x000fe40001800000 */
[----:B------:R-:W-:-:S02]  /*3570*/  FMNMX.FTZ R119, R138, R119, !PT ;  /* 0x000000778a777209 */ /* 0x000fc40007810000 */
[----:B------:R-:W-:Y:S01]  /*3580*/  ISETP.GT.AND P3, PT, R88, 0x78, PT ;  /* 0x000000785800780c */ /* 0x000fe20003f64270 */
[----:B------:R-:W2:Y:S01]  /*3590*/  MUFU.TANH R25, R25 ;  /* 0x0000001900197308 */ /* 0x000ea20000002400 */
[----:B------:R-:W-:Y:S02]  /*35a0*/  FSEL R42, R115, -INF , P2 ;  /* 0xff800000732a7808 */ /* 0x000fe40001000000 */
[----:B------:R-:W-:Y:S02]  /*35b0*/  FMNMX.FTZ R119, R136, R119, !PT ;  /* 0x0000007788777209 */ /* 0x000fe40007810000 */
[----:B------:R-:W-:Y:S02]  /*35c0*/  ISETP.GT.AND P2, PT, R88, 0x79, PT ;  /* 0x000000795800780c */ /* 0x000fe40003f44270 */
[----:B-1----:R-:W-:Y:S01]  /*35d0*/  FSEL R44, R100, -INF , P3 ;  /* 0xff800000642c7808 */ /* 0x002fe20001800000 */
[----:B------:R-:W-:Y:S01]  /*35e0*/  MUFU.TANH R29, R29 ;  /* 0x0000001d001d7308 */ /* 0x000fe20000002400 */
[----:B------:R-:W-:-:S02]  /*35f0*/  FMNMX.FTZ R119, R42, R119, !PT ;  /* 0x000000772a777209 */ /* 0x000fc40007810000 */
[----:B------:R-:W-:Y:S02]  /*3600*/  ISETP.GT.AND P3, PT, R88, 0x80, PT ;  /* 0x000000805800780c */ /* 0x000fe40003f64270 */
[----:B---3--:R-:W-:Y:S02]  /*3610*/  FSEL R48, R98, -INF , P2 ;  /* 0xff80000062307808 */ /* 0x008fe40001000000 */
[----:B------:R-:W-:Y:S01]  /*3620*/  FMNMX.FTZ R119, R44, R119, !PT ;  /* 0x000000772c777209 */ /* 0x000fe20007810000 */
[----:B------:R-:W-:Y:S01]  /*3630*/  MUFU.TANH R33, R33 ;  /* 0x0000002100217308 */ /* 0x000fe20000002400 */
[----:B------:R-:W-:Y:S02]  /*3640*/  ISETP.GT.AND P2, PT, R88, 0x81, PT ;  /* 0x000000815800780c */ /* 0x000fe40003f44270 */
[----:B----4-:R-:W-:Y:S02]  /*3650*/  FSEL R52, R102, -INF , P3 ;  /* 0xff80000066347808 */ /* 0x010fe40001800000 */
[----:B------:R-:W-:-:S02]  /*3660*/  FMNMX.FTZ R119, R48, R119, !PT ;  /* 0x0000007730777209 */ /* 0x000fc40007810000 */
[----:B------:R-:W-:Y:S01]  /*3670*/  ISETP.GT.AND P3, PT, R88, 0x88, PT ;  /* 0x000000885800780c */ /* 0x000fe20003f64270 */
[----:B------:R-:W-:Y:S01]  /*3680*/  MUFU.TANH R37, R37 ;  /* 0x0000002500257308 */ /* 0x000fe20000002400 */
[----:B-----5:R-:W-:Y:S01]  /*3690*/  FSEL R64, R101, -INF , P2 ;  /* 0xff80000065407808 */ /* 0x020fe20001000000 */
[----:B------:R-:W-:Y:S01]  /*36a0*/  FMUL.FTZ R101, R0, R47 ;  /* 0x0000002f00657220 */ /* 0x000fe20000410000 */
[----:B------:R-:W-:Y:S02]  /*36b0*/  FMNMX.FTZ R119, R52, R119, !PT ;  /* 0x0000007734777209 */ /* 0x000fe40007810000 */
[----:B------:R-:W-:Y:S02]  /*36c0*/  ISETP.GT.AND P2, PT, R88, 0x89, PT ;  /* 0x000000895800780c */ /* 0x000fe40003f44270 */
[----:B------:R-:W-:Y:S01]  /*36d0*/  FSEL R66, R103, -INF , P3 ;  /* 0xff80000067427808 */ /* 0x000fe20001800000 */
[----:B------:R-:W-:Y:S01]  /*36e0*/  MUFU.TANH R6, R6 ;  /* 0x0000000600067308 */ /* 0x000fe20000002400 */
[----:B------:R-:W-:Y:S01]  /*36f0*/  FMNMX.FTZ R119, R64, R119, !PT ;  /* 0x0000007740777209 */ /* 0x000fe20007810000 */
[----:B------:R-:W-:Y:S01]  /*3700*/  FMUL.FTZ R103, R0, R54 ;  /* 0x0000003600677220 */ /* 0x000fe20000410000 */
[----:B------:R-:W-:-:S02]  /*3710*/  ISETP.GT.AND P3, PT, R88, 0x90, PT ;  /* 0x000000905800780c */ /* 0x000fc40003f64270 */
[----:B------:R-:W-:Y:S02]  /*3720*/  FSEL R68, R116, -INF , P2 ;  /* 0xff80000074447808 */ /* 0x000fe40001000000 */
[----:B------:R-:W-:Y:S01]  /*3730*/  FMNMX.FTZ R119, R66, R119, !PT ;  /* 0x0000007742777209 */ /* 0x000fe20007810000 */
[----:B------:R-:W-:Y:S01]  /*3740*/  MUFU.TANH R4, R4 ;  /* 0x0000000400047308 */ /* 0x000fe20000002400 */
[----:B------:R-:W-:Y:S02]  /*3750*/  ISETP.GT.AND P2, PT, R88, 0x91, PT ;  /* 0x000000915800780c */ /* 0x000fe40003f44270 */
[----:B------:R-:W-:Y:S02]  /*3760*/  FSEL R24, R117, -INF , P3 ;  /* 0xff80000075187808 */ /* 0x000fe40001800000 */
[----:B------:R-:W-:Y:S02]  /*3770*/  FMNMX.FTZ R119, R68, R119, !PT ;  /* 0x0000007744777209 */ /* 0x000fe40007810000 */
[----:B------:R-:W-:Y:S01]  /*3780*/  ISETP.GT.AND P3, PT, R88, 0x98, PT ;  /* 0x000000985800780c */ /* 0x000fe20003f64270 */
[----:B------:R-:W-:Y:S01]  /*3790*/  MUFU.TANH R7, R7 ;  /* 0x0000000700077308 */ /* 0x000fe20000002400 */
[----:B--2---:R-:W-:Y:S01]  /*37a0*/  FSEL R70, R65, -INF , P2 ;  /* 0xff80000041467808 */ /* 0x004fe20001000000 */
[----:B------:R-:W-:Y:S01]  /*37b0*/  FMUL.FTZ R65, R0, R28 ;  /* 0x0000001c00417220 */ /* 0x000fe20000410000 */
[----:B------:R-:W-:-:S02]  /*37c0*/  FMNMX.FTZ R119, R24, R119, !PT ;  /* 0x0000007718777209 */ /* 0x000fc40007810000 */
[----:B------:R-:W-:Y:S02]  /*37d0*/  ISETP.GT.AND P2, PT, R88, 0x99, PT ;  /* 0x000000995800780c */ /* 0x000fe40003f44270 */
[----:B------:R-:W-:Y:S01]  /*37e0*/  FSEL R98, R67, -INF , P3 ;  /* 0xff80000043627808 */ /* 0x000fe20001800000 */
[----:B------:R-:W1:Y:S01]  /*37f0*/  MUFU.TANH R65, R65 ;  /* 0x0000004100417308 */ /* 0x000e620000002400 */
[----:B------:R-:W-:Y:S02]  /*3800*/  FMNMX.FTZ R119, R70, R119, !PT ;  /* 0x0000007746777209 */ /* 0x000fe40007810000 */
[----:B------:R-:W-:Y:S02]  /*3810*/  ISETP.GT.AND P3, PT, R88, 0xa0, PT ;  /* 0x000000a05800780c */ /* 0x000fe40003f64270 */
[----:B------:R-:W-:Y:S01]  /*3820*/  FSEL R100, R69, -INF , P2 ;  /* 0xff80000045647808 */ /* 0x000fe20001000000 */
[----:B------:R-:W-:Y:S01]  /*3830*/  FMUL.FTZ R69, R0, R46 ;  /* 0x0000002e00457220 */ /* 0x000fe20000410000 */
[----:B------:R-:W-:Y:S01]  /*3840*/  FMNMX.FTZ R119, R98, R119, !PT ;  /* 0x0000007762777209 */ /* 0x000fe20007810000 */
[----:B------:R-:W-:Y:S01]  /*3850*/  MUFU.TANH R8, R8 ;  /* 0x0000000800087308 */ /* 0x000fe20000002400 */
[----:B------:R-:W-:-:S02]  /*3860*/  ISETP.GT.AND P2, PT, R88, 0xa1, PT ;  /* 0x000000a15800780c */ /* 0x000fc40003f44270 */
[----:B------:R-:W-:Y:S01]  /*3870*/  FSEL R102, R71, -INF , P3 ;  /* 0xff80000047667808 */ /* 0x000fe20001800000 */
[----:B------:R-:W-:Y:S01]  /*3880*/  FMUL.FTZ R71, R0, R50 ;  /* 0x0000003200477220 */ /* 0x000fe20000410000 */
[----:B------:R-:W-:Y:S02]  /*3890*/  FMNMX.FTZ R119, R100, R119, !PT ;  /* 0x0000007764777209 */ /* 0x000fe40007810000 */
[----:B------:R-:W-:Y:S01]  /*38a0*/  ISETP.GT.AND P3, PT, R88, 0xa8, PT ;  /* 0x000000a85800780c */ /* 0x000fe20003f64270 */
[----:B------:R-:W-:Y:S01]  /*38b0*/  MUFU.TANH R10, R10 ;  /* 0x0000000a000a7308 */ /* 0x000fe20000002400 */
[----:B------:R-:W-:Y:S02]  /*38c0*/  FSEL R28, R104, -INF , P2 ;  /* 0xff800000681c7808 */ /* 0x000fe40001000000 */
[----:B------:R-:W-:Y:S02]  /*38d0*/  FMNMX.FTZ R119, R102, R119, !PT ;  /* 0x0000007766777209 */ /* 0x000fe40007810000 */
[----:B------:R-:W-:-:S02]  /*38e0*/  ISETP.GT.AND P2, PT, R88, 0xa9, PT ;  /* 0x000000a95800780c */ /* 0x000fc40003f44270 */
[----:B------:R-:W-:Y:S01]  /*38f0*/  FSEL R106, R106, -INF , P3 ;  /* 0xff8000006a6a7808 */ /* 0x000fe20001800000 */
[----:B------:R-:W-:Y:S01]  /*3900*/  MUFU.TANH R9, R9 ;  /* 0x0000000900097308 */ /* 0x000fe20000002400 */
        /* <DEDUP_REMOVED lines=11> */
[----:B------:R-:W2:Y:S01]  /*39c0*/  MUFU.TANH R45, R45 ;  /* 0x0000002d002d7308 */ /* 0x000ea20000002400 */
[----:B------:R-:W-:Y:S02]  /*39d0*/  FSEL R32, R49, -INF , P2 ;  /* 0xff80000031207808 */ /* 0x000fe40001000000 */
[----:B------:R-:W-:Y:S02]  /*39e0*/  FMNMX.FTZ R119, R108, R119, !PT ;  /* 0x000000776c777209 */ /* 0x000fe40007810000 */
[----:B------:R-:W-:-:S02]  /*39f0*/  ISETP.GT.AND P2, PT, R88, 0xb9, PT ;  /* 0x000000b95800780c */ /* 0x000fc40003f44270 */
[----:B------:R-:W-:Y:S01]  /*3a00*/  FSEL R112, R112, -INF , P3 ;  /* 0xff80000070707808 */ /* 0x000fe20001800000 */
[----:B------:R-:W3:Y:S01]  /*3a10*/  MUFU.TANH R43, R43 ;  /* 0x0000002b002b7308 */ /* 0x000ee20000002400 */
[----:B------:R-:W-:Y:S02]  /*3a20*/  FMNMX.FTZ R119, R32, R119, !PT ;  /* 0x0000007720777209 */ /* 0x000fe40007810000 */
[----:B------:R-:W-:Y:S02]  /*3a30*/  ISETP.GT.AND P3, PT, R88, 0xc0, PT ;  /* 0x000000c05800780c */ /* 0x000fe40003f64270 */
[----:B------:R-:W-:Y:S02]  /*3a40*/  FSEL R110, R53, -INF , P2 ;  /* 0xff800000356e7808 */ /* 0x000fe40001000000 */
[----:B------:R-:W-:Y:S01]  /*3a50*/  FMNMX.FTZ R119, R112, R119, !PT ;  /* 0x0000007770777209 */ /* 0x000fe20007810000 */
[----:B------:R-:W4:Y:S01]  /*3a60*/  MUFU.TANH R12, R12 ;  /* 0x0000000c000c7308 */ /* 0x000f220000002400 */
[----:B------:R-:W-:-:S02]  /*3a70*/  ISETP.GT.AND P2, PT, R88, 0xc1, PT ;  /* 0x000000c15800780c */ /* 0x000fc40003f44270 */
[----:B------:R-:W-:Y:S01]  /*3a80*/  FSEL R114, R89, -INF , P3 ;  /* 0xff80000059727808 */ /* 0x000fe20001800000 */
[----:B------:R-:W-:Y:S01]  /*3a90*/  IMAD.U32 R89, RZ, RZ, UR6 ;  /* 0x00000006ff597e24 */ /* 0x000fe2000f8e00ff */
[----:B------:R-:W-:Y:S02]  /*3aa0*/  FMNMX.FTZ R119, R110, R119, !PT ;  /* 0x000000776e777209 */ /* 0x000fe40007810000 */
[----:B------:R-:W-:Y:S01]  /*3ab0*/  ISETP.GT.AND P3, PT, R88, 0xc8, PT ;  /* 0x000000c85800780c */ /* 0x000fe20003f64270 */
[----:B------:R-:W5:Y:S01]  /*3ac0*/  MUFU.TANH R13, R13 ;  /* 0x0000000d000d7308 */ /* 0x000f620000002400 */
[----:B------:R-:W-:Y:S01]  /*3ad0*/  FSEL R36, R25, -INF , P2 ;  /* 0xff80000019247808 */ /* 0x000fe20001000000 */
[----:B------:R-:W-:Y:S01]  /*3ae0*/  FMUL.FTZ R25, R0, R30 ;  /* 0x0000001e00197220 */ /* 0x000fe20000410000 */
[----:B------:R-:W-:Y:S02]  /*3af0*/  FMNMX.FTZ R119, R114, R119, !PT ;  /* 0x0000007772777209 */ /* 0x000fe40007810000 */
[----:B------:R-:W-:-:S02]  /*3b00*/  ISETP.GT.AND P2, PT, R88, 0xc9, PT ;  /* 0x000000c95800780c */ /* 0x000fc40003f44270 */
[----:B-1----:R-:W-:Y:S01]  /*3b10*/  FSEL R118, R65, -INF , P3 ;  /* 0xff80000041767808 */ /* 0x002fe20001800000 */
[----:B------:R-:W1:Y:S01]  /*3b20*/  MUFU.TANH R14, R14 ;  /* 0x0000000e000e7308 */ /* 0x000e620000002400 */
[----:B------:R-:W-:Y:S02]  /*3b30*/  FMNMX.FTZ R119, R36, R119, !PT ;  /* 0x0000007724777209 */ /* 0x000fe40007810000 */
[----:B------:R-:W-:Y:S02]  /*3b40*/  ISETP.GT.AND P3, PT, R88, 0xd0, PT ;  /* 0x000000d05800780c */ /* 0x000fe40003f64270 */
[----:B------:R-:W-:Y:S01]  /*3b50*/  FSEL R116, R29, -INF , P2 ;  /* 0xff8000001d747808 */ /* 0x000fe20001000000 */
[----:B------:R-:W-:Y:S01]  /*3b60*/  FMUL.FTZ R29, R0, R31 ;  /* 0x0000001f001d7220 */ /* 0x000fe20000410000 */
[----:B------:R-:W-:Y:S01]  /*3b70*/  FMNMX.FTZ R119, R118, R119, !PT ;  /* 0x0000007776777209 */ /* 0x000fe20007810000 */
[----:B------:R-:W1:Y:S01]  /*3b80*/  MUFU.TANH R15, R15 ;  /* 0x0000000f000f7308 */ /* 0x000e620000002400 */
[----:B------:R-:W-:-:S02]  /*3b90*/  ISETP.GT.AND P2, PT, R88, 0xd1, PT ;  /* 0x000000d15800780c */ /* 0x000fc40003f44270 */
[----:B--2---:R-:W-:Y:S02]  /*3ba0*/  FSEL R120, R45, -INF , P3 ;  /* 0xff8000002d787808 */ /* 0x004fe40001800000 */
[----:B------:R-:W-:Y:S02]  /*3bb0*/  FMNMX.FTZ R119, R116, R119, !PT ;  /* 0x0000007774777209 */ /* 0x000fe40007810000 */
[----:B------:R-:W-:Y:S01]  /*3bc0*/  ISETP.GT.AND P3, PT, R88, 0xd8, PT ;  /* 0x000000d85800780c */ /* 0x000fe20003f64270 */
[----:B------:R-:W2:Y:S01]  /*3bd0*/  MUFU.TANH R20, R20 ;  /* 0x0000001400147308 */ /* 0x000ea20000002400 */
[----:B------:R-:W-:Y:S02]  /*3be0*/  FSEL R46, R33, -INF , P2 ;  /* 0xff800000212e7808 */ /* 0x000fe40001000000 */
[----:B------:R-:W-:Y:S02]  /*3bf0*/  FMNMX.FTZ R119, R120, R119, !PT ;  /* 0x0000007778777209 */ /* 0x000fe40007810000 */
[----:B------:R-:W-:-:S02]  /*3c00*/  ISETP.GT.AND P2, PT, R88, 0xd9, PT ;  /* 0x000000d95800780c */ /* 0x000fc40003f44270 */
[----:B---3--:R-:W-:Y:S01]  /*3c10*/  FSEL R122, R43, -INF , P3 ;  /* 0xff8000002b7a7808 */ /* 0x008fe20001800000 */
[----:B------:R-:W3:Y:S01]  /*3c20*/  MUFU.TANH R21, R21 ;  /* 0x0000001500157308 */ /* 0x000ee20000002400 */
[----:B------:R-:W-:Y:S02]  /*3c30*/  FMNMX.FTZ R119, R46, R119, !PT ;  /* 0x000000772e777209 */ /* 0x000fe40007810000 */
[----:B------:R-:W-:Y:S01]  /*3c40*/  FSEL R124, R37, -INF , P2 ;  /* 0xff800000257c7808 */ /* 0x000fe20001000000 */
[----:B------:R-:W-:Y:S01]  /*3c50*/  FMUL.FTZ R37, R0, R38 ;  /* 0x0000002600257220 */ /* 0x000fe20000410000 */
[----:B------:R-:W-:Y:S02]  /*3c60*/  FMNMX.FTZ R119, R122, R119, !PT ;  /* 0x000000777a777209 */ /* 0x000fe40007810000 */
[----:B------:R-:W-:Y:S01]  /*3c70*/  IADD3 R128, R128, 0x8, R99 ;  /* 0x0000000880807810 */ /* 0x000fe20007ffe063 */
[----:B------:R-:W3:Y:S01]  /*3c80*/  MUFU.TANH R74, R74 ;  /* 0x0000004a004a7308 */ /* 0x000ee20000002400 */
[----:B------:R-:W-:-:S02]  /*3c90*/  FMNMX.FTZ R119, R124, R119, !PT ;  /* 0x000000777c777209 */ /* 0x000fc40007810000 */
[----:B------:R-:W-:-:S03]  /*3ca0*/  VIMNMX R97, R97, R128, PT ;  /* 0x0000008061617248 */ /* 0x000fc60003fe0100 */
[----:B------:R-:W4:Y:S01]  /*3cb0*/  SHFL.BFLY PT, R50, R119, 0x2, 0x1f ;  /* 0x0c401f0077327f89 */ /* 0x000f2200000e0000 */
[C---:B------:R-:W-:Y:S01]  /*3cc0*/  ISETP.GT.AND P3, PT, R97.reuse, 0x1, PT ;  /* 0x000000016100780c */ /* 0x040fe20003f64270 */
[----:B------:R-:W3:Y:S01]  /*3cd0*/  MUFU.TANH R75, R75 ;  /* 0x0000004b004b7308 */ /* 0x000ee20000002400 */
[C---:B------:R-:W-:Y:S02]  /*3ce0*/  ISETP.GT.AND P4, PT, R97.reuse, 0x8, PT ;  /* 0x000000086100780c */ /* 0x040fe40003f84270 */
[----:B------:R-:W-:Y:S02]  /*3cf0*/  FSEL R4, R4, -INF , P3 ;  /* 0xff80000004047808 */ /* 0x000fe40001800000 */
[----:B------:R-:W-:-:S03]  /*3d00*/  ISETP.GT.AND P3, PT, R97, 0x10, PT ;  /* 0x000000106100780c */ /* 0x000fc60003f64270 */
[----:B------:R-:W3:Y:S01]  /*3d10*/  MUFU.TANH R76, R76 ;  /* 0x0000004c004c7308 */ /* 0x000ee20000002400 */
[----:B------:R-:W-:Y:S02]  /*3d20*/  FSEL R10, R10, -INF , P3 ;  /* 0xff8000000a0a7808 */ /* 0x000fe40001800000 */
[----:B------:R-:W-:-:S05]  /*3d30*/  ISETP.GT.AND P3, PT, R97, 0x18, PT ;  /* 0x000000186100780c */ /* 0x000fca0003f64270 */
[----:B------:R-:W3:Y:S01]  /*3d40*/  MUFU.TANH R77, R77 ;  /* 0x0000004d004d7308 */ /* 0x000ee20000002400 */
[----:B----4-:R-:W-:-:S07]  /*3d50*/  FMNMX.FTZ R50, R119, R50, !PT ;  /* 0x0000003277327209 */ /* 0x010fce0007810000 */
[----:B------:R-:W4:Y:S01]  /*3d60*/  MUFU.TANH R78, R78 ;  /* 0x0000004e004e7308 */ /* 0x000f220000002400 */
[----:B------:R-:W5:Y:S07]  /*3d70*/  SHFL.BFLY PT, R33, R50, 0x1, 0x1f ;  /* 0x0c201f0032217f89 */ /* 0x000f6e00000e0000 */
[----:B------:R-:W4:Y:S08]  /*3d80*/  MUFU.TANH R79, R79 ;  /* 0x0000004f004f7308 */ /* 0x000f300000002400 */
[----:B------:R-:W4:Y:S08]  /*3d90*/  MUFU.TANH R80, R80 ;  /* 0x0000005000507308 */ /* 0x000f300000002400 */
[----:B------:R-:W4:Y:S01]  /*3da0*/  MUFU.TANH R81, R81 ;  /* 0x0000005100517308 */ /* 0x000f220000002400 */
[----:B-----5:R-:W-:-:S04]  /*3db0*/  FMNMX.FTZ R88, R50, R33, !PT ;  /* 0x0000002132587209 */ /* 0x020fc80007810000 */
[C---:B------:R-:W-:Y:S01]  /*3dc0*/  FSETP.NEU.FTZ.AND P2, PT, R88.reuse, -INF , PT ;  /* 0xff8000005800780b */ /* 0x040fe20003f5d000 */
[----:B------:R-:W-:-:S02]  /*3dd0*/  FFMA.FTZ R33, R88, R89, -8 ;  /* 0xc100000058217423 */ /* 0x000fc40000010059 */
[----:B------:R-:W5:Y:S03]  /*3de0*/  MUFU.TANH R82, R82 ;  /* 0x0000005200527308 */ /* 0x000f660000002400 */
[----:B------:R-:W-:Y:S02]  /*3df0*/  FSEL R33, R33, RZ, P2 ;  /* 0x000000ff21217208 */ /* 0x000fe40001000000 */
[----:B------:R-:W-:-:S03]  /*3e00*/  ISETP.GT.AND P2, PT, R97, RZ, PT ;  /* 0x000000ff6100720c */ /* 0x000fc60003f44270 */
[----:B------:R-:W5:Y:S01]  /*3e10*/  MUFU.TANH R83, R83 ;  /* 0x0000005300537308 */ /* 0x000f620000002400 */
[----:B------:R-:W-:-:S01]  /*3e20*/  FFMA.FTZ R30, R130, R89, -R33 ;  /* 0x00000059821e7223 */ /* 0x000fc20000010821 */
[----:B------:R-:W-:Y:S01]  /*3e30*/  FSEL R130, R6, -INF , P2 ;  /* 0xff80000006827808 */ /* 0x000fe20001000000 */
[----:B------:R-:W-:-:S01]  /*3e40*/  FFMA.FTZ R31, R132, R89, -R33 ;  /* 0x00000059841f7223 */ /* 0x000fc20000010821 */
[----:B------:R-:W-:Y:S01]  /*3e50*/  FSEL R132, R7, -INF , P4 ;  /* 0xff80000007847808 */ /* 0x000fe20002000000 */
[----:B------:R-:W-:-:S01]  /*3e60*/  FFMA.FTZ R35, R134, R89, -R33 ;  /* 0x0000005986237223 */ /* 0x000fc20000010821 */
[----:B------:R-:W-:Y:S01]  /*3e70*/  ISETP.GT.AND P2, PT, R97, 0x9, PT ;  /* 0x000000096100780c */ /* 0x000fe20003f44270 */
[----:B------:R-:W-:-:S01]  /*3e80*/  FFMA.FTZ R38, R146, R89, -R33 ;  /* 0x0000005992267223 */ /* 0x000fc20000010821 */
[----:B------:R-:W-:Y:S01]  /*3e90*/  FMNMX.FTZ R7, R130, R4, !PT ;  /* 0x0000000482077209 */ /* 0x000fe20007810000 */
[----:B------:R-:W-:-:S01]  /*3ea0*/  FFMA.FTZ R43, R150, R89, -R33 ;  /* 0x00000059962b7223 */ /* 0x000fc20000010821 */
[----:B------:R-:W-:Y:S01]  /*3eb0*/  FSEL R134, R8, -INF , P2 ;  /* 0xff80000008867808 */ /* 0x000fe20001000000 */
[----:B------:R-:W-:-:S01]  /*3ec0*/  FFMA.FTZ R26, R152, R89, -R33 ;  /* 0x00000059981a7223 */ /* 0x000fc20000010821 */
[----:B------:R-:W-:Y:S01]  /*3ed0*/  FMNMX.FTZ R7, R132, R7, !PT ;  /* 0x0000000784077209 */ /* 0x000fe20007810000 */
        /* <DEDUP_REMOVED lines=10> */
[----:B------:R-:W5:Y:S01]  /*3f80*/  MUFU.TANH R84, R84 ;  /* 0x0000005400547308 */ /* 0x000f620000002400 */
[----:B------:R-:W-:Y:S01]  /*3f90*/  FSEL R150, R11, -INF , P3 ;  /* 0xff8000000b967808 */ /* 0x000fe20001800000 */
[--C-:B------:R-:W-:Y:S01]  /*3fa0*/  FFMA.FTZ R11, R162, R89, -R33.reuse ;  /* 0x00000059a20b7223 */ /* 0x100fe20000010821 */
[----:B------:R-:W-:Y:S01]  /*3fb0*/  FMNMX.FTZ R7, R146, R7, !PT ;  /* 0x0000000792077209 */ /* 0x000fe20007810000 */
[-CC-:B------:R-:W-:Y:S01]  /*3fc0*/  FFMA.FTZ R55, R144, R89.reuse, -R33.reuse ;  /* 0x0000005990377223 */ /* 0x180fe20000010821 */
[C---:B------:R-:W-:Y:S01]  /*3fd0*/  ISETP.GT.AND P3, PT, R97.reuse, 0x20, PT ;  /* 0x000000206100780c */ /* 0x040fe20003f64270 */
[--C-:B------:R-:W-:Y:S01]  /*3fe0*/  FFMA.FTZ R65, R140, R89, -R33.reuse ;  /* 0x000000598c417223 */ /* 0x100fe20000010821 */
[----:B------:R-:W-:Y:S01]  /*3ff0*/  FSEL R12, R12, -INF , P2 ;  /* 0xff8000000c0c7808 */ /* 0x000fe20001000000 */
[----:B------:R-:W5:Y:S01]  /*4000*/  MUFU.TANH R85, R85 ;  /* 0x0000005500557308 */ /* 0x000f620000002400 */
[----:B------:R-:W-:Y:S01]  /*4010*/  FMNMX.FTZ R7, R150, R7, !PT ;  /* 0x0000000796077209 */ /* 0x000fe20007810000 */
[-CC-:B------:R-:W-:Y:S01]  /*4020*/  FFMA.FTZ R47, R174, R89.reuse, -R33.reuse ;  /* 0x00000059ae2f7223 */ /* 0x180fe20000010821 */
[----:B------:R-:W-:Y:S01]  /*4030*/  ISETP.GT.AND P2, PT, R97, 0x21, PT ;  /* 0x000000216100780c */ /* 0x000fe20003f44270 */
[-CC-:B------:R-:W-:Y:S01]  /*4040*/  FFMA.FTZ R67, R136, R89.reuse, -R33.reuse ;  /* 0x0000005988437223 */ /* 0x180fe20000010821 */
[----:B------:R-:W-:Y:S01]  /*4050*/  FSEL R152, R13, -INF , P3 ;  /* 0xff8000000d987808 */ /* 0x000fe20001800000 */
[--C-:B------:R-:W-:Y:S01]  /*4060*/  FFMA.FTZ R49, R176, R89, -R33.reuse ;  /* 0x00000059b0317223 */ /* 0x100fe20000010821 */
[----:B------:R-:W-:Y:S01]  /*4070*/  FMNMX.FTZ R7, R12, R7, !PT ;  /* 0x000000070c077209 */ /* 0x000fe20007810000 */
[----:B------:R-:W5:Y:S01]  /*4080*/  MUFU.TANH R86, R86 ;  /* 0x0000005600567308 */ /* 0x000f620000002400 */
[C---:B------:R-:W-:Y:S01]  /*4090*/  ISETP.GT.AND P3, PT, R97.reuse, 0x28, PT ;  /* 0x000000286100780c */ /* 0x040fe20003f64270 */
[-CC-:B------:R-:W-:Y:S01]  /*40a0*/  FFMA.FTZ R13, R48, R89.reuse, -R33.reuse ;  /* 0x00000059300d7223 */ /* 0x180fe20000010821 */
[----:B-1----:R-:W-:Y:S01]  /*40b0*/  FSEL R162, R14, -INF , P2 ;  /* 0xff8000000ea27808 */ /* 0x002fe20001000000 */
[--C-:B------:R-:W-:Y:S01]  /*40c0*/  FFMA.FTZ R14, R160, R89, -R33.reuse ;  /* 0x00000059a00e7223 */ /* 0x100fe20000010821 */
[----:B------:R-:W-:Y:S01]  /*40d0*/  FMNMX.FTZ R7, R152, R7, !PT ;  /* 0x0000000798077209 */ /* 0x000fe20007810000 */
[-CC-:B------:R-:W-:Y:S01]  /*40e0*/  FFMA.FTZ R48, R52, R89.reuse, -R33.reuse ;  /* 0x0000005934307223 */ /* 0x180fe20000010821 */
[----:B------:R-:W-:Y:S01]  /*40f0*/  ISETP.GT.AND P2, PT, R97, 0x29, PT ;  /* 0x000000296100780c */ /* 0x000fe20003f44270 */
[----:B------:R-:W1:Y:S01]  /*4100*/  MUFU.TANH R90, R90 ;  /* 0x0000005a005a7308 */ /* 0x000e620000002400 */
[----:B------:R-:W-:Y:S01]  /*4110*/  FSEL R164, R15, -INF , P3 ;  /* 0xff8000000fa47808 */ /* 0x000fe20001800000 */
[--C-:B------:R-:W-:Y:S01]  /*4120*/  FFMA.FTZ R15, R158, R89, -R33.reuse ;  /* 0x000000599e0f7223 */ /* 0x100fe20000010821 */
[----:B------:R-:W-:Y:S01]  /*4130*/  FMNMX.FTZ R7, R162, R7, !PT ;  /* 0x00000007a2077209 */ /* 0x000fe20007810000 */
[-CC-:B------:R-:W-:Y:S01]  /*4140*/  FFMA.FTZ R54, R178, R89.reuse, -R33.reuse ;  /* 0x00000059b2367223 */ /* 0x180fe20000010821 */
[C---:B------:R-:W-:Y:S01]  /*4150*/  ISETP.GT.AND P3, PT, R97.reuse, 0x30, PT ;  /* 0x000000306100780c */ /* 0x040fe20003f64270 */
[-CC-:B------:R-:W-:Y:S01]  /*4160*/  FFMA.FTZ R126, R180, R89.reuse, -R33.reuse ;  /* 0x00000059b47e7223 */ /* 0x180fe20000010821 */
[----:B--2---:R-:W-:Y:S01]  /*4170*/  FSEL R160, R20, -INF , P2 ;  /* 0xff80000014a07808 */ /* 0x004fe20001000000 */
[--C-:B------:R-:W-:Y:S01]  /*4180*/  FFMA.FTZ R20, R156, R89, -R33.reuse ;  /* 0x000000599c147223 */ /* 0x100fe20000010821 */
[----:B------:R-:W-:Y:S01]  /*4190*/  FMNMX.FTZ R7, R164, R7, !PT ;  /* 0x00000007a4077209 */ /* 0x000fe20007810000 */
[----:B------:R-:W2:Y:S01]  /*41a0*/  MUFU.TANH R91, R91 ;  /* 0x0000005b005b7308 */ /* 0x000ea20000002400 */
[----:B------:R-:W-:Y:S01]  /*41b0*/  ISETP.GT.AND P2, PT, R97, 0x31, PT ;  /* 0x000000316100780c */ /* 0x000fe20003f44270 */
[-CC-:B------:R-:W-:Y:S01]  /*41c0*/  FFMA.FTZ R182, R182, R89.reuse, -R33.reuse ;  /* 0x00000059b6b67223 */ /* 0x180fe20000010821 */
[----:B---3--:R-:W-:Y:S01]  /*41d0*/  FSEL R166, R21, -INF , P3 ;  /* 0xff80000015a67808 */ /* 0x008fe20001800000 */
[--C-:B------:R-:W-:Y:S01]  /*41e0*/  FFMA.FTZ R21, R154, R89, -R33.reuse ;  /* 0x000000599a157223 */ /* 0x100fe20000010821 */
[----:B------:R-:W-:Y:S01]  /*41f0*/  FMNMX.FTZ R7, R160, R7, !PT ;  /* 0x00000007a0077209 */ /* 0x000fe20007810000 */
[-CC-:B------:R-:W-:Y:S01]  /*4200*/  FFMA.FTZ R51, R184, R89.reuse, -R33.reuse ;  /* 0x00000059b8337223 */ /* 0x180fe20000010821 */
[C---:B------:R-:W-:Y:S01]  /*4210*/  ISETP.GT.AND P3, PT, R97.reuse, 0x38, PT ;  /* 0x000000386100780c */ /* 0x040fe20003f64270 */
[----:B------:R-:W3:Y:S01]  /*4220*/  MUFU.TANH R92, R92 ;  /* 0x0000005c005c7308 */ /* 0x000ee20000002400 */
[----:B------:R-:W-:Y:S01]  /*4230*/  FSEL R158, R74, -INF , P2 ;  /* 0xff8000004a9e7808 */ /* 0x000fe20001000000 */
[--C-:B------:R-:W-:Y:S01]  /*4240*/  FFMA.FTZ R74, R148, R89, -R33.reuse ;  /* 0x00000059944a7223 */ /* 0x100fe20000010821 */
[----:B------:R-:W-:Y:S01]  /*4250*/  FMNMX.FTZ R7, R166, R7, !PT ;  /* 0x00000007a6077209 */ /* 0x000fe20007810000 */
[-CC-:B------:R-:W-:Y:S01]  /*4260*/  FFMA.FTZ R186, R186, R89.reuse, -R33.reuse ;  /* 0x00000059baba7223 */ /* 0x180fe20000010821 */
[----:B------:R-:W-:Y:S01]  /*4270*/  ISETP.GT.AND P2, PT, R97, 0x39, PT ;  /* 0x000000396100780c */ /* 0x000fe20003f44270 */
[--C-:B------:R-:W-:Y:S01]  /*4280*/  FFMA.FTZ R42, R42, R89, -R33.reuse ;  /* 0x000000592a2a7223 */ /* 0x100fe20000010821 */
[----:B------:R-:W-:Y:S01]  /*4290*/  FSEL R168, R75, -INF , P3 ;  /* 0xff8000004ba87808 */ /* 0x000fe20001800000 */
[----:B------:R-:W3:Y:S01]  /*42a0*/  MUFU.TANH R94, R94 ;  /* 0x0000005e005e7308 */ /* 0x000ee20000002400 */
[----:B------:R-:W-:Y:S01]  /*42b0*/  FMNMX.FTZ R7, R158, R7, !PT ;  /* 0x000000079e077209 */ /* 0x000fe20007810000 */
[-CC-:B------:R-:W-:Y:S01]  /*42c0*/  FFMA.FTZ R44, R44, R89.reuse, -R33.reuse ;  /* 0x000000592c2c7223 */ /* 0x180fe20000010821 */
[C---:B------:R-:W-:Y:S01]  /*42d0*/  ISETP.GT.AND P3, PT, R97.reuse, 0x40, PT ;  /* 0x000000406100780c */ /* 0x040fe20003f64270 */
[-CC-:B------:R-:W-:Y:S01]  /*42e0*/  FFMA.FTZ R24, R24, R89.reuse, -R33.reuse ;  /* 0x0000005918187223 */ /* 0x180fe20000010821 */
[----:B------:R-:W-:Y:S01]  /*42f0*/  FSEL R156, R76, -INF , P2 ;  /* 0xff8000004c9c7808 */ /* 0x000fe20001000000 */
[--C-:B------:R-:W-:Y:S01]  /*4300*/  FFMA.FTZ R76, R142, R89, -R33.reuse ;  /* 0x000000598e4c7223 */ /* 0x100fe20000010821 */
[----:B------:R-:W-:Y:S01]  /*4310*/  FMNMX.FTZ R7, R168, R7, !PT ;  /* 0x00000007a8077209 */ /* 0x000fe20007810000 */
[----:B------:R-:W3:Y:S01]  /*4320*/  MUFU.TANH R95, R95 ;  /* 0x0000005f005f7308 */ /* 0x000ee20000002400 */
[----:B------:R-:W-:Y:S01]  /*4330*/  ISETP.GT.AND P2, PT, R97, 0x41, PT ;  /* 0x000000416100780c */ /* 0x000fe20003f44270 */
[-CC-:B------:R-:W-:Y:S01]  /*4340*/  FFMA.FTZ R28, R28, R89.reuse, -R33.reuse ;  /* 0x000000591c1c7223 */ /* 0x180fe20000010821 */
[----:B------:R-:W-:Y:S01]  /*4350*/  FSEL R170, R77, -INF , P3 ;  /* 0xff8000004daa7808 */ /* 0x000fe20001800000 */
[--C-:B------:R-:W-:Y:S01]  /*4360*/  FFMA.FTZ R32, R32, R89, -R33.reuse ;  /* 0x0000005920207223 */ /* 0x100fe20000010821 */
[----:B------:R-:W-:Y:S01]  /*4370*/  FMNMX.FTZ R7, R156, R7, !PT ;  /* 0x000000079c077209 */ /* 0x000fe20007810000 */
[-CC-:B------:R-:W-:Y:S01]  /*4380*/  FFMA.FTZ R36, R36, R89.reuse, -R33.reuse ;  /* 0x0000005924247223 */ /* 0x180fe20000010821 */
[C---:B------:R-:W-:Y:S01]  /*4390*/  ISETP.GT.AND P3, PT, R97.reuse, 0x48, PT ;  /* 0x000000486100780c */ /* 0x040fe20003f64270 */
[----:B------:R-:W3:Y:S01]  /*43a0*/  MUFU.TANH R96, R96 ;  /* 0x0000006000607308 */ /* 0x000ee20000002400 */
[----:B----4-:R-:W-:Y:S01]  /*43b0*/  FSEL R154, R78, -INF , P2 ;  /* 0xff8000004e9a7808 */ /* 0x010fe20001000000 */
[--C-:B------:R-:W-:Y:S01]  /*43c0*/  FFMA.FTZ R78, R138, R89, -R33.reuse ;  /* 0x000000598a4e7223 */ /* 0x100fe20000010821 */
[----:B------:R-:W-:Y:S01]  /*43d0*/  FMNMX.FTZ R7, R170, R7, !PT ;  /* 0x00000007aa077209 */ /* 0x000fe20007810000 */
[-CC-:B------:R-:W-:Y:S01]  /*43e0*/  FFMA.FTZ R46, R46, R89.reuse, -R33.reuse ;  /* 0x000000592e2e7223 */ /* 0x180fe20000010821 */
[----:B------:R-:W-:Y:S01]  /*43f0*/  ISETP.GT.AND P2, PT, R97, 0x49, PT ;  /* 0x000000496100780c */ /* 0x000fe20003f44270 */
[----:B------:R-:W-:Y:S01]  /*4400*/  FFMA.FTZ R75, R122, R89, -R33 ;  /* 0x000000597a4b7223 */ /* 0x000fe20000010821 */
[----:B------:R-:W-:Y:S01]  /*4410*/  FSEL R172, R79, -INF , P3 ;  /* 0xff8000004fac7808 */ /* 0x000fe20001800000 */
[----:B------:R-:W4:Y:S01]  /*4420*/  MUFU.TANH R56, R56 ;  /* 0x0000003800387308 */ /* 0x000f220000002400 */
[----:B------:R-:W-:-:S02]  /*4430*/  FMNMX.FTZ R7, R154, R7, !PT ;  /* 0x000000079a077209 */ /* 0x000fc40007810000 */
[C---:B------:R-:W-:Y:S02]  /*4440*/  ISETP.GT.AND P3, PT, R97.reuse, 0x50, PT ;  /* 0x000000506100780c */ /* 0x040fe40003f64270 */
[----:B------:R-:W-:Y:S02]  /*4450*/  FSEL R80, R80, -INF , P2 ;  /* 0xff80000050507808 */ /* 0x000fe40001000000 */
[----:B------:R-:W-:Y:S01]  /*4460*/  FMNMX.FTZ R7, R172, R7, !PT ;  /* 0x00000007ac077209 */ /* 0x000fe20007810000 */
[----:B------:R-:W4:Y:S01]  /*4470*/  MUFU.TANH R57, R57 ;  /* 0x0000003900397308 */ /* 0x000f220000002400 */
[----:B------:R-:W-:Y:S02]  /*4480*/  ISETP.GT.AND P2, PT, R97, 0x51, PT ;  /* 0x000000516100780c */ /* 0x000fe40003f44270 */
[----:B------:R-:W-:Y:S02]  /*4490*/  FSEL R148, R81, -INF , P3 ;  /* 0xff80000051947808 */ /* 0x000fe40001800000 */
[----:B------:R-:W-:-:S02]  /*44a0*/  FMNMX.FTZ R7, R80, R7, !PT ;  /* 0x0000000750077209 */ /* 0x000fc40007810000 */
[C---:B------:R-:W-:Y:S01]  /*44b0*/  ISETP.GT.AND P3, PT, R97.reuse, 0x58, PT ;  /* 0x000000586100780c */ /* 0x040fe20003f64270 */
[----:B------:R-:W4:Y:S01]  /*44c0*/  MUFU.TANH R58, R58 ;  /* 0x0000003a003a7308 */ /* 0x000f220000002400 */
[----:B-----5:R-:W-:Y:S02]  /*44d0*/  FSEL R82, R82, -INF , P2 ;  /* 0xff80000052527808 */ /* 0x020fe40001000000 */
[----:B------:R-:W-:Y:S02]  /*44e0*/  FMNMX.FTZ R7, R148, R7, !PT ;  /* 0x0000000794077209 */ /* 0x000fe40007810000 */
[----:B------:R-:W-:Y:S02]  /*44f0*/  ISETP.GT.AND P2, PT, R97, 0x59, PT ;  /* 0x000000596100780c */ /* 0x000fe40003f44270 */
[----:B------:R-:W-:Y:S01]  /*4500*/  FSEL R144, R83, -INF , P3 ;  /* 0xff80000053907808 */ /* 0x000fe20001800000 */
[----:B------:R-:W5:Y:S01]  /*4510*/  MUFU.TANH R59, R59 ;  /* 0x0000003b003b7308 */ /* 0x000f620000002400 */
[----:B------:R-:W-:-:S02]  /*4520*/  FMNMX.FTZ R7, R82, R7, !PT ;  /* 0x0000000752077209 */ /* 0x000fc40007810000 */
[C---:B------:R-:W-:Y:S02]  /*4530*/  ISETP.GT.AND P3, PT, R97.reuse, 0x60, PT ;  /* 0x000000606100780c */ /* 0x040fe40003f64270 */
[----:B------:R-:W-:Y:S02]  /*4540*/  FSEL R84, R84, -INF , P2 ;  /* 0xff80000054547808 */ /* 0x000fe40001000000 */
[----:B------:R-:W-:Y:S01]  /*4550*/  FMNMX.FTZ R7, R144, R7, !PT ;  /* 0x0000000790077209 */ /* 0x000fe20007810000 */
[----:B------:R-:W5:Y:S01]  /*4560*/  MUFU.TANH R60, R60 ;  /* 0x0000003c003c7308 */ /* 0x000f620000002400 */
[----:B------:R-:W-:Y:S02]  /*4570*/  ISETP.GT.AND P2, PT, R97, 0x61, PT ;  /* 0x000000616100780c */ /* 0x000fe40003f44270 */
[----:B------:R-:W-:Y:S02]  /*4580*/  FSEL R142, R85, -INF , P3 ;  /* 0xff800000558e7808 */ /* 0x000fe40001800000 */
[----:B------:R-:W-:-:S02]  /*4590*/  FMNMX.FTZ R7, R84, R7, !PT ;  /* 0x0000000754077209 */ /* 0x000fc40007810000 */
[C---:B------:R-:W-:Y:S01]  /*45a0*/  ISETP.GT.AND P3, PT, R97.reuse, 0x68, PT ;  /* 0x000000686100780c */ /* 0x040fe20003f64270 */
[----:B------:R-:W5:Y:S01]  /*45b0*/  MUFU.TANH R61, R61 ;  /* 0x0000003d003d7308 */ /* 0x000f620000002400 */
[----:B------:R-:W-:Y:S02]  /*45c0*/  FSEL R86, R86, -INF , P2 ;  /* 0xff80000056567808 */ /* 0x000fe40001000000 */
[----:B------:R-:W-:Y:S02]  /*45d0*/  FMNMX.FTZ R7, R142, R7, !PT ;  /* 0x000000078e077209 */ /* 0x000fe40007810000 */
[----:B------:R-:W-:Y:S02]  /*45e0*/  ISETP.GT.AND P2, PT, R97, 0x69, PT ;  /* 0x000000696100780c */ /* 0x000fe40003f44270 */
[----:B-1----:R-:W-:Y:S01]  /*45f0*/  FSEL R140, R90, -INF , P3 ;  /* 0xff8000005a8c7808 */ /* 0x002fe20001800000 */
[----:B------:R-:W1:Y:S01]  /*4600*/  MUFU.TANH R62, R62 ;  /* 0x0000003e003e7308 */ /* 0x000e620000002400 */
[----:B------:R-:W-:-:S02]  /*4610*/  FMNMX.FTZ R7, R86, R7, !PT ;  /* 0x0000000756077209 */ /* 0x000fc40007810000 */
[----:B------:R-:W-:Y:S02]  /*4620*/  ISETP.GT.AND P3, PT, R97, 0x70, PT ;  /* 0x000000706100780c */ /* 0x000fe40003f64270 */
[----:B--2---:R-:W-:Y:S02]  /*4630*/  FSEL R138, R91, -INF , P2 ;  /* 0xff8000005b8a7808 */ /* 0x004fe40001000000 */
[----:B------:R-:W-:Y:S01]  /*4640*/  FMNMX.FTZ R7, R140, R7, !PT ;  /* 0x000000078c077209 */ /* 0x000fe20007810000 */
[----:B------:R-:W2:Y:S01]  /*4650*/  MUFU.TANH R63, R63 ;  /* 0x0000003f003f7308 */ /* 0x000ea20000002400 */
[----:B------:R-:W-:Y:S02]  /*4660*/  ISETP.GT.AND P2, PT, R97, 0x71, PT ;  /* 0x000000716100780c */ /* 0x000fe40003f44270 */
[----:B---3--:R-:W-:Y:S02]  /*4670*/  FSEL R174, R92, -INF , P3 ;  /* 0xff8000005cae7808 */ /* 0x008fe40001800000 */
[----:B------:R-:W-:-:S02]  /*4680*/  FMNMX.FTZ R7, R138, R7, !PT ;  /* 0x000000078a077209 */ /* 0x000fc40007810000 */
[C---:B------:R-:W-:Y:S01]  /*4690*/  ISETP.GT.AND P3, PT, R97.reuse, 0x78, PT ;  /* 0x000000786100780c */ /* 0x040fe20003f64270 */
[----:B------:R-:W3:Y:S01]  /*46a0*/  MUFU.TANH R40, R40 ;  /* 0x0000002800287308 */ /* 0x000ee20000002400 */
[----:B------:R-:W-:Y:S02]  /*46b0*/  FSEL R94, R94, -INF , P2 ;  /* 0xff8000005e5e7808 */ /* 0x000fe40001000000 */
[----:B------:R-:W-:Y:S02]  /*46c0*/  FMNMX.FTZ R7, R174, R7, !PT ;  /* 0x00000007ae077209 */ /* 0x000fe40007810000 */
[----:B------:R-:W-:Y:S02]  /*46d0*/  ISETP.GT.AND P2, PT, R97, 0x79, PT ;  /* 0x000000796100780c */ /* 0x000fe40003f44270 */
[----:B------:R-:W-:Y:S01]  /*46e0*/  FSEL R92, R95, -INF , P3 ;  /* 0xff8000005f5c7808 */ /* 0x000fe20001800000 */
[----:B------:R-:W3:Y:S01]  /*46f0*/  MUFU.TANH R41, R41 ;  /* 0x0000002900297308 */ /* 0x000ee20000002400 */
[----:B------:R-:W-:-:S02]  /*4700*/  FMNMX.FTZ R7, R94, R7, !PT ;  /* 0x000000075e077209 */ /* 0x000fc40007810000 */
[C---:B------:R-:W-:Y:S02]  /*4710*/  ISETP.GT.AND P3, PT, R97.reuse, 0x80, PT ;  /* 0x000000806100780c */ /* 0x040fe40003f64270 */
[----:B------:R-:W-:Y:S02]  /*4720*/  FSEL R96, R96, -INF , P2 ;  /* 0xff80000060607808 */ /* 0x000fe40001000000 */
[----:B------:R-:W-:Y:S01]  /*4730*/  FMNMX.FTZ R7, R92, R7, !PT ;  /* 0x000000075c077209 */ /* 0x000fe20007810000 */
[----:B------:R-:W3:Y:S01]  /*4740*/  MUFU.TANH R69, R69 ;  /* 0x0000004500457308 */ /* 0x000ee20000002400 */
[----:B------:R-:W-:Y:S02]  /*4750*/  ISETP.GT.AND P2, PT, R97, 0x81, PT ;  /* 0x000000816100780c */ /* 0x000fe40003f44270 */
[----:B----4-:R-:W-:Y:S02]  /*4760*/  FSEL R56, R56, -INF , P3 ;  /* 0xff80000038387808 */ /* 0x010fe40001800000 */
[----:B------:R-:W-:-:S02]  /*4770*/  FMNMX.FTZ R7, R96, R7, !PT ;  /* 0x0000000760077209 */ /* 0x000fc40007810000 */
[----:B------:R-:W-:Y:S01]  /*4780*/  ISETP.GT.AND P3, PT, R97, 0x88, PT ;  /* 0x000000886100780c */ /* 0x000fe20003f64270 */
[----:B------:R-:W4:Y:S01]  /*4790*/  MUFU.TANH R101, R101 ;  /* 0x0000006500657308 */ /* 0x000f220000002400 */
[----:B------:R-:W-:Y:S01]  /*47a0*/  FSEL R136, R57, -INF , P2 ;  /* 0xff80000039887808 */ /* 0x000fe20001000000 */
[----:B------:R-:W-:Y:S01]  /*47b0*/  FFMA.FTZ R57, R64, R89, -R33 ;  /* 0x0000005940397223 */ /* 0x000fe20000010821 */
[----:B------:R-:W-:Y:S02]  /*47c0*/  FMNMX.FTZ R7, R56, R7, !PT ;  /* 0x0000000738077209 */ /* 0x000fe40007810000 */
[----:B------:R-:W-:Y:S02]  /*47d0*/  ISETP.GT.AND P2, PT, R97, 0x89, PT ;  /* 0x000000896100780c */ /* 0x000fe40003f44270 */
[----:B------:R-:W-:Y:S01]  /*47e0*/  FSEL R58, R58, -INF , P3 ;  /* 0xff8000003a3a7808 */ /* 0x000fe20001800000 */
[----:B------:R-:W4:Y:S01]  /*47f0*/  MUFU.TANH R71, R71 ;  /* 0x0000004700477308 */ /* 0x000f220000002400 */
[----:B------:R-:W-:-:S02]  /*4800*/  FMNMX.FTZ R7, R136, R7, !PT ;  /* 0x0000000788077209 */ /* 0x000fc40007810000 */
[----:B------:R-:W-:Y:S02]  /*4810*/  ISETP.GT.AND P3, PT, R97, 0x90, PT ;  /* 0x000000906100780c */ /* 0x000fe40003f64270 */
[----:B-----5:R-:W-:Y:S02]  /*4820*/  FSEL R176, R59, -INF , P2 ;  /* 0xff8000003bb07808 */ /* 0x020fe40001000000 */
[----:B------:R-:W-:Y:S01]  /*4830*/  FMNMX.FTZ R7, R58, R7, !PT ;  /* 0x000000073a077209 */ /* 0x000fe20007810000 */
[----:B------:R-:W5:Y:S01]  /*4840*/  MUFU.TANH R105, R105 ;  /* 0x0000006900697308 */ /* 0x000f620000002400 */
[----:B------:R-:W-:Y:S02]  /*4850*/  ISETP.GT.AND P2, PT, R97, 0x91, PT ;  /* 0x000000916100780c */ /* 0x000fe40003f44270 */
[----:B------:R-:W-:Y:S02]  /*4860*/  FSEL R60, R60, -INF , P3 ;  /* 0xff8000003c3c7808 */ /* 0x000fe40001800000 */
[----:B------:R-:W-:-:S02]  /*4870*/  FMNMX.FTZ R7, R176, R7, !PT ;  /* 0x00000007b0077209 */ /* 0x000fc40007810000 */
[----:B------:R-:W-:Y:S01]  /*4880*/  ISETP.GT.AND P3, PT, R97, 0x98, PT ;  /* 0x000000986100780c */ /* 0x000fe20003f64270 */
[----:B------:R-:W5:Y:S01]  /*4890*/  MUFU.TANH R103, R103 ;  /* 0x0000006700677308 */ /* 0x000f620000002400 */
[----:B------:R-:W-:Y:S01]  /*48a0*/  FSEL R52, R61, -INF , P2 ;  /* 0xff8000003d347808 */ /* 0x000fe20001000000 */
[--C-:B------:R-:W-:Y:S01]  /*48b0*/  FFMA.FTZ R61, R70, R89, -R33.reuse ;  /* 0x00000059463d7223 */ /* 0x100fe20000010821 */
[----:B------:R-:W-:Y:S01]  /*48c0*/  FMNMX.FTZ R7, R60, R7, !PT ;  /* 0x000000073c077209 */ /* 0x000fe20007810000 */
[----:B------:R-:W-:Y:S01]  /*48d0*/  FFMA.FTZ R70, R100, R89, -R33 ;  /* 0x0000005964467223 */ /* 0x000fe20000010821 */
[----:B------:R-:W-:Y:S02]  /*48e0*/  ISETP.GT.AND P2, PT, R97, 0x99, PT ;  /* 0x000000996100780c */ /* 0x000fe40003f44270 */
[----:B-1----:R-:W-:Y:S01]  /*48f0*/  FSEL R62, R62, -INF , P3 ;  /* 0xff8000003e3e7808 */ /* 0x002fe20001800000 */
[----:B------:R-:W1:Y:S01]  /*4900*/  MUFU.TANH R109, R109 ;  /* 0x0000006d006d7308 */ /* 0x000e620000002400 */
[----:B------:R-:W-:-:S02]  /*4910*/  FMNMX.FTZ R7, R52, R7, !PT ;  /* 0x0000000734077209 */ /* 0x000fc40007810000 */
[----:B------:R-:W-:Y:S02]  /*4920*/  ISETP.GT.AND P3, PT, R97, 0xa0, PT ;  /* 0x000000a06100780c */ /* 0x000fe40003f64270 */
[----:B--2---:R-:W-:Y:S01]  /*4930*/  FSEL R64, R63, -INF , P2 ;  /* 0xff8000003f407808 */ /* 0x004fe20001000000 */
[--C-:B------:R-:W-:Y:S01]  /*4940*/  FFMA.FTZ R63, R98, R89, -R33.reuse ;  /* 0x00000059623f7223 */ /* 0x100fe20000010821 */
[----:B------:R-:W-:Y:S01]  /*4950*/  FMNMX.FTZ R7, R62, R7, !PT ;  /* 0x000000073e077209 */ /* 0x000fe20007810000 */
[----:B------:R-:W2:Y:S01]  /*4960*/  MUFU.TANH R107, R107 ;  /* 0x0000006b006b7308 */ /* 0x000ea20000002400 */
[----:B------:R-:W-:Y:S02]  /*4970*/  ISETP.GT.AND P2, PT, R97, 0xa1, PT ;  /* 0x000000a16100780c */ /* 0x000fe40003f44270 */
[----:B---3--:R-:W-:Y:S01]  /*4980*/  FSEL R178, R40, -INF , P3 ;  /* 0xff80000028b27808 */ /* 0x008fe20001800000 */
[----:B------:R-:W-:-:S01]  /*4990*/  FFMA.FTZ R40, R66, R89, -R33 ;  /* 0x0000005942287223 */ /* 0x000fc20000010821 */
[----:B------:R-:W-:-:S02]  /*49a0*/  FMNMX.FTZ R7, R64, R7, !PT ;  /* 0x0000000740077209 */ /* 0x000fc40007810000 */
[----:B------:R-:W-:Y:S01]  /*49b0*/  ISETP.GT.AND P3, PT, R97, 0xa8, PT ;  /* 0x000000a86100780c */ /* 0x000fe20003f64270 */
[----:B------:R3:W-:Y:S01]  /*49c0*/  MUFU.EX2 R6, R182 ;  /* 0x000000b600067308 */ /* 0x0007e20000000800 */
[----:B------:R-:W-:Y:S01]  /*49d0*/  FSEL R66, R41, -INF , P2 ;  /* 0xff80000029427808 */ /* 0x000fe20001000000 */
[--C-:B------:R-:W-:Y:S01]  /*49e0*/  FFMA.FTZ R41, R68, R89, -R33.reuse ;  /* 0x0000005944297223 */ /* 0x100fe20000010821 */
[----:B------:R-:W-:Y:S02]  /*49f0*/  FMNMX.FTZ R7, R178, R7, !PT ;  /* 0x00000007b2077209 */ /* 0x000fe40007810000 */
[----:B------:R-:W-:Y:S02]  /*4a00*/  ISETP.GT.AND P2, PT, R97, 0xa9, PT ;  /* 0x000000a96100780c */ /* 0x000fe40003f44270 */
[----:B------:R-:W-:Y:S01]  /*4a10*/  FSEL R180, R69, -INF , P3 ;  /* 0xff80000045b47808 */ /* 0x000fe20001800000 */
[----:B------:R-:W2:Y:S01]  /*4a20*/  MUFU.TANH R111, R111 ;  /* 0x0000006f006f7308 */ /* 0x000ea20000002400 */
[----:B------:R-:W-:Y:S01]  /*4a30*/  FMNMX.FTZ R7, R66, R7, !PT ;  /* 0x0000000742077209 */ /* 0x000fe20007810000 */
[----:B------:R-:W-:Y:S01]  /*4a40*/  FFMA.FTZ R69, R118, R89, -R33 ;  /* 0x0000005976457223 */ /* 0x000fe20000010821 */
[----:B------:R-:W-:-:S02]  /*4a50*/  ISETP.GT.AND P3, PT, R97, 0xb0, PT ;  /* 0x000000b06100780c */ /* 0x000fc40003f64270 */
[----:B----4-:R-:W-:Y:S02]  /*4a60*/  FSEL R68, R101, -INF , P2 ;  /* 0xff80000065447808 */ /* 0x010fe40001000000 */
[----:B------:R-:W-:Y:S01]  /*4a70*/  FMNMX.FTZ R7, R180, R7, !PT ;  /* 0x00000007b4077209 */ /* 0x000fe20007810000 */
[----:B------:R-:W4:Y:S01]  /*4a80*/  MUFU.TANH R25, R25 ;  /* 0x0000001900197308 */ /* 0x000f220000002400 */
[----:B------:R-:W-:Y:S02]  /*4a90*/  ISETP.GT.AND P2, PT, R97, 0xb1, PT ;  /* 0x000000b16100780c */ /* 0x000fe40003f44270 */
[----:B---3--:R-:W-:Y:S01]  /*4aa0*/  FSEL R182, R71, -INF , P3 ;  /* 0xff80000047b67808 */ /* 0x008fe20001800000 */
[----:B------:R-:W-:-:S01]  /*4ab0*/  FFMA.FTZ R71, R120, R89, -R33 ;  /* 0x0000005978477223 */ /* 0x000fc20000010821 */
[----:B------:R-:W-:Y:S02]  /*4ac0*/  FMNMX.FTZ R7, R68, R7, !PT ;  /* 0x0000000744077209 */ /* 0x000fe40007810000 */
[----:B------:R-:W-:Y:S01]  /*4ad0*/  ISETP.GT.AND P3, PT, R97, 0xb8, PT ;  /* 0x000000b86100780c */ /* 0x000fe20003f64270 */
[----:B------:R3:W-:Y:S01]  /*4ae0*/  MUFU.EX2 R128, R186 ;  /* 0x000000ba00807308 */ /* 0x0007e20000000800 */
[----:B-----5:R-:W-:-:S02]  /*4af0*/  FSEL R184, R105, -INF , P2 ;  /* 0xff80000069b87808 */ /* 0x020fc40001000000 */
[----:B------:R-:W-:Y:S02]  /*4b00*/  FMNMX.FTZ R7, R182, R7, !PT ;  /* 0x00000007b6077209 */ /* 0x000fe40007810000 */
[----:B------:R-:W-:Y:S02]  /*4b10*/  ISETP.GT.AND P2, PT, R97, 0xb9, PT ;  /* 0x000000b96100780c */ /* 0x000fe40003f44270 */
[----:B------:R-:W-:Y:S01]  /*4b20*/  FMNMX.FTZ R7, R184, R7, !PT ;  /* 0x00000007b8077209 */ /* 0x000fe20007810000 */
[----:B------:R-:W5:Y:S01]  /*4b30*/  MUFU.TANH R29, R29 ;  /* 0x0000001d001d7308 */ /* 0x000f620000002400 */
[----:B---3--:R-:W-:Y:S02]  /*4b40*/  FSEL R186, R103, -INF , P3 ;  /* 0xff80000067ba7808 */ /* 0x008fe40001800000 */
[----:B------:R-:W-:Y:S02]  /*4b50*/  ISETP.GT.AND P3, PT, R97, 0xc0, PT ;  /* 0x000000c06100780c */ /* 0x000fe40003f64270 */
[----:B-1----:R-:W-:-:S02]  /*4b60*/  FSEL R188, R109, -INF , P2 ;  /* 0xff8000006dbc7808 */ /* 0x002fc40001000000 */
[----:B------:R-:W-:Y:S01]  /*4b70*/  FMNMX.FTZ R7, R186, R7, !PT ;  /* 0x00000007ba077209 */ /* 0x000fe20007810000 */
[----:B------:R-:W1:Y:S01]  /*4b80*/  MUFU.TANH R27, R27 ;  /* 0x0000001b001b7308 */ /* 0x000e620000002400 */
[----:B------:R-:W-:Y:S02]  /*4b90*/  ISETP.GT.AND P2, PT, R97, 0xc1, PT ;  /* 0x000000c16100780c */ /* 0x000fe40003f44270 */
[----:B--2---:R-:W-:Y:S02]  /*4ba0*/  FSEL R190, R107, -INF , P3 ;  /* 0xff8000006bbe7808 */ /* 0x004fe40001800000 */
[----:B------:R-:W-:Y:S02]  /*4bb0*/  FMNMX.FTZ R7, R188, R7, !PT ;  /* 0x00000007bc077209 */ /* 0x000fe40007810000 */
[----:B------:R-:W-:Y:S01]  /*4bc0*/  ISETP.GT.AND P3, PT, R97, 0xc8, PT ;  /* 0x000000c86100780c */ /* 0x000fe20003f64270 */
[----:B------:R-:W2:Y:S01]  /*4bd0*/  MUFU.TANH R34, R34 ;  /* 0x0000002200227308 */ /* 0x000ea20000002400 */
[----:B------:R-:W-:-:S02]  /*4be0*/  FSEL R98, R111, -INF , P2 ;  /* 0xff8000006f627808 */ /* 0x000fc40001000000 */
[----:B------:R-:W-:Y:S02]  /*4bf0*/  FMNMX.FTZ R7, R190, R7, !PT ;  /* 0x00000007be077209 */ /* 0x000fe40007810000 */
[----:B------:R-:W-:Y:S02]  /*4c00*/  ISETP.GT.AND P2, PT, R97, 0xc9, PT ;  /* 0x000000c96100780c */ /* 0x000fe40003f44270 */
[----:B----4-:R-:W-:Y:S01]  /*4c10*/  FSEL R192, R25, -INF , P3 ;  /* 0xff80000019c07808 */ /* 0x010fe20001800000 */
[----:B------:R-:W3:Y:S01]  /*4c20*/  MUFU.TANH R37, R37 ;  /* 0x0000002500257308 */ /* 0x000ee20000002400 */
[----:B------:R-:W-:Y:S01]  /*4c30*/  FMNMX.FTZ R7, R98, R7, !PT ;  /* 0x0000000762077209 */ /* 0x000fe20007810000 */
[-CC-:B------:R-:W-:Y:S01]  /*4c40*/  FFMA.FTZ R25, R102, R89.reuse, -R33.reuse ;  /* 0x0000005966197223 */ /* 0x180fe20000010821 */
[----:B------:R-:W-:Y:S02]  /*4c50*/  ISETP.GT.AND P3, PT, R97, 0xd0, PT ;  /* 0x000000d06100780c */ /* 0x000fe40003f64270 */
[----:B-----5:R-:W-:Y:S01]  /*4c60*/  FSEL R100, R29, -INF , P2 ;  /* 0xff8000001d647808 */ /* 0x020fe20001000000 */
[----:B------:R-:W-:-:S01]  /*4c70*/  FFMA.FTZ R29, R108, R89, -R33 ;  /* 0x000000596c1d7223 */ /* 0x000fc20000010821 */
[----:B------:R-:W-:Y:S01]  /*4c80*/  FMNMX.FTZ R7, R192, R7, !PT ;  /* 0x00000007c0077209 */ /* 0x000fe20007810000 */
[----:B------:R-:W4:Y:S01]  /*4c90*/  MUFU.TANH R39, R39 ;  /* 0x0000002700277308 */ /* 0x000f220000002400 */
[----:B------:R-:W-:Y:S01]  /*4ca0*/  ISETP.GT.AND P2, PT, R97, 0xd1, PT ;  /* 0x000000d16100780c */ /* 0x000fe20003f44270 */
[-CC-:B------:R-:W-:Y:S01]  /*4cb0*/  FFMA.FTZ R108, R124, R89.reuse, -R33.reuse ;  /* 0x000000597c6c7223 */ /* 0x180fe20000010821 */
[----:B-1----:R-:W-:Y:S01]  /*4cc0*/  FSEL R194, R27, -INF , P3 ;  /* 0xff8000001bc27808 */ /* 0x002fe20001800000 */
[--C-:B------:R-:W-:Y:S01]  /*4cd0*/  FFMA.FTZ R27, R106, R89, -R33.reuse ;  /* 0x000000596a1b7223 */ /* 0x100fe20000010821 */
[----:B------:R-:W-:Y:S01]  /*4ce0*/  FMNMX.FTZ R7, R100, R7, !PT ;  /* 0x0000000764077209 */ /* 0x000fe20007810000 */
[-CC-:B------:R-:W-:Y:S01]  /*4cf0*/  FFMA.FTZ R106, R116, R89.reuse, -R33.reuse ;  /* 0x00000059746a7223 */ /* 0x180fe20000010821 */
[C---:B------:R-:W-:Y:S01]  /*4d00*/  ISETP.GT.AND P3, PT, R97.reuse, 0xd8, PT ;  /* 0x000000d86100780c */ /* 0x040fe20003f64270 */
[----:B------:R-:W-:Y:S01]  /*4d10*/  MUFU.EX2 R59, R13 ;  /* 0x0000000d003b7308 */ /* 0x000fe20000000800 */
[----:B--2---:R-:W-:Y:S01]  /*4d20*/  FSEL R102, R34, -INF , P2 ;  /* 0xff80000022667808 */ /* 0x004fe20001000000 */
[--C-:B------:R-:W-:Y:S01]  /*4d30*/  FFMA.FTZ R34, R104, R89, -R33.reuse ;  /* 0x0000005968227223 */ /* 0x100fe20000010821 */
[----:B------:R-:W-:Y:S01]  /*4d40*/  FMNMX.FTZ R7, R194, R7, !PT ;  /* 0x00000007c2077209 */ /* 0x000fe20007810000 */
[----:B------:R-:W-:Y:S01]  /*4d50*/  FFMA.FTZ R104, R110, R89, -R33 ;  /* 0x000000596e687223 */ /* 0x000fe20000010821 */
[----:B------:R-:W-:-:S02]  /*4d60*/  ISETP.GT.AND P2, PT, R97, 0xd9, PT ;  /* 0x000000d96100780c */ /* 0x000fc40003f44270 */
[----:B---3--:R-:W-:Y:S01]  /*4d70*/  FSEL R196, R37, -INF , P3 ;  /* 0xff80000025c47808 */ /* 0x008fe20001800000 */
[----:B------:R-:W-:-:S01]  /*4d80*/  FFMA.FTZ R37, R112, R89, -R33 ;  /* 0x0000005970257223 */ /* 0x000fc20000010821 */
[----:B------:R-:W-:Y:S01]  /*4d90*/  FMNMX.FTZ R7, R102, R7, !PT ;  /* 0x0000000766077209 */ /* 0x000fe20007810000 */
[----:B------:R-:W-:Y:S01]  /*4da0*/  MUFU.EX2 R26, R26 ;  /* 0x0000001a001a7308 */ /* 0x000fe20000000800 */
[----:B----4-:R-:W-:Y:S01]  /*4db0*/  FSEL R198, R39, -INF , P2 ;  /* 0xff80000027c67808 */ /* 0x010fe20001000000 */
[----:B------:R-:W-:Y:S01]  /*4dc0*/  FFMA.FTZ R39, R114, R89, -R33 ;  /* 0x0000005972277223 */ /* 0x000fe20000010821 */
[----:B------:R-:W-:-:S04]  /*4dd0*/  FMNMX.FTZ R7, R196, R7, !PT ;  /* 0x00000007c4077209 */ /* 0x000fc80007810000 */
[----:B------:R-:W-:Y:S01]  /*4de0*/  FMNMX.FTZ R7, R198, R7, !PT ;  /* 0x00000007c6077209 */ /* 0x000fe20007810000 */
[----:B------:R-:W1:Y:S04]  /*4df0*/  MUFU.EX2 R31, R31 ;  /* 0x0000001f001f7308 */ /* 0x000e680000000800 */
[----:B------:R-:W2:Y:S04]  /*4e00*/  SHFL.BFLY PT, R90, R7, 0x2, 0x1f ;  /* 0x0c401f00075a7f89 */ /* 0x000ea800000e0000 */
[----:B------:R-:W-:Y:S08]  /*4e10*/  MUFU.EX2 R30, R30 ;  /* 0x0000001e001e7308 */ /* 0x000ff00000000800 */
[----:B------:R-:W3:Y:S01]  /*4e20*/  MUFU.EX2 R35, R35 ;  /* 0x0000002300237308 */ /* 0x000ee20000000800 */
[----:B-1----:R-:W-:-:S07]  /*4e30*/  FADD.FTZ R3, R26, R31 ;  /* 0x0000001f1a037221 */ /* 0x002fce0000010000 */
[----:B------:R-:W-:Y:S01]  /*4e40*/  MUFU.EX2 R38, R38 ;  /* 0x0000002600267308 */ /* 0x000fe20000000800 */
[----:B--2---:R-:W-:-:S07]  /*4e50*/  FMNMX.FTZ R13, R7, R90, !PT ;  /* 0x0000005a070d7209 */ /* 0x004fce0007810000 */
[----:B------:R-:W-:Y:S01]  /*4e60*/  MUFU.EX2 R43, R43 ;  /* 0x0000002b002b7308 */ /* 0x000fe20000000800 */
[----:B------:R-:W1:Y:S01]  /*4e70*/  SHFL.BFLY PT, R90, R13, 0x1, 0x1f ;  /* 0x0c201f000d5a7f89 */ /* 0x000e6200000e0000 */
[----:B---3--:R-:W-:-:S04]  /*4e80*/  F2FP.SATFINITE.E4M3.F32.PACK_AB_MERGE_C R224, R35, R30, RZ ;  /* 0x0000001e23e0723e */ /* 0x008fc800048070ff */
[----:B------:R-:W-:Y:S01]  /*4e90*/  F2FP.SATFINITE.E4M3.F32.PACK_AB_MERGE_C R224, R31, R26, R224 ;  /* 0x0000001a1fe0723e */ /* 0x000fe200048070e0 */
[----:B------:R-:W-:Y:S01]  /*4ea0*/  IMAD.MOV.U32 R26, RZ, RZ, R87 ;  /* 0x000000ffff1a7224 */ /* 0x000fe200078e0057 */
[----:B------:R-:W-:Y:S08]  /*4eb0*/  MUFU.EX2 R45, R45 ;  /* 0x0000002d002d7308 */ /* 0x000ff00000000800 */
[----:B------:R-:W2:Y:S08]  /*4ec0*/  MUFU.EX2 R50, R50 ;  /* 0x0000003200327308 */ /* 0x000eb00000000800 */
[----:B------:R-:W-:Y:S01]  /*4ed0*/  MUFU.EX2 R47, R47 ;  /* 0x0000002f002f7308 */ /* 0x000fe20000000800 */
[----:B-1----:R-:W-:-:S02]  /*4ee0*/  FMNMX.FTZ R90, R13, R90, !PT ;  /* 0x0000005a0d5a7209 */ /* 0x002fc40007810000 */
[----:B------:R-:W-:Y:S02]  /*4ef0*/  IADD3 R13, -R93, UR42, R72 ;  /* 0x0000002a5d0d7c10 */ /* 0x000fe4000fffe148 */
[C---:B------:R-:W-:Y:S01]  /*4f00*/  FSETP.NEU.FTZ.AND P2, PT, R90.reuse, -INF , PT ;  /* 0xff8000005a00780b */ /* 0x040fe20003f5d000 */
[----:B------:R-:W-:Y:S02]  /*4f10*/  FFMA.FTZ R77, R90, R89, -8 ;  /* 0xc10000005a4d7423 */ /* 0x000fe40000010059 */
[----:B------:R-:W-:Y:S01]  /*4f20*/  MUFU.EX2 R54, R54 ;  /* 0x0000003600367308 */ /* 0x000fe20000000800 */
[----:B--2---:R-:W-:Y:S02]  /*4f30*/  F2FP.SATFINITE.E4M3.F32.PACK_AB_MERGE_C R226, R50, R45, RZ ;  /* 0x0000002d32e2723e */ /* 0x004fe400048070ff */
[----:B------:R-:W-:Y:S02]  /*4f40*/  FSEL R77, R77, RZ, P2 ;  /* 0x000000ff4d4d7208 */ /* 0x000fe40001000000 */
[----:B------:R-:W-:-:S03]  /*4f50*/  F2FP.SATFINITE.E4M3.F32.PACK_AB_MERGE_C R226, R43, R38, R226 ;  /* 0x000000262be2723e */ /* 0x000fc600048070e2 */
[-CC-:B------:R-:W-:Y:S01]  /*4f60*/  FFMA.FTZ R33, R130, R89.reuse, -R77.reuse ;  /* 0x0000005982217223 */ /* 0x180fe2000001084d */
[----:B------:R-:W-:-:S01]  /*4f70*/  FFMA.FTZ R4, R4, R89, -R77 ;  /* 0x0000005904047223 */ /* 0x000fc2000001084d */
[-CC-:B------:R-:W-:Y:S01]  /*4f80*/  FFMA.FTZ R81, R132, R89.reuse, -R77.reuse ;  /* 0x0000005984517223 */ /* 0x180fe2000001084d */
[----:B------:R-:W-:-:S01]  /*4f90*/  FFMA.FTZ R112, R134, R89, -R77 ;  /* 0x0000005986707223 */ /* 0x000fc2000001084d */
[-CC-:B------:R-:W-:Y:S01]  /*4fa0*/  FFMA.FTZ R116, R12, R89.reuse, -R77.reuse ;  /* 0x000000590c747223 */ /* 0x180fe2000001084d */
[----:B------:R-:W-:Y:S01]  /*4fb0*/  IMAD.MOV.U32 R12, RZ, RZ, RZ ;  /* 0x000000ffff0c7224 */ /* 0x000fe200078e00ff */
[----:B------:R-:W-:Y:S01]  /*4fc0*/  MUFU.EX2 R33, R33 ;  /* 0x0000002100217308 */ /* 0x000fe20000000800 */
[----:B------:R-:W-:-:S01]  /*4fd0*/  FFMA.FTZ R10, R10, R89, -R77 ;  /* 0x000000590a0a7223 */ /* 0x000fc2000001084d */
[----:B------:R-:W-:Y:S01]  /*4fe0*/  FFMA.FTZ R79, R146, R89, -R77 ;  /* 0x00000059924f7223 */ /* 0x000fe2000001084d */
[----:B------:R-:W-:-:S04]  /*4ff0*/  IMAD.HI R7, R13, -0x6db6db6d, R12 ;  /* 0x924924930d077827 */ /* 0x000fc800078e020c */
[-CC-:B------:R-:W-:Y:S01]  /*5000*/  FFMA.FTZ R91, R150, R89.reuse, -R77.reuse ;  /* 0x00000059965b7223 */ /* 0x180fe2000001084d */
[----:B------:R-:W-:-:S01]  /*5010*/  FFMA.FTZ R12, R92, R89, -R77 ;  /* 0x000000595c0c7223 */ /* 0x000fc2000001084d */
[----:B------:R-:W-:Y:S01]  /*5020*/  FADD.FTZ R92, R30, R3 ;  /* 0x000000031e5c7221 */ /* 0x000fe20000010000 */
[----:B------:R-:W-:-:S01]  /*5030*/  FFMA.FTZ R83, R152, R89, -R77 ;  /* 0x0000005998537223 */ /* 0x000fc2000001084d */
[----:B------:R-:W1:Y:S01]  /*5040*/  MUFU.EX2 R4, R4 ;  /* 0x0000000400047308 */ /* 0x000e620000000800 */
[----:B------:R-:W-:Y:S01]  /*5050*/  SHF.R.U32.HI R72, RZ, 0x1f, R7 ;  /* 0x0000001fff487819 */ /* 0x000fe20000011607 */
[----:B------:R-:W-:Y:S01]  /*5060*/  FADD.FTZ R111, R35, R92 ;  /* 0x0000005c236f7221 */ /* 0x000fe20000010000 */
[----:B------:R-:W-:-:S01]  /*5070*/  FFMA.FTZ R110, R162, R89, -R77 ;  /* 0x00000059a26e7223 */ /* 0x000fc2000001084d */
[-CC-:B------:R-:W-:Y:S01]  /*5080*/  FFMA.FTZ R97, R164, R89.reuse, -R77.reuse ;  /* 0x00000059a4617223 */ /* 0x180fe2000001084d */
[----:B------:R-:W-:Y:S01]  /*5090*/  LEA.HI.SX32 R7, R7, R72, 0x19 ;  /* 0x0000004807077211 */ /* 0x000fe200078fcaff */
        /* <DEDUP_REMOVED lines=27> */
[----:B---3--:R-:W-:-:S01]  /*5250*/  FADD.FTZ R93, R112, R93 ;  /* 0x0000005d705d7221 */ /* 0x008fc20000010000 */
[----:B------:R-:W-:Y:S01]  /*5260*/  F2FP.SATFINITE.E4M3.F32.PACK_AB_MERGE_C R225, R112, R81, RZ ;  /* 0x0000005170e1723e */ /* 0x000fe200048070ff */
[----:B------:R-:W-:-:S01]  /*5270*/  FFMA.FTZ R84, R174, R89, -R77 ;  /* 0x00000059ae547223 */ /* 0x000fc2000001084d */
[-CC-:B------:R-:W-:Y:S01]  /*5280*/  FFMA.FTZ R94, R94, R89.reuse, -R77.reuse ;  /* 0x000000595e5e7223 */ /* 0x180fe2000001084d */
[----:B------:R-:W-:-:S01]  /*5290*/  FFMA.FTZ R96, R96, R89, -R77 ;  /* 0x0000005960607223 */ /* 0x000fc2000001084d */
[----:B------:R-:W-:Y:S01]  /*52a0*/  FFMA.FTZ R3, R56, R89, -R77 ;  /* 0x0000005938037223 */ /* 0x000fe2000001084d */
[----:B------:R-:W-:Y:S01]  /*52b0*/  VIADD R132, R73, 0xfffffffe ;  /* 0xfffffffe49847836 */ /* 0x000fe20000000000 */
[----:B------:R-:W3:Y:S01]  /*52c0*/  MUFU.EX2 R91, R91 ;  /* 0x0000005b005b7308 */ /* 0x000ee20000000800 */
        /* <DEDUP_REMOVED lines=9> */
[----:B------:R-:W-:Y:S01]  /*5360*/  F2FP.SATFINITE.E4M3.F32.PACK_AB_MERGE_C R225, R4, R33, R225 ;  /* 0x0000002104e1723e */ /* 0x000fe200048070e1 */
[----:B------:R-:W-:-:S01]  /*5370*/  FFMA.FTZ R62, R62, R89, -R77 ;  /* 0x000000593e3e7223 */ /* 0x000fc2000001084d */
[-CC-:B------:R-:W-:Y:S01]  /*5380*/  FFMA.FTZ R178, R178, R89.reuse, -R77.reuse ;  /* 0x00000059b2b27223 */ /* 0x180fe2000001084d */
[----:B------:R-:W-:-:S01]  /*5390*/  FFMA.FTZ R66, R66, R89, -R77 ;  /* 0x0000005942427223 */ /* 0x000fc2000001084d */
[-CC-:B------:R-:W-:Y:S01]  /*53a0*/  FFMA.FTZ R180, R180, R89.reuse, -R77.reuse ;  /* 0x00000059b4b47223 */ /* 0x180fe2000001084d */
[----:B------:R-:W-:-:S01]  /*53b0*/  FFMA.FTZ R68, R68, R89, -R77 ;  /* 0x0000005944447223 */ /* 0x000fc2000001084d */
[----:B------:R-:W2:Y:S01]  /*53c0*/  MUFU.EX2 R83, R83 ;  /* 0x0000005300537308 */ /* 0x000ea20000000800 */
[----:B---3--:R-:W-:-:S01]  /*53d0*/  FADD.FTZ R113, R91, R92 ;  /* 0x0000005c5b717221 */ /* 0x008fc20000010000 */
        /* <DEDUP_REMOVED lines=8> */
[----:B------:R-:W-:Y:S01]  /*5460*/  FADD.FTZ R113, R47, R72 ;  /* 0x000000482f717221 */ /* 0x000fe20000010000 */
        /* <DEDUP_REMOVED lines=9> */
[----:B------:R-:W-:Y:S01]  /*5500*/  VIMNMX R7, RZ, R7, !PT ;  /* 0x00000007ff077248 */ /* 0x000fe20007fe0100 */
[--C-:B------:R-:W-:Y:S01]  /*5510*/  IMAD.MOV.U32 R50, RZ, RZ, R87.reuse ;  /* 0x000000ffff327224 */ /* 0x100fe200078e0057 */
[----:B------:R-:W-:Y:S01]  /*5520*/  F2FP.SATFINITE.E4M3.F32.PACK_AB_MERGE_C R227, R116, R91, RZ ;  /* 0x0000005b74e3723e */ /* 0x000fe200048070ff */
[----:B------:R-:W-:Y:S01]  /*5530*/  IMAD.MOV.U32 R38, RZ, RZ, R87 ;  /* 0x000000ffff267224 */ /* 0x000fe200078e0057 */
[----:B------:R-:W2:Y:S01]  /*5540*/  MUFU.EX2 R97, R97 ;  /* 0x0000006100617308 */ /* 0x000ea20000000800 */
[----:B---3--:R-:W-:-:S01]  /*5550*/  FADD.FTZ R72, R110, R115 ;  /* 0x000000736e487221 */ /* 0x008fc20000010000 */
[----:B------:R-:W-:-:S02]  /*5560*/  ISETP.GE.AND P2, PT, R132, R7, PT ;  /* 0x000000078400720c */ /* 0x000fc40003f46270 */
[----:B------:R-:W-:Y:S02]  /*5570*/  R2UR UR41, R132 ;  /* 0x00000000842972ca */ /* 0x000fe400000e0000 */
[----:B------:R-:W-:Y:S01]  /*5580*/  F2FP.SATFINITE.E4M3.F32.PACK_AB_MERGE_C R227, R79, R10, R227 ;  /* 0x0000000a4fe3723e */ /* 0x000fe200048070e3 */
[----:B------:R-:W-:Y:S01]  /*5590*/  IMAD.MOV.U32 R79, RZ, RZ, R87 ;  /* 0x000000ffff4f7224 */ /* 0x000fe200078e0057 */
[----:B------:R-:W3:Y:S01]  /*55a0*/  MUFU.EX2 R126, R126 ;  /* 0x0000007e007e7308 */ /* 0x000ee20000000800 */
[----:B-1----:R-:W-:-:S07]  /*55b0*/  FADD.FTZ R113, R49, R52 ;  /* 0x0000003431717221 */ /* 0x002fce0000010000 */
[----:B------:R-:W1:Y:S01]  /*55c0*/  MUFU.EX2 R120, R120 ;  /* 0x0000007800787308 */ /* 0x000e620000000800 */
[----:B--2---:R-:W-:-:S07]  /*55d0*/  FADD.FTZ R115, R97, R72 ;  /* 0x0000004861737221 */ /* 0x004fce0000010000 */
[----:B------:R-:W2:Y:S01]  /*55e0*/  MUFU.EX2 R51, R51 ;  /* 0x0000003300337308 */ /* 0x000ea20000000800 */
[----:B---3--:R-:W-:-:S01]  /*55f0*/  FADD.FTZ R72, R126, R113 ;  /* 0x000000717e487221 */ /* 0x008fc20000010000 */
[----:B------:R-:W-:-:S04]  /*5600*/  F2FP.SATFINITE.E4M3.F32.PACK_AB_MERGE_C R220, R126, R49, RZ ;  /* 0x000000317edc723e */ /* 0x000fc800048070ff */
[----:B------:R-:W-:Y:S01]  /*5610*/  F2FP.SATFINITE.E4M3.F32.PACK_AB_MERGE_C R220, R54, R47, R220 ;  /* 0x0000002f36dc723e */ /* 0x000fe200048070dc */
[----:B------:R-:W-:Y:S01]  /*5620*/  IMAD.MOV.U32 R54, RZ, RZ, R87 ;  /* 0x000000ffff367224 */ /* 0x000fe200078e0057 */
[----:B------:R-:W3:Y:S01]  /*5630*/  MUFU.EX2 R85, R85 ;  /* 0x0000005500557308 */ /* 0x000ee20000000800 */
[----:B-1----:R-:W-:-:S01]  /*5640*/  FADD.FTZ R92, R120, R115 ;  /* 0x00000073785c7221 */ /* 0x002fc20000010000 */
[----:B------:R-:W-:Y:S01]  /*5650*/  F2FP.SATFINITE.E4M3.F32.PACK_AB_MERGE_C R221, R120, R97, RZ ;  /* 0x0000006178dd723e */ /* 0x000fe200048070ff */
[----:B------:R-:W-:-:S03]  /*5660*/  IMAD.MOV.U32 R47, RZ, RZ, R87 ;  /* 0x000000ffff2f7224 */ /* 0x000fc600078e0057 */
[----:B------:R-:W-:Y:S01]  /*5670*/  F2FP.SATFINITE.E4M3.F32.PACK_AB_MERGE_C R221, R110, R83, R221 ;  /* 0x000000536edd723e */ /* 0x000fe200048070dd */
[----:B------:R-:W-:Y:S01]  /*5680*/  IMAD.MOV.U32 R83, RZ, RZ, R87 ;  /* 0x000000ffff537224 */ /* 0x000fe200078e0057 */
[----:B------:R-:W1:Y:S01]  /*5690*/  MUFU.EX2 R114, R114 ;  /* 0x0000007200727308 */ /* 0x000e620000000800 */
[----:B--2---:R-:W-:-:S04]  /*56a0*/  FADD.FTZ R113, R51, R72 ;  /* 0x0000004833717221 */ /* 0x004fc80000010000 */
[----:B------:R-:W-:-:S03]  /*56b0*/  FADD.FTZ R113, R128, R113 ;  /* 0x0000007180717221 */ /* 0x000fc60000010000 */
[----:B------:R-:W2:Y:S01]  /*56c0*/  MUFU.EX2 R101, R101 ;  /* 0x0000006500657308 */ /* 0x000ea20000000800 */
[----:B---3--:R-:W-:-:S01]  /*56d0*/  FADD.FTZ R115, R85, R92 ;  /* 0x0000005c55737221 */ /* 0x008fc20000010000 */
[----:B------:R-:W-:-:S06]  /*56e0*/  FADD.FTZ R92, R6, R113 ;  /* 0x00000071065c7221 */ /* 0x000fcc0000010000 */
[----:B------:R-:W3:Y:S01]  /*56f0*/  MUFU.EX2 R53, R53 ;  /* 0x0000003500357308 */ /* 0x000ee20000000800 */
[----:B-1----:R-:W-:-:S07]  /*5700*/  FADD.FTZ R72, R114, R115 ;  /* 0x0000007372487221 */ /* 0x002fce0000010000 */
        /* <DEDUP_REMOVED lines=8> */
[----:B------:R-:W-:Y:S01]  /*5790*/  MUFU.EX2 R95, R95 ;  /* 0x0000005f005f7308 */ /* 0x000fe20000000800 */
[----:B-1----:R-:W-:-:S04]  /*57a0*/  F2FP.SATFINITE.E4M3.F32.PACK_AB_MERGE_C R223, R122, R101, RZ ;  /* 0x000000657adf723e */ /* 0x002fc800048070ff */
[----:B------:R-:W-:Y:S01]  /*57b0*/  F2FP.SATFINITE.E4M3.F32.PACK_AB_MERGE_C R223, R114, R85, R223 ;  /* 0x0000005572df723e */ /* 0x000fe200048070df */
[----:B------:R-:W-:Y:S02]  /*57c0*/  IMAD.MOV.U32 R85, RZ, RZ, R87 ;  /* 0x000000ffff557224 */ /* 0x000fe400078e0057 */
[----:B------:R-:W1:Y:S01]  /*57d0*/  MUFU.EX2 R9, R9 ;  /* 0x0000000900097308 */ /* 0x000e620000000800 */
[----:B--2---:R-:W-:-:S07]  /*57e0*/  FADD.FTZ R72, R8, R115 ;  /* 0x0000007308487221 */ /* 0x004fce0000010000 */
[----:B------:R-:W-:Y:S08]  /*57f0*/  MUFU.EX2 R118, R118 ;  /* 0x0000007600767308 */ /* 0x000ff00000000800 */
[----:B------:R-:W2:Y:S01]  /*5800*/  MUFU.EX2 R11, R11 ;  /* 0x0000000b000b7308 */ /* 0x000ea20000000800 */
[----:B-1----:R-:W-:-:S07]  /*5810*/  FADD.FTZ R72, R9, R72 ;  /* 0x0000004809487221 */ /* 0x002fce0000010000 */
[----:B------:R-:W-:Y:S08]  /*5820*/  MUFU.EX2 R105, R105 ;  /* 0x0000006900697308 */ /* 0x000ff00000000800 */
[----:B------:R-:W1:Y:S01]  /*5830*/  MUFU.EX2 R14, R14 ;  /* 0x0000000e000e7308 */ /* 0x000e620000000800 */
[----:B--2---:R-:W-:-:S07]  /*5840*/  FADD.FTZ R115, R11, R72 ;  /* 0x000000480b737221 */ /* 0x004fce0000010000 */
[----:B------:R-:W2:Y:S08]  /*5850*/  MUFU.EX2 R124, R124 ;  /* 0x0000007c007c7308 */ /* 0x000eb00000000800 */
[----:B------:R3:W-:Y:S01]  /*5860*/  MUFU.EX2 R52, R60 ;  /* 0x0000003c00347308 */ /* 0x0007e20000000800 */
[----:B-1----:R-:W-:-:S01]  /*5870*/  FADD.FTZ R72, R14, R115 ;  /* 0x000000730e487221 */ /* 0x002fc20000010000 */
[----:B------:R-:W-:-:S04]  /*5880*/  F2FP.SATFINITE.E4M3.F32.PACK_AB_MERGE_C R216, R14, R11, RZ ;  /* 0x0000000b0ed8723e */ /* 0x000fc800048070ff */
[----:B------:R-:W-:Y:S02]  /*5890*/  F2FP.SATFINITE.E4M3.F32.PACK_AB_MERGE_C R216, R9, R8, R216 ;  /* 0x0000000809d8723e */ /* 0x000fe400048070d8 */
[----:B------:R-:W1:Y:S01]  /*58a0*/  MUFU.EX2 R15, R15 ;  /* 0x0000000f000f7308 */ /* 0x000e620000000800 */
[----:B---3--:R-:W-:-:S01]  /*58b0*/  FADD.FTZ R60, R122, R113 ;  /* 0x000000717a3c7221 */ /* 0x008fc20000010000 */
[----:B--2---:R-:W-:-:S03]  /*58c0*/  F2FP.SATFINITE.E4M3.F32.PACK_AB_MERGE_C R217, R124, R105, RZ ;  /* 0x000000697cd9723e */ /* 0x004fc600048070ff */
[----:B------:R-:W-:Y:S01]  /*58d0*/  FADD.FTZ R113, R95, R60 ;  /* 0x0000003c5f717221 */ /* 0x000fe20000010000 */
[C---:B------:R-:W-:Y:S02]  /*58e0*/  F2FP.SATFINITE.E4M3.F32.PACK_AB_MERGE_C R217, R118.reuse, R95, R217 ;  /* 0x0000005f76d9723e */ /* 0x040fe400048070d9 */
[----:B------:R-:W2:Y:S01]  /*58f0*/  MUFU.EX2 R80, R80 ;  /* 0x0000005000507308 */ /* 0x000ea20000000800 */
[----:B------:R-:W-:-:S04]  /*5900*/  FADD.FTZ R60, R118, R113 ;  /* 0x00000071763c7221 */ /* 0x000fc80000010000 */
[----:B------:R-:W-:-:S03]  /*5910*/  FADD.FTZ R117, R105, R60 ;  /* 0x0000003c69757221 */ /* 0x000fc60000010000 */
[----:B------:R-:W-:Y:S01]  /*5920*/  MUFU.EX2 R20, R20 ;  /* 0x0000001400147308 */ /* 0x000fe20000000800 */
[----:B------:R-:W-:-:S01]  /*5930*/  FADD.FTZ R117, R124, R117 ;  /* 0x000000757c757221 */ /* 0x000fc20000010000 */
[----:B-1----:R-:W-:Y:S01]  /*5940*/  FADD.FTZ R115, R15, R72 ;  /* 0x000000480f737221 */ /* 0x002fe20000010000 */
[----:B------:R-:W-:-:S05]  /*5950*/  IMAD.MOV.U32 R72, RZ, RZ, R87 ;  /* 0x000000ffff487224 */ /* 0x000fca00078e0057 */
        /* <DEDUP_REMOVED lines=8> */
[----:B------:R-:W-:Y:S08]  /*59e0*/  MUFU.EX2 R55, R55 ;  /* 0x0000003700377308 */ /* 0x000ff00000000800 */
[----:B------:R-:W2:Y:S01]  /*59f0*/  MUFU.EX2 R82, R82 ;  /* 0x0000005200527308 */ /* 0x000ea20000000800 */
[----:B-1----:R-:W-:-:S01]  /*5a00*/  FADD.FTZ R81, R130, R81 ;  /* 0x0000005182517221 */ /* 0x002fc20000010000 */
[----:B------:R-:W-:-:S04]  /*5a10*/  F2FP.SATFINITE.E4M3.F32.PACK_AB_MERGE_C R107, R130, R107, RZ ;  /* 0x0000006b826b723e */ /* 0x000fc800048070ff */
[----:B------:R-:W-:Y:S01]  /*5a20*/  F2FP.SATFINITE.E4M3.F32.PACK_AB_MERGE_C R219, R99, R80, R107 ;  /* 0x0000005063db723e */ /* 0x000fe2000480706b */
[----:B------:R-:W-:Y:S01]  /*5a30*/  IMAD.MOV.U32 R80, RZ, RZ, R87 ;  /* 0x000000ffff507224 */ /* 0x000fe200078e0057 */
[----:B------:R-:W1:Y:S08]  /*5a40*/  MUFU.EX2 R76, R76 ;  /* 0x0000004c004c7308 */ /* 0x000e700000000800 */
[----:B------:R3:W-:Y:S01]  /*5a50*/  MUFU.EX2 R113, R64 ;  /* 0x0000004000717308 */ /* 0x0007e20000000800 */
[----:B--2---:R-:W-:-:S01]  /*5a60*/  FADD.FTZ R6, R82, R81 ;  /* 0x0000005152067221 */ /* 0x004fc20000010000 */
[----:B------:R-:W-:-:S06]  /*5a70*/  IMAD.MOV.U32 R81, RZ, RZ, R87 ;  /* 0x000000ffff517224 */ /* 0x000fcc00078e0057 */
[----:B------:R-:W2:Y:S01]  /*5a80*/  MUFU.EX2 R103, R103 ;  /* 0x0000006700677308 */ /* 0x000ea20000000800 */
[----:B---3--:R-:W-:-:S04]  /*5a90*/  FADD.FTZ R64, R20, R115 ;  /* 0x0000007314407221 */ /* 0x008fc80000010000 */
[----:B------:R-:W-:Y:S01]  /*5aa0*/  FADD.FTZ R45, R21, R64 ;  /* 0x00000040152d7221 */ /* 0x000fe20000010000 */
[----:B------:R-:W-:Y:S02]  /*5ab0*/  IMAD.MOV.U32 R64, RZ, RZ, R87 ;  /* 0x000000ffff407224 */ /* 0x000fe400078e0057 */
[----:B------:R-:W3:Y:S01]  /*5ac0*/  MUFU.EX2 R65, R65 ;  /* 0x0000004100417308 */ /* 0x000ee20000000800 */
[----:B------:R-:W-:-:S01]  /*5ad0*/  FADD.FTZ R30, R74, R45 ;  /* 0x0000002d4a1e7221 */ /* 0x000fc20000010000 */
[----:B------:R-:W-:-:S03]  /*5ae0*/  F2FP.SATFINITE.E4M3.F32.PACK_AB_MERGE_C R74, R74, R21, RZ ;  /* 0x000000154a4a723e */ /* 0x000fc600048070ff */
[----:B------:R-:W-:Y:S01]  /*5af0*/  FADD.FTZ R45, R55, R30 ;  /* 0x0000001e372d7221 */ /* 0x000fe20000010000 */
[----:B------:R-:W-:Y:S01]  /*5b00*/  F2FP.SATFINITE.E4M3.F32.PACK_AB_MERGE_C R218, R20, R15, R74 ;  /* 0x0000000f14da723e */ /* 0x000fe2000480704a */
[----:B------:R-:W-:Y:S01]  /*5b10*/  IMAD.MOV.U32 R74, RZ, RZ, R87 ;  /* 0x000000ffff4a7224 */ /* 0x000fe200078e0057 */
[----:B------:R-:W4:Y:S01]  /*5b20*/  MUFU.EX2 R86, R86 ;  /* 0x0000005600567308 */ /* 0x000f220000000800 */
[----:B-1----:R-:W-:-:S01]  /*5b30*/  FADD.FTZ R30, R76, R45 ;  /* 0x0000002d4c1e7221 */ /* 0x002fc20000010000 */
[----:B--2---:R-:W-:-:S06]  /*5b40*/  FADD.FTZ R45, R103, R6 ;  /* 0x00000006672d7221 */ /* 0x004fcc0000010000 */
[----:B------:R-:W1:Y:S01]  /*5b50*/  MUFU.EX2 R78, R78 ;  /* 0x0000004e004e7308 */ /* 0x000e620000000800 */
[----:B---3--:R-:W-:-:S01]  /*5b60*/  FADD.FTZ R49, R65, R30 ;  /* 0x0000001e41317221 */ /* 0x008fc20000010000 */
[----:B------:R-:W-:-:S06]  /*5b70*/  IMAD.MOV.U32 R30, RZ, RZ, R87 ;  /* 0x000000ffff1e7224 */ /* 0x000fcc00078e0057 */
[----:B------:R-:W2:Y:S01]  /*5b80*/  MUFU.EX2 R109, R109 ;  /* 0x0000006d006d7308 */ /* 0x000ea20000000800 */
[----:B----4-:R-:W-:-:S07]  /*5b90*/  FADD.FTZ R6, R86, R45 ;  /* 0x0000002d56067221 */ /* 0x010fce0000010000 */
[----:B------:R-:W3:Y:S01]  /*5ba0*/  MUFU.EX2 R67, R67 ;  /* 0x0000004300437308 */ /* 0x000ee20000000800 */
[----:B-1----:R-:W-:-:S01]  /*5bb0*/  FADD.FTZ R14, R78, R49 ;  /* 0x000000314e0e7221 */ /* 0x002fc20000010000 */
[----:B------:R-:W-:Y:S01]  /*5bc0*/  F2FP.SATFINITE.E4M3.F32.PACK_AB_MERGE_C R65, R78, R65, RZ ;  /* 0x000000414e41723e */ /* 0x000fe200048070ff */
[--C-:B------:R-:W-:Y:S02]  /*5bd0*/  IMAD.MOV.U32 R78, RZ, RZ, R87.reuse ;  /* 0x000000ffff4e7224 */ /* 0x100fe400078e0057 */
[----:B------:R-:W-:Y:S01]  /*5be0*/  IMAD.MOV.U32 R49, RZ, RZ, R87 ;  /* 0x000000ffff317224 */ /* 0x000fe200078e0057 */
[----:B------:R-:W-:Y:S01]  /*5bf0*/  F2FP.SATFINITE.E4M3.F32.PACK_AB_MERGE_C R212, R76, R55, R65 ;  /* 0x000000374cd4723e */ /* 0x000fe20004807041 */
[----:B------:R-:W-:Y:S01]  /*5c00*/  IMAD.MOV.U32 R76, RZ, RZ, R87 ;  /* 0x000000ffff4c7224 */ /* 0x000fe200078e0057 */
[----:B------:R-:W1:Y:S01]  /*5c10*/  MUFU.EX2 R84, R84 ;  /* 0x0000005400547308 */ /* 0x000e620000000800 */
[----:B--2---:R-:W-:-:S01]  /*5c20*/  FADD.FTZ R21, R109, R6 ;  /* 0x000000066d157221 */ /* 0x004fc20000010000 */
[----:B------:R-:W-:Y:S01]  /*5c30*/  F2FP.SATFINITE.E4M3.F32.PACK_AB_MERGE_C R86, R109, R86, RZ ;  /* 0x000000566d56723e */ /* 0x000fe200048070ff */
[----:B------:R-:W-:-:S02]  /*5c40*/  IMAD.MOV.U32 R65, RZ, RZ, R87 ;  /* 0x000000ffff417224 */ /* 0x000fc400078e0057 */
[--C-:B------:R-:W-:Y:S01]  /*5c50*/  IMAD.MOV.U32 R55, RZ, RZ, R87.reuse ;  /* 0x000000ffff377224 */ /* 0x100fe200078e0057 */
[----:B------:R-:W-:Y:S01]  /*5c60*/  F2FP.SATFINITE.E4M3.F32.PACK_AB_MERGE_C R213, R103, R82, R86 ;  /* 0x0000005267d5723e */ /* 0x000fe20004807056 */
[----:B------:R-:W-:Y:S01]  /*5c70*/  IMAD.MOV.U32 R86, RZ, RZ, R87 ;  /* 0x000000ffff567224 */ /* 0x000fe200078e0057 */
[----:B------:R-:W2:Y:S01]  /*5c80*/  MUFU.EX2 R42, R42 ;  /* 0x0000002a002a7308 */ /* 0x000ea20000000800 */
[----:B---3--:R-:W-:-:S01]  /*5c90*/  FADD.FTZ R45, R67, R14 ;  /* 0x0000000e432d7221 */ /* 0x008fc20000010000 */
[----:B------:R-:W-:-:S06]  /*5ca0*/  IMAD.MOV.U32 R82, RZ, RZ, R87 ;  /* 0x000000ffff527224 */ /* 0x000fcc00078e0057 */
        /* <DEDUP_REMOVED lines=8> */
[C---:B------:R-:W-:Y:S01]  /*5d30*/  F2FP.SATFINITE.E4M3.F32.PACK_AB_MERGE_C R44, R59.reuse, R44, RZ ;  /* 0x0000002c3b2c723e */ /* 0x040fe200048070ff */
[--C-:B------:R-:W-:Y:S02]  /*5d40*/  IMAD.MOV.U32 R45, RZ, RZ, R87.reuse ;  /* 0x000000ffff2d7224 */ /* 0x100fe400078e0057 */
[----:B------:R-:W-:Y:S01]  /*5d50*/  FADD.FTZ R59, R59, R6 ;  /* 0x000000063b3b7221 */ /* 0x000fe20000010000 */
[----:B------:R-:W-:Y:S01]  /*5d60*/  F2FP.SATFINITE.E4M3.F32.PACK_AB_MERGE_C R214, R42, R67, R44 ;  /* 0x000000432ad6723e */ /* 0x000fe2000480702c */
[----:B------:R-:W-:Y:S01]  /*5d70*/  IMAD.MOV.U32 R67, RZ, RZ, R87 ;  /* 0x000000ffff437224 */ /* 0x000fe200078e0057 */
[----:B------:R-:W1:Y:S01]  /*5d80*/  MUFU.EX2 R48, R48 ;  /* 0x0000003000307308 */ /* 0x000e620000000800 */
[----:B--2---:R-:W-:-:S01]  /*5d90*/  FADD.FTZ R4, R12, R31 ;  /* 0x0000001f0c047221 */ /* 0x004fc20000010000 */
[----:B------:R-:W-:-:S02]  /*5da0*/  IMAD.MOV.U32 R44, RZ, RZ, R87 ;  /* 0x000000ffff2c7224 */ /* 0x000fc400078e0057 */
[----:B------:R-:W-:-:S04]  /*5db0*/  IMAD.MOV.U32 R42, RZ, RZ, R87 ;  /* 0x000000ffff2a7224 */ /* 0x000fc800078e0057 */
        /* <DEDUP_REMOVED lines=8> */
[----:B------:R-:W-:-:S06]  /*5e40*/  IMAD.MOV.U32 R59, RZ, RZ, R87 ;  /* 0x000000ffff3b7224 */ /* 0x000fcc00078e0057 */
        /* <DEDUP_REMOVED lines=10> */
[----:B------:R-:W-:-:S06]  /*5ef0*/  IMAD.MOV.U32 R43, RZ, RZ, R87 ;  /* 0x000000ffff2b7224 */ /* 0x000fcc00078e0057 */
[----:B------:R-:W3:Y:S01]  /*5f00*/  MUFU.EX2 R24, R24 ;  /* 0x0000001800187308 */ /* 0x000ee20000000800 */
[C---:B-1----:R-:W-:Y:S01]  /*5f10*/  F2FP.SATFINITE.E4M3.F32.PACK_AB_MERGE_C R40, R41.reuse, R40, RZ ;  /* 0x000000282928723e */ /* 0x042fe200048070ff */
[----:B------:R-:W-:-:S03]  /*5f20*/  FADD.FTZ R41, R41, R4 ;  /* 0x0000000429297221 */ /* 0x000fc60000010000 */
[----:B------:R-:W-:Y:S01]  /*5f30*/  F2FP.SATFINITE.E4M3.F32.PACK_AB_MERGE_C R208, R57, R48, R40 ;  /* 0x0000003039d0723e */ /* 0x000fe20004807028 */
[--C-:B------:R-:W-:Y:S02]  /*5f40*/  IMAD.MOV.U32 R57, RZ, RZ, R87.reuse ;  /* 0x000000ffff397224 */ /* 0x100fe400078e0057 */
[----:B------:R-:W1:Y:S01]  /*5f50*/  MUFU.EX2 R61, R61 ;  /* 0x0000003d003d7308 */ /* 0x000e620000000800 */
[C---:B--2---:R-:W-:Y:S01]  /*5f60*/  F2FP.SATFINITE.E4M3.F32.PACK_AB_MERGE_C R58, R111.reuse, R58, RZ ;  /* 0x0000003a6f3a723e */ /* 0x044fe200048070ff */
[----:B------:R-:W-:Y:S01]  /*5f70*/  FADD.FTZ R111, R111, R6 ;  /* 0x000000066f6f7221 */ /* 0x000fe20000010000 */
[----:B------:R-:W-:Y:S02]  /*5f80*/  IMAD.MOV.U32 R48, RZ, RZ, R87 ;  /* 0x000000ffff307224 */ /* 0x000fe400078e0057 */
[----:B------:R-:W-:Y:S01]  /*5f90*/  F2FP.SATFINITE.E4M3.F32.PACK_AB_MERGE_C R209, R56, R3, R58 ;  /* 0x0000000338d1723e */ /* 0x000fe2000480703a */
[----:B------:R-:W-:-:S01]  /*5fa0*/  FADD.FTZ R6, R52, R111 ;  /* 0x0000006f34067221 */ /* 0x000fc20000010000 */
[----:B------:R-:W-:Y:S01]  /*5fb0*/  IMAD.MOV.U32 R58, RZ, RZ, R87 ;  /* 0x000000ffff3a7224 */ /* 0x000fe200078e0057 */
[----:B------:R-:W2:Y:S01]  /*5fc0*/  MUFU.EX2 R93, R93 ;  /* 0x0000005d005d7308 */ /* 0x000ea20000000800 */
[----:B---3--:R-:W-:-:S01]  /*5fd0*/  FADD.FTZ R4, R24, R41 ;  /* 0x0000002918047221 */ /* 0x008fc20000010000 */
[----:B------:R-:W-:-:S02]  /*5fe0*/  IMAD.MOV.U32 R56, RZ, RZ, R87 ;  /* 0x000000ffff387224 */ /* 0x000fc400078e0057 */
[----:B------:R-:W-:-:S04]  /*5ff0*/  IMAD.MOV.U32 R40, RZ, RZ, R87 ;  /* 0x000000ffff287224 */ /* 0x000fc800078e0057 */
        /* <DEDUP_REMOVED lines=8> */
[----:B------:R-:W-:-:S03]  /*6080*/  F2FP.SATFINITE.E4M3.F32.PACK_AB_MERGE_C R62, R113, R62, RZ ;  /* 0x0000003e713e723e */ /* 0x000fc600048070ff */
[----:B------:R-:W-:Y:S01]  /*6090*/  FADD.FTZ R113, R113, R4 ;  /* 0x0000000471717221 */ /* 0x000fe20000010000 */
[----:B------:R-:W-:Y:S01]  /*60a0*/  F2FP.SATFINITE.E4M3.F32.PACK_AB_MERGE_C R211, R93, R52, R62 ;  /* 0x000000345dd3723e */ /* 0x000fe2000480703e */
[----:B------:R-:W-:Y:S01]  /*60b0*/  IMAD.MOV.U32 R62, RZ, RZ, R87 ;  /* 0x000000ffff3e7224 */ /* 0x000fe200078e0057 */
[----:B------:R-:W1:Y:S01]  /*60c0*/  MUFU.EX2 R60, R178 ;  /* 0x000000b2003c7308 */ /* 0x000e620000000800 */
[C---:B--2---:R-:W-:Y:S01]  /*60d0*/  F2FP.SATFINITE.E4M3.F32.PACK_AB_MERGE_C R63, R70.reuse, R63, RZ ;  /* 0x0000003f463f723e */ /* 0x044fe200048070ff */
[----:B------:R-:W-:Y:S01]  /*60e0*/  FADD.FTZ R70, R70, R41 ;  /* 0x0000002946467221 */ /* 0x000fe20000010000 */
[----:B------:R-:W-:Y:S02]  /*60f0*/  IMAD.MOV.U32 R52, RZ, RZ, R87 ;  /* 0x000000ffff347224 */ /* 0x000fe400078e0057 */
[----:B------:R-:W-:Y:S01]  /*6100*/  F2FP.SATFINITE.E4M3.F32.PACK_AB_MERGE_C R210, R61, R24, R63 ;  /* 0x000000183dd2723e */ /* 0x000fe2000480703f */
[----:B------:R-:W-:Y:S02]  /*6110*/  IMAD.MOV.U32 R63, RZ, RZ, R87 ;  /* 0x000000ffff3f7224 */ /* 0x000fe400078e0057 */
[----:B------:R-:W2:Y:S01]  /*6120*/  MUFU.EX2 R28, R28 ;  /* 0x0000001c001c7308 */ /* 0x000ea20000000800 */
[----:B---3--:R-:W-:-:S01]  /*6130*/  FADD.FTZ R33, R25, R70 ;  /* 0x0000004619217221 */ /* 0x008fc20000010000 */
[----:B------:R-:W-:-:S02]  /*6140*/  IMAD.MOV.U32 R70, RZ, RZ, R87 ;  /* 0x000000ffff467224 */ /* 0x000fc400078e0057 */
[--C-:B------:R-:W-:Y:S02]  /*6150*/  IMAD.MOV.U32 R61, RZ, RZ, R87.reuse ;  /* 0x000000ffff3d7224 */ /* 0x100fe400078e0057 */
[----:B------:R-:W-:Y:S02]  /*6160*/  IMAD.MOV.U32 R24, RZ, RZ, R87 ;  /* 0x000000ffff187224 */ /* 0x000fe400078e0057 */
[----:B------:R3:W4:Y:S01]  /*6170*/  MUFU.EX2 R35, R66 ;  /* 0x0000004200237308 */ /* 0x0007220000000800 */
[----:B-1----:R-:W-:-:S07]  /*6180*/  FADD.FTZ R4, R60, R113 ;  /* 0x000000713c047221 */ /* 0x002fce0000010000 */
[----:B------:R-:W1:Y:S01]  /*6190*/  MUFU.EX2 R27, R27 ;  /* 0x0000001b001b7308 */ /* 0x000e620000000800 */
[----:B--2---:R-:W-:-:S01]  /*61a0*/  FADD.FTZ R6, R28, R33 ;  /* 0x000000211c067221 */ /* 0x004fc20000010000 */
[----:B---3--:R-:W-:-:S06]  /*61b0*/  IMAD.MOV.U32 R66, RZ, RZ, R87 ;  /* 0x000000ffff427224 */ /* 0x008fcc00078e0057 */
[----:B------:R-:W2:Y:S01]  /*61c0*/  MUFU.EX2 R180, R180 ;  /* 0x000000b400b47308 */ /* 0x000ea20000000800 */
[----:B----4-:R-:W-:-:S07]  /*61d0*/  FADD.FTZ R33, R35, R4 ;  /* 0x0000000423217221 */ /* 0x010fce0000010000 */
[----:B------:R-:W3:Y:S01]  /*61e0*/  MUFU.EX2 R34, R34 ;  /* 0x0000002200227308 */ /* 0x000ee20000000800 */
[----:B-1----:R-:W-:-:S07]  /*61f0*/  FADD.FTZ R41, R27, R6 ;  /* 0x000000061b297221 */ /* 0x002fce0000010000 */
[----:B------:R1:W4:Y:S01]  /*6200*/  MUFU.EX2 R11, R68 ;  /* 0x00000044000b7308 */ /* 0x0003220000000800 */
[----:B--2---:R-:W-:-:S01]  /*6210*/  FADD.FTZ R4, R180, R33 ;  /* 0x00000021b4047221 */ /* 0x004fc20000010000 */
[----:B------:R-:W-:-:S06]  /*6220*/  IMAD.MOV.U32 R33, RZ, RZ, R87 ;  /* 0x000000ffff217224 */ /* 0x000fcc00078e0057 */
[----:B------:R-:W2:Y:S01]  /*6230*/  MUFU.EX2 R29, R29 ;  /* 0x0000001d001d7308 */ /* 0x000ea20000000800 */
[C---:B---3--:R-:W-:Y:S01]  /*6240*/  F2FP.SATFINITE.E4M3.F32.PACK_AB_MERGE_C R8, R34.reuse, R27, RZ ;  /* 0x0000001b2208723e */ /* 0x048fe200048070ff */
[----:B------:R-:W-:Y:S01]  /*6250*/  FADD.FTZ R34, R34, R41 ;  /* 0x0000002922227221 */ /* 0x000fe20000010000 */
[--C-:B-1----:R-:W-:Y:S02]  /*6260*/  IMAD.MOV.U32 R68, RZ, RZ, R87.reuse ;  /* 0x000000ffff447224 */ /* 0x102fe400078e0057 */
[----:B------:R-:W-:Y:S01]  /*6270*/  F2FP.SATFINITE.E4M3.F32.PACK_AB_MERGE_C R204, R28, R25, R8 ;  /* 0x000000191ccc723e */ /* 0x000fe20004807008 */
[--C-:B------:R-:W-:Y:S02]  /*6280*/  IMAD.MOV.U32 R41, RZ, RZ, R87.reuse ;  /* 0x000000ffff297224 */ /* 0x100fe400078e0057 */
[----:B------:R-:W1:Y:S01]  /*6290*/  MUFU.EX2 R182, R182 ;  /* 0x000000b600b67308 */ /* 0x000e620000000800 */
[C---:B----4-:R-:W-:Y:S01]  /*62a0*/  F2FP.SATFINITE.E4M3.F32.PACK_AB_MERGE_C R180, R11.reuse, R180, RZ ;  /* 0x000000b40bb4723e */ /* 0x050fe200048070ff */
[----:B------:R-:W-:Y:S01]  /*62b0*/  FADD.FTZ R11, R11, R4 ;  /* 0x000000040b0b7221 */ /* 0x000fe20000010000 */
[----:B------:R-:W-:-:S02]  /*62c0*/  IMAD.MOV.U32 R28, RZ, RZ, R87 ;  /* 0x000000ffff1c7224 */ /* 0x000fc400078e0057 */
[----:B------:R-:W-:Y:S01]  /*62d0*/  F2FP.SATFINITE.E4M3.F32.PACK_AB_MERGE_C R205, R35, R60, R180 ;  /* 0x0000003c23cd723e */ /* 0x000fe200048070b4 */
[----:B------:R-:W-:Y:S02]  /*62e0*/  IMAD.MOV.U32 R60, RZ, RZ, R87 ;  /* 0x000000ffff3c7224 */ /* 0x000fe400078e0057 */
[----:B------:R-:W3:Y:S01]  /*62f0*/  MUFU.EX2 R32, R32 ;  /* 0x0000002000207308 */ /* 0x000ee20000000800 */
[----:B--2---:R-:W-:-:S01]  /*6300*/  FADD.FTZ R27, R29, R34 ;  /* 0x000000221d1b7221 */ /* 0x004fc20000010000 */
[--C-:B------:R-:W-:Y:S02]  /*6310*/  IMAD.MOV.U32 R35, RZ, RZ, R87.reuse ;  /* 0x000000ffff237224 */ /* 0x100fe400078e0057 */
[--C-:B------:R-:W-:Y:S02]  /*6320*/  IMAD.MOV.U32 R34, RZ, RZ, R87.reuse ;  /* 0x000000ffff227224 */ /* 0x100fe400078e0057 */
[----:B------:R-:W-:Y:S02]  /*6330*/  IMAD.MOV.U32 R25, RZ, RZ, R87 ;  /* 0x000000ffff197224 */ /* 0x000fe400078e0057 */
        /* <DEDUP_REMOVED lines=11> */
[C---:B--2---:R-:W-:Y:S01]  /*63f0*/  F2FP.SATFINITE.E4M3.F32.PACK_AB_MERGE_C R37, R104.reuse, R37, RZ ;  /* 0x000000256825723e */ /* 0x044fe200048070ff */
[----:B------:R-:W-:Y:S01]  /*6400*/  FADD.FTZ R104, R104, R27 ;  /* 0x0000001b68687221 */ /* 0x000fe20000010000 */
[----:B------:R-:W-:Y:S02]  /*6410*/  IMAD.MOV.U32 R27, RZ, RZ, R87 ;  /* 0x000000ffff1b7224 */ /* 0x000fe400078e0057 */
[----:B------:R-:W-:Y:S01]  /*6420*/  F2FP.SATFINITE.E4M3.F32.PACK_AB_MERGE_C R206, R32, R29, R37 ;  /* 0x0000001d20ce723e */ /* 0x000fe20004807025 */
[--C-:B------:R-:W-:Y:S02]  /*6430*/  IMAD.MOV.U32 R37, RZ, RZ, R87.reuse ;  /* 0x000000ffff257224 */ /* 0x100fe400078e0057 */
[----:B------:R-:W2:Y:S01]  /*6440*/  MUFU.EX2 R190, R190 ;  /* 0x000000be00be7308 */ /* 0x000ea20000000800 */
[C---:B-1----:R-:W-:Y:S01]  /*6450*/  F2FP.SATFINITE.E4M3.F32.PACK_AB_MERGE_C R186, R31.reuse, R186, RZ ;  /* 0x000000ba1fba723e */ /* 0x042fe200048070ff */
[----:B------:R-:W-:Y:S01]  /*6460*/  FADD.FTZ R31, R31, R4 ;  /* 0x000000041f1f7221 */ /* 0x000fe20000010000 */
[----:B------:R-:W-:-:S02]  /*6470*/  IMAD.MOV.U32 R32, RZ, RZ, R87 ;  /* 0x000000ffff207224 */ /* 0x000fc400078e0057 */
[----:B------:R-:W-:Y:S01]  /*6480*/  F2FP.SATFINITE.E4M3.F32.PACK_AB_MERGE_C R207, R21, R182, R186 ;  /* 0x000000b615cf723e */ /* 0x000fe200048070ba */
[----:B------:R-:W-:Y:S02]  /*6490*/  IMAD.MOV.U32 R29, RZ, RZ, R87 ;  /* 0x000000ffff1d7224 */ /* 0x000fe400078e0057 */
[----:B------:R-:W1:Y:S01]  /*64a0*/  MUFU.EX2 R36, R36 ;  /* 0x0000002400247308 */ /* 0x000e620000000800 */
[----:B---3--:R-:W-:-:S07]  /*64b0*/  FADD.FTZ R3, R39, R104 ;  /* 0x0000006827037221 */ /* 0x008fce0000010000 */
[----:B------:R-:W3:Y:S01]  /*64c0*/  MUFU.EX2 R9, R98 ;  /* 0x0000006200097308 */ /* 0x000ee20000000800 */
[----:B--2---:R-:W-:-:S01]  /*64d0*/  FADD.FTZ R4, R190, R31 ;  /* 0x0000001fbe047221 */ /* 0x004fc20000010000 */
[----:B------:R-:W-:-:S06]  /*64e0*/  IMAD.MOV.U32 R31, RZ, RZ, R87 ;  /* 0x000000ffff1f7224 */ /* 0x000fcc00078e0057 */
        /* <DEDUP_REMOVED lines=9> */
[C---:B---3--:R-:W-:Y:S01]  /*6580*/  F2FP.SATFINITE.E4M3.F32.PACK_AB_MERGE_C R69, R106.reuse, R69, RZ ;  /* 0x000000456a45723e */ /* 0x048fe200048070ff */
[----:B------:R-:W-:-:S03]  /*6590*/  FADD.FTZ R106, R106, R13 ;  /* 0x0000000d6a6a7221 */ /* 0x000fc60000010000 */
[----:B------:R-:W-:Y:S01]  /*65a0*/  F2FP.SATFINITE.E4M3.F32.PACK_AB_MERGE_C R200, R36, R39, R69 ;  /* 0x0000002724c8723e */ /* 0x000fe20004807045 */
[--C-:B------:R-:W-:Y:S02]  /*65b0*/  IMAD.MOV.U32 R69, RZ, RZ, R87.reuse ;  /* 0x000000ffff457224 */ /* 0x100fe400078e0057 */
[----:B------:R-:W3:Y:S01]  /*65c0*/  MUFU.EX2 R194, R194 ;  /* 0x000000c200c27308 */ /* 0x000ee20000000800 */
[C---:B--2---:R-:W-:Y:S01]  /*65d0*/  F2FP.SATFINITE.E4M3.F32.PACK_AB_MERGE_C R192, R15.reuse, R192, RZ ;  /* 0x000000c00fc0723e */ /* 0x044fe200048070ff */
[----:B------:R-:W-:Y:S01]  /*65e0*/  FADD.FTZ R15, R15, R4 ;  /* 0x000000040f0f7221 */ /* 0x000fe20000010000 */
[--C-:B------:R-:W-:Y:S02]  /*65f0*/  IMAD.MOV.U32 R39, RZ, RZ, R87.reuse ;  /* 0x000000ffff277224 */ /* 0x100fe400078e0057 */
[----:B------:R-:W-:Y:S01]  /*6600*/  F2FP.SATFINITE.E4M3.F32.PACK_AB_MERGE_C R201, R9, R190, R192 ;  /* 0x000000be09c9723e */ /* 0x000fe200048070c0 */
[----:B------:R-:W-:Y:S02]  /*6610*/  IMAD.MOV.U32 R36, RZ, RZ, R87 ;  /* 0x000000ffff247224 */ /* 0x000fe400078e0057 */
[----:B------:R-:W2:Y:S01]  /*6620*/  MUFU.EX2 R46, R46 ;  /* 0x0000002e002e7308 */ /* 0x000ea20000000800 */
[----:B-1----:R-:W-:-:S07]  /*6630*/  FADD.FTZ R3, R71, R106 ;  /* 0x0000006a47037221 */ /* 0x002fce0000010000 */
[----:B------:R-:W1:Y:S01]  /*6640*/  MUFU.EX2 R11, R102 ;  /* 0x00000066000b7308 */ /* 0x000e620000000800 */
[----:B---3--:R-:W-:-:S07]  /*6650*/  FADD.FTZ R4, R194, R15 ;  /* 0x0000000fc2047221 */ /* 0x008fce0000010000 */
[----:B------:R-:W-:Y:S01]  /*6660*/  MUFU.EX2 R75, R75 ;  /* 0x0000004b004b7308 */ /* 0x000fe20000000800 */
[----:B--2---:R-:W-:-:S07]  /*6670*/  FADD.FTZ R6, R46, R3 ;  /* 0x000000032e067221 */ /* 0x004fce0000010000 */
[----:B------:R-:W2:Y:S01]  /*6680*/  MUFU.EX2 R108, R108 ;  /* 0x0000006c006c7308 */ /* 0x000ea20000000800 */
[----:B-1----:R-:W-:-:S07]  /*6690*/  FADD.FTZ R3, R11, R4 ;  /* 0x000000040b037221 */ /* 0x002fce0000010000 */
[----:B------:R-:W-:Y:S08]  /*66a0*/  MUFU.EX2 R196, R196 ;  /* 0x000000c400c47308 */ /* 0x000ff00000000800 */
[----:B------:R-:W1:Y:S01]  /*66b0*/  MUFU.EX2 R77, R77 ;  /* 0x0000004d004d7308 */ /* 0x000e620000000800 */
[----:B--2---:R-:W-:Y:S01]  /*66c0*/  F2FP.SATFINITE.E4M3.F32.PACK_AB_MERGE_C R4, R108, R75, RZ ;  /* 0x0000004b6c04723e */ /* 0x004fe200048070ff */
[----:B------:R-:W-:-:S03]  /*66d0*/  FADD.FTZ R75, R75, R6 ;  /* 0x000000064b4b7221 */ /* 0x000fc60000010000 */
[----:B------:R-:W-:Y:S01]  /*66e0*/  F2FP.SATFINITE.E4M3.F32.PACK_AB_MERGE_C R202, R46, R71, R4 ;  /* 0x000000472eca723e */ /* 0x000fe20004807004 */
[----:B------:R-:W-:-:S01]  /*66f0*/  FADD.FTZ R4, R108, R75 ;  /* 0x0000004b6c047221 */ /* 0x000fc20000010000 */
[--C-:B------:R-:W-:Y:S02]  /*6700*/  IMAD.MOV.U32 R75, RZ, RZ, R87.reuse ;  /* 0x000000ffff4b7224 */ /* 0x100fe400078e0057 */
[--C-:B------:R-:W-:Y:S02]  /*6710*/  IMAD.MOV.U32 R71, RZ, RZ, R87.reuse ;  /* 0x000000ffff477224 */ /* 0x100fe400078e0057 */
[----:B------:R-:W-:Y:S01]  /*6720*/  IMAD.MOV.U32 R46, RZ, RZ, R87 ;  /* 0x000000ffff2e7224 */ /* 0x000fe200078e0057 */
[----:B-1----:R-:W-:Y:S01]  /*6730*/  F2FP.SATFINITE.E4M3.F32.PACK_AB_MERGE_C R8, R77, R196, RZ ;  /* 0x000000c44d08723e */ /* 0x002fe200048070ff */
[----:B------:R-:W-:-:S03]  /*6740*/  FADD.FTZ R196, R196, R3 ;  /* 0x00000003c4c47221 */ /* 0x000fc60000010000 */
[----:B------:R-:W-:Y:S01]  /*6750*/  F2FP.SATFINITE.E4M3.F32.PACK_AB_MERGE_C R203, R11, R194, R8 ;  /* 0x000000c20bcb723e */ /* 0x000fe20004807008 */
[----:B------:R-:W-:-:S01]  /*6760*/  FADD.FTZ R3, R77, R196 ;  /* 0x000000c44d037221 */ /* 0x000fc20000010000 */
[----:B------:R-:W-:Y:S01]  /*6770*/  IMAD.MOV.U32 R77, RZ, RZ, R87 ;  /* 0x000000ffff4d7224 */ /* 0x000fe200078e0057 */
[----:B------:R-:W-:Y:S06]  /*6780*/  @!P2 BRA `(.L_x_1695) ;  /* 0x000000540080a947 */ /* 0x000fec0003800000 */
[----:B------:R-:W-:Y:S01]  /*6790*/  IMAD.MOV.U32 R8, RZ, RZ, R90 ;  /* 0x000000ffff087224 */ /* 0x000fe200078e005a */
[----:B------:R-:W-:Y:S01]  /*67a0*/  CS2R R86, SRZ ;  /* 0x0000000000567805 */ /* 0x000fe2000001ff00 */
        /* <DEDUP_REMOVED lines=34> */
[----:B------:R-:W-:Y:S01]  /*69d0*/  UMOV UR55, UR48 ;  /* 0x0000003000377c82 */ /* 0x000fe20008000000 */
[----:B------:R-:W-:Y:S01]  /*69e0*/  ULDC UR45, c[0x0][0x404] ;  /* 0x00010100002d7ab9 */ /* 0x000fe20000000800 */
[----:B------:R-:W-:Y:S01]  /*69f0*/  ULDC UR41, c[0x0][0x2e0] ;  /* 0x0000b80000297ab9 */ /* 0x000fe20000000800 */
[----:B------:R-:W-:-:S05]  /*6a00*/  ULDC.64 UR6, c[0x0][0x3f8] ;  /* 0x0000fe0000067ab9 */ /* 0x000fca0000000a00 */
.L_x_1705:
[----:B------:R-:W-:Y:S01]  /*6a10*/  ISETP.NE.AND P3, PT, RZ, UR38, PT ;  /* 0x00000026ff007c0c */ /* 0x000fe2000bf65270 */
[----:B------:R-:W-:-:S04]  /*6a20*/  UISETP.NE.AND UP0, UPT, UR55, 0x1, UPT ;  /* 0x000000013700788c */ /* 0x000fc8000bf05270 */
[----:B------:R-:W-:-:S06]  /*6a30*/  USEL UR10, URZ, 0x1, UP0 ;  /* 0x000000013f0a7887 */ /* 0x000fcc0008000000 */
[----:B------:R-:W-:Y:S02]  /*6a40*/  LOP3.LUT R2, R9, UR10, RZ, 0x3c, !PT ;  /* 0x0000000a09027c12 */ /* 0x000fe4000f8e3cff */
[----:B------:R-:W-:Y:S05]  /*6a50*/  @P3 BRA `(.L_x_1696) ;  /* 0x0000000000343947 */ /* 0x000fea0003800000 */
[----:B------:R-:W-:Y:S05]  /*6a60*/  @!P1 BRA `(.L_x_1697) ;  /* 0x0000000000049947 */ /* 0x000fea0003800000 */
[----:B------:R-:W-:Y:S01]  /*6a70*/  BPT.TRAP 0x1 ;  /* 0x000000040000795c */ /* 0x000fe20000300000 */
.L_x_1697:
        /* <DEDUP_REMOVED lines=8> */
.L_x_1698:
[----:B--2---:R-:W-:Y:S05]  /*6b00*/  @P2 BRA `(.L_x_1696) ;  /* 0x0000000000082947 */ /* 0x004fea0003800000 */
[----:B------:R-:W2:Y:S02]  /*6b10*/  SYNCS.PHASECHK.TRANS64.TRYWAIT P2, [UR10+0x2e830], R10 ;  /* 0x02e8300aff0075a7 */ /* 0x000ea4000804014a */
[----:B--2---:R-:W-:Y:S05]  /*6b20*/  @!P2 BRA `(.L_x_1699) ;  /* 0x000000f0006ca947 */ /* 0x004fea0003800000 */
.L_x_1696:
[----:B--2---:R-:W2:Y:S01]  /*6b30*/  S2R R11, SR_TID.X ;  /* 0x00000000000b7919 */ /* 0x004ea20000002100 */
[----:B------:R-:W-:Y:S01]  /*6b40*/  R2UR UR56, R5 ;  /* 0x00000000053872ca */ /* 0x000fe200000e0000 */
[----:B------:R-:W-:Y:S01]  /*6b50*/  UIADD3 UR54, UR55, 0x1, URZ ;  /* 0x0000000137367890 */ /* 0x000fe2000fffe03f */
[----:B------:R-:W-:Y:S01]  /*6b60*/  UMOV UR19, 0x40000040 ;  /* 0x4000004000137882 */ /* 0x000fe20000000000 */
[----:B------:R-:W-:Y:S02]  /*6b70*/  UMOV UR20, UR16 ;  /* 0x0000001000147c82 */ /* 0x000fe40008000000 */
[----:B------:R-:W-:Y:S01]  /*6b80*/  UISETP.NE.AND UP0, UPT, UR54, 0x2, UPT ;  /* 0x000000023600788c */ /* 0x000fe2000bf05270 */
[----:B------:R-:W-:Y:S01]  /*6b90*/  UMOV UR21, UR17 ;  /* 0x0000001100157c82 */ /* 0x000fe20008000000 */
[----:B------:R-:W-:Y:S02]  /*6ba0*/  UMOV UR23, 0x40000040 ;  /* 0x4000004000177882 */ /* 0x000fe40000000000 */
[----:B------:R-:W-:Y:S01]  /*6bb0*/  USEL UR54, UR54, URZ, UP0 ;  /* 0x0000003f36367287 */ /* 0x000fe20008000000 */
[----:B------:R-:W-:Y:S01]  /*6bc0*/  UMOV UR24, UR16 ;  /* 0x0000001000187c82 */ /* 0x000fe20008000000 */
[----:B------:R-:W-:-:S02]  /*6bd0*/  UMOV UR25, UR17 ;  /* 0x0000001100197c82 */ /* 0x000fc40008000000 */
[----:B------:R-:W-:Y:S01]  /*6be0*/  UIMAD UR56, UR54, 0x700, UR56 ;  /* 0x00000700363878a4 */ /* 0x000fe2000f8e0238 */
[----:B------:R-:W-:Y:S01]  /*6bf0*/  UMOV UR27, 0x40000040 ;  /* 0x40000040001b7882 */ /* 0x000fe20000000000 */
[----:B------:R-:W-:Y:S02]  /*6c00*/  UMOV UR28, UR16 ;  /* 0x00000010001c7c82 */ /* 0x000fe40008000000 */
[----:B------:R-:W-:Y:S02]  /*6c10*/  UIADD3 UR22, UR56, 0x100, URZ ;  /* 0x0000010038167890 */ /* 0x000fe4000fffe03f */
[----:B------:R-:W-:Y:S02]  /*6c20*/  UIADD3 UR26, UR56, 0x200, URZ ;  /* 0x00000200381a7890 */ /* 0x000fe4000fffe03f */
[----:B------:R-:W-:Y:S01]  /*6c30*/  UMOV UR18, UR56 ;  /* 0x0000003800127c82 */ /* 0x000fe20008000000 */
[----:B------:R-:W-:Y:S01]  /*6c40*/  UIADD3 UR30, UR56, 0x300, URZ ;  /* 0x00000300381e7890 */ /* 0x000fe2000fffe03f */
[----:B------:R-:W-:Y:S01]  /*6c50*/  UMOV UR29, UR17 ;  /* 0x00000011001d7c82 */ /* 0x000fe20008000000 */
[----:B------:R-:W-:Y:S01]  /*6c60*/  UMOV UR31, 0x40000040 ;  /* 0x40000040001f7882 */ /* 0x000fe20000000000 */
[----:B------:R-:W-:Y:S01]  /*6c70*/  UIADD3 UR34, UR56, 0x400, URZ ;  /* 0x0000040038227890 */ /* 0x000fe2000fffe03f */
[----:B------:R-:W-:Y:S01]  /*6c80*/  UMOV UR32, UR16 ;  /* 0x0000001000207c82 */ /* 0x000fe20008000000 */
[----:B------:R-:W-:Y:S01]  /*6c90*/  UMOV UR33, UR17 ;  /* 0x0000001100217c82 */ /* 0x000fe20008000000 */
[----:B------:R-:W-:Y:S01]  /*6ca0*/  UMOV UR35, 0x40000040 ;  /* 0x4000004000237882 */ /* 0x000fe20000000000 */
[----:B--2---:R-:W-:Y:S01]  /*6cb0*/  SHF.R.U32.HI R11, RZ, 0x7, R11 ;  /* 0x00000007ff0b7819 */ /* 0x004fe2000001160b */
[----:B------:R-:W-:-:S02]  /*6cc0*/  UIADD3 UR10, UR56, 0x600, URZ ;  /* 0x00000600380a7890 */ /* 0x000fc4000fffe03f */
[----:B------:R-:W-:Y:S02]  /*6cd0*/  UIADD3 UR50, UR56, 0x402, URZ ;  /* 0x0000040238327890 */ /* 0x000fe4000fffe03f */
[----:B-1----:R-:W-:Y:S01]  /*6ce0*/  VIADD R10, R11, 0x8 ;  /* 0x000000080b0a7836 */ /* 0x002fe20000000000 */
[----:B------:R-:W-:Y:S01]  /*6cf0*/  UMOV UR48, UR4 ;  /* 0x0000000400307c82 */ /* 0x000fe20008000000 */
[----:B------:R-:W-:Y:S01]  /*6d00*/  UMOV UR49, UR5 ;  /* 0x0000000500317c82 */ /* 0x000fe20008000000 */
[----:B------:R-:W-:Y:S01]  /*6d10*/  UMOV UR51, 0x40000040 ;  /* 0x4000004000337882 */ /* 0x000fe20000000000 */
[----:B------:R-:W-:Y:S01]  /*6d20*/  UMOV UR11, 0x40000040 ;  /* 0x40000040000b7882 */ /* 0x000fe20000000000 */
[----:B------:R1:W-:Y:S01]  /*6d30*/  BAR.SYNC.DEFER_BLOCKING R10, 0x100 ;  /* 0x0004000a0000751d */ /* 0x0003e20000010000 */
[----:B------:R-:W-:-:S05]  /*6d40*/  UIADD3 UR14, UR56, 0x604, URZ ;  /* 0x00000604380e7890 */ /* 0x000fca000fffe03f */
[----:B------:R-:W-:Y:S01]  /*6d50*/  UMOV UR15, 0x40000040 ;  /* 0x40000040000f7882 */ /* 0x000fe20000000000 */
[----:B------:R-:W-:-:S06]  /*6d60*/  WARPGROUP.ARRIVE ;  /* 0x00000000000079c5 */ /* 0x000fcc0000000000 */
[----:B------:R-:W-:Y:S01]  /*6d70*/  QGMMA.64x32x32.F32.E4M3.E4M3 R184, gdesc[UR16], RZ, !UPT, gsb0 ;  /* 0x0060000010b879f3 */ /* 0x000fe2000c0008ff */
[----:B------:R-:W-:Y:S01]  /*6d80*/  UIADD3 UR18, UR56, 0x500, URZ ;  /* 0x0000050038127890 */ /* 0x000fe2000fffe03f */
        /* <DEDUP_REMOVED lines=72> */
[----:B------:R-:W-:Y:S01]  /*7210*/  UMOV UR20, UR4 ;  /* 0x0000000400147c82 */ /* 0x000fe20008000000 */
[----:B------:R-:W-:Y:S01]  /*7220*/  UMOV UR21, UR5 ;  /* 0x0000000500157c82 */ /* 0x000fe20008000000 */
[----:B------:R-:W-:Y:S01]  /*7230*/  UMOV UR22, UR10 ;  /* 0x0000000a00167c82 */ /* 0x000fe20008000000 */
[----:B------:R-:W-:Y:S01]  /*7240*/  UMOV UR23, 0x40000040 ;  /* 0x4000004000177882 */ /* 0x000fe20000000000 */
[----:B------:R-:W-:Y:S01]  /*7250*/  UIADD3 UR10, UR56, 0x4, URZ ;  /* 0x00000004380a7890 */ /* 0x000fe2000fffe03f */
        /* <DEDUP_REMOVED lines=79> */
.L_x_1701:
[----:B------:R-:W-:Y:S01]  /*7750*/  ULEA UR10, UR55, UR37, 0x3 ;  /* 0x00000025370a7291 */ /* 0x000fe2000f8e183f */
[----:B------:R-:W-:-:S08]  /*7760*/  SHF.L.U32 R9, R9, 0x1f, RZ ;  /* 0x0000001f09097819 */ /* 0x000fd000000006ff */
[----:B------:R1:W2:Y:S01]  /*7770*/  SYNCS.PHASECHK.TRANS64.TRYWAIT P2, [UR10+0x2e850], R9 ;  /* 0x02e85009ff0075a7 */ /* 0x0002a2000804014a */
[----:B------:R-:W-:Y:S05]  /*7780*/  @!P1 BRA `(.L_x_1702) ;  /* 0x0000000000049947 */ /* 0x000fea0003800000 */
[----:B------:R-:W-:Y:S01]  /*7790*/  BPT.TRAP 0x1 ;  /* 0x000000040000795c */ /* 0x000fe20000300000 */
.L_x_1702:
[----:B--2---:R-:W-:Y:S05]  /*77a0*/  @P2 BRA `(.L_x_1700) ;  /* 0x0000000000082947 */ /* 0x004fea0003800000 */
[----:B------:R-:W2:Y:S02]  /*77b0*/  SYNCS.PHASECHK.TRANS64.TRYWAIT P2, [UR10+0x2e850], R9 ;  /* 0x02e85009ff0075a7 */ /* 0x000ea4000804014a */
[----:B--2---:R-:W-:Y:S05]  /*77c0*/  @!P2 BRA `(.L_x_1703) ;  /* 0x000000e4005ca947 */ /* 0x004fea0003800000 */
.L_x_1700:
[----:B------:R-:W-:Y:S01]  /*77d0*/  UIADD3 UR10, UR37, 0x400, URZ ;  /* 0x00000400250a7890 */ /* 0x000fe2000fffe03f */
[----:B------:R-:W-:Y:S01]  /*77e0*/  WARPGROUP.ARRIVE ;  /* 0x00000000000079c5 */ /* 0x000fe20000000000 */
[----:B------:R-:W-:Y:S01]  /*77f0*/  UMOV UR11, 0xc0000010 ;  /* 0xc0000010000b7882 */ /* 0x000fe20000000000 */
[C---:B------:R-:W-:Y:S01]  /*7800*/  FMUL.FTZ R21, R0.reuse, R192 ;  /* 0x000000c000157220 */ /* 0x040fe20000410000 */
[----:B------:R-:W-:Y:S01]  /*7810*/  USHF.R.U32.HI UR10, URZ, 0x4, UR10 ;  /* 0x000000043f0a7899 */ /* 0x000fe2000801160a */
[----:B------:R-:W3:Y:S01]  /*7820*/  LDC R192, c[0x0][0x288] ;  /* 0x0000a200ffc07b82 */ /* 0x000ee20000000800 */
[----:B------:R-:W-:Y:S01]  /*7830*/  UISETP.NE.U32.AND UP0, UPT, UR6, URZ, UPT ;  /* 0x0000003f0600728c */ /* 0x000fe2000bf05070 */
[C---:B-12---:R-:W-:Y:S01]  /*7840*/  FMUL.FTZ R9, R0.reuse, R184 ;  /* 0x000000b800097220 */ /* 0x046fe20000410000 */
[----:B------:R-:W-:Y:S01]  /*7850*/  ULOP3.LUT UR10, UR10, 0x3fff, URZ, 0xc0, !UPT ;  /* 0x00003fff0a0a7892 */ /* 0x000fe2000f8ec03f */
[C---:B------:R-:W-:Y:S01]  /*7860*/  FMUL.FTZ R10, R0.reuse, R185 ;  /* 0x000000b9000a7220 */ /* 0x040fe20000410000 */
[----:B------:R-:W-:Y:S01]  /*7870*/  UISETP.NE.AND.EX UP0, UPT, UR7, URZ, UPT, UP0 ;  /* 0x0000003f0700728c */ /* 0x000fe2000bf05300 */
[C---:B------:R-:W-:Y:S01]  /*7880*/  FMUL.FTZ R13, R0.reuse, R188 ;  /* 0x000000bc000d7220 */ /* 0x040fe20000410000 */
[----:B------:R-:W-:Y:S01]  /*7890*/  ULOP3.LUT UR10, UR10, 0x10000, URZ, 0xfc, !UPT ;  /* 0x000100000a0a7892 */ /* 0x000fe2000f8efc3f */
[----:B------:R-:W1:Y:S01]  /*78a0*/  MUFU.TANH R9, R9 ;  /* 0x0000000900097308 */ /* 0x000e620000002400 */
[C---:B------:R-:W-:Y:S01]  /*78b0*/  FMUL.FTZ R20, R0.reuse, R191 ;  /* 0x000000bf00147220 */ /* 0x040fe20000410000 */
[C---:B------:R-:W-:Y:S01]  /*78c0*/  FMUL.FTZ R14, R0.reuse, R189 ;  /* 0x000000bd000e7220 */ /* 0x040fe20000410000 */
[----:B------:R-:W-:Y:S01]  /*78d0*/  UIMAD UR14, UR55, 0x700, UR10 ;  /* 0x00000700370e78a4 */ /* 0x000fe2000f8e020a */
[C---:B------:R-:W-:Y:S01]  /*78e0*/  FMUL.FTZ R184, R0.reuse, R193 ;  /* 0x000000c100b87220 */ /* 0x040fe20000410000 */
[C---:B------:R-:W-:Y:S01]  /*78f0*/  FMUL.FTZ R12, R0.reuse, R187 ;  /* 0x000000bb000c7220 */ /* 0x040fe20000410000 */
[C---:B------:R-:W-:Y:S01]  /*7900*/  FMUL.FTZ R187, R0.reuse, R196 ;  /* 0x000000c400bb7220 */ /* 0x040fe20000410000 */
[C---:B------:R-:W-:Y:S01]  /*7910*/  FMUL.FTZ R11, R0.reuse, R186 ;  /* 0x000000ba000b7220 */ /* 0x040fe20000410000 */
[----:B------:R-:W2:Y:S01]  /*7920*/  MUFU.TANH R10, R10 ;  /* 0x0000000a000a7308 */ /* 0x000ea20000002400 */
[C---:B------:R-:W-:Y:S01]  /*7930*/  FMUL.FTZ R186, R0.reuse, R195 ;  /* 0x000000c300ba7220 */ /* 0x040fe20000410000 */
[----:B------:R-:W-:Y:S01]  /*7940*/  UMOV UR10, UR14 ;  /* 0x0000000e000a7c82 */ /* 0x000fe20008000000 */
[C---:B------:R-:W-:Y:S01]  /*7950*/  FMUL.FTZ R188, R0.reuse, R197 ;  /* 0x000000c500bc7220 */ /* 0x040fe20000410000 */
[----:B------:R-:W-:Y:S01]  /*7960*/  QGMMA.64x128x32.F32.E4M3.E4M3 R24, R224, gdesc[UR8], R24, gsb0 ;  /* 0x01e00008e0187df3 */ /* 0x000fe20008000818 */
[----:B------:R-:W-:Y:S01]  /*7970*/  UIADD3 UR10, UR14, 0x100, URZ ;  /* 0x000001000e0a7890 */ /* 0x000fe2000fffe03f */
[C---:B------:R-:W-:Y:S01]  /*7980*/  FMUL.FTZ R185, R0.reuse, R194 ;  /* 0x000000c200b97220 */ /* 0x040fe20000410000 */
[----:B------:R-:W-:Y:S01]  /*7990*/  UMOV UR11, 0xc0000010 ;  /* 0xc0000010000b7882 */ /* 0x000fe20000000000 */
[----:B------:R-:W4:Y:S01]  /*79a0*/  MUFU.TANH R13, R13 ;  /* 0x0000000d000d7308 */ /* 0x000f220000002400 */
        /* <DEDUP_REMOVED lines=86> */
[----:B------:R-:W-:Y:S01]  /*7f10*/  FMUL.FTZ R102, R0, R102 ;  /* 0x0000006600667220 */ /* 0x000fe20000410000 */
[----:B------:R-:W5:Y:S01]  /*7f20*/  MUFU.TANH R177, R177 ;  /* 0x000000b100b17308 */ /* 0x000f620000002400 */
[----:B------:R-:W-:-:S07]  /*7f30*/  UMOV UR15, 0xc0000010 ;  /* 0xc0000010000f7882 */ /* 0x000fce0000000000 */
        /* <DEDUP_REMOVED lines=10> */
[C---:B------:R-:W-:Y:S02]  /*7fe0*/  FMUL.FTZ R226, R0.reuse, R113 ;  /* 0x0000007100e27220 */ /* 0x040fe40000410000 */
[----:B------:R-:W5:Y:S01]  /*7ff0*/  MUFU.TANH R160, R160 ;  /* 0x000000a000a07308 */ /* 0x000f620000002400 */
[----:B------:R-:W-:Y:S01]  /*8000*/  FMUL.FTZ R113, R0, R116 ;  /* 0x0000007400717220 */ /* 0x000fe20000410000 */
[----:B------:R-:W-:Y:S01]  /*8010*/  QGMMA.64x128x32.F32.E4M3.E4M3 R24, R220, gdesc[UR8], R24, gsb0 ;  /* 0x01e00008dc187df3 */ /* 0x000fe20008000818 */
[----:B------:R-:W-:Y:S02]  /*8020*/  UIMAD UR10, UR40, -0xe0, UR42 ;  /* 0xffffff20280a78a4 */ /* 0x000fe4000f8e022a */
[----:B------:R-:W5:Y:S01]  /*8030*/  S2R R227, SR_TID.X ;  /* 0x0000000000e37919 */ /* 0x000f620000002100 */
[----:B------:R-:W-:-:S02]  /*8040*/  USEL UR11, UR45, 0x1, UP0 ;  /* 0x000000012d0b7887 */ /* 0x000fc40008000000 */
[----:B------:R-:W-:Y:S01]  /*8050*/  UIADD3 UR10, UR10, 0x1, URZ ;  /* 0x000000010a0a7890 */ /* 0x000fe2000fffe03f */
[----:B------:R-:W5:Y:S03]  /*8060*/  MUFU.TANH R161, R161 ;  /* 0x000000a100a17308 */ /* 0x000f660000002400 */
[----:B------:R-:W-:-:S03]  /*8070*/  UIMAD UR10, UR11, UR41, UR10 ;  /* 0x000000290b0a72a4 */ /* 0x000fc6000f8e020a */
[----:B------:R-:W-:Y:S02]  /*8080*/  UMOV UR11, 0xc0000010 ;  /* 0xc0000010000b7882 */ /* 0x000fe40000000000 */
[----:B------:R-:W5:Y:S01]  /*8090*/  MUFU.TANH R164, R164 ;  /* 0x000000a400a47308 */ /* 0x000f620000002400 */
[----:B---3--:R-:W-:Y:S01]  /*80a0*/  IADD3 R192, -R192, UR10, RZ ;  /* 0x0000000ac0c07c10 */ /* 0x008fe2000fffe1ff */
[----:B------:R-:W-:-:S04]  /*80b0*/  UIADD3 UR10, UR14, 0x200, URZ ;  /* 0x000002000e0a7890 */ /* 0x000fc8000fffe03f */
[----:B------:R-:W-:Y:S02]  /*80c0*/  IMAD R191, R17, -0x2, R192 ;  /* 0xfffffffe11bf7824 */ /* 0x000fe400078e02c0 */
[C---:B------:R-:W-:Y:S01]  /*80d0*/  FMUL.FTZ R192, R0.reuse, R128 ;  /* 0x0000008000c07220 */ /* 0x040fe20000410000 */
[C---:B------:R-:W-:Y:S01]  /*80e0*/  FMUL.FTZ R128, R0.reuse, R129 ;  /* 0x0000008100807220 */ /* 0x040fe20000410000 */
[----:B------:R-:W-:Y:S01]  /*80f0*/  FMUL.FTZ R129, R0, R130 ;  /* 0x0000008200817220 */ /* 0x000fe20000410000 */
[----:B------:R-:W-:Y:S01]  /*8100*/  IMAD.IADD R191, R228, 0x1, R191 ;  /* 0x00000001e4bf7824 */ /* 0x000fe200078e02bf */
[----:B------:R-:W3:Y:S04]  /*8110*/  MUFU.TANH R165, R165 ;  /* 0x000000a500a57308 */ /* 0x000ee80000002400 */
[----:B------:R-:W-:-:S02]  /*8120*/  ISETP.GT.AND P2, PT, R191, RZ, PT ;  /* 0x000000ffbf00720c */ /* 0x000fc40003f44270 */
[----:B------:R-:W-:Y:S02]  /*8130*/  ISETP.GT.AND P3, PT, R191, 0x1, PT ;  /* 0x00000001bf00780c */ /* 0x000fe40003f64270 */
[----:B-1----:R-:W-:Y:S01]  /*8140*/  FSEL R193, R9, -INF , P2 ;  /* 0xff80000009c17808 */ /* 0x002fe20001000000 */
[----:B------:R-:W1:Y:S01]  /*8150*/  MUFU.TANH R136, R136 ;  /* 0x0000008800887308 */ /* 0x000e620000002400 */
[----:B------:R-:W-:Y:S02]  /*8160*/  ISETP.GT.AND P2, PT, R191, 0x8, PT ;  /* 0x00000008bf00780c */ /* 0x000fe40003f44270 */
[----:B--2---:R-:W-:Y:S02]  /*8170*/  FSEL R10, R10, -INF , P3 ;  /* 0xff8000000a0a7808 */ /* 0x004fe40001800000 */
[----:B------:R-:W-:Y:S02]  /*8180*/  FMNMX.FTZ R195, R193, R6, !PT ;  /* 0x00000006c1c37209 */ /* 0x000fe40007810000 */
[----:B------:R-:W-:Y:S01]  /*8190*/  ISETP.GT.AND P3, PT, R191, 0x9, PT ;  /* 0x00000009bf00780c */ /* 0x000fe20003f64270 */
[----:B------:R2:W-:Y:S01]  /*81a0*/  MUFU.TANH R9, R192 ;  /* 0x000000c000097308 */ /* 0x0005e20000002400 */
[----:B----4-:R-:W-:-:S02]  /*81b0*/  FSEL R13, R13, -INF , P2 ;  /* 0xff8000000d0d7808 */ /* 0x010fc40001000000 */
[----:B------:R-:W-:Y:S02]  /*81c0*/  FMNMX.FTZ R194, R10, R195, !PT ;  /* 0x000000c30ac27209 */ /* 0x000fe40007810000 */
[----:B------:R-:W-:Y:S02]  /*81d0*/  ISETP.GT.AND P2, PT, R191, 0x10, PT ;  /* 0x00000010bf00780c */ /* 0x000fe40003f44270 */
[----:B-----5:R-:W-:Y:S01]  /*81e0*/  FSEL R14, R14, -INF , P3 ;  /* 0xff8000000e0e7808 */ /* 0x020fe20001800000 */
[----:B------:R-:W4:Y:S01]  /*81f0*/  MUFU.TANH R137, R137 ;  /* 0x0000008900897308 */ /* 0x000f220000002400 */
[----:B------:R-:W-:Y:S02]  /*8200*/  FMNMX.FTZ R195, R13, R194, !PT ;  /* 0x000000c20dc37209 */ /* 0x000fe40007810000 */
[----:B------:R-:W-:Y:S02]  /*8210*/  ISETP.GT.AND P3, PT, R191, 0x11, PT ;  /* 0x00000011bf00780c */ /* 0x000fe40003f64270 */
[----:B------:R-:W-:-:S02]  /*8220*/  FSEL R21, R21, -INF , P2 ;  /* 0xff80000015157808 */ /* 0x000fc40001000000 */
[----:B------:R-:W-:Y:S01]  /*8230*/  FMNMX.FTZ R130, R14, R195, !PT ;  /* 0x000000c30e827209 */ /* 0x000fe20007810000 */
[----:B------:R-:W5:Y:S01]  /*8240*/  MUFU.TANH R140, R140 ;  /* 0x0000008c008c7308 */ /* 0x000f620000002400 */
[----:B------:R-:W-:Y:S02]  /*8250*/  ISETP.GT.AND P2, PT, R191, 0x18, PT ;  /* 0x00000018bf00780c */ /* 0x000fe40003f44270 */
[----:B------:R-:W-:Y:S02]  /*8260*/  FSEL R184, R184, -INF , P3 ;  /* 0xff800000b8b87808 */ /* 0x000fe40001800000 */
[----:B------:R-:W-:Y:S01]  /*8270*/  FMNMX.FTZ R195, R21, R130, !PT ;  /* 0x0000008215c37209 */ /* 0x000fe20007810000 */
[C---:B------:R-:W-:Y:S01]  /*8280*/  FMUL.FTZ R130, R0.reuse, R131 ;  /* 0x0000008300827220 */ /* 0x040fe20000410000 */
[----:B------:R-:W-:Y:S01]  /*8290*/  ISETP.GT.AND P3, PT, R191, 0x19, PT ;  /* 0x00000019bf00780c */ /* 0x000fe20003f64270 */
[C---:B------:R-:W-:Y:S01]  /*82a0*/  FMUL.FTZ R131, R0.reuse, R132 ;  /* 0x0000008400837220 */ /* 0x040fe20000410000 */
[----:B------:R-:W-:Y:S01]  /*82b0*/  FSEL R187, R187, -INF , P2 ;  /* 0xff800000bbbb7808 */ /* 0x000fe20001000000 */
[----:B------:R-:W-:Y:S01]  /*82c0*/  FMUL.FTZ R132, R0, R133 ;  /* 0x0000008500847220 */ /* 0x000fe20000410000 */
[----:B--2---:R-:W-:Y:S01]  /*82d0*/  FMNMX.FTZ R192, R184, R195, !PT ;  /* 0x000000c3b8c07209 */ /* 0x004fe20007810000 */
[----:B------:R-:W2:Y:S01]  /*82e0*/  MUFU.TANH R141, R141 ;  /* 0x0000008d008d7308 */ /* 0x000ea20000002400 */
[----:B------:R-:W-:-:S02]  /*82f0*/  ISETP.GT.AND P2, PT, R191, 0x20, PT ;  /* 0x00000020bf00780c */ /* 0x000fc40003f44270 */
[----:B------:R-:W-:Y:S02]  /*8300*/  FSEL R188, R188, -INF , P3 ;  /* 0xff800000bcbc7808 */ /* 0x000fe40001800000 */
[----:B------:R-:W-:Y:S02]  /*8310*/  FMNMX.FTZ R195, R187, R192, !PT ;  /* 0x000000c0bbc37209 */ /* 0x000fe40007810000 */
[C---:B------:R-:W-:Y:S01]  /*8320*/  ISETP.GT.AND P3, PT, R191.reuse, 0x21, PT ;  /* 0x00000021bf00780c */ /* 0x040fe20003f64270 */
[----:B------:R-:W2:Y:S01]  /*8330*/  MUFU.TANH R144, R144 ;  /* 0x0000009000907308 */ /* 0x000ea20000002400 */
[----:B------:R-:W-:Y:S02]  /*8340*/  FSEL R168, R168, -INF , P2 ;  /* 0xff800000a8a87808 */ /* 0x000fe40001000000 */
[----:B------:R-:W-:Y:S02]  /*8350*/  FMNMX.FTZ R195, R188, R195, !PT ;  /* 0x000000c3bcc37209 */ /* 0x000fe40007810000 */
[----:B------:R-:W-:-:S02]  /*8360*/  ISETP.GT.AND P2, PT, R191, 0x28, PT ;  /* 0x00000028bf00780c */ /* 0x000fc40003f44270 */
[----:B------:R-:W-:Y:S01]  /*8370*/  FSEL R169, R169, -INF , P3 ;  /* 0xff800000a9a97808 */ /* 0x000fe20001800000 */
[----:B------:R-:W2:Y:S01]  /*8380*/  MUFU.TANH R145, R145 ;  /* 0x0000009100917308 */ /* 0x000ea20000002400 */
[----:B------:R-:W-:Y:S02]  /*8390*/  FMNMX.FTZ R192, R168, R195, !PT ;  /* 0x000000c3a8c07209 */ /* 0x000fe40007810000 */
[----:B------:R-:W-:Y:S02]  /*83a0*/  ISETP.GT.AND P3, PT, R191, 0x29, PT ;  /* 0x00000029bf00780c */ /* 0x000fe40003f64270 */
[----:B------:R-:W-:Y:S02]  /*83b0*/  FSEL R172, R172, -INF , P2 ;  /* 0xff800000acac7808 */ /* 0x000fe40001000000 */
[----:B------:R-:W-:Y:S01]  /*83c0*/  FMNMX.FTZ R133, R169, R192, !PT ;  /* 0x000000c0a9857209 */ /* 0x000fe20007810000 */
[----:B------:R-:W2:Y:S01]  /*83d0*/  MUFU.TANH R148, R148 ;  /* 0x0000009400947308 */ /* 0x000ea20000002400 */
[----:B------:R-:W-:-:S02]  /*83e0*/  ISETP.GT.AND P2, PT, R191, 0x30, PT ;  /* 0x00000030bf00780c */ /* 0x000fc40003f44270 */
[----:B------:R-:W-:Y:S02]  /*83f0*/  FSEL R173, R173, -INF , P3 ;  /* 0xff800000adad7808 */ /* 0x000fe40001800000 */
[----:B------:R-:W-:Y:S01]  /*8400*/  FMNMX.FTZ R192, R172, R133, !PT ;  /* 0x00000085acc07209 */ /* 0x000fe20007810000 */
[C---:B------:R-:W-:Y:S01]  /*8410*/  FMUL.FTZ R133, R0.reuse, R134 ;  /* 0x0000008600857220 */ /* 0x040fe20000410000 */
[----:B------:R-:W-:Y:S01]  /*8420*/  ISETP.GT.AND P3, PT, R191, 0x31, PT ;  /* 0x00000031bf00780c */ /* 0x000fe20003f64270 */
[----:B------:R-:W-:Y:S01]  /*8430*/  FMUL.FTZ R134, R0, R135 ;  /* 0x0000008700867220 */ /* 0x000fe20000410000 */
[----:B------:R-:W-:Y:S01]  /*8440*/  FSEL R176, R176, -INF , P2 ;  /* 0xff800000b0b07808 */ /* 0x000fe20001000000 */
[----:B------:R-:W2:Y:S01]  /*8450*/  MUFU.TANH R149, R149 ;  /* 0x0000009500957308 */ /* 0x000ea20000002400 */
[----:B------:R-:W-:Y:S02]  /*8460*/  FMNMX.FTZ R195, R173, R192, !PT ;  /* 0x000000c0adc37209 */ /* 0x000fe40007810000 */
[----:B------:R-:W-:-:S02]  /*8470*/  ISETP.GT.AND P2, PT, R191, 0x38, PT ;  /* 0x00000038bf00780c */ /* 0x000fc40003f44270 */
[----:B------:R-:W-:Y:S02]  /*8480*/  FSEL R177, R177, -INF , P3 ;  /* 0xff800000b1b17808 */ /* 0x000fe40001800000 */
[----:B------:R-:W-:Y:S01]  /*8490*/  FMNMX.FTZ R192, R176, R195, !PT ;  /* 0x000000c3b0c07209 */ /* 0x000fe20007810000 */
[----:B------:R-:W2:Y:S01]  /*84a0*/  MUFU.TANH R120, R120 ;  /* 0x0000007800787308 */ /* 0x000ea20000002400 */
[----:B------:R-:W-:Y:S02]  /*84b0*/  ISETP.GT.AND P3, PT, R191, 0x39, PT ;  /* 0x00000039bf00780c */ /* 0x000fe40003f64270 */
[----:B------:R-:W-:Y:S02]  /*84c0*/  FSEL R180, R180, -INF , P2 ;  /* 0xff800000b4b47808 */ /* 0x000fe40001000000 */
[----:B------:R-:W-:Y:S02]  /*84d0*/  FMNMX.FTZ R135, R177, R192, !PT ;  /* 0x000000c0b1877209 */ /* 0x000fe40007810000 */
[----:B------:R-:W-:Y:S01]  /*84e0*/  ISETP.GT.AND P2, PT, R191, 0x40, PT ;  /* 0x00000040bf00780c */ /* 0x000fe20003f44270 */
[----:B------:R-:W2:Y:S01]  /*84f0*/  MUFU.TANH R121, R121 ;  /* 0x0000007900797308 */ /* 0x000ea20000002400 */
[----:B------:R-:W-:-:S02]  /*8500*/  FSEL R181, R181, -INF , P3 ;  /* 0xff800000b5b57808 */ /* 0x000fc40001800000 */
[----:B------:R-:W-:Y:S02]  /*8510*/  FMNMX.FTZ R192, R180, R135, !PT ;  /* 0x00000087b4c07209 */ /* 0x000fe40007810000 */
[----:B------:R-:W-:Y:S02]  /*8520*/  ISETP.GT.AND P3, PT, R191, 0x41, PT ;  /* 0x00000041bf00780c */ /* 0x000fe40003f64270 */
[----:B------:R-:W-:Y:S01]  /*8530*/  FSEL R152, R152, -INF , P2 ;  /* 0xff80000098987808 */ /* 0x000fe20001000000 */
[----:B------:R-:W2:Y:S01]  /*8540*/  MUFU.TANH R124, R124 ;  /* 0x0000007c007c7308 */ /* 0x000ea20000002400 */
[----:B------:R-:W-:Y:S02]  /*8550*/  FMNMX.FTZ R135, R181, R192, !PT ;  /* 0x000000c0b5877209 */ /* 0x000fe40007810000 */
[----:B------:R-:W-:Y:S02]  /*8560*/  ISETP.GT.AND P2, PT, R191, 0x48, PT ;  /* 0x00000048bf00780c */ /* 0x000fe40003f44270 */
[----:B------:R-:W-:-:S02]  /*8570*/  FSEL R153, R153, -INF , P3 ;  /* 0xff80000099997808 */ /* 0x000fc40001800000 */
[----:B------:R-:W-:Y:S01]  /*8580*/  FMNMX.FTZ R192, R152, R135, !PT ;  /* 0x0000008798c07209 */ /* 0x000fe20007810000 */
[----:B------:R-:W2:Y:S01]  /*8590*/  MUFU.TANH R125, R125 ;  /* 0x0000007d007d7308 */ /* 0x000ea20000002400 */
[----:B------:R-:W-:Y:S02]  /*85a0*/  ISETP.GT.AND P3, PT, R191, 0x49, PT ;  /* 0x00000049bf00780c */ /* 0x000fe40003f64270 */
[----:B------:R-:W-:Y:S02]  /*85b0*/  FSEL R156, R156, -INF , P2 ;  /* 0xff8000009c9c7808 */ /* 0x000fe40001000000 */
[----:B------:R-:W-:Y:S01]  /*85c0*/  FMNMX.FTZ R135, R153, R192, !PT ;  /* 0x000000c099877209 */ /* 0x000fe20007810000 */
[----:B------:R-:W-:Y:S02]  /*85d0*/  WARPGROUP.DEPBAR.LE gsb0, 0x0 ;  /* 0x00008000000079c5 */ /* 0x000fe40000010000 */
[----:B------:R-:W-:Y:S01]  /*85e0*/  WARPGROUP.ARRIVE ;  /* 0x00000000000079c5 */ /* 0x000fe20000000000 */
[----:B------:R-:W-:Y:S01]  /*85f0*/  ISETP.GT.AND P2, PT, R191, 0x50, PT ;  /* 0x00000050bf00780c */ /* 0x000fe20003f44270 */
[----:B------:R-:W-:Y:S01]  /*8600*/  FMUL.FTZ R222, R0, R108 ;  /* 0x0000006c00de7220 */ /* 0x000fe20000410000 */
[----:B------:R-:W-:Y:S01]  /*8610*/  FSEL R157, R157, -INF , P3 ;  /* 0xff8000009d9d7808 */ /* 0x000fe20001800000 */
[----:B------:R-:W2:Y:S01]  /*8620*/  MUFU.TANH R128, R128 ;  /* 0x0000008000807308 */ /* 0x000ea20000002400 */
[----:B------:R-:W-:Y:S01]  /*8630*/  FMNMX.FTZ R192, R156, R135, !PT ;  /* 0x000000879cc07209 */ /* 0x000fe20007810000 */
[----:B------:R-:W-:Y:S01]  /*8640*/  QGMMA.64x128x32.F32.E4M3.E4M3 R24, R216, gdesc[UR8], R24, gsb0 ;  /* 0x01e00008d8187df3 */ /* 0x000fe20008000818 */
[----:B------:R-:W-:Y:S01]  /*8650*/  ISETP.GT.AND P3, PT, R191, 0x51, PT ;  /* 0x00000051bf00780c */ /* 0x000fe20003f64270 */
[----:B------:R-:W-:Y:S01]  /*8660*/  UIADD3 UR10, UR14, 0x300, URZ ;  /* 0x000003000e0a7890 */ /* 0x000fe2000fffe03f */
[----:B------:R-:W-:Y:S01]  /*8670*/  FSEL R160, R160, -INF , P2 ;  /* 0xff800000a0a07808 */ /* 0x000fe20001000000 */
[----:B------:R-:W-:Y:S01]  /*8680*/  UMOV UR11, 0xc0000010 ;  /* 0xc0000010000b7882 */ /* 0x000fe20000000000 */
[----:B------:R-:W-:Y:S01]  /*8690*/  FMNMX.FTZ R135, R157, R192, !PT ;  /* 0x000000c09d877209 */ /* 0x000fe20007810000 */
        /* <DEDUP_REMOVED lines=9> */
[----:B---3--:R-:W-:Y:S01]  /*8730*/  FSEL R194, R165, -INF , P3 ;  /* 0xff800000a5c27808 */ /* 0x008fe20001800000 */
[----:B------:R-:W3:Y:S01]  /*8740*/  MUFU.TANH R104, R104 ;  /* 0x0000006800687308 */ /* 0x000ee20000002400 */
[----:B------:R-:W-:Y:S02]  /*8750*/  FMNMX.FTZ R135, R164, R135, !PT ;  /* 0x00000087a4877209 */ /* 0x000fe40007810000 */
[C---:B------:R-:W-:Y:S02]  /*8760*/  ISETP.GT.AND P3, PT, R191.reuse, 0x61, PT ;  /* 0x00000061bf00780c */ /* 0x040fe40003f64270 */
[----:B-1----:R-:W-:Y:S02]  /*8770*/  FSEL R136, R136, -INF , P2 ;  /* 0xff80000088887808 */ /* 0x002fe40001000000 */
[----:B------:R-:W-:Y:S01]  /*8780*/  FMNMX.FTZ R135, R194, R135, !PT ;  /* 0x00000087c2877209 */ /* 0x000fe20007810000 */
[----:B------:R-:W1:Y:S01]  /*8790*/  MUFU.TANH R105, R105 ;  /* 0x0000006900697308 */ /* 0x000e620000002400 */
[----:B------:R-:W-:-:S02]  /*87a0*/  ISETP.GT.AND P2, PT, R191, 0x68, PT ;  /* 0x00000068bf00780c */ /* 0x000fc40003f44270 */
[----:B----4-:R-:W-:Y:S02]  /*87b0*/  FSEL R108, R137, -INF , P3 ;  /* 0xff800000896c7808 */ /* 0x010fe40001800000 */
[----:B------:R-:W-:Y:S02]  /*87c0*/  FMNMX.FTZ R135, R136, R135, !PT ;  /* 0x0000008788877209 */ /* 0x000fe40007810000 */
[C---:B------:R-:W-:Y:S01]  /*87d0*/  ISETP.GT.AND P3, PT, R191.reuse, 0x69, PT ;  /* 0x00000069bf00780c */ /* 0x040fe20003f64270 */
[----:B------:R-:W4:Y:S01]  /*87e0*/  MUFU.TANH R222, R222 ;  /* 0x000000de00de7308 */ /* 0x000f220000002400 */
[----:B-----5:R-:W-:Y:S02]  /*87f0*/  FSEL R140, R140, -INF , P2 ;  /* 0xff8000008c8c7808 */ /* 0x020fe40001000000 */
[----:B------:R-:W-:Y:S02]  /*8800*/  FMNMX.FTZ R135, R108, R135, !PT ;  /* 0x000000876c877209 */ /* 0x000fe40007810000 */
[----:B------:R-:W-:-:S02]  /*8810*/  ISETP.GT.AND P2, PT, R191, 0x70, PT ;  /* 0x00000070bf00780c */ /* 0x000fc40003f44270 */
[----:B--2---:R-:W-:Y:S01]  /*8820*/  FSEL R196, R141, -INF , P3 ;  /* 0xff8000008dc47808 */ /* 0x004fe20001800000 */
[----:B------:R-:W2:Y:S01]  /*8830*/  MUFU.TANH R224, R224 ;  /* 0x000000e000e07308 */ /* 0x000ea20000002400 */
[----:B------:R-:W-:Y:S02]  /*8840*/  FMNMX.FTZ R135, R140, R135, !PT ;  /* 0x000000878c877209 */ /* 0x000fe40007810000 */
[C---:B------:R-:W-:Y:S02]  /*8850*/  ISETP.GT.AND P3, PT, R191.reuse, 0x71, PT ;  /* 0x00000071bf00780c */ /* 0x040fe40003f64270 */
[----:B------:R-:W-:Y:S02]  /*8860*/  FSEL R144, R144, -INF , P2 ;  /* 0xff80000090907808 */ /* 0x000fe40001000000 */
[----:B------:R-:W-:Y:S01]  /*8870*/  FMNMX.FTZ R135, R196, R135, !PT ;  /* 0x00000087c4877209 */ /* 0x000fe20007810000 */
[----:B------:R-:W5:Y:S01]  /*8880*/  MUFU.TANH R109, R109 ;  /* 0x0000006d006d7308 */ /* 0x000f620000002400 */
[----:B------:R-:W-:-:S02]  /*8890*/  ISETP.GT.AND P2, PT, R191, 0x78, PT ;  /* 0x00000078bf00780c */ /* 0x000fc40003f44270 */
[----:B------:R-:W-:Y:S02]  /*88a0*/  FSEL R112, R145, -INF , P3 ;  /* 0xff80000091707808 */ /* 0x000fe40001800000 */
[----:B------:R-:W-:Y:S02]  /*88b0*/  FMNMX.FTZ R135, R144, R135, !PT ;  /* 0x0000008790877209 */ /* 0x000fe40007810000 */
[C---:B------:R-:W-:Y:S01]  /*88c0*/  ISETP.GT.AND P3, PT, R191.reuse, 0x79, PT ;  /* 0x00000079bf00780c */ /* 0x040fe20003f64270 */
[----:B------:R-:W5:Y:S01]  /*88d0*/  MUFU.TANH R226, R226 ;  /* 0x000000e200e27308 */ /* 0x000f620000002400 */
[----:B------:R-:W-:Y:S02]  /*88e0*/  FSEL R148, R148, -INF , P2 ;  /* 0xff80000094947808 */ /* 0x000fe40001000000 */
[----:B------:R-:W-:Y:S02]  /*88f0*/  FMNMX.FTZ R135, R112, R135, !PT ;  /* 0x0000008770877209 */ /* 0x000fe40007810000 */
[----:B------:R-:W-:-:S02]  /*8900*/  ISETP.GT.AND P2, PT, R191, 0x80, PT ;  /* 0x00000080bf00780c */ /* 0x000fc40003f44270 */
[----:B------:R-:W-:Y:S01]  /*8910*/  FSEL R198, R149, -INF , P3 ;  /* 0xff80000095c67808 */ /* 0x000fe20001800000 */
[----:B------:R-:W5:Y:S01]  /*8920*/  MUFU.TANH R113, R113 ;  /* 0x0000007100717308 */ /* 0x000f620000002400 */
[----:B------:R-:W-:Y:S02]  /*8930*/  FMNMX.FTZ R135, R148, R135, !PT ;  /* 0x0000008794877209 */ /* 0x000fe40007810000 */
[C---:B------:R-:W-:Y:S02]  /*8940*/  ISETP.GT.AND P3, PT, R191.reuse, 0x81, PT ;  /* 0x00000081bf00780c */ /* 0x040fe40003f64270 */
[----:B------:R-:W-:Y:S02]  /*8950*/  FSEL R120, R120, -INF , P2 ;  /* 0xff80000078787808 */ /* 0x000fe40001000000 */
[----:B------:R-:W-:Y:S01]  /*8960*/  FMNMX.FTZ R135, R198, R135, !PT ;  /* 0x00000087c6877209 */ /* 0x000fe20007810000 */
[----:B------:R-:W5:Y:S01]  /*8970*/  MUFU.TANH R117, R117 ;  /* 0x0000007500757308 */ /* 0x000f620000002400 */
[----:B------:R-:W-:-:S02]  /*8980*/  ISETP.GT.AND P2, PT, R191, 0x88, PT ;  /* 0x00000088bf00780c */ /* 0x000fc40003f44270 */
[----:B------:R-:W-:Y:S01]  /*8990*/  FSEL R116, R121, -INF , P3 ;  /* 0xff80000079747808 */ /* 0x000fe20001800000 */
[----:B------:R-:W-:Y:S01]  /*89a0*/  FMUL.FTZ R121, R0, R92 ;  /* 0x0000005c00797220 */ /* 0x000fe20000410000 */
[----:B------:R-:W-:Y:S02]  /*89b0*/  FMNMX.FTZ R135, R120, R135, !PT ;  /* 0x0000008778877209 */ /* 0x000fe40007810000 */
[C---:B------:R-:W-:Y:S01]  /*89c0*/  ISETP.GT.AND P3, PT, R191.reuse, 0x89, PT ;  /* 0x00000089bf00780c */ /* 0x040fe20003f64270 */
[----:B------:R-:W5:Y:S01]  /*89d0*/  MUFU.TANH R88, R88 ;  /* 0x0000005800587308 */ /* 0x000f620000002400 */
[----:B------:R-:W-:Y:S02]  /*89e0*/  FSEL R124, R124, -INF , P2 ;  /* 0xff8000007c7c7808 */ /* 0x000fe40001000000 */
[----:B------:R-:W-:Y:S02]  /*89f0*/  FMNMX.FTZ R135, R116, R135, !PT ;  /* 0x0000008774877209 */ /* 0x000fe40007810000 */
[----:B------:R-:W-:-:S02]  /*8a00*/  ISETP.GT.AND P2, PT, R191, 0x90, PT ;  /* 0x00000090bf00780c */ /* 0x000fc40003f44270 */
[----:B------:R-:W-:Y:S01]  /*8a10*/  FMNMX.FTZ R135, R124, R135, !PT ;  /* 0x000000877c877209 */ /* 0x000fe20007810000 */
[----:B------:R-:W5:Y:S01]  /*8a20*/  MUFU.TANH R89, R89 ;  /* 0x0000005900597308 */ /* 0x000f620000002400 */
[----:B------:R-:W-:-:S07]  /*8a30*/  SHF.R.U32.HI R227, RZ, 0x7, R227 ;  /* 0x00000007ffe37819 */ /* 0x000fce00000116e3 */
[----:B------:R-:W5:Y:S08]  /*8a40*/  MUFU.TANH R121, R121 ;  /* 0x0000007900797308 */ /* 0x000f700000002400 */
[----:B------:R-:W-:Y:S08]  /*8a50*/  MUFU.TANH R11, R11 ;  /* 0x0000000b000b7308 */ /* 0x000ff00000002400 */
[----:B------:R-:W-:Y:S08]  /*8a60*/  MUFU.TANH R12, R12 ;  /* 0x0000000c000c7308 */ /* 0x000ff00000002400 */
[----:B------:R-:W-:Y:S08]  /*8a70*/  MUFU.TANH R15, R15 ;  /* 0x0000000f000f7308 */ /* 0x000ff00000002400 */
[----:B------:R-:W-:Y:S01]  /*8a80*/  MUFU.TANH R20, R20 ;  /* 0x0000001400147308 */ /* 0x000fe20000002400 */
[----:B------:R-:W-:-:S02]  /*8a90*/  WARPGROUP.DEPBAR.LE gsb0, 0x0 ;  /* 0x00008000000079c5 */ /* 0x000fc40000010000 */
[----:B------:R-:W-:Y:S01]  /*8aa0*/  FSEL R216, R125, -INF , P3 ;  /* 0xff8000007dd87808 */ /* 0x000fe20001800000 */
[----:B------:R-:W-:Y:S01]  /*8ab0*/  FMUL.FTZ R125, R0, R96 ;  /* 0x00000060007d7220 */ /* 0x000fe20000410000 */
[----:B------:R-:W-:-:S03]  /*8ac0*/  ISETP.GT.AND P3, PT, R191, 0x91, PT ;  /* 0x00000091bf00780c */ /* 0x000fc60003f64270 */
[----:B------:R-:W-:Y:S01]  /*8ad0*/  MUFU.TANH R185, R185 ;  /* 0x000000b900b97308 */ /* 0x000fe20000002400 */
[----:B------:R-:W-:Y:S01]  /*8ae0*/  FSEL R218, R9, -INF , P2 ;  /* 0xff80000009da7808 */ /* 0x000fe20001000000 */
[----:B------:R-:W-:Y:S01]  /*8af0*/  WARPGROUP.ARRIVE ;  /* 0x00000000000079c5 */ /* 0x000fe20000000000 */
[----:B------:R-:W-:Y:S02]  /*8b00*/  FMNMX.FTZ R135, R216, R135, !PT ;  /* 0x00000087d8877209 */ /* 0x000fe40007810000 */
[C---:B------:R-:W-:Y:S02]  /*8b10*/  ISETP.GT.AND P2, PT, R191.reuse, 0x98, PT ;  /* 0x00000098bf00780c */ /* 0x040fe40003f44270 */
[----:B------:R-:W-:Y:S01]  /*8b20*/  FSEL R128, R128, -INF , P3 ;  /* 0xff80000080807808 */ /* 0x000fe20001800000 */
[----:B------:R-:W-:Y:S01]  /*8b30*/  MUFU.TANH R186, R186 ;  /* 0x000000ba00ba7308 */ /* 0x000fe20000002400 */
[----:B------:R-:W-:Y:S01]  /*8b40*/  FMNMX.FTZ R135, R218, R135, !PT ;  /* 0x00000087da877209 */ /* 0x000fe20007810000 */
[----:B------:R-:W-:Y:S01]  /*8b50*/  QGMMA.64x128x32.F32.E4M3.E4M3 R24, R212, gdesc[UR8], R24, gsb0 ;  /* 0x01e00008d4187df3 */ /* 0x000fe20008000818 */
[----:B------:R-:W-:Y:S01]  /*8b60*/  ISETP.GT.AND P3, PT, R191, 0x99, PT ;  /* 0x00000099bf00780c */ /* 0x000fe20003f64270 */
[----:B------:R-:W-:Y:S01]  /*8b70*/  UIADD3 UR10, UR14, 0x400, URZ ;  /* 0x000004000e0a7890 */ /* 0x000fe2000fffe03f */
[----:B------:R-:W-:Y:S01]  /*8b80*/  FSEL R220, R131, -INF , P2 ;  /* 0xff80000083dc7808 */ /* 0x000fe20001000000 */
[----:B------:R-:W-:Y:S01]  /*8b90*/  FMUL.FTZ R131, R0, R97 ;  /* 0x0000006100837220 */ /* 0x000fe20000410000 */
[----:B------:R-:W-:Y:S01]  /*8ba0*/  FMNMX.FTZ R135, R128, R135, !PT ;  /* 0x0000008780877209 */ /* 0x000fe20007810000 */
[----:B------:R-:W-:Y:S01]  /*8bb0*/  MUFU.TANH R189, R189 ;  /* 0x000000bd00bd7308 */ /* 0x000fe20000002400 */
[----:B------:R-:W-:Y:S01]  /*8bc0*/  ISETP.GT.AND P2, PT, R191, 0xa0, PT ;  /* 0x000000a0bf00780c */ /* 0x000fe20003f44270 */
[----:B------:R-:W-:Y:S01]  /*8bd0*/  UMOV UR11, 0xc0000010 ;  /* 0xc0000010000b7882 */ /* 0x000fe20000000000 */
[----:B------:R-:W-:-:S02]  /*8be0*/  FSEL R132, R132, -INF , P3 ;  /* 0xff80000084847808 */ /* 0x000fc40001800000 */
[----:B------:R-:W-:Y:S02]  /*8bf0*/  FMNMX.FTZ R135, R220, R135, !PT ;  /* 0x00000087dc877209 */ /* 0x000fe40007810000 */
[C---:B------:R-:W-:Y:S01]  /*8c00*/  ISETP.GT.AND P3, PT, R191.reuse, 0xa1, PT ;  /* 0x000000a1bf00780c */ /* 0x040fe20003f64270 */
[----:B------:R-:W-:Y:S01]  /*8c10*/  MUFU.TANH R190, R190 ;  /* 0x000000be00be7308 */ /* 0x000fe20000002400 */
[----:B---3--:R-:W-:Y:S02]  /*8c20*/  FSEL R104, R104, -INF , P2 ;  /* 0xff80000068687808 */ /* 0x008fe40001000000 */
[----:B------:R-:W-:Y:S02]  /*8c30*/  FMNMX.FTZ R135, R132, R135, !PT ;  /* 0x0000008784877209 */ /* 0x000fe40007810000 */
[----:B------:R-:W-:Y:S02]  /*8c40*/  ISETP.GT.AND P2, PT, R191, 0xa8, PT ;  /* 0x000000a8bf00780c */ /* 0x000fe40003f44270 */
[----:B-1----:R-:W-:Y:S01]  /*8c50*/  FSEL R92, R105, -INF , P3 ;  /* 0xff800000695c7808 */ /* 0x002fe20001800000 */
[----:B------:R-:W-:Y:S01]  /*8c60*/  FMUL.FTZ R105, R0, R93 ;  /* 0x0000005d00697220 */ /* 0x000fe20000410000 */
[----:B------:R-:W-:Y:S01]  /*8c70*/  FMNMX.FTZ R135, R104, R135, !PT ;  /* 0x0000008768877209 */ /* 0x000fe20007810000 */
[----:B------:R-:W-:Y:S01]  /*8c80*/  MUFU.TANH R170, R170 ;  /* 0x000000aa00aa7308 */ /* 0x000fe20000002400 */
[----:B------:R-:W-:-:S02]  /*8c90*/  ISETP.GT.AND P3, PT, R191, 0xa9, PT ;  /* 0x000000a9bf00780c */ /* 0x000fc40003f64270 */
[----:B----4-:R-:W-:Y:S02]  /*8ca0*/  FSEL R222, R222, -INF , P2 ;  /* 0xff800000dede7808 */ /* 0x010fe40001000000 */
[----:B------:R-:W-:Y:S02]  /*8cb0*/  FMNMX.FTZ R135, R92, R135, !PT ;  /* 0x000000875c877209 */ /* 0x000fe40007810000 */
[C---:B------:R-:W-:Y:S01]  /*8cc0*/  ISETP.GT.AND P2, PT, R191.reuse, 0xb0, PT ;  /* 0x000000b0bf00780c */ /* 0x040fe20003f44270 */
[----:B------:R-:W1:Y:S01]  /*8cd0*/  MUFU.TANH R105, R105 ;  /* 0x0000006900697308 */ /* 0x000e620000002400 */
[----:B--2---:R-:W-:Y:S02]  /*8ce0*/  FSEL R224, R224, -INF , P3 ;  /* 0xff800000e0e07808 */ /* 0x004fe40001800000 */
[----:B------:R-:W-:Y:S02]  /*8cf0*/  FMNMX.FTZ R135, R222, R135, !PT ;  /* 0x00000087de877209 */ /* 0x000fe40007810000 */
[----:B------:R-:W-:-:S02]  /*8d00*/  ISETP.GT.AND P3, PT, R191, 0xb1, PT ;  /* 0x000000b1bf00780c */ /* 0x000fc40003f64270 */
[----:B-----5:R-:W-:Y:S01]  /*8d10*/  FSEL R96, R109, -INF , P2 ;  /* 0xff8000006d607808 */ /* 0x020fe20001000000 */
[----:B------:R-:W-:Y:S01]  /*8d20*/  MUFU.TANH R171, R171 ;  /* 0x000000ab00ab7308 */ /* 0x000fe20000002400 */
[----:B------:R-:W-:Y:S02]  /*8d30*/  FMNMX.FTZ R135, R224, R135, !PT ;  /* 0x00000087e0877209 */ /* 0x000fe40007810000 */
[C---:B------:R-:W-:Y:S02]  /*8d40*/  ISETP.GT.AND P2, PT, R191.reuse, 0xb8, PT ;  /* 0x000000b8bf00780c */ /* 0x040fe40003f44270 */
[----:B------:R-:W-:Y:S02]  /*8d50*/  FSEL R226, R226, -INF , P3 ;  /* 0xff800000e2e27808 */ /* 0x000fe40001800000 */
[----:B------:R-:W-:Y:S01]  /*8d60*/  FMNMX.FTZ R135, R96, R135, !PT ;  /* 0x0000008760877209 */ /* 0x000fe20007810000 */
[----:B------:R-:W2:Y:S01]  /*8d70*/  MUFU.TANH R109, R125 ;  /* 0x0000007d006d7308 */ /* 0x000ea20000002400 */
[----:B------:R-:W-:-:S02]  /*8d80*/  ISETP.GT.AND P3, PT, R191, 0xb9, PT ;  /* 0x000000b9bf00780c */ /* 0x000fc40003f64270 */
[----:B------:R-:W-:Y:S02]  /*8d90*/  FSEL R9, R113, -INF , P2 ;  /* 0xff80000071097808 */ /* 0x000fe40001000000 */
[----:B------:R-:W-:Y:S02]  /*8da0*/  FMNMX.FTZ R135, R226, R135, !PT ;  /* 0x00000087e2877209 */ /* 0x000fe40007810000 */
[----:B------:R-:W-:Y:S01]  /*8db0*/  ISETP.GT.AND P2, PT, R191, 0xc0, PT ;  /* 0x000000c0bf00780c */ /* 0x000fe20003f44270 */
[----:B------:R-:W3:Y:S01]  /*8dc0*/  MUFU.TANH R113, R131 ;  /* 0x0000008300717308 */ /* 0x000ee20000002400 */
[----:B------:R-:W-:Y:S01]  /*8dd0*/  FSEL R93, R117, -INF , P3 ;  /* 0xff800000755d7808 */ /* 0x000fe20001800000 */
[----:B------:R-:W-:Y:S01]  /*8de0*/  FMUL.FTZ R117, R0, R100 ;  /* 0x0000006400757220 */ /* 0x000fe20000410000 */
[----:B------:R-:W-:Y:S02]  /*8df0*/  FMNMX.FTZ R135, R9, R135, !PT ;  /* 0x0000008709877209 */ /* 0x000fe40007810000 */
[----:B------:R-:W-:-:S02]  /*8e00*/  ISETP.GT.AND P3, PT, R191, 0xc1, PT ;  /* 0x000000c1bf00780c */ /* 0x000fc40003f64270 */
[----:B------:R-:W-:Y:S01]  /*8e10*/  FSEL R100, R88, -INF , P2 ;  /* 0xff80000058647808 */ /* 0x000fe20001000000 */
[----:B------:R4:W5:Y:S01]  /*8e20*/  MUFU.TANH R125, R117 ;  /* 0x00000075007d7308 */ /* 0x0009620000002400 */
[----:B------:R-:W-:Y:S02]  /*8e30*/  FMNMX.FTZ R135, R93, R135, !PT ;  /* 0x000000875d877209 */ /* 0x000fe40007810000 */
[----:B------:R-:W-:Y:S02]  /*8e40*/  ISETP.GT.AND P2, PT, R191, 0xc8, PT ;  /* 0x000000c8bf00780c */ /* 0x000fe40003f44270 */
[----:B------:R-:W-:Y:S01]  /*8e50*/  FSEL R97, R89, -INF , P3 ;  /* 0xff80000059617808 */ /* 0x000fe20001800000 */
[----:B------:R-:W-:Y:S01]  /*8e60*/  FMUL.FTZ R89, R0, R101 ;  /* 0x0000006500597220 */ /* 0x000fe20000410000 */
[----:B------:R-:W-:Y:S01]  /*8e70*/  FMNMX.FTZ R88, R100, R135, !PT ;  /* 0x0000008764587209 */ /* 0x000fe20007810000 */
[----:B------:R-:W-:Y:S01]  /*8e80*/  MUFU.TANH R174, R174 ;  /* 0x000000ae00ae7308 */ /* 0x000fe20000002400 */
[----:B------:R-:W-:-:S02]  /*8e90*/  ISETP.GT.AND P3, PT, R191, 0xc9, PT ;  /* 0x000000c9bf00780c */ /* 0x000fc40003f64270 */
[----:B------:R-:W-:Y:S02]  /*8ea0*/  FSEL R101, R121, -INF , P2 ;  /* 0xff80000079657808 */ /* 0x000fe40001000000 */
[----:B------:R-:W-:Y:S02]  /*8eb0*/  FMNMX.FTZ R88, R97, R88, !PT ;  /* 0x0000005861587209 */ /* 0x000fe40007810000 */
[----:B------:R-:W-:Y:S01]  /*8ec0*/  ISETP.GT.AND P2, PT, R191, 0xd0, PT ;  /* 0x000000d0bf00780c */ /* 0x000fe20003f44270 */
[----:B------:R-:W5:Y:S01]  /*8ed0*/  MUFU.TANH R89, R89 ;  /* 0x0000005900597308 */ /* 0x000f620000002400 */
[----:B-1----:R-:W-:Y:S02]  /*8ee0*/  FSEL R105, R105, -INF , P3 ;  /* 0xff80000069697808 */ /* 0x002fe40001800000 */
[----:B----4-:R-:W-:Y:S01]  /*8ef0*/  FMNMX.FTZ R117, R101, R88, !PT ;  /* 0x0000005865757209 */ /* 0x010fe20007810000 */
[----:B------:R-:W-:Y:S01]  /*8f00*/  FMUL.FTZ R88, R0, R110 ;  /* 0x0000006e00587220 */ /* 0x000fe20000410000 */
[----:B------:R-:W-:-:S02]  /*8f10*/  ISETP.GT.AND P3, PT, R191, 0xd1, PT ;  /* 0x000000d1bf00780c */ /* 0x000fc40003f64270 */
[----:B--2---:R-:W-:Y:S01]  /*8f20*/  FSEL R110, R109, -INF , P2 ;  /* 0xff8000006d6e7808 */ /* 0x004fe20001000000 */
[----:B------:R-:W-:Y:S01]  /*8f30*/  MUFU.TANH R175, R175 ;  /* 0x000000af00af7308 */ /* 0x000fe20000002400 */
[----:B------:R-:W-:Y:S02]  /*8f40*/  FMNMX.FTZ R117, R105, R117, !PT ;  /* 0x0000007569757209 */ /* 0x000fe40007810000 */
[----:B------:R-:W-:Y:S02]  /*8f50*/  ISETP.GT.AND P2, PT, R191, 0xd8, PT ;  /* 0x000000d8bf00780c */ /* 0x000fe40003f44270 */
[----:B---3--:R-:W-:Y:S02]  /*8f60*/  FSEL R113, R113, -INF , P3 ;  /* 0xff80000071717808 */ /* 0x008fe40001800000 */
[----:B------:R-:W-:Y:S01]  /*8f70*/  FMNMX.FTZ R121, R110, R117, !PT ;  /* 0x000000756e797209 */ /* 0x000fe20007810000 */
[----:B------:R-:W-:Y:S01]  /*8f80*/  FMUL.FTZ R117, R0, R111 ;  /* 0x0000006f00757220 */ /* 0x000fe20000410000 */
[----:B-----5:R-:W-:Y:S01]  /*8f90*/  FSEL R111, R125, -INF , P2 ;  /* 0xff8000007d6f7808 */ /* 0x020fe20001000000 */
[----:B------:R1:W-:Y:S01]  /*8fa0*/  MUFU.TANH R109, R88 ;  /* 0x00000058006d7308 */ /* 0x0003e20000002400 */
[C---:B------:R-:W-:Y:S01]  /*8fb0*/  ISETP.GT.AND P3, PT, R191.reuse, 0xd9, PT ;  /* 0x000000d9bf00780c */ /* 0x040fe20003f64270 */
[----:B------:R-:W-:Y:S01]  /*8fc0*/  VIADD R191, R191, 0x8 ;  /* 0x00000008bfbf7836 */ /* 0x000fe20000000000 */
[----:B------:R-:W-:-:S02]  /*8fd0*/  FMNMX.FTZ R125, R113, R121, !PT ;  /* 0x00000079717d7209 */ /* 0x000fc40007810000 */
[----:B------:R-:W-:Y:S02]  /*8fe0*/  FSEL R121, R89, -INF , P3 ;  /* 0xff80000059797808 */ /* 0x000fe40001800000 */
[----:B------:R-:W-:Y:S01]  /*8ff0*/  FMNMX.FTZ R125, R111, R125, !PT ;  /* 0x0000007d6f7d7209 */ /* 0x000fe20007810000 */
[----:B------:R-:W2:Y:S01]  /*9000*/  LDC R89, c[0x0][0x988] ;  /* 0x00026200ff597b82 */ /* 0x000ea20000000800 */
[----:B------:R-:W-:Y:S01]  /*9010*/  ISETP.GT.AND P5, PT, R191, RZ, PT ;  /* 0x000000ffbf00720c */ /* 0x000fe20003fa4270 */
[----:B------:R-:W-:Y:S01]  /*9020*/  MUFU.TANH R178, R178 ;  /* 0x000000b200b27308 */ /* 0x000fe20000002400 */
[----:B------:R-:W-:Y:S02]  /*9030*/  FMNMX.FTZ R125, R121, R125, !PT ;  /* 0x0000007d797d7209 */ /* 0x000fe40007810000 */
[----:B------:R-:W-:Y:S02]  /*9040*/  ISETP.GT.AND P6, PT, R191, 0x1, PT ;  /* 0x00000001bf00780c */ /* 0x000fe40003fc4270 */
[----:B------:R-:W-:Y:S01]  /*9050*/  FSEL R11, R11, -INF , P5 ;  /* 0xff8000000b0b7808 */ /* 0x000fe20002800000 */
[----:B-1----:R-:W1:Y:S01]  /*9060*/  SHFL.BFLY PT, R88, R125, 0x2, 0x1f ;  /* 0x0c401f007d587f89 */ /* 0x002e6200000e0000 */
[----:B------:R-:W-:Y:S01]  /*9070*/  ISETP.GT.AND P3, PT, R191, 0x8, PT ;  /* 0x00000008bf00780c */ /* 0x000fe20003f64270 */
[----:B------:R-:W3:Y:S01]  /*9080*/  MUFU.TANH R179, R179 ;  /* 0x000000b300b37308 */ /* 0x000ee20000002400 */
[----:B------:R-:W-:-:S02]  /*9090*/  FSEL R12, R12, -INF , P6 ;  /* 0xff8000000c0c7808 */ /* 0x000fc40003000000 */
[----:B------:R-:W-:Y:S02]  /*90a0*/  FMNMX.FTZ R161, R11, R8, !PT ;  /* 0x000000080ba17209 */ /* 0x000fe40007810000 */
[----:B------:R-:W-:Y:S02]  /*90b0*/  ISETP.GT.AND P4, PT, R191, 0x9, PT ;  /* 0x00000009bf00780c */ /* 0x000fe40003f84270 */
[----:B------:R-:W-:Y:S01]  /*90c0*/  FSEL R15, R15, -INF , P3 ;  /* 0xff8000000f0f7808 */ /* 0x000fe20001800000 */
[----:B------:R-:W4:Y:S01]  /*90d0*/  MUFU.TANH R182, R182 ;  /* 0x000000b600b67308 */ /* 0x000f220000002400 */
[----:B------:R-:W-:Y:S02]  /*90e0*/  FMNMX.FTZ R161, R12, R161, !PT ;  /* 0x000000a10ca17209 */ /* 0x000fe40007810000 */
[----:B------:R-:W-:Y:S02]  /*90f0*/  ISETP.GT.AND P5, PT, R191, 0x10, PT ;  /* 0x00000010bf00780c */ /* 0x000fe40003fa4270 */
[----:B------:R-:W-:-:S02]  /*9100*/  FSEL R20, R20, -INF , P4 ;  /* 0xff80000014147808 */ /* 0x000fc40002000000 */
[----:B------:R-:W-:Y:S01]  /*9110*/  FMNMX.FTZ R165, R15, R161, !PT ;  /* 0x000000a10fa57209 */ /* 0x000fe20007810000 */
[----:B------:R-:W-:Y:S01]  /*9120*/  MUFU.TANH R183, R183 ;  /* 0x000000b700b77308 */ /* 0x000fe20000002400 */
[C---:B------:R-:W-:Y:S02]  /*9130*/  ISETP.GT.AND P6, PT, R191.reuse, 0x11, PT ;  /* 0x00000011bf00780c */ /* 0x040fe40003fc4270 */
[----:B------:R-:W-:Y:S02]  /*9140*/  FMNMX.FTZ R165, R20, R165, !PT ;  /* 0x000000a514a57209 */ /* 0x000fe40007810000 */
[----:B------:R-:W-:Y:S02]  /*9150*/  ISETP.GT.AND P3, PT, R191, 0x18, PT ;  /* 0x00000018bf00780c */ /* 0x000fe40003f64270 */
[----:B-1----:R-:W-:Y:S01]  /*9160*/  FMNMX.FTZ R131, R125, R88, !PT ;  /* 0x000000587d837209 */ /* 0x002fe20007810000 */
[----:B------:R-:W-:Y:S01]  /*9170*/  FMUL.FTZ R125, R0, R103 ;  /* 0x00000067007d7220 */ /* 0x000fe20000410000 */
[----:B------:R-:W-:Y:S01]  /*9180*/  FSEL R186, R186, -INF , P6 ;  /* 0xff800000baba7808 */ /* 0x000fe20003000000 */
[----:B------:R-:W-:Y:S01]  /*9190*/  MUFU.TANH R154, R154 ;  /* 0x0000009a009a7308 */ /* 0x000fe20000002400 */
[----:B------:R-:W-:Y:S01]  /*91a0*/  ISETP.GT.AND P4, PT, R191, 0x19, PT ;  /* 0x00000019bf00780c */ /* 0x000fe20003f84270 */
[----:B------:R-:W1:Y:S01]  /*91b0*/  SHFL.BFLY PT, R88, R131, 0x1, 0x1f ;  /* 0x0c201f0083587f89 */ /* 0x000e6200000e0000 */
[----:B------:R-:W-:Y:S01]  /*91c0*/  FSEL R189, R189, -INF , P3 ;  /* 0xff800000bdbd7808 */ /* 0x000fe20001800000 */
[----:B------:R-:W-:-:S02]  /*91d0*/  WARPGROUP.DEPBAR.LE gsb0, 0x0 ;  /* 0x00008000000079c5 */ /* 0x000fc40000010000 */
[----:B------:R-:W-:Y:S01]  /*91e0*/  FSEL R190, R190, -INF , P4 ;  /* 0xff800000bebe7808 */ /* 0x000fe20002000000 */
[----:B------:R-:W-:Y:S01]  /*91f0*/  WARPGROUP.ARRIVE ;  /* 0x00000000000079c5 */ /* 0x000fe20000000000 */
[C---:B------:R-:W-:Y:S01]  /*9200*/  ISETP.GT.AND P6, PT, R191.reuse, 0x21, PT ;  /* 0x00000021bf00780c */ /* 0x040fe20003fc4270 */
[----:B------:R-:W5:Y:S01]  /*9210*/  MUFU.TANH R155, R155 ;  /* 0x0000009b009b7308 */ /* 0x000f620000002400 */
[----:B------:R-:W-:Y:S02]  /*9220*/  ISETP.GT.AND P3, PT, R191, 0x28, PT ;  /* 0x00000028bf00780c */ /* 0x000fe40003f64270 */
[----:B------:R-:W-:Y:S01]  /*9230*/  FSEL R171, R171, -INF , P6 ;  /* 0xff800000abab7808 */ /* 0x000fe20003000000 */
[----:B------:R-:W-:Y:S01]  /*9240*/  QGMMA.64x128x32.F32.E4M3.E4M3 R24, R208, gdesc[UR8], R24, gsb0 ;  /* 0x01e00008d0187df3 */ /* 0x000fe20008000818 */
[C---:B------:R-:W-:Y:S01]  /*9250*/  ISETP.GT.AND P4, PT, R191.reuse, 0x29, PT ;  /* 0x00000029bf00780c */ /* 0x040fe20003f84270 */
[----:B------:R-:W-:Y:S01]  /*9260*/  UIADD3 UR10, UR14, 0x500, URZ ;  /* 0x000005000e0a7890 */ /* 0x000fe2000fffe03f */
[----:B------:R-:W-:Y:S01]  /*9270*/  FSEL R174, R174, -INF , P3 ;  /* 0xff800000aeae7808 */ /* 0x000fe20001800000 */
[----:B------:R-:W5:Y:S01]  /*9280*/  MUFU.TANH R158, R158 ;  /* 0x0000009e009e7308 */ /* 0x000f620000002400 */
[C---:B------:R-:W-:Y:S01]  /*9290*/  ISETP.GT.AND P6, PT, R191.reuse, 0x31, PT ;  /* 0x00000031bf00780c */ /* 0x040fe20003fc4270 */
[----:B------:R-:W-:Y:S01]  /*92a0*/  UMOV UR11, 0xc0000010 ;  /* 0xc0000010000b7882 */ /* 0x000fe20000000000 */
[----:B------:R-:W-:Y:S01]  /*92b0*/  ISETP.GT.AND P3, PT, R191, 0x38, PT ;  /* 0x00000038bf00780c */ /* 0x000fe20003f64270 */
[----:B------:R-:W-:Y:S01]  /*92c0*/  UIADD3 UR14, UR14, 0x600, URZ ;  /* 0x000006000e0e7890 */ /* 0x000fe2000fffe03f */
[----:B---3--:R-:W-:-:S02]  /*92d0*/  FSEL R179, R179, -INF , P6 ;  /* 0xff800000b3b37808 */ /* 0x008fc40003000000 */
[----:B----4-:R-:W-:Y:S01]  /*92e0*/  FSEL R182, R182, -INF , P3 ;  /* 0xff800000b6b67808 */ /* 0x010fe20001800000 */
[----:B------:R-:W-:Y:S01]  /*92f0*/  MUFU.TANH R159, R159 ;  /* 0x0000009f009f7308 */ /* 0x000fe20000002400 */
[----:B-1----:R-:W-:Y:S02]  /*9300*/  FMNMX.FTZ R88, R131, R88, !PT ;  /* 0x0000005883587209 */ /* 0x002fe40007810000 */
[----:B------:R-:W-:Y:S02]  /*9310*/  ISETP.GT.AND P6, PT, R191, 0x41, PT ;  /* 0x00000041bf00780c */ /* 0x000fe40003fc4270 */
[C---:B------:R-:W-:Y:S01]  /*9320*/  FSETP.NEU.FTZ.AND P2, PT, R88.reuse, -INF , PT ;  /* 0xff8000005800780b */ /* 0x040fe20003f5d000 */
[----:B--2---:R-:W-:-:S01]  /*9330*/  FFMA.FTZ R131, R88, R89, -8 ;  /* 0xc100000058837423 */ /* 0x004fc20000010059 */
[----:B------:R-:W-:Y:S01]  /*9340*/  ISETP.GT.AND P3, PT, R191, 0x48, PT ;  /* 0x00000048bf00780c */ /* 0x000fe20003f64270 */
[----:B------:R-:W1:Y:S01]  /*9350*/  MUFU.TANH R162, R162 ;  /* 0x000000a200a27308 */ /* 0x000e620000002400 */
[----:B-----5:R-:W-:-:S02]  /*9360*/  FSEL R155, R155, -INF , P6 ;  /* 0xff8000009b9b7808 */ /* 0x020fc40003000000 */
[----:B------:R-:W-:Y:S02]  /*9370*/  FSEL R103, R131, RZ, P2 ;  /* 0x000000ff83677208 */ /* 0x000fe40001000000 */
[----:B------:R-:W-:Y:S02]  /*9380*/  FSEL R158, R158, -INF , P3 ;  /* 0xff8000009e9e7808 */ /* 0x000fe40001800000 */
[----:B------:R-:W-:Y:S01]  /*9390*/  ISETP.GT.AND P6, PT, R191, 0x51, PT ;  /* 0x00000051bf00780c */ /* 0x000fe20003fc4270 */
[----:B------:R-:W-:-:S01]  /*93a0*/  FFMA.FTZ R137, R168, R89, -R103 ;  /* 0x00000059a8897223 */ /* 0x000fc20000010867 */
[-CC-:B------:R-:W-:Y:S01]  /*93b0*/  FFMA.FTZ R168, R169, R89.reuse, -R103.reuse ;  /* 0x00000059a9a87223 */ /* 0x180fe20000010867 */
        /* <DEDUP_REMOVED lines=8> */
[----:B------:R2:W-:Y:S01]  /*9440*/  MUFU.EX2 R161, R169 ;  /* 0x000000a900a17308 */ /* 0x0005e20000000800 */
[----:B------:R-:W-:Y:S01]  /*9450*/  FMNMX.FTZ R165, R186, R165, !PT ;  /* 0x000000a5baa57209 */ /* 0x000fe20007810000 */
[-CC-:B------:R-:W-:Y:S01]  /*9460*/  FFMA.FTZ R145, R176, R89.reuse, -R103.reuse ;  /* 0x00000059b0917223 */ /* 0x180fe20000010867 */
[----:B------:R-:W-:Y:S01]  /*9470*/  ISETP.GT.AND P5, PT, R191, 0x30, PT ;  /* 0x00000030bf00780c */ /* 0x000fe20003fa4270 */
[--C-:B------:R-:W-:Y:S01]  /*9480*/  FFMA.FTZ R176, R177, R89, -R103.reuse ;  /* 0x00000059b1b07223 */ /* 0x100fe20000010867 */
[----:B------:R-:W-:Y:S01]  /*9490*/  FMNMX.FTZ R165, R189, R165, !PT ;  /* 0x000000a5bda57209 */ /* 0x000fe20007810000 */
[--C-:B------:R-:W-:Y:S01]  /*94a0*/  FFMA.FTZ R177, R108, R89, -R103.reuse ;  /* 0x000000596cb17223 */ /* 0x100fe20000010867 */
[----:B------:R-:W-:Y:S01]  /*94b0*/  FSEL R178, R178, -INF , P5 ;  /* 0xff800000b2b27808 */ /* 0x000fe20002800000 */
[----:B------:R-:W3:Y:S01]  /*94c0*/  MUFU.TANH R163, R163 ;  /* 0x000000a300a37308 */ /* 0x000ee20000002400 */
[----:B------:R-:W-:Y:S01]  /*94d0*/  FMNMX.FTZ R165, R190, R165, !PT ;  /* 0x000000a5bea57209 */ /* 0x000fe20007810000 */
[-CC-:B------:R-:W-:Y:S01]  /*94e0*/  FFMA.FTZ R149, R180, R89.reuse, -R103.reuse ;  /* 0x00000059b4957223 */ /* 0x180fe20000010867 */
[----:B------:R-:W-:Y:S01]  /*94f0*/  ISETP.GT.AND P5, PT, R191, 0x40, PT ;  /* 0x00000040bf00780c */ /* 0x000fe20003fa4270 */
[--C-:B------:R-:W-:Y:S01]  /*9500*/  FFMA.FTZ R180, R181, R89, -R103.reuse ;  /* 0x00000059b5b47223 */ /* 0x100fe20000010867 */
[----:B------:R-:W-:Y:S01]  /*9510*/  FMNMX.FTZ R192, R170, R165, !PT ;  /* 0x000000a5aac07209 */ /* 0x000fe20007810000 */
[-CC-:B------:R-:W-:Y:S01]  /*9520*/  FFMA.FTZ R181, R224, R89.reuse, -R103.reuse ;  /* 0x00000059e0b57223 */ /* 0x180fe20000010867 */
[----:B------:R-:W-:Y:S01]  /*9530*/  FSEL R154, R154, -INF , P5 ;  /* 0xff8000009a9a7808 */ /* 0x000fe20002800000 */
[----:B------:R4:W-:Y:S01]  /*9540*/  MUFU.EX2 R165, R173 ;  /* 0x000000ad00a57308 */ /* 0x0009e20000000800 */
[----:B--2---:R-:W-:Y:S01]  /*9550*/  FMNMX.FTZ R169, R171, R192, !PT ;  /* 0x000000c0aba97209 */ /* 0x004fe20007810000 */
[-CC-:B------:R-:W-:Y:S01]  /*9560*/  FFMA.FTZ R131, R193, R89.reuse, -R103.reuse ;  /* 0x00000059c1837223 */ /* 0x180fe20000010867 */
[----:B------:R-:W-:Y:S01]  /*9570*/  FSEL R192, R175, -INF , P4 ;  /* 0xff800000afc07808 */ /* 0x000fe20002000000 */
[--C-:B------:R-:W-:Y:S01]  /*9580*/  FFMA.FTZ R175, R194, R89, -R103.reuse ;  /* 0x00000059c2af7223 */ /* 0x100fe20000010867 */
[----:B------:R-:W-:Y:S01]  /*9590*/  FMNMX.FTZ R169, R174, R169, !PT ;  /* 0x000000a9aea97209 */ /* 0x000fe20007810000 */
[--C-:B------:R-:W-:Y:S01]  /*95a0*/  FFMA.FTZ R10, R10, R89, -R103.reuse ;  /* 0x000000590a0a7223 */ /* 0x100fe20000010867 */
[----:B------:R-:W-:Y:S01]  /*95b0*/  ISETP.GT.AND P4, PT, R191, 0x39, PT ;  /* 0x00000039bf00780c */ /* 0x000fe20003f84270 */
[----:B------:R-:W2:Y:S01]  /*95c0*/  MUFU.TANH R166, R166 ;  /* 0x000000a600a67308 */ /* 0x000ea20000002400 */
[----:B------:R-:W-:Y:S01]  /*95d0*/  FMNMX.FTZ R169, R192, R169, !PT ;  /* 0x000000a9c0a97209 */ /* 0x000fe20007810000 */
[-CC-:B------:R-:W-:Y:S01]  /*95e0*/  FFMA.FTZ R13, R13, R89.reuse, -R103.reuse ;  /* 0x000000590d0d7223 */ /* 0x180fe20000010867 */
[----:B------:R-:W-:Y:S01]  /*95f0*/  ISETP.GT.AND P5, PT, R191, 0x50, PT ;  /* 0x00000050bf00780c */ /* 0x000fe20003fa4270 */
[--C-:B------:R-:W-:Y:S01]  /*9600*/  FFMA.FTZ R14, R14, R89, -R103.reuse ;  /* 0x000000590e0e7223 */ /* 0x100fe20000010867 */
[----:B------:R-:W-:Y:S01]  /*9610*/  FMNMX.FTZ R194, R178, R169, !PT ;  /* 0x000000a9b2c27209 */ /* 0x000fe20007810000 */
[-CC-:B------:R-:W-:Y:S01]  /*9620*/  FFMA.FTZ R21, R21, R89.reuse, -R103.reuse ;  /* 0x0000005915157223 */ /* 0x180fe20000010867 */
[----:B-1----:R-:W-:Y:S01]  /*9630*/  FSEL R162, R162, -INF , P5 ;  /* 0xff800000a2a27808 */ /* 0x002fe20002800000 */
[----:B------:R1:W-:Y:S01]  /*9640*/  MUFU.EX2 R169, R175 ;  /* 0x000000af00a97308 */ /* 0x0003e20000000800 */
[----:B----4-:R-:W-:Y:S01]  /*9650*/  FMNMX.FTZ R173, R179, R194, !PT ;  /* 0x000000c2b3ad7209 */ /* 0x010fe20007810000 */
[-CC-:B------:R-:W-:Y:S01]  /*9660*/  FFMA.FTZ R121, R121, R89.reuse, -R103.reuse ;  /* 0x0000005979797223 */ /* 0x180fe20000010867 */
[----:B------:R-:W-:Y:S01]  /*9670*/  FSEL R194, R183, -INF , P4 ;  /* 0xff800000b7c27808 */ /* 0x000fe20002000000 */
[--C-:B------:R-:W-:Y:S01]  /*9680*/  FFMA.FTZ R184, R184, R89, -R103.reuse ;  /* 0x00000059b8b87223 */ /* 0x100fe20000010867 */
[----:B------:R-:W-:Y:S01]  /*9690*/  FMNMX.FTZ R173, R182, R173, !PT ;  /* 0x000000adb6ad7209 */ /* 0x000fe20007810000 */
[--C-:B------:R-:W-:Y:S01]  /*96a0*/  FFMA.FTZ R135, R187, R89, -R103.reuse ;  /* 0x00000059bb877223 */ /* 0x100fe20000010867 */
[C---:B------:R-:W-:Y:S01]  /*96b0*/  ISETP.GT.AND P4, PT, R191.reuse, 0x49, PT ;  /* 0x00000049bf00780c */ /* 0x040fe20003f84270 */
[----:B------:R-:W4:Y:S01]  /*96c0*/  MUFU.TANH R167, R167 ;  /* 0x000000a700a77308 */ /* 0x000f220000002400 */
[----:B------:R-:W-:Y:S01]  /*96d0*/  FMNMX.FTZ R173, R194, R173, !PT ;  /* 0x000000adc2ad7209 */ /* 0x000fe20007810000 */
[-CC-:B------:R-:W-:Y:S01]  /*96e0*/  FFMA.FTZ R188, R188, R89.reuse, -R103.reuse ;  /* 0x00000059bcbc7223 */ /* 0x180fe20000010867 */
[----:B------:R-:W-:Y:S01]  /*96f0*/  ISETP.GT.AND P3, PT, R191, 0x58, PT ;  /* 0x00000058bf00780c */ /* 0x000fe20003f64270 */
[--C-:B------:R-:W-:Y:S01]  /*9700*/  FFMA.FTZ R152, R152, R89, -R103.reuse ;  /* 0x0000005998987223 */ /* 0x100fe20000010867 */
[----:B------:R-:W-:Y:S01]  /*9710*/  FMNMX.FTZ R108, R154, R173, !PT ;  /* 0x000000ad9a6c7209 */ /* 0x000fe20007810000 */
[-CC-:B------:R-:W-:Y:S01]  /*9720*/  FFMA.FTZ R153, R153, R89.reuse, -R103.reuse ;  /* 0x0000005999997223 */ /* 0x180fe20000010867 */
[----:B---3--:R-:W-:Y:S01]  /*9730*/  FSEL R163, R163, -INF , P6 ;  /* 0xff800000a3a37808 */ /* 0x008fe20003000000 */
[----:B------:R-:W3:Y:S01]  /*9740*/  MUFU.TANH R138, R138 ;  /* 0x0000008a008a7308 */ /* 0x000ee20000002400 */
[----:B-1----:R-:W-:Y:S01]  /*9750*/  FMNMX.FTZ R175, R155, R108, !PT ;  /* 0x0000006c9baf7209 */ /* 0x002fe20007810000 */
[-CC-:B------:R-:W-:Y:S01]  /*9760*/  FFMA.FTZ R157, R157, R89.reuse, -R103.reuse ;  /* 0x000000599d9d7223 */ /* 0x180fe20000010867 */
[----:B------:R-:W-:Y:S01]  /*9770*/  FSEL R108, R159, -INF , P4 ;  /* 0xff8000009f6c7808 */ /* 0x000fe20002000000 */
[--C-:B------:R-:W-:Y:S01]  /*9780*/  FFMA.FTZ R159, R196, R89, -R103.reuse ;  /* 0x00000059c49f7223 */ /* 0x100fe20000010867 */
[----:B------:R-:W-:Y:S01]  /*9790*/  FMNMX.FTZ R175, R158, R175, !PT ;  /* 0x000000af9eaf7209 */ /* 0x000fe20007810000 */
[--C-:B------:R-:W-:Y:S01]  /*97a0*/  FFMA.FTZ R160, R160, R89, -R103.reuse ;  /* 0x00000059a0a07223 */ /* 0x100fe20000010867 */
[C---:B------:R-:W-:Y:S01]  /*97b0*/  ISETP.GT.AND P4, PT, R191.reuse, 0x59, PT ;  /* 0x00000059bf00780c */ /* 0x040fe20003f84270 */
[----:B------:R-:W1:Y:S01]  /*97c0*/  MUFU.TANH R139, R139 ;  /* 0x0000008b008b7308 */ /* 0x000e620000002400 */
[----:B------:R-:W-:Y:S01]  /*97d0*/  FMNMX.FTZ R175, R108, R175, !PT ;  /* 0x000000af6caf7209 */ /* 0x000fe20007810000 */
[-CC-:B------:R-:W-:Y:S01]  /*97e0*/  FFMA.FTZ R164, R164, R89.reuse, -R103.reuse ;  /* 0x00000059a4a47223 */ /* 0x180fe20000010867 */
[----:B--2---:R-:W-:Y:S01]  /*97f0*/  FSEL R166, R166, -INF , P3 ;  /* 0xff800000a6a67808 */ /* 0x004fe20001800000 */
[--C-:B------:R-:W-:Y:S01]  /*9800*/  FFMA.FTZ R136, R136, R89, -R103.reuse ;  /* 0x0000005988887223 */ /* 0x100fe20000010867 */
[----:B------:R-:W-:Y:S01]  /*9810*/  FMNMX.FTZ R196, R162, R175, !PT ;  /* 0x000000afa2c47209 */ /* 0x000fe20007810000 */
[-CC-:B------:R-:W-:Y:S01]  /*9820*/  FFMA.FTZ R140, R140, R89.reuse, -R103.reuse ;  /* 0x000000598c8c7223 */ /* 0x180fe20000010867 */
[----:B------:R-:W-:Y:S01]  /*9830*/  ISETP.GT.AND P5, PT, R191, 0x60, PT ;  /* 0x00000060bf00780c */ /* 0x000fe20003fa4270 */
[----:B------:R-:W2:Y:S01]  /*9840*/  MUFU.TANH R142, R142 ;  /* 0x0000008e008e7308 */ /* 0x000ea20000002400 */
[----:B------:R-:W-:Y:S01]  /*9850*/  FMNMX.FTZ R175, R163, R196, !PT ;  /* 0x000000c4a3af7209 */ /* 0x000fe20007810000 */
[-CC-:B------:R-:W-:Y:S01]  /*9860*/  FFMA.FTZ R144, R144, R89.reuse, -R103.reuse ;  /* 0x0000005990907223 */ /* 0x180fe20000010867 */
[----:B----4-:R-:W-:Y:S01]  /*9870*/  FSEL R196, R167, -INF , P4 ;  /* 0xff800000a7c47808 */ /* 0x010fe20002000000 */
[--C-:B------:R-:W-:Y:S01]  /*9880*/  FFMA.FTZ R167, R112, R89, -R103.reuse ;  /* 0x0000005970a77223 */ /* 0x100fe20000010867 */
[----:B------:R-:W-:Y:S01]  /*9890*/  FMNMX.FTZ R175, R166, R175, !PT ;  /* 0x000000afa6af7209 */ /* 0x000fe20007810000 */
[-CC-:B------:R-:W-:Y:S01]  /*98a0*/  FFMA.FTZ R198, R198, R89.reuse, -R103.reuse ;  /* 0x00000059c6c67223 */ /* 0x180fe20000010867 */
[C---:B------:R-:W-:Y:S01]  /*98b0*/  ISETP.GT.AND P6, PT, R191.reuse, 0x61, PT ;  /* 0x00000061bf00780c */ /* 0x040fe20003fc4270 */
[----:B------:R-:W4:Y:S01]  /*98c0*/  MUFU.TANH R143, R143 ;  /* 0x0000008f008f7308 */ /* 0x000f220000002400 */
[----:B---3--:R-:W-:Y:S01]  /*98d0*/  FSEL R138, R138, -INF , P5 ;  /* 0xff8000008a8a7808 */ /* 0x008fe20002800000 */
[--C-:B------:R-:W-:Y:S01]  /*98e0*/  FFMA.FTZ R120, R120, R89, -R103.reuse ;  /* 0x0000005978787223 */ /* 0x100fe20000010867 */
[----:B------:R-:W-:Y:S01]  /*98f0*/  FMNMX.FTZ R175, R196, R175, !PT ;  /* 0x000000afc4af7209 */ /* 0x000fe20007810000 */
[-CC-:B------:R-:W-:Y:S01]  /*9900*/  FFMA.FTZ R104, R104, R89.reuse, -R103.reuse ;  /* 0x0000005968687223 */ /* 0x180fe20000010867 */
[----:B------:R-:W-:Y:S01]  /*9910*/  ISETP.GT.AND P3, PT, R191, 0x68, PT ;  /* 0x00000068bf00780c */ /* 0x000fe20003f64270 */
[--C-:B------:R-:W-:Y:S01]  /*9920*/  FFMA.FTZ R96, R96, R89, -R103.reuse ;  /* 0x0000005960607223 */ /* 0x100fe20000010867 */
[----:B-1----:R-:W-:Y:S01]  /*9930*/  FSEL R139, R139, -INF , P6 ;  /* 0xff8000008b8b7808 */ /* 0x002fe20003000000 */
[----:B------:R-:W1:Y:S01]  /*9940*/  MUFU.TANH R146, R146 ;  /* 0x0000009200927308 */ /* 0x000e620000002400 */
[----:B------:R-:W-:Y:S01]  /*9950*/  FMNMX.FTZ R112, R138, R175, !PT ;  /* 0x000000af8a707209 */ /* 0x000fe20007810000 */
[----:B------:R-:W-:Y:S01]  /*9960*/  FFMA.FTZ R9, R9, R89, -R103 ;  /* 0x0000005909097223 */ /* 0x000fe20000010867 */
[----:B------:R-:W-:-:S02]  /*9970*/  ISETP.GT.AND P4, PT, R191, 0x69, PT ;  /* 0x00000069bf00780c */ /* 0x000fc40003f84270 */
[----:B--2---:R-:W-:Y:S02]  /*9980*/  FSEL R142, R142, -INF , P3 ;  /* 0xff8000008e8e7808 */ /* 0x004fe40001800000 */
[----:B------:R-:W-:Y:S01]  /*9990*/  FMNMX.FTZ R175, R139, R112, !PT ;  /* 0x000000708baf7209 */ /* 0x000fe20007810000 */
[----:B------:R-:W2:Y:S01]  /*99a0*/  MUFU.TANH R147, R147 ;  /* 0x0000009300937308 */ /* 0x000ea20000002400 */
[----:B------:R-:W-:Y:S02]  /*99b0*/  ISETP.GT.AND P5, PT, R191, 0x70, PT ;  /* 0x00000070bf00780c */ /* 0x000fe40003fa4270 */
[----:B----4-:R-:W-:Y:S01]  /*99c0*/  FSEL R112, R143, -INF , P4 ;  /* 0xff8000008f707808 */ /* 0x010fe20002000000 */
[----:B------:R-:W-:-:S01]  /*99d0*/  FFMA.FTZ R143, R148, R89, -R103 ;  /* 0x00000059948f7223 */ /* 0x000fc20000010867 */
[----:B------:R-:W-:Y:S02]  /*99e0*/  FMNMX.FTZ R175, R142, R175, !PT ;  /* 0x000000af8eaf7209 */ /* 0x000fe40007810000 */
[----:B------:R-:W-:Y:S01]  /*99f0*/  ISETP.GT.AND P6, PT, R191, 0x71, PT ;  /* 0x00000071bf00780c */ /* 0x000fe20003fc4270 */
[----:B------:R-:W3:Y:S01]  /*9a00*/  MUFU.TANH R150, R150 ;  /* 0x0000009600967308 */ /* 0x000ee20000002400 */
[----:B-1----:R-:W-:-:S02]  /*9a10*/  FSEL R146, R146, -INF , P5 ;  /* 0xff80000092927808 */ /* 0x002fc40002800000 */
[----:B------:R-:W-:Y:S02]  /*9a20*/  FMNMX.FTZ R175, R112, R175, !PT ;  /* 0x000000af70af7209 */ /* 0x000fe40007810000 */
[----:B------:R-:W-:Y:S02]  /*9a30*/  ISETP.GT.AND P3, PT, R191, 0x78, PT ;  /* 0x00000078bf00780c */ /* 0x000fe40003f64270 */
[----:B------:R-:W-:Y:S01]  /*9a40*/  FMNMX.FTZ R175, R146, R175, !PT ;  /* 0x000000af92af7209 */ /* 0x000fe20007810000 */
[----:B------:R-:W1:Y:S01]  /*9a50*/  MUFU.TANH R151, R151 ;  /* 0x0000009700977308 */ /* 0x000e620000002400 */
[----:B--2---:R-:W-:Y:S01]  /*9a60*/  FSEL R148, R147, -INF , P6 ;  /* 0xff80000093947808 */ /* 0x004fe20003000000 */
[----:B------:R-:W-:Y:S01]  /*9a70*/  FFMA.FTZ R147, R116, R89, -R103 ;  /* 0x0000005974937223 */ /* 0x000fe20000010867 */
[----:B------:R-:W-:Y:S01]  /*9a80*/  ISETP.GT.AND P4, PT, R191, 0x79, PT ;  /* 0x00000079bf00780c */ /* 0x000fe20003f84270 */
[----:B------:R-:W-:Y:S02]  /*9a90*/  WARPGROUP.DEPBAR.LE gsb0, 0x0 ;  /* 0x00008000000079c5 */ /* 0x000fe40000010000 */
[----:B------:R-:W-:Y:S01]  /*9aa0*/  FMNMX.FTZ R175, R148, R175, !PT ;  /* 0x000000af94af7209 */ /* 0x000fe20007810000 */
[----:B------:R-:W-:Y:S01]  /*9ab0*/  WARPGROUP.ARRIVE ;  /* 0x00000000000079c5 */ /* 0x000fe20000000000 */
[----:B------:R-:W2:Y:S01]  /*9ac0*/  MUFU.TANH R122, R122 ;  /* 0x0000007a007a7308 */ /* 0x000ea20000002400 */
[----:B---3--:R-:W-:-:S02]  /*9ad0*/  FSEL R150, R150, -INF , P3 ;  /* 0xff80000096967808 */ /* 0x008fc40001800000 */
[C---:B------:R-:W-:Y:S02]  /*9ae0*/  ISETP.GT.AND P5, PT, R191.reuse, 0x80, PT ;  /* 0x00000080bf00780c */ /* 0x040fe40003fa4270 */
[----:B------:R-:W-:Y:S01]  /*9af0*/  FMNMX.FTZ R175, R150, R175, !PT ;  /* 0x000000af96af7209 */ /* 0x000fe20007810000 */
[----:B------:R-:W-:Y:S01]  /*9b00*/  QGMMA.64x128x32.F32.E4M3.E4M3 R24, R204, gdesc[UR8], R24, gsb0 ;  /* 0x01e00008cc187df3 */ /* 0x000fe20008000818 */
[----:B------:R-:W-:Y:S01]  /*9b10*/  ISETP.GT.AND P6, PT, R191, 0x81, PT ;  /* 0x00000081bf00780c */ /* 0x000fe20003fc4270 */
[----:B------:R-:W3:Y:S01]  /*9b20*/  MUFU.TANH R123, R123 ;  /* 0x0000007b007b7308 */ /* 0x000ee20000002400 */
[----:B-1----:R-:W-:Y:S02]  /*9b30*/  FSEL R151, R151, -INF , P4 ;  /* 0xff80000097977808 */ /* 0x002fe40002000000 */
[----:B------:R-:W-:Y:S02]  /*9b40*/  ISETP.GT.AND P3, PT, R191, 0x88, PT ;  /* 0x00000088bf00780c */ /* 0x000fe40003f64270 */
[----:B------:R-:W-:-:S02]  /*9b50*/  FMNMX.FTZ R175, R151, R175, !PT ;  /* 0x000000af97af7209 */ /* 0x000fc40007810000 */
[C---:B------:R-:W-:Y:S01]  /*9b60*/  ISETP.GT.AND P4, PT, R191.reuse, 0x89, PT ;  /* 0x00000089bf00780c */ /* 0x040fe20003f84270 */
[----:B------:R-:W1:Y:S01]  /*9b70*/  MUFU.TANH R126, R126 ;  /* 0x0000007e007e7308 */ /* 0x000e620000002400 */
[----:B--2---:R-:W-:Y:S02]  /*9b80*/  FSEL R122, R122, -INF , P5 ;  /* 0xff8000007a7a7808 */ /* 0x004fe40002800000 */
[----:B------:R-:W-:Y:S02]  /*9b90*/  ISETP.GT.AND P5, PT, R191, 0x90, PT ;  /* 0x00000090bf00780c */ /* 0x000fe40003fa4270 */
[----:B------:R-:W-:-:S03]  /*9ba0*/  FMNMX.FTZ R116, R122, R175, !PT ;  /* 0x000000af7a747209 */ /* 0x000fc60007810000 */
[----:B------:R-:W2:Y:S01]  /*9bb0*/  MUFU.TANH R127, R127 ;  /* 0x0000007f007f7308 */ /* 0x000ea20000002400 */
[----:B---3--:R-:W-:Y:S02]  /*9bc0*/  FSEL R123, R123, -INF , P6 ;  /* 0xff8000007b7b7808 */ /* 0x008fe40003000000 */
[----:B------:R-:W-:Y:S02]  /*9bd0*/  ISETP.GT.AND P6, PT, R191, 0x91, PT ;  /* 0x00000091bf00780c */ /* 0x000fe40003fc4270 */
[----:B------:R-:W-:-:S03]  /*9be0*/  FMNMX.FTZ R175, R123, R116, !PT ;  /* 0x000000747baf7209 */ /* 0x000fc60007810000 */
[----:B------:R-:W3:Y:S01]  /*9bf0*/  MUFU.TANH R129, R129 ;  /* 0x0000008100817308 */ /* 0x000ee20000002400 */
[----:B-1----:R-:W-:Y:S02]  /*9c00*/  FSEL R126, R126, -INF , P3 ;  /* 0xff8000007e7e7808 */ /* 0x002fe40001800000 */
[----:B------:R-:W-:Y:S02]  /*9c10*/  ISETP.GT.AND P3, PT, R191, 0x98, PT ;  /* 0x00000098bf00780c */ /* 0x000fe40003f64270 */
[----:B------:R-:W-:-:S03]  /*9c20*/  FMNMX.FTZ R175, R126, R175, !PT ;  /* 0x000000af7eaf7209 */ /* 0x000fc60007810000 */
[----:B------:R-:W1:Y:S01]  /*9c30*/  MUFU.TANH R130, R130 ;  /* 0x0000008200827308 */ /* 0x000e620000002400 */
[----:B--2---:R-:W-:Y:S01]  /*9c40*/  FSEL R116, R127, -INF , P4 ;  /* 0xff8000007f747808 */ /* 0x004fe20002000000 */
[----:B------:R-:W-:Y:S01]  /*9c50*/  FFMA.FTZ R127, R124, R89, -R103 ;  /* 0x000000597c7f7223 */ /* 0x000fe20000010867 */
[----:B------:R-:W-:Y:S02]  /*9c60*/  ISETP.GT.AND P4, PT, R191, 0x99, PT ;  /* 0x00000099bf00780c */ /* 0x000fe40003f84270 */
[----:B------:R-:W-:-:S03]  /*9c70*/  FMNMX.FTZ R175, R116, R175, !PT ;  /* 0x000000af74af7209 */ /* 0x000fc60007810000 */
[----:B------:R-:W2:Y:S01]  /*9c80*/  MUFU.TANH R133, R133 ;  /* 0x0000008500857308 */ /* 0x000ea20000002400 */
[----:B---3--:R-:W-:Y:S01]  /*9c90*/  FSEL R124, R129, -INF , P5 ;  /* 0xff800000817c7808 */ /* 0x008fe20002800000 */
[----:B------:R-:W-:Y:S01]  /*9ca0*/  FFMA.FTZ R129, R216, R89, -R103 ;  /* 0x00000059d8817223 */ /* 0x000fe20000010867 */
        /* <DEDUP_REMOVED lines=21> */
[-CC-:B------:R-:W-:Y:S01]  /*9e00*/  FFMA.FTZ R107, R128, R89.reuse, -R103.reuse ;  /* 0x00000059806b7223 */ /* 0x180fe20000010867 */
[----:B------:R-:W-:Y:S01]  /*9e10*/  FSEL R128, R109, -INF , P3 ;  /* 0xff8000006d807808 */ /* 0x000fe20001800000 */
[----:B------:R-:W-:Y:S01]  /*9e20*/  FFMA.FTZ R109, R220, R89, -R103 ;  /* 0x00000059dc6d7223 */ /* 0x000fe20000010867 */
[----:B------:R-:W-:Y:S02]  /*9e30*/  FMNMX.FTZ R175, R218, R175, !PT ;  /* 0x000000afdaaf7209 */ /* 0x000fe40007810000 */
[----:B------:R-:W-:Y:S01]  /*9e40*/  ISETP.GT.AND P6, PT, R191, 0xb1, PT ;  /* 0x000000b1bf00780c */ /* 0x000fe20003fc4270 */
[----:B------:R-:W2:Y:S01]  /*9e50*/  MUFU.TANH R115, R115 ;  /* 0x0000007300737308 */ /* 0x000ea20000002400 */
[----:B---3--:R-:W-:Y:S02]  /*9e60*/  FSEL R117, R117, -INF , P4 ;  /* 0xff80000075757808 */ /* 0x008fe40002000000 */
[----:B------:R-:W-:-:S02]  /*9e70*/  FMNMX.FTZ R220, R128, R175, !PT ;  /* 0x000000af80dc7209 */ /* 0x000fc40007810000 */
[----:B------:R-:W-:Y:S02]  /*9e80*/  ISETP.GT.AND P3, PT, R191, 0xb8, PT ;  /* 0x000000b8bf00780c */ /* 0x000fe40003f64270 */
[----:B------:R-:W-:Y:S01]  /*9e90*/  FMNMX.FTZ R175, R117, R220, !PT ;  /* 0x000000dc75af7209 */ /* 0x000fe20007810000 */
[----:B------:R-:W-:Y:S01]  /*9ea0*/  MUFU.TANH R118, R118 ;  /* 0x0000007600767308 */ /* 0x000fe20000002400 */
[----:B-1----:R-:W-:Y:S02]  /*9eb0*/  FSEL R114, R114, -INF , P5 ;  /* 0xff80000072727808 */ /* 0x002fe40002800000 */
[C---:B------:R-:W-:Y:S02]  /*9ec0*/  ISETP.GT.AND P4, PT, R191.reuse, 0xb9, PT ;  /* 0x000000b9bf00780c */ /* 0x040fe40003f84270 */
[----:B------:R-:W-:Y:S02]  /*9ed0*/  FMNMX.FTZ R175, R114, R175, !PT ;  /* 0x000000af72af7209 */ /* 0x000fe40007810000 */
[----:B------:R-:W-:Y:S01]  /*9ee0*/  ISETP.GT.AND P5, PT, R191, 0xc0, PT ;  /* 0x000000c0bf00780c */ /* 0x000fe20003fa4270 */
[----:B------:R-:W1:Y:S01]  /*9ef0*/  MUFU.TANH R119, R119 ;  /* 0x0000007700777308 */ /* 0x000e620000002400 */
[----:B--2---:R-:W-:-:S02]  /*9f00*/  FSEL R220, R115, -INF , P6 ;  /* 0xff80000073dc7808 */ /* 0x004fc40003000000 */
[----:B------:R-:W-:Y:S02]  /*9f10*/  ISETP.GT.AND P6, PT, R191, 0xc1, PT ;  /* 0x000000c1bf00780c */ /* 0x000fe40003fc4270 */
[----:B------:R-:W-:-:S03]  /*9f20*/  FMNMX.FTZ R175, R220, R175, !PT ;  /* 0x000000afdcaf7209 */ /* 0x000fc60007810000 */
[----:B------:R-:W2:Y:S08]  /*9f30*/  MUFU.TANH R90, R90 ;  /* 0x0000005a005a7308 */ /* 0x000eb00000002400 */
[----:B------:R-:W3:Y:S01]  /*9f40*/  MUFU.TANH R91, R91 ;  /* 0x0000005b005b7308 */ /* 0x000ee20000002400 */
[----:B-1----:R-:W-:Y:S02]  /*9f50*/  FSEL R119, R119, -INF , P4 ;  /* 0xff80000077777808 */ /* 0x002fe40002000000 */
[----:B------:R-:W-:-:S05]  /*9f60*/  ISETP.GT.AND P4, PT, R191, 0xc9, PT ;  /* 0x000000c9bf00780c */ /* 0x000fca0003f84270 */
[----:B------:R1:W-:Y:S01]  /*9f70*/  MUFU.EX2 R173, R177 ;  /* 0x000000b100ad7308 */ /* 0x0003e20000000800 */
[----:B--2---:R-:W-:Y:S02]  /*9f80*/  FSEL R115, R90, -INF , P5 ;  /* 0xff8000005a737808 */ /* 0x004fe40002800000 */
[----:B------:R-:W-:-:S05]  /*9f90*/  ISETP.GT.AND P5, PT, R191, 0xd0, PT ;  /* 0x000000d0bf00780c */ /* 0x000fca0003fa4270 */
[----:B------:R-:W2:Y:S01]  /*9fa0*/  MUFU.TANH R94, R94 ;  /* 0x0000005e005e7308 */ /* 0x000ea20000002400 */
[----:B-1----:R-:W-:-:S01]  /*9fb0*/  FFMA.FTZ R177, R132, R89, -R103 ;  /* 0x0000005984b17223 */ /* 0x002fc20000010867 */
[----:B------:R-:W-:Y:S02]  /*9fc0*/  FSEL R132, R118, -INF , P3 ;  /* 0xff80000076847808 */ /* 0x000fe40001800000 */
[----:B------:R-:W-:Y:S01]  /*9fd0*/  ISETP.GT.AND P3, PT, R191, 0xc8, PT ;  /* 0x000000c8bf00780c */ /* 0x000fe20003f64270 */
[----:B------:R-:W-:Y:S02]  /*9fe0*/  WARPGROUP.DEPBAR.LE gsb0, 0x0 ;  /* 0x00008000000079c5 */ /* 0x000fe40000010000 */
[----:B------:R-:W-:Y:S01]  /*9ff0*/  FMNMX.FTZ R175, R132, R175, !PT ;  /* 0x000000af84af7209 */ /* 0x000fe20007810000 */
[----:B------:R-:W1:Y:S01]  /*a000*/  MUFU.TANH R95, R95 ;  /* 0x0000005f005f7308 */ /* 0x000e620000002400 */
[----:B---3--:R-:W-:Y:S01]  /*a010*/  FSEL R91, R91, -INF , P6 ;  /* 0xff8000005b5b7808 */ /* 0x008fe20003000000 */
[----:B------:R-:W-:Y:S01]  /*a020*/  WARPGROUP.ARRIVE ;  /* 0x00000000000079c5 */ /* 0x000fe20000000000 */
[----:B------:R-:W-:Y:S01]  /*a030*/  FMNMX.FTZ R90, R119, R175, !PT ;  /* 0x000000af775a7209 */ /* 0x000fe20007810000 */
[----:B------:R-:W-:Y:S01]  /*a040*/  FFMA.FTZ R175, R92, R89, -R103 ;  /* 0x000000595caf7223 */ /* 0x000fe20000010867 */
[----:B------:R-:W-:-:S02]  /*a050*/  ISETP.GT.AND P6, PT, R191, 0xd1, PT ;  /* 0x000000d1bf00780c */ /* 0x000fc40003fc4270 */
[----:B------:R-:W-:Y:S01]  /*a060*/  FMNMX.FTZ R90, R115, R90, !PT ;  /* 0x0000005a735a7209 */ /* 0x000fe20007810000 */
[----:B------:R-:W3:Y:S01]  /*a070*/  MUFU.TANH R98, R98 ;  /* 0x0000006200627308 */ /* 0x000ee20000002400 */
[----:B--2---:R-:W-:Y:S01]  /*a080*/  FSEL R94, R94, -INF , P3 ;  /* 0xff8000005e5e7808 */ /* 0x004fe20001800000 */
[----:B------:R-:W-:Y:S01]  /*a090*/  QGMMA.64x128x32.F32.E4M3.E4M3 R24, R200, gdesc[UR12], R24, gsb0 ;  /* 0x01e0000cc8187df3 */ /* 0x000fe20008000818 */
[----:B------:R-:W-:-:S05]  /*a0a0*/  ISETP.GT.AND P3, PT, R191, 0xd8, PT ;  /* 0x000000d8bf00780c */ /* 0x000fca0003f64270 */
[----:B------:R-:W2:Y:S01]  /*a0b0*/  MUFU.TANH R99, R99 ;  /* 0x0000006300637308 */ /* 0x000ea20000002400 */
[----:B-1----:R-:W-:Y:S01]  /*a0c0*/  FSEL R92, R95, -INF , P4 ;  /* 0xff8000005f5c7808 */ /* 0x002fe20002000000 */
[----:B------:R-:W-:Y:S01]  /*a0d0*/  FFMA.FTZ R95, R222, R89, -R103 ;  /* 0x00000059de5f7223 */ /* 0x000fe20000010867 */
[----:B------:R-:W-:-:S05]  /*a0e0*/  ISETP.GT.AND P4, PT, R191, 0xd9, PT ;  /* 0x000000d9bf00780c */ /* 0x000fca0003f84270 */
[----:B------:R-:W1:Y:S01]  /*a0f0*/  MUFU.TANH R102, R102 ;  /* 0x0000006600667308 */ /* 0x000e620000002400 */
[----:B---3--:R-:W-:-:S07]  /*a100*/  FSEL R98, R98, -INF , P5 ;  /* 0xff80000062627808 */ /* 0x008fce0002800000 */
[----:B------:R3:W-:Y:S01]  /*a110*/  MUFU.EX2 R118, R177 ;  /* 0x000000b100767308 */ /* 0x0007e20000000800 */
[----:B--2---:R-:W-:Y:S01]  /*a120*/  FSEL R222, R99, -INF , P6 ;  /* 0xff80000063de7808 */ /* 0x004fe20003000000 */
[-CC-:B------:R-:W-:Y:S01]  /*a130*/  FFMA.FTZ R99, R226, R89.reuse, -R103.reuse ;  /* 0x00000059e2637223 */ /* 0x180fe20000010867 */
[----:B------:R-:W-:-:S01]  /*a140*/  FFMA.FTZ R226, R93, R89, -R103 ;  /* 0x000000595de27223 */ /* 0x000fc20000010867 */
[-CC-:B------:R-:W-:Y:S01]  /*a150*/  FFMA.FTZ R93, R100, R89.reuse, -R103.reuse ;  /* 0x00000059645d7223 */ /* 0x180fe20000010867 */
[----:B------:R-:W-:-:S01]  /*a160*/  FFMA.FTZ R100, R97, R89, -R103 ;  /* 0x0000005961647223 */ /* 0x000fc20000010867 */
[-CC-:B------:R-:W-:Y:S01]  /*a170*/  FFMA.FTZ R97, R101, R89.reuse, -R103.reuse ;  /* 0x0000005965617223 */ /* 0x180fe20000010867 */
[----:B------:R-:W-:-:S01]  /*a180*/  FFMA.FTZ R101, R105, R89, -R103 ;  /* 0x0000005969657223 */ /* 0x000fc20000010867 */
[----:B------:R-:W2:Y:S01]  /*a190*/  MUFU.TANH R125, R125 ;  /* 0x0000007d007d7308 */ /* 0x000ea20000002400 */
[----:B---3--:R-:W-:Y:S01]  /*a1a0*/  FMNMX.FTZ R177, R91, R90, !PT ;  /* 0x0000005a5bb17209 */ /* 0x008fe20007810000 */
[-CC-:B------:R-:W-:Y:S01]  /*a1b0*/  FFMA.FTZ R105, R110, R89.reuse, -R103.reuse ;  /* 0x000000596e697223 */ /* 0x180fe20000010867 */
[----:B-1----:R-:W-:Y:S01]  /*a1c0*/  FSEL R224, R102, -INF , P3 ;  /* 0xff80000066e07808 */ /* 0x002fe20001800000 */
[----:B------:R-:W-:Y:S01]  /*a1d0*/  FFMA.FTZ R110, R113, R89, -R103 ;  /* 0x00000059716e7223 */ /* 0x000fe20000010867 */
[----:B------:R-:W-:-:S03]  /*a1e0*/  FMNMX.FTZ R177, R94, R177, !PT ;  /* 0x000000b15eb17209 */ /* 0x000fc60007810000 */
[----:B------:R1:W-:Y:S01]  /*a1f0*/  MUFU.EX2 R102, R181 ;  /* 0x000000b500667308 */ /* 0x0003e20000000800 */
[----:B------:R-:W-:-:S04]  /*a200*/  FMNMX.FTZ R177, R92, R177, !PT ;  /* 0x000000b15cb17209 */ /* 0x000fc80007810000 */
[----:B------:R-:W-:-:S03]  /*a210*/  FMNMX.FTZ R177, R98, R177, !PT ;  /* 0x000000b162b17209 */ /* 0x000fc60007810000 */
[----:B------:R-:W-:Y:S01]  /*a220*/  MUFU.EX2 R131, R131 ;  /* 0x0000008300837308 */ /* 0x000fe20000000800 */
[----:B------:R-:W-:Y:S01]  /*a230*/  FMNMX.FTZ R177, R222, R177, !PT ;  /* 0x000000b1deb17209 */ /* 0x000fe20007810000 */
[----:B-1----:R-:W-:Y:S01]  /*a240*/  FFMA.FTZ R181, R111, R89, -R103 ;  /* 0x000000596fb57223 */ /* 0x002fe20000010867 */
[----:B--2---:R-:W-:Y:S02]  /*a250*/  FSEL R125, R125, -INF , P4 ;  /* 0xff8000007d7d7808 */ /* 0x004fe40002000000 */
[----:B------:R-:W-:Y:S02]  /*a260*/  FMNMX.FTZ R90, R224, R177, !PT ;  /* 0x000000b1e05a7209 */ /* 0x000fe40007810000 */
[----:B------:R-:W-:Y:S01]  /*a270*/  FSEL R111, R88, RZ, P2 ;  /* 0x000000ff586f7208 */ /* 0x000fe20001000000 */
[----:B------:R-:W-:Y:S01]  /*a280*/  MUFU.EX2 R10, R10 ;  /* 0x0000000a000a7308 */ /* 0x000fe20000000800 */
[----:B------:R-:W-:-:S03]  /*a290*/  FMNMX.FTZ R90, R125, R90, !PT ;  /* 0x0000005a7d5a7209 */ /* 0x000fc60007810000 */
[----:B------:R-:W-:Y:S02]  /*a2a0*/  FADD.FTZ R6, -R111, R6 ;  /* 0x000000066f067221 */ /* 0x000fe40000010100 */
[----:B------:R-:W1:Y:S02]  /*a2b0*/  SHFL.BFLY PT, R177, R90, 0x2, 0x1f ;  /* 0x0c401f005ab17f89 */ /* 0x000e6400000e0000 */
[----:B------:R-:W-:Y:S01]  /*a2c0*/  FMUL.FTZ R6, R6, R89 ;  /* 0x0000005906067220 */ /* 0x000fe20000410000 */
[----:B------:R-:W-:Y:S08]  /*a2d0*/  MUFU.EX2 R13, R13 ;  /* 0x0000000d000d7308 */ /* 0x000ff00000000800 */
[----:B------:R-:W2:Y:S08]  /*a2e0*/  MUFU.EX2 R6, R6 ;  /* 0x0000000600067308 */ /* 0x000eb00000000800 */
[----:B------:R-:W3:Y:S01]  /*a2f0*/  MUFU.EX2 R14, R14 ;  /* 0x0000000e000e7308 */ /* 0x000ee20000000800 */
[----:B-1----:R-:W-:-:S07]  /*a300*/  FMNMX.FTZ R177, R90, R177, !PT ;  /* 0x000000b15ab17209 */ /* 0x002fce0007810000 */
[----:B------:R1:W-:Y:S01]  /*a310*/  MUFU.EX2 R111, R121 ;  /* 0x00000079006f7308 */ /* 0x0003e20000000800 */
[----:B--2---:R-:W-:-:S01]  /*a320*/  FFMA.FTZ R195, R6, R4, R131 ;  /* 0x0000000406c37223 */ /* 0x004fc20000010083 */
[----:B------:R-:W2:Y:S06]  /*a330*/  SHFL.BFLY PT, R90, R177, 0x1, 0x1f ;  /* 0x0c201f00b15a7f89 */ /* 0x000eac00000e0000 */
[----:B------:R-:W4:Y:S08]  /*a340*/  MUFU.EX2 R21, R21 ;  /* 0x0000001500157308 */ /* 0x000f300000000800 */
[----:B------:R-:W5:Y:S08]  /*a350*/  MUFU.EX2 R184, R184 ;  /* 0x000000b800b87308 */ /* 0x000f700000000800 */
[----:B------:R-:W5:Y:S01]  /*a360*/  MUFU.EX2 R135, R135 ;  /* 0x0000008700877308 */ /* 0x000f620000000800 */
[----:B--2---:R-:W-:-:S04]  /*a370*/  FMNMX.FTZ R90, R177, R90, !PT ;  /* 0x0000005ab15a7209 */ /* 0x004fc80007810000 */
[C---:B------:R-:W-:Y:S01]  /*a380*/  FSETP.NEU.FTZ.AND P2, PT, R90.reuse, -INF , PT ;  /* 0xff8000005a00780b */ /* 0x040fe20003f5d000 */
[----:B------:R-:W-:-:S02]  /*a390*/  FFMA.FTZ R113, R90, R89, -8 ;  /* 0xc10000005a717423 */ /* 0x000fc40000010059 */
[----:B------:R-:W2:Y:S03]  /*a3a0*/  MUFU.EX2 R188, R188 ;  /* 0x000000bc00bc7308 */ /* 0x000ea60000000800 */
        /* <DEDUP_REMOVED lines=14> */
[----:B------:R-:W-:Y:S01]  /*a490*/  MUFU.EX2 R212, R212 ;  /* 0x000000d400d47308 */ /* 0x000fe20000000800 */
[----:B-1----:R-:W-:-:S01]  /*a4a0*/  FFMA.FTZ R121, R186, R89, -R113 ;  /* 0x00000059ba797223 */ /* 0x002fc20000010871 */
[-CC-:B------:R-:W-:Y:S01]  /*a4b0*/  FFMA.FTZ R191, R112, R89.reuse, -R113.reuse ;  /* 0x0000005970bf7223 */ /* 0x180fe20000010871 */
[-C--:B------:R-:W-:Y:S01]  /*a4c0*/  FMUL.FTZ R189, R142, R89.reuse ;  /* 0x000000598ebd7220 */ /* 0x080fe20000410000 */
        /* <DEDUP_REMOVED lines=9> */
[----:B---3--:R-:W-:-:S01]  /*a560*/  FADD.FTZ R146, R14, R195 ;  /* 0x000000c30e927221 */ /* 0x008fc20000010000 */
[-CC-:B------:R-:W-:Y:S01]  /*a570*/  FFMA.FTZ R179, R179, R89.reuse, -R113.reuse ;  /* 0x00000059b3b37223 */ /* 0x180fe20000010871 */
[----:B------:R-:W-:-:S01]  /*a580*/  FFMA.FTZ R182, R182, R89, -R113 ;  /* 0x00000059b6b67223 */ /* 0x000fc20000010871 */
[----:B------:R-:W1:Y:S01]  /*a590*/  MUFU.EX2 R189, R189 ;  /* 0x000000bd00bd7308 */ /* 0x000e620000000800 */
[----:B----4-:R-:W-:-:S01]  /*a5a0*/  FADD.FTZ R195, R21, R146 ;  /* 0x0000009215c37221 */ /* 0x010fc20000010000 */
[-CC-:B------:R-:W-:Y:S01]  /*a5b0*/  FFMA.FTZ R183, R194, R89.reuse, -R113.reuse ;  /* 0x00000059c2b77223 */ /* 0x180fe20000010871 */
[----:B------:R-:W-:-:S01]  /*a5c0*/  FFMA.FTZ R154, R154, R89, -R113 ;  /* 0x000000599a9a7223 */ /* 0x000fc20000010871 */
[----:B------:R-:W-:Y:S01]  /*a5d0*/  FFMA.FTZ R155, R155, R89, -R113 ;  /* 0x000000599b9b7223 */ /* 0x000fe20000010871 */
[----:B-----5:R-:W-:-:S01]  /*a5e0*/  FADD.FTZ R146, R184, R195 ;  /* 0x000000c3b8927221 */ /* 0x020fc20000010000 */
[-CC-:B------:R-:W-:Y:S01]  /*a5f0*/  FFMA.FTZ R158, R158, R89.reuse, -R113.reuse ;  /* 0x000000599e9e7223 */ /* 0x180fe20000010871 */
[----:B------:R-:W-:-:S01]  /*a600*/  FFMA.FTZ R163, R163, R89, -R113 ;  /* 0x00000059a3a37223 */ /* 0x000fc20000010871 */
[----:B------:R-:W3:Y:S01]  /*a610*/  MUFU.EX2 R12, R12 ;  /* 0x0000000c000c7308 */ /* 0x000ee20000000800 */
[----:B------:R-:W-:-:S01]  /*a620*/  FADD.FTZ R195, R135, R146 ;  /* 0x0000009287c37221 */ /* 0x000fc20000010000 */
[-CC-:B------:R-:W-:Y:S01]  /*a630*/  FFMA.FTZ R187, R196, R89.reuse, -R113.reuse ;  /* 0x00000059c4bb7223 */ /* 0x180fe20000010871 */
[----:B------:R-:W-:-:S01]  /*a640*/  FFMA.FTZ R138, R138, R89, -R113 ;  /* 0x000000598a8a7223 */ /* 0x000fc20000010871 */
[----:B------:R-:W-:Y:S01]  /*a650*/  FFMA.FTZ R139, R139, R89, -R113 ;  /* 0x000000598b8b7223 */ /* 0x000fe20000010871 */
[----:B--2---:R-:W-:-:S01]  /*a660*/  FADD.FTZ R146, R188, R195 ;  /* 0x000000c3bc927221 */ /* 0x004fc20000010000 */
[-CC-:B------:R-:W-:Y:S01]  /*a670*/  FFMA.FTZ R193, R148, R89.reuse, -R113.reuse ;  /* 0x0000005994c17223 */ /* 0x180fe20000010871 */
[----:B------:R-:W-:-:S01]  /*a680*/  FFMA.FTZ R142, R150, R89, -R113 ;  /* 0x00000059968e7223 */ /* 0x000fc20000010871 */
[----:B------:R-:W2:Y:S01]  /*a690*/  MUFU.EX2 R15, R15 ;  /* 0x0000000f000f7308 */ /* 0x000ea20000000800 */
[----:B-1----:R-:W-:-:S01]  /*a6a0*/  FFMA.FTZ R4, R189, R3, R212 ;  /* 0x00000003bd047223 */ /* 0x002fc200000100d4 */
[----:B------:R-:W-:Y:S01]  /*a6b0*/  FADD.FTZ R195, R137, R146 ;  /* 0x0000009289c37221 */ /* 0x000fe20000010000 */
[----:B------:R-:W-:-:S01]  /*a6c0*/  FFMA.FTZ R151, R151, R89, -R113 ;  /* 0x0000005997977223 */ /* 0x000fc20000010871 */
[----:B------:R-:W-:Y:S01]  /*a6d0*/  FFMA.FTZ R122, R122, R89, -R113 ;  /* 0x000000597a7a7223 */ /* 0x000fe20000010871 */
[----:B------:R-:W-:-:S01]  /*a6e0*/  FADD.FTZ R3, R11, R4 ;  /* 0x000000040b037221 */ /* 0x000fc20000010000 */
        /* <DEDUP_REMOVED lines=8> */
[----:B------:R-:W-:-:S02]  /*a770*/  WARPGROUP.DEPBAR.LE gsb0, 0x0 ;  /* 0x00008000000079c5 */ /* 0x000fc40000010000 */
[----:B------:R-:W3:Y:S01]  /*a780*/  MUFU.EX2 R121, R121 ;  /* 0x0000007900797308 */ /* 0x000ee20000000800 */
[----:B--2---:R-:W-:-:S01]  /*a790*/  FADD.FTZ R3, R15, R4 ;  /* 0x000000040f037221 */ /* 0x004fc20000010000 */
[-CC-:B------:R-:W-:Y:S01]  /*a7a0*/  FFMA.FTZ R119, R119, R89.reuse, -R113.reuse ;  /* 0x0000005977777223 */ /* 0x180fe20000010871 */
[----:B------:R-:W-:-:S01]  /*a7b0*/  FFMA.FTZ R115, R115, R89, -R113 ;  /* 0x0000005973737223 */ /* 0x000fc20000010871 */
[----:B------:R-:W-:-:S04]  /*a7c0*/  FFMA.FTZ R92, R92, R89, -R113 ;  /* 0x000000595c5c7223 */ /* 0x000fc80000010871 */
        /* <DEDUP_REMOVED lines=10> */
[----:B------:R3:W-:Y:S01]  /*a870*/  MUFU.EX2 R103, R181 ;  /* 0x000000b500677308 */ /* 0x0007e20000000800 */
[----:B--2---:R-:W-:-:S01]  /*a880*/  FADD.FTZ R146, R168, R195 ;  /* 0x000000c3a8927221 */ /* 0x004fc20000010000 */
[-CC-:B------:R-:W-:Y:S01]  /*a890*/  FFMA.FTZ R195, R116, R89.reuse, -R113.reuse ;  /* 0x0000005974c37223 */ /* 0x180fe20000010871 */
[----:B------:R-:W-:-:S05]  /*a8a0*/  FFMA.FTZ R116, R124, R89, -R113 ;  /* 0x000000597c747223 */ /* 0x000fca0000010871 */
[----:B------:R-:W2:Y:S01]  /*a8b0*/  MUFU.EX2 R141, R141 ;  /* 0x0000008d008d7308 */ /* 0x000ea20000000800 */
[----:B---3--:R-:W-:-:S01]  /*a8c0*/  FFMA.FTZ R181, R192, R89, -R113 ;  /* 0x00000059c0b57223 */ /* 0x008fc20000010871 */
[----:B-1----:R-:W-:-:S06]  /*a8d0*/  FADD.FTZ R3, R171, R4 ;  /* 0x00000004ab037221 */ /* 0x002fcc0000010000 */
[----:B------:R-:W1:Y:S08]  /*a8e0*/  MUFU.EX2 R174, R174 ;  /* 0x000000ae00ae7308 */ /* 0x000e700000000800 */
        /* <DEDUP_REMOVED lines=10> */
[----:B------:R-:W-:-:S05]  /*a990*/  IMAD.U32 R146, RZ, RZ, UR54 ;  /* 0x00000036ff927e24 */ /* 0x000fca000f8e00ff */
[----:B------:R-:W-:Y:S01]  /*a9a0*/  @!P0 LEA R146, R146, UR37, 0x3 ;  /* 0x0000002592928c11 */ /* 0x000fe2000f8e18ff */
        /* <DEDUP_REMOVED lines=41> */
[----:B-1----:R-:W-:-:S04]  /*ac40*/  FADD.FTZ R4, R164, R3 ;  /* 0x00000003a4047221 */ /* 0x002fc80000010000 */
[----:B------:R-:W-:-:S03]  /*ac50*/  FADD.FTZ R3, R169, R4 ;  /* 0x00000004a9037221 */ /* 0x000fc60000010000 */
        /* <DEDUP_REMOVED lines=87> */
[----:B---3--:R-:W-:-:S01]  /*b1d0*/  FADD.FTZ R4, R96, R201 ;  /* 0x000000c960047221 */ /* 0x008fc20000010000 */
[----:B------:R-:W-:-:S06]  /*b1e0*/  FFMA.FTZ R201, R222, R89, -R113 ;  /* 0x00000059dec97223 */ /* 0x000fcc0000010871 */
[----:B------:R-:W3:Y:S01]  /*b1f0*/  MUFU.EX2 R207, R207 ;  /* 0x000000cf00cf7308 */ /* 0x000ee20000000800 */
[----:B--2---:R-:W-:-:S01]  /*b200*/  FADD.FTZ R98, R114, R3 ;  /* 0x0000000372627221 */ /* 0x004fc20000010000 */
[----:B------:R-:W-:-:S05]  /*b210*/  IADD3 R3, -R227, 0xb, RZ ;  /* 0x0000000be3037810 */ /* 0x000fca0007ffe1ff */
[----:B------:R2:W-:Y:S06]  /*b220*/  BAR.ARV R3, 0x100 ;  /* 0x000400030000751d */ /* 0x0005ec0000002000 */
[----:B------:R-:W4:Y:S01]  /*b230*/  MUFU.EX2 R9, R9 ;  /* 0x0000000900097308 */ /* 0x000f220000000800 */
[----:B-1----:R-:W-:-:S01]  /*b240*/  FADD.FTZ R4, R99, R4 ;  /* 0x0000000463047221 */ /* 0x002fc20000010000 */
[----:B--2---:R-:W-:Y:S02]  /*b250*/  @!P0 VIADD R3, R146, 0x2e840 ;  /* 0x0002e84092038836 */ /* 0x004fe40000000000 */
[----:B---3--:R-:W-:-:S01]  /*b260*/  FADD.FTZ R203, R207, R98 ;  /* 0x00000062cfcb7221 */ /* 0x008fc20000010000 */
[-CC-:B------:R-:W-:Y:S01]  /*b270*/  FFMA.FTZ R98, R224, R89.reuse, -R113.reuse ;  /* 0x00000059e0627223 */ /* 0x180fe20000010871 */
[----:B------:R-:W-:-:S01]  /*b280*/  FFMA.FTZ R113, R125, R89, -R113 ;  /* 0x000000597d717223 */ /* 0x000fc20000010871 */
[----:B------:R-:W-:Y:S01]  /*b290*/  @!P0 PRMT R3, RZ, 0x654, R3 ;  /* 0x00000654ff038816 */ /* 0x000fe20000000003 */
[----:B------:R-:W1:Y:S03]  /*b2a0*/  MUFU.EX2 R130, R130 ;  /* 0x0000008200827308 */ /* 0x000e660000000800 */
        /* <DEDUP_REMOVED lines=33> */
[----:B--2---:R-:W-:-:S01]  /*b4c0*/  FADD.FTZ R3, R201, R4 ;  /* 0x00000004c9037221 */ /* 0x004fc20000010000 */
[----:B------:R-:W-:-:S03]  /*b4d0*/  FADD.FTZ R4, R111, R134 ;  /* 0x000000866f047221 */ /* 0x000fc60000010000 */
[----:B-1----:R-:W-:-:S04]  /*b4e0*/  FADD.FTZ R146, R98, R3 ;  /* 0x0000000362927221 */ /* 0x002fc80000010000 */
[----:B---3--:R-:W-:Y:S01]  /*b4f0*/  FADD.FTZ R3, R113, R146 ;  /* 0x0000009271037221 */ /* 0x008fe20000010000 */
[----:B------:R-:W-:Y:S06]  /*b500*/  @!P1 BRA `(.L_x_1704) ;  /* 0x0000000000049947 */ /* 0x000fec0003800000 */
[----:B------:R-:W-:Y:S01]  /*b510*/  BPT.TRAP 0x1 ;  /* 0x000000040000795c */ /* 0x000fe20000300000 */
.L_x_1704:
[----:B------:R-:W-:Y:S01]  /*b520*/  ULEA UR10, UR55, UR37, 0x3 ;  /* 0x00000025370a7291 */ /* 0x000fe2000f8e183f */
[----:B------:R-:W-:Y:S01]  /*b530*/  ISETP.LT.AND P2, PT, R7, UR40, PT ;  /* 0x0000002807007c0c */ /* 0x000fe2000bf41270 */
        /* <DEDUP_REMOVED lines=67> */
[-C--:B------:R-:W-:Y:S01]  /*b970*/  FMUL.FTZ R80, R80, R6.reuse ;  /* 0x0000000650507220 */ /* 0x080fe20000410000 */
[-C--:B------:R-:W-:Y:S01]  /*b980*/  FMUL.FTZ R81, R81, R6.reuse ;  /* 0x0000000651517220 */ /* 0x080fe20000410000 */
[-C--:B------:R-:W-:Y:S01]  /*b990*/  FMUL.FTZ R84, R84, R6.reuse ;  /* 0x0000000654547220 */ /* 0x080fe20000410000 */
        /* <DEDUP_REMOVED lines=56> */
[----:B------:R-:W-:-:S02]  /*bd20*/  IMAD.MOV.U32 R8, RZ, RZ, R90 ;  /* 0x000000ffff087224 */ /* 0x000fc400078e005a */
[----:B------:R-:W-:Y:S02]  /*bd30*/  IMAD.MOV.U32 R6, RZ, RZ, R88 ;  /* 0x000000ffff067224 */ /* 0x000fe400078e0058 */
[----:B------:R-:W-:Y:S02]  /*bd40*/  IMAD.MOV.U32 R9, RZ, RZ, R2 ;  /* 0x000000ffff097224 */ /* 0x000fe400078e0002 */
[----:B------:R-:W-:Y:S01]  /*bd50*/  IMAD.MOV.U32 R201, RZ, RZ, R91 ;  /* 0x000000ffffc97224 */ /* 0x000fe200078e005b */
[----:B------:R-:W-:Y:S06]  /*bd60*/  @P2 BRA `(.L_x_1705) ;  /* 0xffffffac00282947 */ /* 0x000fec000383ffff */
[----:B------:R-:W-:Y:S01]  /*bd70*/  UMOV UR48, UR54 ;  /* 0x0000003600307c82 */ /* 0x000fe20008000000 */
[----:B------:R-:W-:-:S05]  /*bd80*/  UMOV UR41, UR11 ;  /* 0x0000000b00297c82 */ /* 0x000fca0008000000 */
.L_x_1695:
[----:B------:R-:W-:-:S13]  /*bd90*/  ISETP.LE.AND P2, PT, RZ, UR41, PT ;  /* 0x00000029ff007c0c */ /* 0x000fda000bf43270 */
[----:B------:R-:W-:Y:S05]  /*bda0*/  @!P2 BRA `(.L_x_1706) ;  /* 0x0000004000f4a947 */ /* 0x000fea0003800000 */
[----:B------:R-:W-:Y:S01]  /*bdb0*/  IMAD.MOV.U32 R7, RZ, RZ, R90 ;  /* 0x000000ffff077224 */ /* 0x000fe200078e005a */
[----:B------:R-:W-:Y:S01]  /*bdc0*/  UMOV UR40, UR48 ;  /* 0x0000003000287c82 */ /* 0x000fe20008000000 */
[----:B------:R-:W-:Y:S02]  /*bdd0*/  IMAD.MOV.U32 R6, RZ, RZ, R88 ;  /* 0x000000ffff067224 */ /* 0x000fe400078e0058 */
[----:B------:R-:W-:-:S07]  /*bde0*/  IMAD.MOV.U32 R8, RZ, RZ, R2 ;  /* 0x000000ffff087224 */ /* 0x000fce00078e0002 */
.L_x_1716:
        /* <DEDUP_REMOVED lines=9> */
.L_x_1708:
[----:B------:R-:W-:Y:S01]  /*be80*/  ULEA UR6, UR48, UR37, 0x3 ;  /* 0x0000002530067291 */ /* 0x000fe2000f8e183f */
[----:B------:R-:W-:-:S08]  /*be90*/  SHF.L.U32 R9, R2, 0x1f, RZ ;  /* 0x0000001f02097819 */ /* 0x000fd000000006ff */
[----:B------:R1:W2:Y:S01]  /*bea0*/  SYNCS.PHASECHK.TRANS64.TRYWAIT P2, [UR6+0x2e830], R9 ;  /* 0x02e83009ff0075a7 */ /* 0x0002a20008040146 */
[----:B------:R-:W-:Y:S05]  /*beb0*/  @!P1 BRA `(.L_x_1709) ;  /* 0x0000000000049947 */ /* 0x000fea0003800000 */
[----:B------:R-:W-:Y:S01]  /*bec0*/  BPT.TRAP 0x1 ;  /* 0x000000040000795c */ /* 0x000fe20000300000 */
.L_x_1709:
[----:B--2---:R-:W-:Y:S05]  /*bed0*/  @P2 BRA `(.L_x_1707) ;  /* 0x0000000000082947 */ /* 0x004fea0003800000 */
[----:B------:R-:W2:Y:S02]  /*bee0*/  SYNCS.PHASECHK.TRANS64.TRYWAIT P2, [UR6+0x2e830], R9 ;  /* 0x02e83009ff0075a7 */ /* 0x000ea40008040146 */
[----:B--2---:R-:W-:Y:S05]  /*bef0*/  @!P2 BRA `(.L_x_1710) ;  /* 0x0000009c00a8a947 */ /* 0x004fea0003800000 */
.L_x_1707:
[----:B--2---:R-:W2:Y:S01]  /*bf00*/  S2R R10, SR_TID.X ;  /* 0x00000000000a7919 */ /* 0x004ea20000002100 */
[----:B------:R-:W-:Y:S01]  /*bf10*/  R2UR UR45, R5 ;  /* 0x00000000052d72ca */ /* 0x000fe200000e0000 */
[----:B------:R-:W-:Y:S01]  /*bf20*/  UMOV UR19, 0x40000040 ;  /* 0x4000004000137882 */ /* 0x000fe20000000000 */
[----:B------:R-:W-:Y:S01]  /*bf30*/  UMOV UR20, UR16 ;  /* 0x0000001000147c82 */ /* 0x000fe20008000000 */
[----:B------:R-:W-:Y:S01]  /*bf40*/  UMOV UR21, UR17 ;  /* 0x0000001100157c82 */ /* 0x000fe20008000000 */
        /* <DEDUP_REMOVED lines=9> */
[----:B------:R-:W-:Y:S01]  /*bfe0*/  UIMAD UR45, UR48, 0x700, UR45 ;  /* 0x00000700302d78a4 */ /* 0x000fe2000f8e022d */
[----:B------:R-:W-:Y:S01]  /*bff0*/  UMOV UR35, 0x40000040 ;  /* 0x4000004000237882 */ /* 0x000fe20000000000 */
[----:B------:R-:W-:-:S02]  /*c000*/  UMOV UR7, 0x40000040 ;  /* 0x4000004000077882 */ /* 0x000fc40000000000 */
[----:B------:R-:W-:Y:S02]  /*c010*/  UIADD3 UR22, UR45, 0x100, URZ ;  /* 0x000001002d167890 */ /* 0x000fe4000fffe03f */
[----:B------:R-:W-:Y:S02]  /*c020*/  UIADD3 UR26, UR45, 0x200, URZ ;  /* 0x000002002d1a7890 */ /* 0x000fe4000fffe03f */
[----:B------:R-:W-:Y:S01]  /*c030*/  UMOV UR18, UR45 ;  /* 0x0000002d00127c82 */ /* 0x000fe20008000000 */
[----:B------:R-:W-:Y:S02]  /*c040*/  UIADD3 UR30, UR45, 0x300, URZ ;  /* 0x000003002d1e7890 */ /* 0x000fe4000fffe03f */
[----:B------:R-:W-:Y:S02]  /*c050*/  UIADD3 UR34, UR45, 0x400, URZ ;  /* 0x000004002d227890 */ /* 0x000fe4000fffe03f */
[----:B------:R-:W-:Y:S02]  /*c060*/  UIADD3 UR6, UR45, 0x600, URZ ;  /* 0x000006002d067890 */ /* 0x000fe4000fffe03f */
[----:B------:R-:W-:Y:S01]  /*c070*/  UIADD3 UR10, UR45, 0x602, URZ ;  /* 0x000006022d0a7890 */ /* 0x000fe2000fffe03f */
[----:B------:R-:W-:Y:S01]  /*c080*/  UMOV UR11, 0x40000040 ;  /* 0x40000040000b7882 */ /* 0x000fe20000000000 */
[----:B--2---:R-:W-:Y:S01]  /*c090*/  SHF.R.U32.HI R10, RZ, 0x7, R10 ;  /* 0x00000007ff0a7819 */ /* 0x004fe2000001160a */
[----:B------:R-:W-:Y:S01]  /*c0a0*/  UIADD3 UR14, UR45, 0x6, URZ ;  /* 0x000000062d0e7890 */ /* 0x000fe2000fffe03f */
[----:B------:R-:W-:-:S03]  /*c0b0*/  UMOV UR15, 0x40000040 ;  /* 0x40000040000f7882 */ /* 0x000fc60000000000 */
[----:B-1----:R-:W-:-:S05]  /*c0c0*/  VIADD R9, R10, 0x8 ;  /* 0x000000080a097836 */ /* 0x002fca0000000000 */
[----:B------:R1:W-:Y:S06]  /*c0d0*/  BAR.SYNC.DEFER_BLOCKING R9, 0x100 ;  /* 0x000400090000751d */ /* 0x0003ec0000010000 */
        /* <DEDUP_REMOVED lines=155> */
.L_x_1712:
[----:B------:R-:W-:Y:S01]  /*ca90*/  ULEA UR6, UR40, UR37, 0x3 ;  /* 0x0000002528067291 */ /* 0x000fe2000f8e183f */
[----:B------:R-:W-:-:S08]  /*caa0*/  SHF.L.U32 R8, R8, 0x1f, RZ ;  /* 0x0000001f08087819 */ /* 0x000fd000000006ff */
[----:B------:R1:W2:Y:S01]  /*cab0*/  SYNCS.PHASECHK.TRANS64.TRYWAIT P2, [UR6+0x2e850], R8 ;  /* 0x02e85008ff0075a7 */ /* 0x0002a20008040146 */
[----:B------:R-:W-:Y:S05]  /*cac0*/  @!P1 BRA `(.L_x_1713) ;  /* 0x0000000000049947 */ /* 0x000fea0003800000 */
[----:B------:R-:W-:Y:S01]  /*cad0*/  BPT.TRAP 0x1 ;  /* 0x000000040000795c */ /* 0x000fe20000300000 */
.L_x_1713:
[----:B--2---:R-:W-:Y:S05]  /*cae0*/  @P2 BRA `(.L_x_1711) ;  /* 0x0000000000082947 */ /* 0x004fea0003800000 */
[----:B------:R-:W2:Y:S02]  /*caf0*/  SYNCS.PHASECHK.TRANS64.TRYWAIT P2, [UR6+0x2e850], R8 ;  /* 0x02e85008ff0075a7 */ /* 0x000ea40008040146 */
[----:B--2---:R-:W-:Y:S05]  /*cb00*/  @!P2 BRA `(.L_x_1714) ;  /* 0x0000009000bca947 */ /* 0x004fea0003800000 */
.L_x_1711:
[----:B------:R-:W-:Y:S01]  /*cb10*/  UIADD3 UR6, UR37, 0x400, URZ ;  /* 0x0000040025067890 */ /* 0x000fe2000fffe03f */
[----:B------:R-:W-:Y:S01]  /*cb20*/  WARPGROUP.ARRIVE ;  /* 0x00000000000079c5 */ /* 0x000fe20000000000 */
[----:B------:R-:W-:Y:S01]  /*cb30*/  UMOV UR7, 0xc0000010 ;  /* 0xc000001000077882 */ /* 0x000fe20000000000 */
[----:B------:R-:W-:Y:S01]  /*cb40*/  UMOV UR11, 0xc0000010 ;  /* 0xc0000010000b7882 */ /* 0x000fe20000000000 */
[----:B------:R-:W-:Y:S01]  /*cb50*/  USHF.R.U32.HI UR6, URZ, 0x4, UR6 ;  /* 0x000000043f067899 */ /* 0x000fe20008011606 */
[C---:B--2---:R-:W-:Y:S01]  /*cb60*/  FMUL.FTZ R9, R0.reuse, R184 ;  /* 0x000000b800097220 */ /* 0x044fe20000410000 */
[C---:B------:R-:W-:Y:S01]  /*cb70*/  FMUL.FTZ R10, R0.reuse, R186 ;  /* 0x000000ba000a7220 */ /* 0x040fe20000410000 */
[C---:B-1----:R-:W-:Y:S01]  /*cb80*/  FMUL.FTZ R8, R0.reuse, R185 ;  /* 0x000000b900087220 */ /* 0x042fe20000410000 */
        /* <DEDUP_REMOVED lines=141> */
[----:B------:R-:W-:-:S06]  /*d460*/  UMOV UR7, 0xc0000010 ;  /* 0xc000001000077882 */ /* 0x000fcc0000000000 */
[----:B------:R-:W1:Y:S01]  /*d470*/  MUFU.TANH R194, R194 ;  /* 0x000000c200c27308 */ /* 0x000e620000002400 */
[----:B--2---:R-:W-:-:S07]  /*d480*/  FMNMX.FTZ R171, R168, R171, !PT ;  /* 0x000000aba8ab7209 */ /* 0x004fce0007810000 */
[----:B------:R-:W2:Y:S01]  /*d490*/  MUFU.TANH R196, R196 ;  /* 0x000000c400c47308 */ /* 0x000ea20000002400 */
[----:B---3--:R-:W-:Y:S01]  /*d4a0*/  FMNMX.FTZ R173, R170, R173, !PT ;  /* 0x000000adaaad7209 */ /* 0x008fe20007810000 */
[----:B------:R-:W-:Y:S02]  /*d4b0*/  WARPGROUP.DEPBAR.LE gsb0, 0x0 ;  /* 0x00008000000079c5 */ /* 0x000fe40000010000 */
[----:B------:R-:W-:Y:S01]  /*d4c0*/  WARPGROUP.ARRIVE ;  /* 0x00000000000079c5 */ /* 0x000fe20000000000 */
[----:B------:R-:W-:-:S03]  /*d4d0*/  FMUL.FTZ R224, R0, R179 ;  /* 0x000000b300e07220 */ /* 0x000fc60000410000 */
[----:B------:R-:W3:Y:S01]  /*d4e0*/  MUFU.TANH R172, R172 ;  /* 0x000000ac00ac7308 */ /* 0x000ee20000002400 */
[----:B-1----:R-:W-:Y:S01]  /*d4f0*/  FMNMX.FTZ R171, R194, R171, !PT ;  /* 0x000000abc2ab7209 */ /* 0x002fe20007810000 */
[----:B------:R-:W-:Y:S01]  /*d500*/  FMUL.FTZ R226, R0, R181 ;  /* 0x000000b500e27220 */ /* 0x000fe20000410000 */
[----:B------:R-:W1:Y:S01]  /*d510*/  S2R R227, SR_TID.X ;  /* 0x0000000000e37919 */ /* 0x000e620000002100 */
[----:B------:R-:W-:Y:S01]  /*d520*/  QGMMA.64x128x32.F32.E4M3.E4M3 R24, R220, gdesc[UR8], R24, gsb0 ;  /* 0x01e00008dc187df3 */ /* 0x000fe20008000818 */
[----:B------:R-:W-:Y:S01]  /*d530*/  UIADD3 UR10, UR6, 0x200, URZ ;  /* 0x00000200060a7890 */ /* 0x000fe2000fffe03f */
[----:B------:R-:W-:Y:S02]  /*d540*/  UMOV UR11, 0xc0000010 ;  /* 0xc0000010000b7882 */ /* 0x000fe40000000000 */
[----:B------:R-:W4:Y:S01]  /*d550*/  MUFU.TANH R174, R174 ;  /* 0x000000ae00ae7308 */ /* 0x000f220000002400 */
[----:B--2---:R-:W-:-:S07]  /*d560*/  FMNMX.FTZ R173, R196, R173, !PT ;  /* 0x000000adc4ad7209 */ /* 0x004fce0007810000 */
[----:B------:R-:W2:Y:S01]  /*d570*/  MUFU.TANH R198, R198 ;  /* 0x000000c600c67308 */ /* 0x000ea20000002400 */
[----:B---3--:R-:W-:-:S07]  /*d580*/  FMNMX.FTZ R171, R172, R171, !PT ;  /* 0x000000abacab7209 */ /* 0x008fce0007810000 */
[----:B------:R-:W3:Y:S01]  /*d590*/  MUFU.TANH R176, R176 ;  /* 0x000000b000b07308 */ /* 0x000ee20000002400 */
[----:B----4-:R-:W-:-:S07]  /*d5a0*/  FMNMX.FTZ R173, R174, R173, !PT ;  /* 0x000000adaead7209 */ /* 0x010fce0007810000 */
[----:B------:R-:W-:Y:S01]  /*d5b0*/  MUFU.TANH R178, R178 ;  /* 0x000000b200b27308 */ /* 0x000fe20000002400 */
[----:B--2---:R-:W-:Y:S02]  /*d5c0*/  FMNMX.FTZ R171, R198, R171, !PT ;  /* 0x000000abc6ab7209 */ /* 0x004fe40007810000 */
[----:B-1----:R-:W-:-:S05]  /*d5d0*/  SHF.R.U32.HI R227, RZ, 0x7, R227 ;  /* 0x00000007ffe37819 */ /* 0x002fca00000116e3 */
[----:B------:R-:W-:Y:S01]  /*d5e0*/  MUFU.TANH R224, R224 ;  /* 0x000000e000e07308 */ /* 0x000fe20000002400 */
[----:B---3--:R-:W-:-:S07]  /*d5f0*/  FMNMX.FTZ R171, R176, R171, !PT ;  /* 0x000000abb0ab7209 */ /* 0x008fce0007810000 */
        /* <DEDUP_REMOVED lines=14> */
[----:B------:R-:W-:Y:S01]  /*d6e0*/  WARPGROUP.ARRIVE ;  /* 0x00000000000079c5 */ /* 0x000fe20000000000 */
[C---:B------:R-:W-:Y:S01]  /*d6f0*/  FMUL.FTZ R220, R0.reuse, R175 ;  /* 0x000000af00dc7220 */ /* 0x040fe20000410000 */
[----:B------:R-:W-:-:S03]  /*d700*/  FMUL.FTZ R222, R0, R177 ;  /* 0x000000b100de7220 */ /* 0x000fc60000410000 */
[----:B------:R-:W-:Y:S01]  /*d710*/  MUFU.TANH R162, R162 ;  /* 0x000000a200a27308 */ /* 0x000fe20000002400 */
[----:B------:R-:W-:Y:S01]  /*d720*/  QGMMA.64x128x32.F32.E4M3.E4M3 R24, R216, gdesc[UR8], R24, gsb0 ;  /* 0x01e00008d8187df3 */ /* 0x000fe20008000818 */
[----:B------:R-:W-:Y:S01]  /*d730*/  UIADD3 UR10, UR6, 0x300, URZ ;  /* 0x00000300060a7890 */ /* 0x000fe2000fffe03f */
[----:B------:R-:W-:-:S05]  /*d740*/  UMOV UR11, 0xc0000010 ;  /* 0xc0000010000b7882 */ /* 0x000fca0000000000 */
[----:B------:R-:W1:Y:S08]  /*d750*/  MUFU.TANH R220, R220 ;  /* 0x000000dc00dc7308 */ /* 0x000e700000002400 */
[----:B------:R-:W2:Y:S08]  /*d760*/  MUFU.TANH R222, R222 ;  /* 0x000000de00de7308 */ /* 0x000eb00000002400 */
[----:B------:R-:W3:Y:S01]  /*d770*/  MUFU.TANH R161, R161 ;  /* 0x000000a100a17308 */ /* 0x000ee20000002400 */
[----:B-1----:R-:W-:-:S04]  /*d780*/  FMNMX.FTZ R173, R220, R173, !PT ;  /* 0x000000addcad7209 */ /* 0x002fc80007810000 */
[----:B------:R-:W-:-:S03]  /*d790*/  FMNMX.FTZ R173, R178, R173, !PT ;  /* 0x000000adb2ad7209 */ /* 0x000fc60007810000 */
[----:B------:R-:W1:Y:S01]  /*d7a0*/  MUFU.TANH R163, R163 ;  /* 0x000000a300a37308 */ /* 0x000e620000002400 */
[----:B--2---:R-:W-:Y:S02]  /*d7b0*/  FMNMX.FTZ R171, R222, R171, !PT ;  /* 0x000000abdeab7209 */ /* 0x004fe40007810000 */
[----:B------:R-:W-:Y:S02]  /*d7c0*/  FMNMX.FTZ R173, R224, R173, !PT ;  /* 0x000000ade0ad7209 */ /* 0x000fe40007810000 */
[----:B------:R-:W-:Y:S02]  /*d7d0*/  FMNMX.FTZ R171, R180, R171, !PT ;  /* 0x000000abb4ab7209 */ /* 0x000fe40007810000 */
[----:B------:R-:W-:Y:S01]  /*d7e0*/  FMNMX.FTZ R173, R182, R173, !PT ;  /* 0x000000adb6ad7209 */ /* 0x000fe20007810000 */
[----:B------:R-:W2:Y:S01]  /*d7f0*/  MUFU.TANH R164, R164 ;  /* 0x000000a400a47308 */ /* 0x000ea20000002400 */
[----:B------:R-:W-:Y:S02]  /*d800*/  FMNMX.FTZ R171, R226, R171, !PT ;  /* 0x000000abe2ab7209 */ /* 0x000fe40007810000 */
[----:B------:R-:W-:-:S02]  /*d810*/  FMNMX.FTZ R173, R169, R173, !PT ;  /* 0x000000ada9ad7209 */ /* 0x000fc40007810000 */
[----:B------:R-:W-:Y:S02]  /*d820*/  FMNMX.FTZ R171, R152, R171, !PT ;  /* 0x000000ab98ab7209 */ /* 0x000fe40007810000 */
[----:B------:R-:W-:Y:S01]  /*d830*/  FMNMX.FTZ R173, R154, R173, !PT ;  /* 0x000000ad9aad7209 */ /* 0x000fe20007810000 */
[----:B------:R-:W4:Y:S01]  /*d840*/  MUFU.TANH R166, R166 ;  /* 0x000000a600a67308 */ /* 0x000f220000002400 */
[----:B------:R-:W-:Y:S02]  /*d850*/  FMNMX.FTZ R171, R153, R171, !PT ;  /* 0x000000ab99ab7209 */ /* 0x000fe40007810000 */
[----:B------:R-:W-:Y:S02]  /*d860*/  FMNMX.FTZ R173, R155, R173, !PT ;  /* 0x000000ad9bad7209 */ /* 0x000fe40007810000 */
[----:B------:R-:W-:Y:S02]  /*d870*/  FMNMX.FTZ R171, R156, R171, !PT ;  /* 0x000000ab9cab7209 */ /* 0x000fe40007810000 */
[----:B------:R-:W-:Y:S01]  /*d880*/  FMNMX.FTZ R173, R158, R173, !PT ;  /* 0x000000ad9ead7209 */ /* 0x000fe20007810000 */
[----:B------:R-:W5:Y:S01]  /*d890*/  MUFU.TANH R165, R165 ;  /* 0x000000a500a57308 */ /* 0x000f620000002400 */
[----:B------:R-:W-:-:S02]  /*d8a0*/  FMNMX.FTZ R171, R157, R171, !PT ;  /* 0x000000ab9dab7209 */ /* 0x000fc40007810000 */
[----:B------:R-:W-:Y:S02]  /*d8b0*/  FMNMX.FTZ R173, R159, R173, !PT ;  /* 0x000000ad9fad7209 */ /* 0x000fe40007810000 */
[----:B------:R-:W-:Y:S01]  /*d8c0*/  FMNMX.FTZ R175, R160, R171, !PT ;  /* 0x000000aba0af7209 */ /* 0x000fe20007810000 */
[----:B------:R-:W-:Y:S01]  /*d8d0*/  FMUL.FTZ R171, R0, R88 ;  /* 0x0000005800ab7220 */ /* 0x000fe20000410000 */
[----:B------:R-:W-:Y:S01]  /*d8e0*/  FMNMX.FTZ R88, R162, R173, !PT ;  /* 0x000000ada2587209 */ /* 0x000fe20007810000 */
[----:B------:R-:W5:Y:S01]  /*d8f0*/  MUFU.TANH R167, R167 ;  /* 0x000000a700a77308 */ /* 0x000f620000002400 */
[----:B---3--:R-:W-:Y:S01]  /*d900*/  FMNMX.FTZ R175, R161, R175, !PT ;  /* 0x000000afa1af7209 */ /* 0x008fe20007810000 */
[----:B------:R-:W-:Y:S01]  /*d910*/  FMUL.FTZ R173, R0, R89 ;  /* 0x0000005900ad7220 */ /* 0x000fe20000410000 */
[----:B-1----:R-:W-:Y:S02]  /*d920*/  FMNMX.FTZ R177, R163, R88, !PT ;  /* 0x00000058a3b17209 */ /* 0x002fe40007810000 */
[----:B--2---:R-:W-:Y:S01]  /*d930*/  FMNMX.FTZ R88, R164, R175, !PT ;  /* 0x000000afa4587209 */ /* 0x004fe20007810000 */
[----:B------:R-:W-:Y:S01]  /*d940*/  FMUL.FTZ R175, R0, R90 ;  /* 0x0000005a00af7220 */ /* 0x000fe20000410000 */
[----:B----4-:R-:W-:Y:S01]  /*d950*/  FMNMX.FTZ R177, R166, R177, !PT ;  /* 0x000000b1a6b17209 */ /* 0x010fe20007810000 */
[----:B------:R-:W1:Y:S01]  /*d960*/  MUFU.TANH R136, R136 ;  /* 0x0000008800887308 */ /* 0x000e620000002400 */
[----:B-----5:R-:W-:-:S07]  /*d970*/  FMNMX.FTZ R89, R165, R88, !PT ;  /* 0x00000058a5597209 */ /* 0x020fce0007810000 */
[----:B------:R-:W2:Y:S01]  /*d980*/  MUFU.TANH R138, R138 ;  /* 0x0000008a008a7308 */ /* 0x000ea20000002400 */
[----:B------:R-:W-:-:S07]  /*d990*/  FMNMX.FTZ R177, R167, R177, !PT ;  /* 0x000000b1a7b17209 */ /* 0x000fce0007810000 */
        /* <DEDUP_REMOVED lines=15> */
[----:B------:R-:W-:Y:S02]  /*da90*/  WARPGROUP.DEPBAR.LE gsb0, 0x0 ;  /* 0x00008000000079c5 */ /* 0x000fe40000010000 */
[----:B------:R-:W-:Y:S01]  /*daa0*/  WARPGROUP.ARRIVE ;  /* 0x00000000000079c5 */ /* 0x000fe20000000000 */
[----:B--2---:R-:W-:-:S04]  /*dab0*/  FMNMX.FTZ R177, R143, R90, !PT ;  /* 0x0000005a8fb17209 */ /* 0x004fc80007810000 */
[----:B------:R-:W2:Y:S01]  /*dac0*/  MUFU.TANH R145, R145 ;  /* 0x0000009100917308 */ /* 0x000ea20000002400 */
[----:B------:R-:W-:Y:S01]  /*dad0*/  QGMMA.64x128x32.F32.E4M3.E4M3 R24, R212, gdesc[UR8], R24, gsb0 ;  /* 0x01e00008d4187df3 */ /* 0x000fe20008000818 */
[----:B---3--:R-:W-:Y:S01]  /*dae0*/  FMNMX.FTZ R88, R144, R89, !PT ;  /* 0x0000005990587209 */ /* 0x008fe20007810000 */
        /* <DEDUP_REMOVED lines=36> */
[----:B------:R-:W-:-:S06]  /*dd30*/  WARPGROUP.DEPBAR.LE gsb0, 0x0 ;  /* 0x00008000000079c5 */ /* 0x000fcc0000010000 */
[----:B------:R-:W2:Y:S01]  /*dd40*/  MUFU.TANH R132, R132 ;  /* 0x0000008400847308 */ /* 0x000ea20000002400 */
[----:B---3--:R-:W-:Y:S01]  /*dd50*/  FMNMX.FTZ R89, R129, R88, !PT ;  /* 0x0000005881597209 */ /* 0x008fe20007810000 */
[----:B------:R-:W-:-:S06]  /*dd60*/  WARPGROUP.ARRIVE ;  /* 0x00000000000079c5 */ /* 0x000fcc0000000000 */
[----:B------:R-:W3:Y:S01]  /*dd70*/  MUFU.TANH R134, R134 ;  /* 0x0000008600867308 */ /* 0x000ee20000002400 */
[----:B-1----:R-:W-:Y:S01]  /*dd80*/  FMNMX.FTZ R177, R131, R90, !PT ;  /* 0x0000005a83b17209 */ /* 0x002fe20007810000 */
[----:B------:R-:W-:Y:S01]  /*dd90*/  QGMMA.64x128x32.F32.E4M3.E4M3 R24, R208, gdesc[UR8], R24, gsb0 ;  /* 0x01e00008d0187df3 */ /* 0x000fe20008000818 */
[----:B------:R-:W-:Y:S01]  /*dda0*/  UIADD3 UR10, UR6, 0x500, URZ ;  /* 0x00000500060a7890 */ /* 0x000fe2000fffe03f */
[----:B------:R-:W-:Y:S01]  /*ddb0*/  UMOV UR11, 0xc0000010 ;  /* 0xc0000010000b7882 */ /* 0x000fe20000000000 */
[----:B------:R-:W-:-:S03]  /*ddc0*/  UIADD3 UR6, UR6, 0x600, URZ ;  /* 0x0000060006067890 */ /* 0x000fc6000fffe03f */
        /* <DEDUP_REMOVED lines=35> */
[----:B-1----:R-:W-:Y:S01]  /*e000*/  FMNMX.FTZ R90, R118, R177, !PT ;  /* 0x000000b1765a7209 */ /* 0x002fe20007810000 */
[----:B------:R-:W-:Y:S02]  /*e010*/  WARPGROUP.DEPBAR.LE gsb0, 0x0 ;  /* 0x00008000000079c5 */ /* 0x000fe40000010000 */
[----:B------:R-:W-:-:S04]  /*e020*/  WARPGROUP.ARRIVE ;  /* 0x00000000000079c5 */ /* 0x000fc80000000000 */
[----:B------:R-:W1:Y:S01]  /*e030*/  MUFU.TANH R171, R171 ;  /* 0x000000ab00ab7308 */ /* 0x000e620000002400 */
[----:B--2---:R-:W-:Y:S01]  /*e040*/  FMNMX.FTZ R88, R117, R88, !PT ;  /* 0x0000005875587209 */ /* 0x004fe20007810000 */
[----:B------:R-:W-:Y:S06]  /*e050*/  QGMMA.64x128x32.F32.E4M3.E4M3 R24, R204, gdesc[UR8], R24, gsb0 ;  /* 0x01e00008cc187df3 */ /* 0x000fec0008000818 */
        /* <DEDUP_REMOVED lines=27> */
[----:B-1----:R-:W-:Y:S02]  /*e210*/  FMNMX.FTZ R88, R100, R89, !PT ;  /* 0x0000005964587209 */ /* 0x002fe40007810000 */
[----:B------:R-:W1:Y:S05]  /*e220*/  LDC R89, c[0x0][0x988] ;  /* 0x00026200ff597b82 */ /* 0x000e6a0000000800 */
[----:B------:R-:W4:Y:S01]  /*e230*/  MUFU.TANH R103, R103 ;  /* 0x0000006700677308 */ /* 0x000f220000002400 */
[----:B--2---:R-:W-:Y:S02]  /*e240*/  FMNMX.FTZ R90, R102, R177, !PT ;  /* 0x000000b1665a7209 */ /* 0x004fe40007810000 */
[----:B---3--:R-:W-:-:S05]  /*e250*/  FMNMX.FTZ R177, R101, R88, !PT ;  /* 0x0000005865b17209 */ /* 0x008fca0007810000 */
[----:B------:R-:W2:Y:S01]  /*e260*/  SHFL.BFLY PT, R88, R177, 0x2, 0x1f ;  /* 0x0c401f00b1587f89 */ /* 0x000ea200000e0000 */
[----:B----4-:R-:W-:-:S05]  /*e270*/  FMNMX.FTZ R179, R103, R90, !PT ;  /* 0x0000005a67b37209 */ /* 0x010fca0007810000 */
[----:B------:R-:W3:Y:S01]  /*e280*/  SHFL.BFLY PT, R90, R179, 0x2, 0x1f ;  /* 0x0c401f00b35a7f89 */ /* 0x000ee200000e0000 */
[----:B------:R-:W-:Y:S02]  /*e290*/  WARPGROUP.DEPBAR.LE gsb0, 0x0 ;  /* 0x00008000000079c5 */ /* 0x000fe40000010000 */
[----:B------:R-:W-:-:S06]  /*e2a0*/  WARPGROUP.ARRIVE ;  /* 0x00000000000079c5 */ /* 0x000fcc0000000000 */
[----:B------:R-:W-:Y:S01]  /*e2b0*/  QGMMA.64x128x32.F32.E4M3.E4M3 R24, R200, gdesc[UR4], R24, gsb0 ;  /* 0x01e00004c8187df3 */ /* 0x000fe20008000818 */
[----:B--2---:R-:W-:-:S05]  /*e2c0*/  FMNMX.FTZ R181, R177, R88, !PT ;  /* 0x00000058b1b57209 */ /* 0x004fca0007810000 */
[----:B------:R-:W2:Y:S01]  /*e2d0*/  SHFL.BFLY PT, R88, R181, 0x1, 0x1f ;  /* 0x0c201f00b5587f89 */ /* 0x000ea200000e0000 */
[----:B---3--:R-:W-:-:S05]  /*e2e0*/  FMNMX.FTZ R183, R179, R90, !PT ;  /* 0x0000005ab3b77209 */ /* 0x008fca0007810000 */
[----:B------:R-:W3:Y:S01]  /*e2f0*/  SHFL.BFLY PT, R90, R183, 0x1, 0x1f ;  /* 0x0c201f00b75a7f89 */ /* 0x000ee200000e0000 */
[----:B--2---:R-:W-:-:S05]  /*e300*/  FMNMX.FTZ R88, R181, R88, !PT ;  /* 0x00000058b5587209 */ /* 0x004fca0007810000 */
[C---:B------:R-:W-:Y:S01]  /*e310*/  FADD.FTZ R6, -R88.reuse, R6 ;  /* 0x0000000658067221 */ /* 0x040fe20000010100 */
[----:B-1----:R-:W-:-:S01]  /*e320*/  FFMA.FTZ R216, R88, R89, -8 ;  /* 0xc100000058d87423 */ /* 0x002fc20000010059 */
[----:B---3--:R-:W-:Y:S02]  /*e330*/  FMNMX.FTZ R90, R183, R90, !PT ;  /* 0x0000005ab75a7209 */ /* 0x008fe40007810000 */
[-C--:B------:R-:W-:Y:S01]  /*e340*/  FMUL.FTZ R177, R6, R89.reuse ;  /* 0x0000005906b17220 */ /* 0x080fe20000410000 */
[-CC-:B------:R-:W-:Y:S01]  /*e350*/  FFMA.FTZ R218, R9, R89.reuse, -R216.reuse ;  /* 0x0000005909da7223 */ /* 0x180fe200000108d8 */
[----:B------:R-:W-:-:S01]  /*e360*/  FFMA.FTZ R9, R8, R89, -R216 ;  /* 0x0000005908097223 */ /* 0x000fc200000108d8 */
[----:B------:R-:W-:Y:S01]  /*e370*/  FFMA.FTZ R8, R12, R89, -R216 ;  /* 0x000000590c087223 */ /* 0x000fe200000108d8 */
[----:B------:R-:W-:-:S01]  /*e380*/  FADD.FTZ R6, -R90, R7 ;  /* 0x000000075a067221 */ /* 0x000fc20000010100 */
[-CC-:B------:R-:W-:Y:S01]  /*e390*/  FFMA.FTZ R12, R20, R89.reuse, -R216.reuse ;  /* 0x00000059140c7223 */ /* 0x180fe200000108d8 */
[----:B------:R1:W-:Y:S01]  /*e3a0*/  MUFU.EX2 R7, R177 ;  /* 0x000000b100077308 */ /* 0x0003e20000000800 */
[----:B------:R-:W-:-:S01]  /*e3b0*/  FFMA.FTZ R20, R186, R89, -R216 ;  /* 0x00000059ba147223 */ /* 0x000fc200000108d8 */
[-CC-:B------:R-:W-:Y:S01]  /*e3c0*/  FFMA.FTZ R186, R173, R89.reuse, -R216.reuse ;  /* 0x00000059adba7223 */ /* 0x180fe200000108d8 */
[-C--:B------:R-:W-:Y:S01]  /*e3d0*/  FMUL.FTZ R6, R6, R89.reuse ;  /* 0x0000005906067220 */ /* 0x080fe20000410000 */
[-CC-:B------:R-:W-:Y:S01]  /*e3e0*/  FFMA.FTZ R13, R13, R89.reuse, -R216.reuse ;  /* 0x000000590d0d7223 */ /* 0x180fe200000108d8 */
[----:B------:R-:W-:-:S01]  /*e3f0*/  FFMA.FTZ R21, R21, R89, -R216 ;  /* 0x0000005915157223 */ /* 0x000fc200000108d8 */
[-CC-:B------:R-:W-:Y:S01]  /*e400*/  FFMA.FTZ R168, R168, R89.reuse, -R216.reuse ;  /* 0x00000059a8a87223 */ /* 0x180fe200000108d8 */
[----:B------:R-:W-:-:S01]  /*e410*/  FFMA.FTZ R179, R194, R89, -R216 ;  /* 0x00000059c2b37223 */ /* 0x000fc200000108d8 */
[----:B------:R-:W2:Y:S01]  /*e420*/  MUFU.EX2 R218, R218 ;  /* 0x000000da00da7308 */ /* 0x000ea20000000800 */
[----:B-1----:R-:W-:-:S01]  /*e430*/  FFMA.FTZ R177, R188, R89, -R216 ;  /* 0x00000059bcb17223 */ /* 0x002fc200000108d8 */
[-C--:B------:R-:W-:Y:S01]  /*e440*/  FFMA.FTZ R188, R90, R89.reuse, -8 ;  /* 0xc10000005abc7423 */ /* 0x080fe20000010059 */
        /* <DEDUP_REMOVED lines=14> */
[----:B--2---:R-:W-:-:S01]  /*e530*/  FFMA.FTZ R4, R7, R4, R218 ;  /* 0x0000000407047223 */ /* 0x004fc200000100da */
[-CC-:B------:R-:W-:Y:S01]  /*e540*/  FFMA.FTZ R189, R196, R89.reuse, -R188.reuse ;  /* 0x00000059c4bd7223 */ /* 0x180fe200000108bc */
[----:B------:R-:W-:-:S01]  /*e550*/  FFMA.FTZ R174, R174, R89, -R188 ;  /* 0x00000059aeae7223 */ /* 0x000fc200000108bc */
[-CC-:B------:R-:W-:Y:S01]  /*e560*/  FFMA.FTZ R191, R220, R89.reuse, -R188.reuse ;  /* 0x00000059dcbf7223 */ /* 0x180fe200000108bc */
[----:B------:R-:W-:-:S01]  /*e570*/  FFMA.FTZ R178, R178, R89, -R188 ;  /* 0x00000059b2b27223 */ /* 0x000fc200000108bc */
[-C--:B------:R-:W-:Y:S01]  /*e580*/  FFMA.FTZ R183, R222, R89.reuse, -R216 ;  /* 0x00000059deb77223 */ /* 0x080fe200000108d8 */
[----:B------:R-:W-:-:S01]  /*e590*/  FFMA.FTZ R193, R224, R89, -R188 ;  /* 0x00000059e0c17223 */ /* 0x000fc200000108bc */
[----:B------:R-:W2:Y:S01]  /*e5a0*/  MUFU.EX2 R9, R9 ;  /* 0x0000000900097308 */ /* 0x000ea20000000800 */
        /* <DEDUP_REMOVED lines=24> */
[----:B---3--:R-:W-:-:S01]  /*e730*/  FADD.FTZ R4, R10, R3 ;  /* 0x000000030a047221 */ /* 0x008fc20000010000 */
[-C--:B------:R-:W-:Y:S01]  /*e740*/  FFMA.FTZ R167, R167, R89.reuse, -R188 ;  /* 0x00000059a7a77223 */ /* 0x080fe200000108bc */
[----:B------:R-:W-:-:S01]  /*e750*/  FFMA.FTZ R136, R136, R89, -R216 ;  /* 0x0000005988887223 */ /* 0x000fc200000108d8 */
[-C--:B------:R-:W-:Y:S01]  /*e760*/  FFMA.FTZ R138, R138, R89.reuse, -R188 ;  /* 0x000000598a8a7223 */ /* 0x080fe200000108bc */
[----:B------:R-:W-:-:S01]  /*e770*/  FFMA.FTZ R137, R137, R89, -R216 ;  /* 0x0000005989897223 */ /* 0x000fc200000108d8 */
[-C--:B------:R-:W-:Y:S01]  /*e780*/  FFMA.FTZ R139, R139, R89.reuse, -R188 ;  /* 0x000000598b8b7223 */ /* 0x080fe200000108bc */
[----:B------:R-:W-:-:S01]  /*e790*/  FFMA.FTZ R140, R140, R89, -R216 ;  /* 0x000000598c8c7223 */ /* 0x000fc200000108d8 */
[----:B------:R-:W3:Y:S01]  /*e7a0*/  MUFU.EX2 R13, R13 ;  /* 0x0000000d000d7308 */ /* 0x000ee20000000800 */
        /* <DEDUP_REMOVED lines=61> */
[-CC-:B------:R-:W-:Y:S01]  /*eb80*/  FFMA.FTZ R93, R93, R89.reuse, -R216.reuse ;  /* 0x000000595d5d7223 */ /* 0x180fe200000108d8 */
[----:B------:R-:W-:-:S01]  /*eb90*/  FFMA.FTZ R96, R96, R89, -R216 ;  /* 0x0000005960607223 */ /* 0x000fc200000108d8 */
[----:B------:R-:W2:Y:S01]  /*eba0*/  MUFU.EX2 R177, R177 ;  /* 0x000000b100b17308 */ /* 0x000ea20000000800 */
[----:B---3--:R-:W-:-:S01]  /*ebb0*/  FADD.FTZ R192, R20, R195 ;  /* 0x000000c314c07221 */ /* 0x008fc20000010000 */
[-CC-:B------:R-:W-:Y:S01]  /*ebc0*/  FFMA.FTZ R97, R97, R89.reuse, -R216.reuse ;  /* 0x0000005961617223 */ /* 0x180fe200000108d8 */
[----:B------:R-:W-:-:S01]  /*ebd0*/  FFMA.FTZ R100, R100, R89, -R216 ;  /* 0x0000005964647223 */ /* 0x000fc200000108d8 */
[----:B------:R-:W-:Y:S01]  /*ebe0*/  IADD3 R196, -R227, 0xb, RZ ;  /* 0x0000000be3c47810 */ /* 0x000fe20007ffe1ff */
[----:B------:R-:W-:-:S01]  /*ebf0*/  FFMA.FTZ R101, R101, R89, -R216 ;  /* 0x0000005965657223 */ /* 0x000fc200000108d8 */
[----:B------:R-:W-:-:S02]  /*ec00*/  WARPGROUP.DEPBAR.LE gsb0, 0x0 ;  /* 0x00008000000079c5 */ /* 0x000fc40000010000 */
        /* <DEDUP_REMOVED lines=144> */
[-CC-:B------:R-:W-:Y:S01]  /*f510*/  FFMA.FTZ R94, R95, R89.reuse, -R188.reuse ;  /* 0x000000595f5e7223 */ /* 0x180fe200000108bc */
        /* <DEDUP_REMOVED lines=17> */
[-CC-:B------:R-:W-:Y:S01]  /*f630*/  FFMA.FTZ R98, R99, R89.reuse, -R188.reuse ;  /* 0x0000005963627223 */ /* 0x180fe200000108bc */
[----:B------:R-:W-:-:S01]  /*f640*/  FFMA.FTZ R99, R102, R89, -R188 ;  /* 0x0000005966637223 */ /* 0x000fc200000108bc */
[----:B------:R-:W-:-:S04]  /*f650*/  FFMA.FTZ R102, R103, R89, -R188 ;  /* 0x0000005967667223 */ /* 0x000fc800000108bc */
[----:B------:R-:W1:Y:S01]  /*f660*/  MUFU.EX2 R117, R117 ;  /* 0x0000007500757308 */ /* 0x000e620000000800 */
[----:B--2---:R-:W-:-:S01]  /*f670*/  FADD.FTZ R4, R116, R3 ;  /* 0x0000000374047221 */ /* 0x004fc20000010000 */
[----:B------:R-:W-:-:S05]  /*f680*/  IMAD.U32 R3, RZ, RZ, UR48 ;  /* 0x00000030ff037e24 */ /* 0x000fca000f8e00ff */
[----:B------:R-:W-:Y:S01]  /*f690*/  @!P0 LEA R3, R3, UR37, 0x3 ;  /* 0x0000002503038c11 */ /* 0x000fe2000f8e18ff */
[----:B------:R-:W2:Y:S01]  /*f6a0*/  MUFU.EX2 R119, R119 ;  /* 0x0000007700777308 */ /* 0x000ea20000000800 */
[----:B---3--:R-:W-:-:S03]  /*f6b0*/  FADD.FTZ R194, R118, R195 ;  /* 0x000000c376c27221 */ /* 0x008fc60000010000 */
[----:B------:R-:W-:-:S04]  /*f6c0*/  @!P0 VIADD R3, R3, 0x2e840 ;  /* 0x0002e84003038836 */ /* 0x000fc80000000000 */
[----:B------:R-:W3:Y:S01]  /*f6d0*/  MUFU.EX2 R171, R171 ;  /* 0x000000ab00ab7308 */ /* 0x000ee20000000800 */
[----:B-1----:R-:W-:-:S01]  /*f6e0*/  FADD.FTZ R4, R117, R4 ;  /* 0x0000000475047221 */ /* 0x002fc20000010000 */
[----:B------:R-:W-:Y:S01]  /*f6f0*/  @!P0 PRMT R3, RZ, 0x654, R3 ;  /* 0x00000654ff038816 */ /* 0x000fe20000000003 */
[----:B------:R1:W-:Y:S06]  /*f700*/  BAR.ARV R196, 0x100 ;  /* 0x000400c40000751d */ /* 0x0003ec0000002000 */
[----:B------:R-:W4:Y:S01]  /*f710*/  MUFU.EX2 R175, R175 ;  /* 0x000000af00af7308 */ /* 0x000f220000000800 */
[----:B--2---:R-:W-:-:S01]  /*f720*/  FADD.FTZ R194, R119, R194 ;  /* 0x000000c277c27221 */ /* 0x004fc20000010000 */
[----:B------:R2:W-:Y:S06]  /*f730*/  @!P0 SYNCS.ARRIVE.TRANS64.RED.A1T0 RZ, [R3+URZ], RZ ;  /* 0x000000ff03ff89a7 */ /* 0x0005ec000810043f */
[----:B------:R-:W5:Y:S01]  /*f740*/  MUFU.EX2 R186, R186 ;  /* 0x000000ba00ba7308 */ /* 0x000f620000000800 */
[----:B---3--:R-:W-:-:S07]  /*f750*/  FADD.FTZ R195, R171, R4 ;  /* 0x00000004abc37221 */ /* 0x008fce0000010000 */
[----:B------:R-:W3:Y:S01]  /*f760*/  MUFU.EX2 R192, R192 ;  /* 0x000000c000c07308 */ /* 0x000ee20000000800 */
[----:B----4-:R-:W-:-:S07]  /*f770*/  FADD.FTZ R197, R175, R194 ;  /* 0x000000c2afc57221 */ /* 0x010fce0000010000 */
[----:B------:R-:W4:Y:S01]  /*f780*/  MUFU.EX2 R92, R92 ;  /* 0x0000005c005c7308 */ /* 0x000f220000000800 */
[----:B-----5:R-:W-:-:S07]  /*f790*/  FADD.FTZ R195, R186, R195 ;  /* 0x000000c3bac37221 */ /* 0x020fce0000010000 */
[----:B------:R-:W5:Y:S01]  /*f7a0*/  MUFU.EX2 R91, R91 ;  /* 0x0000005b005b7308 */ /* 0x000f620000000800 */
[----:B---3--:R-:W-:-:S07]  /*f7b0*/  FADD.FTZ R4, R192, R197 ;  /* 0x000000c5c0047221 */ /* 0x008fce0000010000 */
[----:B------:R-:W2:Y:S01]  /*f7c0*/  MUFU.EX2 R93, R93 ;  /* 0x0000005d005d7308 */ /* 0x000ea20000000800 */
[----:B----4-:R-:W-:-:S07]  /*f7d0*/  FADD.FTZ R188, R92, R195 ;  /* 0x000000c35cbc7221 */ /* 0x010fce0000010000 */
[----:B------:R-:W3:Y:S01]  /*f7e0*/  MUFU.EX2 R94, R94 ;  /* 0x0000005e005e7308 */ /* 0x000ee20000000800 */
[----:B-----5:R-:W-:-:S07]  /*f7f0*/  FADD.FTZ R103, R91, R4 ;  /* 0x000000045b677221 */ /* 0x020fce0000010000 */
[----:B------:R-:W4:Y:S01]  /*f800*/  MUFU.EX2 R96, R96 ;  /* 0x0000006000607308 */ /* 0x000f220000000800 */
[----:B--2---:R-:W-:-:S07]  /*f810*/  FADD.FTZ R3, R93, R188 ;  /* 0x000000bc5d037221 */ /* 0x004fce0000010000 */
[----:B------:R-:W2:Y:S01]  /*f820*/  MUFU.EX2 R95, R95 ;  /* 0x0000005f005f7308 */ /* 0x000ea20000000800 */
[----:B---3--:R-:W-:-:S07]  /*f830*/  FADD.FTZ R4, R94, R103 ;  /* 0x000000675e047221 */ /* 0x008fce0000010000 */
[----:B------:R-:W3:Y:S01]  /*f840*/  MUFU.EX2 R97, R97 ;  /* 0x0000006100617308 */ /* 0x000ee20000000800 */
[----:B----4-:R-:W-:-:S07]  /*f850*/  FADD.FTZ R188, R96, R3 ;  /* 0x0000000360bc7221 */ /* 0x010fce0000010000 */
        /* <DEDUP_REMOVED lines=9> */
[----:B---3--:R-:W-:-:S01]  /*f8f0*/  FADD.FTZ R3, R99, R4 ;  /* 0x0000000463037221 */ /* 0x008fc20000010000 */
[----:B----4-:R-:W-:-:S03]  /*f900*/  FADD.FTZ R4, R101, R188 ;  /* 0x000000bc65047221 */ /* 0x010fc60000010000 */
[----:B--2---:R-:W-:Y:S01]  /*f910*/  FADD.FTZ R3, R102, R3 ;  /* 0x0000000366037221 */ /* 0x004fe20000010000 */
[----:B-1----:R-:W-:Y:S06]  /*f920*/  @!P1 BRA `(.L_x_1715) ;  /* 0x0000000000049947 */ /* 0x002fec0003800000 */
[----:B------:R-:W-:Y:S01]  /*f930*/  BPT.TRAP 0x1 ;  /* 0x000000040000795c */ /* 0x000fe20000300000 */
.L_x_1715:
        /* <DEDUP_REMOVED lines=13> */
[----:B------:R-:W-:Y:S01]  /*fa10*/  F2FP.SATFINITE.E4M3.F32.PACK_AB_MERGE_C R174, R191, R174, RZ ;  /* 0x000000aebfae723e */ /* 0x000fe200048070ff */
[-C--:B------:R-:W-:Y:S01]  /*fa20*/  FMUL.FTZ R25, R25, R7.reuse ;  /* 0x0000000719197220 */ /* 0x080fe20000410000 */
[----:B------:R-:W-:Y:S01]  /*fa30*/  F2FP.SATFINITE.E4M3.F32.PACK_AB_MERGE_C R180, R187, R180, RZ ;  /* 0x000000b4bbb4723e */ /* 0x000fe200048070ff */
[-C--:B------:R-:W-:Y:S01]  /*fa40*/  FMUL.FTZ R28, R28, R7.reuse ;  /* 0x000000071c1c7220 */ /* 0x080fe20000410000 */
[----:B------:R-:W-:Y:S01]  /*fa50*/  F2FP.SATFINITE.E4M3.F32.PACK_AB_MERGE_C R169, R169, R182, RZ ;  /* 0x000000b6a9a9723e */ /* 0x000fe200048070ff */
[----:B------:R-:W-:Y:S01]  /*fa60*/  SYNCS.ARRIVE.TRANS64.RED.A1T0 RZ, [UR6], RZ ;  /* 0x000000ffffff79a7 */ /* 0x000fe20008100406 */
        /* <DEDUP_REMOVED lines=111> */
[----:B------:R-:W-:Y:S01]  /*10160*/  F2FP.SATFINITE.E4M3.F32.PACK_AB_MERGE_C R203, R98, R95, R99 ;  /* 0x0000005f62cb723e */ /* 0x000fe20004807063 */
[----:B------:R-:W-:Y:S06]  /*10170*/  @P2 BRA `(.L_x_1716) ;  /* 0xffffffbc001c2947 */ /* 0x000fec000383ffff */
.L_x_1706:
[----:B------:R-:W-:Y:S06]  /*10180*/  BAR.ARV 0x8, 0x120 ;  /* 0x0204800000007b1d */ /* 0x000fec0000002000 */
[----:B------:R-:W-:Y:S05]  /*10190*/  @!P1 BRA `(.L_x_1717) ;  /* 0x0000000000049947 */ /* 0x000fea0003800000 */
[----:B------:R-:W-:Y:S01]  /*101a0*/  BPT.TRAP 0x1 ;  /* 0x000000040000795c */ /* 0x000fe20000300000 */
.L_x_1717:
[----:B------:R-:W-:Y:S01]  /*101b0*/  ULEA UR5, UR48, UR37, 0x3 ;  /* 0x0000002530057291 */ /* 0x000fe2000f8e183f */
[----:B------:R-:W-:-:S08]  /*101c0*/  SHF.L.U32 R0, R2, 0x1f, RZ ;  /* 0x0000001f02007819 */ /* 0x000fd000000006ff */
[----:B------:R1:W2:Y:S01]  /*101d0*/  SYNCS.PHASECHK.TRANS64.TRYWAIT P0, [UR5+0x2e850], R0 ;  /* 0x02e85000ff0075a7 */ /* 0x0002a20008000145 */
[----:B------:R-:W-:Y:S05]  /*101e0*/  @!P1 BRA `(.L_x_1718) ;  /* 0x0000000000049947 */ /* 0x000fea0003800000 */
[----:B------:R-:W-:Y:S01]  /*101f0*/  BPT.TRAP 0x1 ;  /* 0x000000040000795c */ /* 0x000fe20000300000 */
.L_x_1718:
[----:B--2---:R-:W-:Y:S05]  /*10200*/  @P0 BRA `(.L_x_1719) ;  /* 0x0000000000080947 */ /* 0x004fea0003800000 */
[----:B------:R-:W2:Y:S02]  /*10210*/  SYNCS.PHASECHK.TRANS64.TRYWAIT P0, [UR5+0x2e850], R0 ;  /* 0x02e85000ff0075a7 */ /* 0x000ea40008000145 */
[----:B--2---:R-:W-:Y:S05]  /*10220*/  @!P0 BRA `(.L_x_1720) ;  /* 0x0000005c000c8947 */ /* 0x004fea0003800000 */
.L_x_1719:
        /* <DEDUP_REMOVED lines=27> */
[----:B------:R-:W-:Y:S01]  /*103e0*/  @P0 LEA R8, P2, R6, R8, 0x2 ;  /* 0x0000000806080211 */ /* 0x000fe200078410ff */
[----:B------:R-:W-:-:S03]  /*103f0*/  IMAD.MOV.U32 R5, RZ, RZ, 0x3f800000 ;  /* 0x3f800000ff057424 */ /* 0x000fc600078e00ff */
        /* <DEDUP_REMOVED lines=32> */
[----:B------:R-:W3:Y:S04]  /*10600*/  SHFL.BFLY PT, R0, R7, 0x1, 0x1f ;  /* 0x0c201f0007007f89 */ /* 0x000ee800000e0000 */
[----:B-1----:R-:W1:Y:S01]  /*10610*/  SHFL.BFLY PT, R9, R6, 0x1, 0x1f ;  /* 0x0c201f0006097f89 */ /* 0x002e6200000e0000 */
[----:B------:R-:W-:Y:S02]  /*10620*/  IMAD.MOV.U32 R4, RZ, RZ, RZ ;  /* 0x000000ffff047224 */ /* 0x000fe400078e00ff */
[----:B---3--:R-:W-:Y:S01]  /*10630*/  FADD.FTZ R10, R7, R0 ;  /* 0x00000000070a7221 */ /* 0x008fe20000010000 */
[----:B-1----:R-:W-:-:S04]  /*10640*/  FADD.FTZ R11, R6, R9 ;  /* 0x00000009060b7221 */ /* 0x002fc80000010000 */
        /* <DEDUP_REMOVED lines=27> */
.L_x_1721:
        /* <DEDUP_REMOVED lines=74> */
.L_x_1688:
[----:B------:R-:W1:Y:S08]  /*10ca0*/  S2UR UR36, SR_CgaCtaId ;  /* 0x00000000002479c3 */ /* 0x000e700000008800 */
[----:B------:R-:W-:Y:S06]  /*10cb0*/  BAR.SYNC.DEFER_BLOCKING 0x5, 0x180 ;  /* 0x0146000000007b1d */ /* 0x000fec0000010000 */
[----:B------:R-:W-:-:S02]  /*10cc0*/  UMOV UR37, 0x400 ;  /* 0x0000040000257882 */ /* 0x000fc40000000000 */
[----:B-1----:R-:W-:-:S09]  /*10cd0*/  ULEA UR37, UR36, UR37, 0x18 ;  /* 0x0000002524257291 */ /* 0x002fd2000f8ec03f */
[----:B------:R-:W1:Y:S02]  /*10ce0*/  LDS R4, [UR37+0x2e8d0] ;  /* 0x02e8d025ff047984 */ /* 0x000e640008000800 */
[----:B-1----:R-:W-:Y:S01]  /*10cf0*/  R2UR UR4, R4 ;  /* 0x00000000040472ca */ /* 0x002fe200000e0000 */
[----:B------:R-:W-:Y:S06]  /*10d00*/  BAR.ARV 0x4, 0x180 ;  /* 0x0106000000007b1d */ /* 0x000fec0000002000 */
[----:B------:R-:W-:Y:S08]  /*10d10*/  @P0 BRA `(.L_x_1722) ;  /* 0x0000000c00e80947 */ /* 0x000ff00003800000 */
[----:B------:R-:W1:Y:S01]  /*10d20*/  S2R R51, SR_TID.X ;  /* 0x0000000000337919 */ /* 0x000e620000002100 */
[----:B------:R-:W-:Y:S01]  /*10d30*/  ULDC.64 UR6, c[0x4][0x38] ;  /* 0x01000e0000067ab9 */ /* 0x000fe20000000a00 */
        /* <DEDUP_REMOVED lines=15> */
[----:B------:R-:W-:Y:S01]  /*10e30*/  F2FP.BF16.F32.PACK_AB R95, R95, R96 ;  /* 0x000000605f5f723e */ /* 0x000fe200000010ff */
[----:B-1----:R-:W-:Y:S01]  /*10e40*/  IMAD.SHL.U32 R4, R51, 0x4, RZ ;  /* 0x0000000433047824 */ /* 0x002fe200078e00ff */
        /* <DEDUP_REMOVED lines=13> */
[----:B------:R-:W-:Y:S01]  /*10f20*/  F2FP.BF16.F32.PACK_AB R35, R34, R35 ;  /* 0x000000232223723e */ /* 0x000fe200000010ff */
[----:B------:R-:W-:Y:S01]  /*10f30*/  USHF.R.S32.HI UR5, URZ, 0x1f, UR43 ;  /* 0x0000001f3f057899 */ /* 0x000fe2000801142b */
[----:B------:R-:W-:Y:S01]  /*10f40*/  LOP3.LUT R4, R4, 0xc, RZ, 0xc0, !PT ;  /* 0x0000000c04047812 */ /* 0x000fe200078ec0ff */
[----:B------:R-:W1:Y:S01]  /*10f50*/  LDC.64 R84, c[0x0][0xb78] ;  /* 0x0002de00ff547b82 */ /* 0x000e620000000a00 */
[----:B------:R-:W-:Y:S01]  /*10f60*/  F2FP.BF16.F32.PACK_AB R33, R33, R36 ;  /* 0x000000242121723e */ /* 0x000fe200000010ff */
[----:B------:R-:W-:Y:S01]  /*10f70*/  ULDC.64 UR8, c[0x0][0xb70] ;  /* 0x0002dc0000087ab9 */ /* 0x000fe20000000a00 */
[----:B------:R-:W-:Y:S01]  /*10f80*/  IADD3 R4, P0, R4, UR6, RZ ;  /* 0x0000000604047c10 */ /* 0x000fe2000ff1e0ff */
[----:B------:R-:W-:-:S04]  /*10f90*/  ULDC UR10, c[0x0][0xa88] ;  /* 0x0002a200000a7ab9 */ /* 0x000fc80000000800 */
[----:B------:R-:W-:-:S05]  /*10fa0*/  IMAD.X R5, RZ, RZ, UR7, P0 ;  /* 0x00000007ff057e24 */ /* 0x000fca00080e06ff */
[----:B------:R2:W3:Y:S01]  /*10fb0*/  LDG.E.CONSTANT R50, desc[UR46][R4.64] ;  /* 0x0000002e04327981 */ /* 0x0004e2000c1e9900 */
[----:B------:R-:W-:Y:S01]  /*10fc0*/  IADD3 R15, P6, R18, 0x40, RZ ;  /* 0x00000040120f7810 */ /* 0x000fe20007fde0ff */
[----:B------:R-:W-:Y:S01]  /*10fd0*/  VIADD R87, R228, UR42 ;  /* 0x0000002ae4577c36 */ /* 0x000fe20008000000 */
[----:B------:R-:W-:Y:S01]  /*10fe0*/  BAR.SYNC.DEFER_BLOCKING 0x1, 0x100 ;  /* 0x0044000000007b1d */ /* 0x000fe20000010000 */
[----:B------:R-:W-:Y:S01]  /*10ff0*/  IADD3 R13, P3, R18, 0x60, RZ ;  /* 0x00000060120d7810 */ /* 0x000fe20007f7e0ff */
[----:B------:R-:W-:Y:S01]  /*11000*/  UIMAD UR5, UR5, UR8, URZ ;  /* 0x00000008050572a4 */ /* 0x000fe2000f8e023f */
[----:B------:R-:W-:Y:S01]  /*11010*/  F2FP.BF16.F32.PACK_AB R27, R26, R27 ;  /* 0x0000001b1a1b723e */ /* 0x000fe200000010ff */
[----:B------:R-:W-:Y:S01]  /*11020*/  UIMAD.WIDE.U32 UR6, UR43, UR8, URZ ;  /* 0x000000082b0672a5 */ /* 0x000fe2000f8e003f */
[----:B------:R-:W-:Y:S01]  /*11030*/  LOP3.LUT R12, R13, 0x380, RZ, 0xc0, !PT ;  /* 0x000003800d0c7812 */ /* 0x000fe200078ec0ff */
[----:B------:R-:W-:Y:S01]  /*11040*/  UIMAD UR5, UR43, UR9, UR5 ;  /* 0x000000092b0572a4 */ /* 0x000fe2000f8e0205 */
[----:B--2---:R-:W-:-:S02]  /*11050*/  LOP3.LUT P0, R4, R51, 0x3, RZ, 0xc0, !PT ;  /* 0x0000000333047812 */ /* 0x004fc4000780c0ff */
[----:B------:R-:W-:Y:S01]  /*11060*/  SHF.R.U64 R12, R12, 0x3, RZ ;  /* 0x000000030c0c7819 */ /* 0x000fe200000012ff */
[----:B------:R-:W-:Y:S01]  /*11070*/  UIADD3 UR5, UR7, UR5, URZ ;  /* 0x0000000507057290 */ /* 0x000fe2000fffe03f */
[----:B------:R-:W-:Y:S01]  /*11080*/  ISETP.EQ.OR P0, PT, R4, 0x3, !P0 ;  /* 0x000000030400780c */ /* 0x000fe20004702670 */
[----:B------:R-:W-:Y:S01]  /*11090*/  VIADD R4, R87, 0x8 ;  /* 0x0000000857047836 */ /* 0x000fe20000000000 */
[----:B------:R-:W-:Y:S01]  /*110a0*/  LOP3.LUT R12, R12, R13, RZ, 0x3c, !PT ;  /* 0x0000000d0c0c7212 */ /* 0x000fe200078e3cff */
[----:B------:R-:W-:Y:S01]  /*110b0*/  IMAD.X R13, RZ, RZ, R19, P3 ;  /* 0x000000ffff0d7224 */ /* 0x000fe200018e0613 */
[----:B------:R-:W-:Y:S02]  /*110c0*/  SEL R77, R21, R14, P0 ;  /* 0x0000000e154d7207 */ /* 0x000fe40000000000 */
[----:B------:R-:W-:Y:S02]  /*110d0*/  SEL R79, R14, R21, P0 ;  /* 0x000000150e4f7207 */ /* 0x000fe40000000000 */
[----:B------:R-:W-:-:S02]  /*110e0*/  LOP3.LUT R14, R15, 0x380, RZ, 0xc0, !PT ;  /* 0x000003800f0e7812 */ /* 0x000fc400078ec0ff */
[----:B------:R-:W-:Y:S02]  /*110f0*/  SEL R51, R25, R20, P0 ;  /* 0x0000001419337207 */ /* 0x000fe40000000000 */
[----:B------:R-:W-:Y:S02]  /*11100*/  SHF.R.U64 R14, R14, 0x3, RZ ;  /* 0x000000030e0e7819 */ /* 0x000fe400000012ff */
[----:B------:R-:W-:Y:S02]  /*11110*/  SEL R55, R20, R25, P0 ;  /* 0x0000001914377207 */ /* 0x000fe40000000000 */
[----:B------:R-:W-:Y:S01]  /*11120*/  LOP3.LUT R14, R14, R15, RZ, 0x3c, !PT ;  /* 0x0000000f0e0e7212 */ /* 0x000fe200078e3cff */
[----:B------:R-:W-:Y:S01]  /*11130*/  IMAD.X R15, RZ, RZ, R19, P6 ;  /* 0x000000ffff0f7224 */ /* 0x000fe200030e0613 */
[----:B------:R-:W-:Y:S02]  /*11140*/  IADD3 R7, P6, R18, 0x4040, RZ ;  /* 0x0000404012077810 */ /* 0x000fe40007fde0ff */
[----:B------:R-:W-:-:S02]  /*11150*/  SEL R57, R11, R8, P0 ;  /* 0x000000080b397207 */ /* 0x000fc40000000000 */
[----:B------:R-:W-:Y:S02]  /*11160*/  SEL R59, R8, R11, P0 ;  /* 0x0000000b083b7207 */ /* 0x000fe40000000000 */
[C---:B------:R-:W-:Y:S02]  /*11170*/  LOP3.LUT R25, R18.reuse, 0x380, RZ, 0xc0, !PT ;  /* 0x0000038012197812 */ /* 0x040fe400078ec0ff */
[----:B------:R-:W-:Y:S02]  /*11180*/  IADD3 R11, P4, R18, 0x4000, RZ ;  /* 0x00004000120b7810 */ /* 0x000fe40007f9e0ff */
[----:B------:R-:W-:Y:S02]  /*11190*/  SEL R81, R9, R6, P0 ;  /* 0x0000000609517207 */ /* 0x000fe40000000000 */
[----:B------:R-:W-:Y:S02]  /*111a0*/  SEL R83, R6, R9, P0 ;  /* 0x0000000906537207 */ /* 0x000fe40000000000 */
[----:B------:R-:W-:-:S02]  /*111b0*/  IADD3 R21, P5, R18, 0x20, RZ ;  /* 0x0000002012157810 */ /* 0x000fc40007fbe0ff */
[----:B------:R-:W-:Y:S02]  /*111c0*/  LOP3.LUT R6, R7, 0x380, RZ, 0xc0, !PT ;  /* 0x0000038007067812 */ /* 0x000fe400078ec0ff */
[----:B------:R-:W-:Y:S02]  /*111d0*/  SHF.R.U64 R25, R25, 0x3, RZ ;  /* 0x0000000319197819 */ /* 0x000fe400000012ff */
[----:B------:R-:W-:Y:S02]  /*111e0*/  LOP3.LUT R10, R11, 0x380, RZ, 0xc0, !PT ;  /* 0x000003800b0a7812 */ /* 0x000fe400078ec0ff */
[----:B------:R-:W-:Y:S02]  /*111f0*/  LOP3.LUT R20, R21, 0x380, RZ, 0xc0, !PT ;  /* 0x0000038015147812 */ /* 0x000fe400078ec0ff */
[----:B------:R-:W-:Y:S02]  /*11200*/  SHF.R.U64 R6, R6, 0x3, RZ ;  /* 0x0000000306067819 */ /* 0x000fe400000012ff */
[----:B------:R-:W-:Y:S01]  /*11210*/  LOP3.LUT R24, R25, R18, RZ, 0x3c, !PT ;  /* 0x0000001219187212 */ /* 0x000fe200078e3cff */
[----:B------:R-:W-:Y:S01]  /*11220*/  IMAD.MOV.U32 R25, RZ, RZ, R19 ;  /* 0x000000ffff197224 */ /* 0x000fe200078e0013 */
[----:B------:R-:W-:-:S02]  /*11230*/  SHF.R.U64 R10, R10, 0x3, RZ ;  /* 0x000000030a0a7819 */ /* 0x000fc400000012ff */
[----:B------:R-:W-:Y:S02]  /*11240*/  SEL R63, R76, R69, P0 ;  /* 0x000000454c3f7207 */ /* 0x000fe40000000000 */
[----:B------:R-:W-:Y:S02]  /*11250*/  MOV R60, R14 ;  /* 0x0000000e003c7202 */ /* 0x000fe40000000f00 */
[----:B------:R-:W-:Y:S02]  /*11260*/  SEL R69, R69, R76, P0 ;  /* 0x0000004c45457207 */ /* 0x000fe40000000000 */
[----:B------:R-:W-:Y:S02]  /*11270*/  SHF.R.U64 R20, R20, 0x3, RZ ;  /* 0x0000000314147819 */ /* 0x000fe400000012ff */
[----:B------:R-:W-:Y:S01]  /*11280*/  LOP3.LUT R6, R6, R7, RZ, 0x3c, !PT ;  /* 0x0000000706067212 */ /* 0x000fe200078e3cff */
[----:B------:R-:W-:Y:S01]  /*11290*/  IMAD.X R7, RZ, RZ, R19, P6 ;  /* 0x000000ffff077224 */ /* 0x000fe200030e0613 */
[----:B------:R-:W-:-:S02]  /*112a0*/  SEL R29, R99, R98, P0 ;  /* 0x00000062631d7207 */ /* 0x000fc40000000000 */
[----:B------:R-:W-:Y:S02]  /*112b0*/  SEL R99, R98, R99, P0 ;  /* 0x0000006362637207 */ /* 0x000fe40000000000 */
[----:B------:R-:W-:Y:S02]  /*112c0*/  SEL R65, R64, R61, P0 ;  /* 0x0000003d40417207 */ /* 0x000fe40000000000 */
[----:B------:R-:W-:Y:S01]  /*112d0*/  LOP3.LUT R10, R10, R11, RZ, 0x3c, !PT ;  /* 0x0000000b0a0a7212 */ /* 0x000fe200078e3cff */
[----:B------:R-:W-:Y:S01]  /*112e0*/  IMAD.X R11, RZ, RZ, R19, P4 ;  /* 0x000000ffff0b7224 */ /* 0x000fe200020e0613 */
[----:B------:R-:W-:Y:S02]  /*112f0*/  SEL R31, R95, R94, P0 ;  /* 0x0000005e5f1f7207 */ /* 0x000fe40000000000 */
[----:B------:R-:W-:Y:S02]  /*11300*/  SEL R61, R61, R64, P0 ;  /* 0x000000403d3d7207 */ /* 0x000fe40000000000 */
[----:B------:R-:W-:-:S02]  /*11310*/  SEL R95, R94, R95, P0 ;  /* 0x0000005f5e5f7207 */ /* 0x000fc40000000000 */
[----:B------:R-:W-:Y:S01]  /*11320*/  LOP3.LUT R20, R20, R21, RZ, 0x3c, !PT ;  /* 0x0000001514147212 */ /* 0x000fe200078e3cff */
[----:B------:R-:W-:Y:S01]  /*11330*/  IMAD.X R21, RZ, RZ, R19, P5 ;  /* 0x000000ffff157224 */ /* 0x000fe200028e0613 */
[----:B------:R-:W-:Y:S02]  /*11340*/  MOV R64, R24 ;  /* 0x0000001800407202 */ /* 0x000fe40000000f00 */
        /* <DEDUP_REMOVED lines=8> */
[----:B------:R-:W-:Y:S02]  /*113d0*/  MOV R54, R6 ;  /* 0x0000000600367202 */ /* 0x000fe40000000f00 */
[----:B------:R-:W-:-:S02]  /*113e0*/  SEL R41, R40, R41, P0 ;  /* 0x0000002928297207 */ /* 0x000fc40000000000 */
[----:B------:R-:W-:Y:S02]  /*113f0*/  SEL R43, R43, R46, P0 ;  /* 0x0000002e2b2b7207 */ /* 0x000fe40000000000 */
[----:B------:R-:W-:Y:S02]  /*11400*/  SEL R73, R38, R35, P0 ;  /* 0x0000002326497207 */ /* 0x000fe40000000000 */
[----:B------:R-:W-:Y:S02]  /*11410*/  SEL R35, R35, R38, P0 ;  /* 0x0000002623237207 */ /* 0x000fe40000000000 */
[----:B------:R-:W-:Y:S02]  /*11420*/  MOV R15, R10 ;  /* 0x0000000a000f7202 */ /* 0x000fe40000000f00 */
[----:B------:R-:W-:Y:S02]  /*11430*/  LOP3.LUT P1, RZ, R233, 0x3, RZ, 0xc0, !PT ;  /* 0x00000003e9ff7812 */ /* 0x000fe4000782c0ff */
[----:B------:R-:W-:-:S02]  /*11440*/  SEL R47, R33, R32, P0 ;  /* 0x00000020212f7207 */ /* 0x000fc40000000000 */
[----:B------:R-:W-:Y:S02]  /*11450*/  SEL R75, R30, R27, P0 ;  /* 0x0000001b1e4b7207 */ /* 0x000fe40000000000 */
[----:B------:R-:W-:Y:S02]  /*11460*/  IADD3 R5, P3, R18, 0x4060, RZ ;  /* 0x0000406012057810 */ /* 0x000fe40007f7e0ff */
[----:B------:R-:W-:Y:S02]  /*11470*/  MOV R62, R20 ;  /* 0x00000014003e7202 */ /* 0x000fe40000000f00 */
[----:B------:R-:W-:Y:S02]  /*11480*/  SEL R33, R32, R33, P0 ;  /* 0x0000002120217207 */ /* 0x000fe40000000000 */
[----:B------:R-:W-:Y:S02]  /*11490*/  SEL R27, R27, R30, P0 ;  /* 0x0000001e1b1b7207 */ /* 0x000fe40000000000 */
[----:B------:R-:W-:-:S02]  /*114a0*/  ISETP.GE.OR P2, PT, R4, UR10, P1 ;  /* 0x0000000a04007c0c */ /* 0x000fc40008f46670 */
[----:B------:R-:W-:Y:S02]  /*114b0*/  IADD3 R9, P5, R18, 0x4020, RZ ;  /* 0x0000402012097810 */ /* 0x000fe40007fbe0ff */
[----:B------:R-:W-:Y:S02]  /*114c0*/  LOP3.LUT R4, R5, 0x380, RZ, 0xc0, !PT ;  /* 0x0000038005047812 */ /* 0x000fe400078ec0ff */
[----:B------:R-:W-:Y:S02]  /*114d0*/  LOP3.LUT R8, R9, 0x380, RZ, 0xc0, !PT ;  /* 0x0000038009087812 */ /* 0x000fe400078ec0ff */
[----:B------:R-:W-:Y:S02]  /*114e0*/  SHF.R.U64 R4, R4, 0x3, RZ ;  /* 0x0000000304047819 */ /* 0x000fe400000012ff */
[----:B------:R-:W-:Y:S01]  /*114f0*/  MOV R58, R12 ;  /* 0x0000000c003a7202 */ /* 0x000fe20000000f00 */
[----:B------:R-:W-:Y:S01]  /*11500*/  IMAD.U32 R13, RZ, RZ, UR7 ;  /* 0x00000007ff0d7e24 */ /* 0x000fe2000f8e00ff */
[----:B------:R-:W-:Y:S01]  /*11510*/  SHF.R.U64 R8, R8, 0x3, RZ ;  /* 0x0000000308087819 */ /* 0x000fe200000012ff */
[----:B------:R-:W-:Y:S01]  /*11520*/  IMAD.U32 R13, RZ, RZ, UR5 ;  /* 0x00000005ff0d7e24 */ /* 0x000fe2000f8e00ff */
[----:B------:R-:W-:Y:S01]  /*11530*/  LOP3.LUT R4, R4, R5, RZ, 0x3c, !PT ;  /* 0x0000000504047212 */ /* 0x000fe200078e3cff */
[--C-:B------:R-:W-:Y:S01]  /*11540*/  IMAD.X R5, RZ, RZ, R19.reuse, P3 ;  /* 0x000000ffff057224 */ /* 0x100fe200018e0613 */
[----:B------:R-:W-:Y:S01]  /*11550*/  USHF.R.S32.HI UR5, URZ, 0x1f, UR44 ;  /* 0x0000001f3f057899 */ /* 0x000fe2000801142c */
[----:B------:R-:W-:Y:S01]  /*11560*/  LOP3.LUT R8, R8, R9, RZ, 0x3c, !PT ;  /* 0x0000000908087212 */ /* 0x000fe200078e3cff */
[----:B------:R-:W-:Y:S01]  /*11570*/  IMAD.X R9, RZ, RZ, R19, P5 ;  /* 0x000000ffff097224 */ /* 0x000fe200028e0613 */
[----:B------:R-:W-:Y:S01]  /*11580*/  ISETP.GE.OR P1, PT, R87, UR10, P1 ;  /* 0x0000000a57007c0c */ /* 0x000fe20008f26670 */
[----:B------:R-:W-:Y:S01]  /*11590*/  IMAD.U32 R12, RZ, RZ, UR6 ;  /* 0x00000006ff0c7e24 */ /* 0x000fe2000f8e00ff */
[----:B------:R-:W-:Y:S01]  /*115a0*/  MOV R21, R4 ;  /* 0x0000000400157202 */ /* 0x000fe20000000f00 */
[----:B------:R-:W-:Y:S01]  /*115b0*/  ULDC.64 UR6, c[0x0][0xb40] ;  /* 0x0002d00000067ab9 */ /* 0x000fe20000000a00 */
[----:B------:R-:W-:Y:S01]  /*115c0*/  MOV R56, R8 ;  /* 0x0000000800387202 */ /* 0x000fe20000000f00 */
[----:B-1----:R-:W-:Y:S01]  /*115d0*/  IMAD.WIDE.U32 R12, R84, UR44, R12 ;  /* 0x0000002c540c7c25 */ /* 0x002fe2000f8e000c */
        /* <DEDUP_REMOVED lines=11> */
[----:B------:R-:W-:Y:S01]  /*11690*/  SHFL.IDX PT, R37, R37, R50, 0x1c1f ;  /* 0x001c1f3225257589 */ /* 0x000fe200000e0000 */
[----:B------:R-:W-:-:S03]  /*116a0*/  IMAD R24, R84, UR5, RZ ;  /* 0x0000000554187c24 */ /* 0x000fc6000f8e02ff */
[----:B------:R-:W-:Y:S01]  /*116b0*/  SHFL.IDX PT, R39, R39, R50, 0x1c1f ;  /* 0x001c1f3227277589 */ /* 0x000fe200000e0000 */
[----:B--2---:R-:W-:Y:S02]  /*116c0*/  SEL R4, R29, R6, P0 ;  /* 0x000000061d047207 */ /* 0x004fe40000000000 */
[----:B------:R-:W-:Y:S01]  /*116d0*/  SEL R6, R6, R29, P0 ;  /* 0x0000001d06067207 */ /* 0x000fe20000000000 */
[----:B------:R-:W-:Y:S04]  /*116e0*/  SHFL.IDX PT, R67, R67, R50, 0x1c1f ;  /* 0x001c1f3243437589 */ /* 0x000fe800000e0000 */
[----:B------:R-:W1:Y:S01]  /*116f0*/  SHFL.IDX PT, R20, R91, R14, 0x1c1f ;  /* 0x001c1f0e5b147589 */ /* 0x000e6200000e0000 */
[----:B---3--:R-:W-:Y:S02]  /*11700*/  SEL R8, R31, R10, P0 ;  /* 0x0000000a1f087207 */ /* 0x008fe40000000000 */
[----:B------:R-:W-:Y:S01]  /*11710*/  SEL R10, R10, R31, P0 ;  /* 0x0000001f0a0a7207 */ /* 0x000fe20000000000 */
[----:B------:R-:W2:Y:S04]  /*11720*/  SHFL.IDX PT, R28, R49, R14, 0x1c1f ;  /* 0x001c1f0e311c7589 */ /* 0x000ea800000e0000 */
[----:B------:R-:W3:Y:S01]  /*11730*/  SHFL.IDX PT, R42, R53, R14, 0x1c1f ;  /* 0x001c1f0e352a7589 */ /* 0x000ee200000e0000 */
[----:B----4-:R-:W-:-:S02]  /*11740*/  SEL R9, R65, R26, P0 ;  /* 0x0000001a41097207 */ /* 0x010fc40000000000 */
[----:B------:R-:W-:Y:S01]  /*11750*/  SEL R11, R26, R65, P0 ;  /* 0x000000411a0b7207 */ /* 0x000fe20000000000 */
[----:B------:R-:W-:Y:S04]  /*11760*/  SHFL.IDX PT, R45, R45, R50, 0x1c1f ;  /* 0x001c1f322d2d7589 */ /* 0x000fe800000e0000 */
[----:B------:R-:W-:Y:S04]  /*11770*/  SHFL.IDX PT, R71, R71, R50, 0x1c1f ;  /* 0x001c1f3247477589 */ /* 0x000fe800000e0000 */
[----:B------:R4:W5:Y:S04]  /*11780*/  SHFL.IDX PT, R30, R41, R14, 0x1c1f ;  /* 0x001c1f0e291e7589 */ /* 0x00096800000e0000 */
[----:B------:R-:W5:Y:S01]  /*11790*/  SHFL.IDX PT, R44, R43, R14, 0x1c1f ;  /* 0x001c1f0e2b2c7589 */ /* 0x000f6200000e0000 */
[----:B-1----:R-:W-:-:S03]  /*117a0*/  SEL R26, R20, R37, P0 ;  /* 0x00000025141a7207 */ /* 0x002fc60000000000 */
[----:B------:R-:W-:Y:S01]  /*117b0*/  SHFL.IDX PT, R73, R73, R50, 0x1c1f ;  /* 0x001c1f3249497589 */ /* 0x000fe200000e0000 */
[----:B--2---:R-:W-:Y:S01]  /*117c0*/  SEL R32, R39, R28, P0 ;  /* 0x0000001c27207207 */ /* 0x004fe20000000000 */
[----:B----4-:R-:W-:Y:S01]  /*117d0*/  IMAD R41, R85, UR44, R24 ;  /* 0x0000002c55297c24 */ /* 0x010fe2000f8e0218 */
[----:B------:R-:W-:Y:S01]  /*117e0*/  SEL R24, R37, R20, P0 ;  /* 0x0000001425187207 */ /* 0x000fe20000000000 */
[----:B------:R1:W2:Y:S01]  /*117f0*/  SHFL.IDX PT, R46, R35, R14, 0x1c1f ;  /* 0x001c1f0e232e7589 */ /* 0x0002a200000e0000 */
[----:B------:R-:W-:Y:S02]  /*11800*/  SEL R34, R28, R39, P0 ;  /* 0x000000271c227207 */ /* 0x000fe40000000000 */
[----:B---3--:R-:W-:Y:S01]  /*11810*/  SEL R25, R67, R42, P0 ;  /* 0x0000002a43197207 */ /* 0x008fe20000000000 */
[----:B------:R-:W-:Y:S04]  /*11820*/  SHFL.IDX PT, R47, R47, R50, 0x1c1f ;  /* 0x001c1f322f2f7589 */ /* 0x000fe800000e0000 */
[----:B------:R3:W-:Y:S04]  /*11830*/  SHFL.IDX PT, R36, R33, R14, 0x1c1f ;  /* 0x001c1f0e21247589 */ /* 0x0007e800000e0000 */
[----:B------:R-:W-:Y:S01]  /*11840*/  SHFL.IDX PT, R51, R51, R50, 0x1c1f ;  /* 0x001c1f3233337589 */ /* 0x000fe200000e0000 */
[----:B-----5:R-:W-:-:S02]  /*11850*/  SEL R28, R45, R30, P0 ;  /* 0x0000001e2d1c7207 */ /* 0x020fc40000000000 */
[----:B------:R-:W-:Y:S01]  /*11860*/  SEL R30, R30, R45, P0 ;  /* 0x0000002d1e1e7207 */ /* 0x000fe20000000000 */
[----:B------:R-:W-:Y:S01]  /*11870*/  SHFL.IDX PT, R57, R57, R50, 0x1c1f ;  /* 0x001c1f3239397589 */ /* 0x000fe200000e0000 */
[----:B-1----:R-:W-:Y:S02]  /*11880*/  SEL R35, R44, R71, P0 ;  /* 0x000000472c237207 */ /* 0x002fe40000000000 */
[----:B---3--:R-:W-:Y:S01]  /*11890*/  SEL R33, R71, R44, P0 ;  /* 0x0000002c47217207 */ /* 0x008fe20000000000 */
[----:B------:R-:W-:Y:S04]  /*118a0*/  SHFL.IDX PT, R75, R75, R50, 0x1c1f ;  /* 0x001c1f324b4b7589 */ /* 0x000fe800000e0000 */
[----:B------:R-:W-:Y:S01]  /*118b0*/  SHFL.IDX PT, R77, R77, R50, 0x1c1f ;  /* 0x001c1f324d4d7589 */ /* 0x000fe200000e0000 */
[----:B--2---:R-:W-:-:S02]  /*118c0*/  SEL R29, R73, R46, P0 ;  /* 0x0000002e491d7207 */ /* 0x004fc40000000000 */
[----:B------:R-:W-:Y:S01]  /*118d0*/  SEL R31, R46, R73, P0 ;  /* 0x000000492e1f7207 */ /* 0x000fe20000000000 */
[----:B------:R-:W-:Y:S04]  /*118e0*/  SHFL.IDX PT, R81, R81, R50, 0x1c1f ;  /* 0x001c1f3251517589 */ /* 0x000fe800000e0000 */
[----:B------:R-:W-:Y:S04]  /*118f0*/  SHFL.IDX PT, R38, R55, R14, 0x1c1f ;  /* 0x001c1f0e37267589 */ /* 0x000fe800000e0000 */
[----:B------:R1:W-:Y:S04]  /*11900*/  SHFL.IDX PT, R48, R27, R14, 0x1c1f ;  /* 0x001c1f0e1b307589 */ /* 0x0003e800000e0000 */
[----:B------:R-:W2:Y:S04]  /*11910*/  SHFL.IDX PT, R50, R79, R14, 0x1c1f ;  /* 0x001c1f0e4f327589 */ /* 0x000ea800000e0000 */
[----:B------:R-:W3:Y:S01]  /*11920*/  SHFL.IDX PT, R40, R59, R14, 0x1c1f ;  /* 0x001c1f0e3b287589 */ /* 0x000ee200000e0000 */
[----:B-1----:R-:W-:-:S03]  /*11930*/  SEL R27, R42, R67, P0 ;  /* 0x000000432a1b7207 */ /* 0x002fc60000000000 */
[----:B------:R-:W1:Y:S04]  /*11940*/  SHFL.IDX PT, R52, R83, R14, 0x1c1f ;  /* 0x001c1f0e53347589 */ /* 0x000e6800000e0000 */
[----:B------:R4:W-:Y:S04]  /*11950*/  STSM.16.M88.4 [R64], R4 ;  /* 0x0000000440007844 */ /* 0x0009e80000000200 */
[----:B------:R5:W-:Y:S04]  /*11960*/  STSM.16.M88.4 [R62], R8 ;  /* 0x000000083e007844 */ /* 0x000be80000000200 */
[----:B------:R-:W-:Y:S04]  /*11970*/  STSM.16.M88.4 [R60], R24 ;  /* 0x000000183c007844 */ /* 0x000fe80000000200 */
[----:B------:R-:W-:Y:S01]  /*11980*/  STSM.16.M88.4 [R58], R32 ;  /* 0x000000203a007844 */ /* 0x000fe20000000200 */
[----:B--2---:R-:W-:-:S02]  /*11990*/  SEL R37, R77, R50, P0 ;  /* 0x000000324d257207 */ /* 0x004fc40000000000 */
[----:B------:R-:W-:Y:S01]  /*119a0*/  SEL R39, R50, R77, P0 ;  /* 0x0000004d32277207 */ /* 0x000fe20000000000 */
[----:B------:R2:W-:Y:S01]  /*119b0*/  STSM.16.M88.4 [R15], R28 ;  /* 0x0000001c0f007844 */ /* 0x0005e20000000200 */
[----:B----4-:R-:W-:Y:S02]  /*119c0*/  SHF.R.S32.HI R5, RZ, 0x1f, R87 ;  /* 0x0000001fff057819 */ /* 0x010fe40000011457 */
[----:B------:R-:W-:Y:S02]  /*119d0*/  IADD3 R6, P3, R87, R12, RZ ;  /* 0x0000000c57067210 */ /* 0x000fe40007f7e0ff */
[----:B-----5:R-:W-:Y:S02]  /*119e0*/  SEL R8, R47, R36, P0 ;  /* 0x000000242f087207 */ /* 0x020fe40000000000 */
[----:B------:R-:W-:Y:S02]  /*119f0*/  SEL R10, R36, R47, P0 ;  /* 0x0000002f240a7207 */ /* 0x000fe40000000000 */
[----:B------:R-:W-:-:S02]  /*11a00*/  SEL R36, R51, R38, P0 ;  /* 0x0000002633247207 */ /* 0x000fc40000000000 */
[----:B------:R-:W-:Y:S02]  /*11a10*/  SEL R9, R75, R48, P0 ;  /* 0x000000304b097207 */ /* 0x000fe40000000000 */
[----:B------:R-:W-:Y:S02]  /*11a20*/  SEL R11, R48, R75, P0 ;  /* 0x0000004b300b7207 */ /* 0x000fe40000000000 */
[----:B------:R-:W-:Y:S02]  /*11a30*/  IADD3.X R5, R5, R13, R41, P3, !PT ;  /* 0x0000000d05057210 */ /* 0x000fe40001ffe429 */
[----:B------:R-:W-:Y:S01]  /*11a40*/  SEL R38, R38, R51, P0 ;  /* 0x0000003326267207 */ /* 0x000fe20000000000 */
[----:B------:R-:W-:Y:S01]  /*11a50*/  STSM.16.M88.4 [R56], R8 ;  /* 0x0000000838007844 */ /* 0x000fe20000000200 */
[----:B---3--:R-:W-:Y:S02]  /*11a60*/  SEL R12, R57, R40, P0 ;  /* 0x00000028390c7207 */ /* 0x008fe40000000000 */
[----:B------:R-:W-:Y:S01]  /*11a70*/  SEL R14, R40, R57, P0 ;  /* 0x00000039280e7207 */ /* 0x000fe20000000000 */
[----:B------:R-:W-:Y:S01]  /*11a80*/  STSM.16.M88.4 [R54], R36 ;  /* 0x0000002436007844 */ /* 0x000fe20000000200 */
[----:B-1----:R-:W-:-:S02]  /*11a90*/  SEL R13, R81, R52, P0 ;  /* 0x00000034510d7207 */ /* 0x002fc40000000000 */
[----:B--2---:R-:W-:Y:S02]  /*11aa0*/  SEL R15, R52, R81, P0 ;  /* 0x00000051340f7207 */ /* 0x004fe40000000000 */
[----:B------:R-:W-:-:S03]  /*11ab0*/  LEA R4, P3, R6, UR6, 0x2 ;  /* 0x0000000606047c11 */ /* 0x000fc6000f8610ff */
[----:B------:R-:W-:Y:S01]  /*11ac0*/  STSM.16.M88.4 [R21], R12 ;  /* 0x0000000c15007844 */ /* 0x000fe20000000200 */
        /* <DEDUP_REMOVED lines=29> */
.L_x_1725:
[----:B------:R-:W-:Y:S05]  /*11ca0*/  BSYNC B0 ;  /* 0x0000000000007941 */ /* 0x000fea0003800000 */
.L_x_1724:
[----:B------:R-:W-:Y:S05]  /*11cb0*/  BRA `(.L_x_1723) ;  /* 0x00000008001c7947 */ /* 0x000fea0003800000 */
.L_x_1722:
[----:B------:R-:W1:Y:S01]  /*11cc0*/  LDC R14, c[0x0][0xdac] ;  /* 0x00036b00ff0e7b82 */ /* 0x000e620000000800 */
[----:B------:R-:W-:Y:S01]  /*11cd0*/  ISETP.GT.AND P0, PT, R236, 0x7f, PT ;  /* 0x0000007fec00780c */ /* 0x000fe20003f04270 */
[----:B------:R-:W-:Y:S01]  /*11ce0*/  USHF.R.S32.HI UR6, URZ, 0x1f, UR43 ;  /* 0x0000001f3f067899 */ /* 0x000fe2000801142b */
[----:B------:R-:W-:Y:S01]  /*11cf0*/  BSSY B0, `(.L_x_1726) ;  /* 0x000001c000007945 */ /* 0x000fe20003800000 */
[----:B------:R-:W-:Y:S01]  /*11d00*/  USHF.R.S32.HI UR7, URZ, 0x1f, UR44 ;  /* 0x0000001f3f077899 */ /* 0x000fe2000801142c */
[----:B------:R-:W-:-:S03]  /*11d10*/  SHF.R.S32.HI R23, RZ, 0x1f, R22 ;  /* 0x0000001fff177819 */ /* 0x000fc60000011416 */
[----:B------:R-:W2:Y:S08]  /*11d20*/  LDC.64 R8, c[0x0][0xae0] ;  /* 0x0002b800ff087b82 */ /* 0x000eb00000000a00 */
[----:B------:R-:W3:Y:S01]  /*11d30*/  LDC.64 R10, c[0x0][0xae8] ;  /* 0x0002ba00ff0a7b82 */ /* 0x000ee20000000a00 */
[----:B------:R-:W-:Y:S05]  /*11d40*/  @P0 BRA `(.L_x_1727) ;  /* 0x0000000000580947 */ /* 0x000fea0003800000 */
[----:B------:R-:W4:Y:S01]  /*11d50*/  S2R R0, SR_TID.X ;  /* 0x0000000000007919 */ /* 0x000f220000002100 */
[----:B------:R-:W-:Y:S01]  /*11d60*/  IMAD.U32 R4, RZ, RZ, UR42 ;  /* 0x0000002aff047e24 */ /* 0x000fe2000f8e00ff */
[----:B------:R-:W-:-:S04]  /*11d70*/  ULDC UR5, c[0x0][0xa88] ;  /* 0x0002a20000057ab9 */ /* 0x000fc80000000800 */
[----:B----4-:R-:W-:-:S04]  /*11d80*/  IADD3 R4, R4, -0x80, R0 ;  /* 0xffffff8004047810 */ /* 0x010fc80007ffe000 */
[----:B------:R-:W-:-:S13]  /*11d90*/  ISETP.GE.AND P0, PT, R4, UR5, PT ;  /* 0x0000000504007c0c */ /* 0x000fda000bf06270 */
[----:B------:R-:W-:Y:S05]  /*11da0*/  @P0 BRA `(.L_x_1727) ;  /* 0x0000000000400947 */ /* 0x000fea0003800000 */
[----:B------:R-:W4:Y:S01]  /*11db0*/  LDC.64 R6, c[0x0][0xb70] ;  /* 0x0002dc00ff067b82 */ /* 0x000f220000000a00 */
[----:B------:R-:W-:Y:S01]  /*11dc0*/  SHF.R.S32.HI R5, RZ, 0x1f, R4 ;  /* 0x0000001fff057819 */ /* 0x000fe20000011404 */
[----:B------:R-:W-:-:S06]  /*11dd0*/  ULDC.64 UR8, c[0x0][0xb40] ;  /* 0x0002d00000087ab9 */ /* 0x000fcc0000000a00 */
[----:B------:R-:W5:Y:S01]  /*11de0*/  LDC.64 R12, c[0x0][0xb78] ;  /* 0x0002de00ff0c7b82 */ /* 0x000f620000000a00 */
[C---:B----4-:R-:W-:Y:S02]  /*11df0*/  IMAD R0, R6.reuse, UR6, RZ ;  /* 0x0000000606007c24 */ /* 0x050fe4000f8e02ff */
[----:B------:R-:W-:-:S04]  /*11e00*/  IMAD.WIDE.U32 R4, R6, UR43, R4 ;  /* 0x0000002b06047c25 */ /* 0x000fc8000f8e0004 */
[----:B------:R-:W-:Y:S02]  /*11e10*/  IMAD R3, R7, UR43, R0 ;  /* 0x0000002b07037c24 */ /* 0x000fe4000f8e0200 */
[C---:B-----5:R-:W-:Y:S02]  /*11e20*/  IMAD R0, R12.reuse, UR7, RZ ;  /* 0x000000070c007c24 */ /* 0x060fe4000f8e02ff */
        /* <DEDUP_REMOVED lines=8> */
.L_x_1727:
[----:B------:R-:W-:Y:S05]  /*11eb0*/  BSYNC B0 ;  /* 0x0000000000007941 */ /* 0x000fea0003800000 */
.L_x_1726:
[----:B------:R-:W-:Y:S01]  /*11ec0*/  ULDC UR5, c[0x0][0xa88] ;  /* 0x0002a20000057ab9 */ /* 0x000fe20000000800 */
[C---:B--2---:R-:W-:Y:S01]  /*11ed0*/  IMAD R0, R8.reuse, UR6, RZ ;  /* 0x0000000608007c24 */ /* 0x044fe2000f8e02ff */
[----:B------:R-:W-:Y:S01]  /*11ee0*/  UIADD3 UR42, -UR42, UR5, URZ ;  /* 0x000000052a2a7290 */ /* 0x000fe2000fffe13f */
[----:B------:R-:W-:Y:S01]  /*11ef0*/  IMAD.WIDE.U32 R4, R8, UR43, R22 ;  /* 0x0000002b08047c25 */ /* 0x000fe2000f8e0016 */
[----:B------:R-:W-:Y:S01]  /*11f00*/  ULOP3.LUT UR39, URZ, UR39, URZ, 0x33, !UPT ;  /* 0x000000273f277292 */ /* 0x000fe2000f8e333f */
[----:B------:R-:W-:Y:S01]  /*11f10*/  SHF.R.S32.HI R231, RZ, 0x1f, R230 ;  /* 0x0000001fffe77819 */ /* 0x000fe200000114e6 */
[----:B------:R-:W-:Y:S01]  /*11f20*/  BSSY B0, `(.L_x_1728) ;  /* 0x0000021000007945 */ /* 0x000fe20003800000 */
[----:B----4-:R-:W-:Y:S01]  /*11f30*/  IMAD R3, R9, UR43, R0 ;  /* 0x0000002b09037c24 */ /* 0x010fe2000f8e0200 */
[C---:B------:R-:W-:Y:S01]  /*11f40*/  ISETP.GE.AND P2, PT, R230.reuse, UR42, PT ;  /* 0x0000002ae6007c0c */ /* 0x040fe2000bf46270 */
[C---:B------:R-:W-:Y:S02]  /*11f50*/  VIADD R0, R230.reuse, 0x40 ;  /* 0x00000040e6007836 */ /* 0x040fe40000000000 */
[----:B------:R-:W-:-:S02]  /*11f60*/  VIADD R6, R230, 0x20 ;  /* 0x00000020e6067836 */ /* 0x000fc40000000000 */
[----:B------:R-:W-:Y:S01]  /*11f70*/  IMAD.IADD R5, R5, 0x1, R3 ;  /* 0x0000000105057824 */ /* 0x000fe200078e0203 */
[----:B------:R-:W-:Y:S01]  /*11f80*/  ISETP.GE.AND P0, PT, R0, UR42, PT ;  /* 0x0000002a00007c0c */ /* 0x000fe2000bf06270 */
[----:B---3--:R-:W-:Y:S01]  /*11f90*/  IMAD R0, R10, UR7, RZ ;  /* 0x000000070a007c24 */ /* 0x008fe2000f8e02ff */
[----:B------:R-:W-:Y:S01]  /*11fa0*/  ISETP.GE.AND P4, PT, R6, UR42, PT ;  /* 0x0000002a06007c0c */ /* 0x000fe2000bf86270 */
[----:B------:R-:W-:Y:S02]  /*11fb0*/  VIADD R6, R230, 0x60 ;  /* 0x00000060e6067836 */ /* 0x000fe40000000000 */
[----:B------:R-:W-:Y:S02]  /*11fc0*/  IMAD R3, R11, UR44, R0 ;  /* 0x0000002c0b037c24 */ /* 0x000fe4000f8e0200 */
[----:B-1----:R-:W-:Y:S01]  /*11fd0*/  VIADD R7, R14, UR39 ;  /* 0x000000270e077c36 */ /* 0x002fe20008000000 */
[----:B------:R-:W-:Y:S01]  /*11fe0*/  ISETP.GE.AND P1, PT, R6, UR42, PT ;  /* 0x0000002a06007c0c */ /* 0x000fe2000bf26270 */
        /* <DEDUP_REMOVED lines=20> */
.L_x_1729:
[----:B------:R-:W-:Y:S05]  /*12130*/  BSYNC B0 ;  /* 0x0000000000007941 */ /* 0x000fea0003800000 */
.L_x_1728:
        /* <DEDUP_REMOVED lines=20> */
.L_x_1731:
[----:B------:R-:W-:Y:S05]  /*12280*/  BSYNC B0 ;  /* 0x0000000000007941 */ /* 0x000fea0003800000 */
.L_x_1730:
        /* <DEDUP_REMOVED lines=20> */
.L_x_1733:
[----:B------:R-:W-:Y:S05]  /*123d0*/  BSYNC B0 ;  /* 0x0000000000007941 */ /* 0x000fea0003800000 */
.L_x_1732:
        /* <DEDUP_REMOVED lines=20> */
.L_x_1734:
[----:B------:R-:W-:Y:S05]  /*12520*/  BSYNC B0 ;  /* 0x0000000000007941 */ /* 0x000fea0003800000 */
.L_x_1723:
[----:B-1----:R-:W1:Y:S02]  /*12530*/  LDC R0, c[0x0][0xda8] ;  /* 0x00036a00ff007b82 */ /* 0x002e640000000800 */
[----:B-1----:R-:W-:-:S13]  /*12540*/  ISETP.LE.AND P0, PT, R0, UR4, PT ;  /* 0x0000000400007c0c */ /* 0x002fda000bf03270 */
[----:B------:R-:W-:Y:S05]  /*12550*/  @!P0 BRA `(.L_x_1735) ;  /* 0xfffffee8001c8947 */ /* 0x000fea000383ffff */
[----:B------:R-:W-:Y:S05]  /*12560*/  EXIT ;  /* 0x000000000000794d */ /* 0x000fea0003800000 */
.L_x_1684:
[----:B------:R-:W-:-:S08]  /*12570*/  NOP ;  /* 0x0000000000007918 */ /* 0x000fd00000000000 */
[----:B---3--:R-:W1:-:S00]  /*12580*/  USETMAXREG.DEALLOC.CTAPOOL 0x18 ;  /* 0x00000018000079c8 */ /* 0x008e4000080e0500 */
[----:B-1----:R-:W-:-:S06]  /*12590*/  LOP3.LUT R0, R0, 0x3, RZ, 0xc0, !PT ;  /* 0x0000000300007812 */ /* 0x002fcc00078ec0ff */
[----:B------:R-:W1:Y:S01]  /*125a0*/  S2UR UR4, SR_CTAID.X ;  /* 0x00000000000479c3 */ /* 0x000e620000002500 */
[----:B------:R-:W2:Y:S02]  /*125b0*/  SHFL.IDX PT, R0, R0, RZ, 0x1f ;  /* 0x00001fff00007589 */ /* 0x000ea400000e0000 */
[----:B--2---:R-:W-:-:S05]  /*125c0*/  ISETP.NE.AND P0, PT, R0, RZ, PT ;  /* 0x000000ff0000720c */ /* 0x004fca0003f05270 */
[----:B------:R-:W1:Y:S01]  /*125d0*/  LDC R0, c[0x0][0xda8] ;  /* 0x00036a00ff007b82 */ /* 0x000e620000000800 */
[----:B------:R-:W-:-:S05]  /*125e0*/  P2R R2, PR, RZ, 0x1 ;  /* 0x00000001ff027803 */ /* 0x000fca0000000000 */
[----:B------:R2:W-:Y:S02]  /*125f0*/  STL [R1+0x34], R2 ;  /* 0x0000340201007387 */ /* 0x0005e40000100800 */
[----:B------:R-:W-:Y:S06]  /*12600*/  @P0 BAR.ARV 0x4, 0x180 ;  /* 0x0106000000000b1d */ /* 0x000fec0000002000 */
[----:B------:R2:W-:Y:S04]  /*12610*/  STL [R1+0x2c], RZ ;  /* 0x00002cff01007387 */ /* 0x0005e80000100800 */
[----:B------:R2:W-:Y:S01]  /*12620*/  STL [R1+0x4], RZ ;  /* 0x000004ff01007387 */ /* 0x0005e20000100800 */
[----:B-1----:R-:W-:Y:S01]  /*12630*/  ISETP.LE.AND P0, PT, R0, UR4, PT ;  /* 0x0000000400007c0c */ /* 0x002fe2000bf03270 */
[----:B------:R-:W-:-:S05]  /*12640*/  IMAD.MOV.U32 R0, RZ, RZ, 0x1 ;  /* 0x00000001ff007424 */ /* 0x000fca00078e00ff */
[----:B------:R2:W-:Y:S07]  /*12650*/  STL [R1+0x8], R0 ;  /* 0x0000080001007387 */ /* 0x0005ee0000100800 */
[----:B------:R-:W-:Y:S05]  /*12660*/  @P0 BRA `(.L_x_1736) ;  /* 0x0000003000600947 */ /* 0x000fea0003800000 */
[----:B------:R-:W3:Y:S01]  /*12670*/  LDL R7, [R1+0x28] ;  /* 0x0000280001077983 */ /* 0x000ee20000100800 */
[----:B--2---:R-:W1:Y:S01]  /*12680*/  S2R R2, SR_TID.X ;  /* 0x0000000000027919 */ /* 0x004e620000002100 */
[----:B------:R-:W2:Y:S01]  /*12690*/  S2R R8, SR_TID.X ;  /* 0x0000000000087919 */ /* 0x000ea20000002100 */
[----:B-1----:R-:W-:Y:S01]  /*126a0*/  LOP3.LUT R2, R2, 0x7f, RZ, 0xc0, !PT ;  /* 0x0000007f02027812 */ /* 0x002fe200078ec0ff */
[C---:B--2---:R-:W-:Y:S02]  /*126b0*/  IMAD.SHL.U32 R0, R8.reuse, 0x80, RZ ;  /* 0x0000008008007824 */ /* 0x044fe400078e00ff */
        /* <DEDUP_REMOVED lines=14> */
[----:B------:R-:W-:Y:S01]  /*127a0*/  IADD3 R4, R5, R6, R4 ;  /* 0x0000000605047210 */ /* 0x000fe20007ffe004 */
[----:B------:R-:W-:Y:S01]  /*127b0*/  IMAD.MOV.U32 R0, RZ, RZ, 0x40 ;  /* 0x00000040ff007424 */ /* 0x000fe200078e00ff */
[----:B------:R-:W-:Y:S01]  /*127c0*/  LOP3.LUT P0, RZ, R8, 0x4, RZ, 0xc0, !PT ;  /* 0x0000000408ff7812 */ /* 0x000fe2000780c0ff */
[----:B------:R-:W-:-:S02]  /*127d0*/  IMAD.U32 R3, RZ, RZ, UR4 ;  /* 0x00000004ff037e24 */ /* 0x000fc4000f8e00ff */
[----:B------:R-:W-:Y:S01]  /*127e0*/  STL [R1+0x18], R4 ;  /* 0x0000180401007387 */ /* 0x000fe20000100800 */
[----:B------:R-:W-:-:S03]  /*127f0*/  SEL R0, R0, 0xffffffc0, !P0 ;  /* 0xffffffc000007807 */ /* 0x000fc60004000000 */
[----:B------:R3:W-:Y:S04]  /*12800*/  STL [R1+0x1c], R2 ;  /* 0x00001c0201007387 */ /* 0x0007e80000100800 */
[----:B------:R-:W-:Y:S01]  /*12810*/  STL [R1+0x20], R3 ;  /* 0x0000200301007387 */ /* 0x000fe20000100800 */
[----:B------:R-:W-:Y:S01]  /*12820*/  ULDC UR42, c[0x0][0xc] ;  /* 0x00000300002a7ab9 */ /* 0x000fe20000000800 */
[----:B------:R-:W-:Y:S01]  /*12830*/  ULDC.64 UR44, c[0x0][0x198] ;  /* 0x00006600002c7ab9 */ /* 0x000fe20000000a00 */
[C---:B---3--:R-:W-:Y:S02]  /*12840*/  LOP3.LUT R2, R7.reuse, 0x1, RZ, 0xfc, !PT ;  /* 0x0000000107027812 */ /* 0x048fe400078efcff */
[----:B------:R-:W-:-:S03]  /*12850*/  LOP3.LUT R0, R7, 0x2, RZ, 0xfc, !PT ;  /* 0x0000000207007812 */ /* 0x000fc600078efcff */
[----:B------:R-:W-:Y:S04]  /*12860*/  STL [R1+0x30], R2 ;  /* 0x0000300201007387 */ /* 0x000fe80000100800 */
[----:B------:R-:W-:Y:S04]  /*12870*/  STL [R1+0x4], RZ ;  /* 0x000004ff01007387 */ /* 0x000fe80000100800 */
[----:B------:R1:W-:Y:S04]  /*12880*/  STL [R1+0x24], R0 ;  /* 0x0000240001007387 */ /* 0x0003e80000100800 */
[----:B------:R2:W-:Y:S01]  /*12890*/  STL [R1+0x2c], RZ ;  /* 0x00002cff01007387 */ /* 0x0005e20000100800 */
[----:B-1----:R-:W-:-:S05]  /*128a0*/  IMAD.MOV.U32 R0, RZ, RZ, 0x1 ;  /* 0x00000001ff007424 */ /* 0x002fca00078e00ff */
[----:B------:R2:W-:Y:S02]  /*128b0*/  STL [R1+0x8], R0 ;  /* 0x0000080001007387 */ /* 0x0005e40000100800 */
.L_x_1788:
[----:B-1----:R-:W3:Y:S01]  /*128c0*/  LDL R2, [R1+0x20] ;  /* 0x0000200001027983 */ /* 0x002ee20000100800 */
        /* <DEDUP_REMOVED lines=21> */
.L_x_1737:
[----:B------:R-:W-:Y:S01]  /*12a20*/  ULDC UR7, c[0x0][0xdc4] ;  /* 0x0003710000077ab9 */ /* 0x000fe20000000800 */
[----:B------:R-:W-:Y:S01]  /*12a30*/  UMOV UR6, UR9 ;  /* 0x0000000900067c82 */ /* 0x000fe20008000000 */
[----:B------:R-:W-:-:S11]  /*12a40*/  UISETP.NE.AND UP0, UPT, UR7, 0x1, UPT ;  /* 0x000000010700788c */ /* 0x000fd6000bf05270 */
[----:B------:R-:W-:Y:S02]  /*12a50*/  @UP0 ULDC.64 UR10, c[0x0][0xdc8] ;  /* 0x00037200000a0ab9 */ /* 0x000fe40000000a00 */
[----:B------:R-:W-:-:S04]  /*12a60*/  UIMAD.WIDE.U32 UR4, UR9, UR10, URZ ;  /* 0x0000000a090472a5 */ /* 0x000fc8000f8e003f */
[----:B------:R-:W-:-:S04]  /*12a70*/  @UP0 USHF.R.U32.HI UR6, URZ, UR11, UR5 ;  /* 0x0000000b3f060299 */ /* 0x000fc80008011605 */
[----:B------:R-:W-:-:S12]  /*12a80*/  UIMAD UR4, UR6, UR7, URZ ;  /* 0x00000007060472a4 */ /* 0x000fd8000f8e023f */
.L_x_1738:
[----:B------:R-:W-:Y:S01]  /*12a90*/  ULDC.64 UR12, c[0x0][0x3f8] ;  /* 0x0000fe00000c7ab9 */ /* 0x000fe20000000a00 */
[----:B------:R-:W-:Y:S01]  /*12aa0*/  ULOP3.LUT UR5, URZ, UR6, URZ, 0x33, !UPT ;  /* 0x000000063f057292 */ /* 0x000fe2000f8e333f */
[----:B------:R-:W-:Y:S01]  /*12ab0*/  BSSY B6, `(.L_x_1739) ;  /* 0x00002b8000067945 */ /* 0x000fe20003800000 */
[----:B------:R-:W-:Y:S01]  /*12ac0*/  UISETP.NE.U32.AND UP0, UPT, UR12, URZ, UPT ;  /* 0x0000003f0c00728c */ /* 0x000fe2000bf05070 */
[----:B------:R-:W-:Y:S01]  /*12ad0*/  ULDC UR6, c[0x0][0xdac] ;  /* 0x00036b0000067ab9 */ /* 0x000fe20000000800 */
[----:B------:R-:W-:Y:S02]  /*12ae0*/  ULDC UR7, c[0x0][0x404] ;  /* 0x0001010000077ab9 */ /* 0x000fe40000000800 */
[----:B------:R-:W-:Y:S02]  /*12af0*/  UISETP.NE.AND.EX UP0, UPT, UR13, URZ, UPT, UP0 ;  /* 0x0000003f0d00728c */ /* 0x000fe4000bf05300 */
[----:B------:R-:W-:Y:S02]  /*12b00*/  UIADD3 UR5, UR5, UR6, URZ ;  /* 0x0000000605057290 */ /* 0x000fe4000fffe03f */
[----:B------:R-:W-:-:S02]  /*12b10*/  USEL UR7, UR7, 0x1, UP0 ;  /* 0x0000000107077887 */ /* 0x000fc40008000000 */
[----:B------:R-:W-:Y:S01]  /*12b20*/  USHF.L.U32 UR37, UR5, 0x7, URZ ;  /* 0x0000000705257899 */ /* 0x000fe2000800063f */
[----:B------:R-:W-:Y:S01]  /*12b30*/  ULDC UR10, c[0x0][0x2e0] ;  /* 0x0000b800000a7ab9 */ /* 0x000fe20000000800 */
[----:B------:R-:W-:Y:S01]  /*12b40*/  ULDC UR6, c[0x0][0x288] ;  /* 0x0000a20000067ab9 */ /* 0x000fe20000000800 */
[----:B------:R-:W-:Y:S02]  /*12b50*/  UIMAD UR5, UR7, UR10, 0xdf ;  /* 0x000000df070574a4 */ /* 0x000fe4000f8e020a */
[----:B------:R-:W-:Y:S02]  /*12b60*/  UIADD3 UR6, UR37, 0x15f, -UR6 ;  /* 0x0000015f25067890 */ /* 0x000fe4000fffe806 */
[----:B------:R-:W-:Y:S02]  /*12b70*/  UIADD3 UR9, UR9, -UR4, URZ ;  /* 0x8000000409097290 */ /* 0x000fe4000fffe03f */
[----:B------:R-:W-:Y:S01]  /*12b80*/  UIMAD UR7, UR7, UR10, UR6 ;  /* 0x0000000a070772a4 */ /* 0x000fe2000f8e0206 */
[----:B------:R-:W-:-:S02]  /*12b90*/  UMOV UR4, URZ ;  /* 0x0000003f00047c82 */ /* 0x000fc40008000000 */
[----:B------:R-:W-:Y:S01]  /*12ba0*/  UMOV UR6, URZ ;  /* 0x0000003f00067c82 */ /* 0x000fe20008000000 */
[----:B------:R-:W-:Y:S01]  /*12bb0*/  UIMAD.WIDE UR4, UR5, -0x6db6db6d, UR4 ;  /* 0x92492493050478a5 */ /* 0x000fe2000f8e0204 */
[----:B------:R-:W-:Y:S01]  /*12bc0*/  ULDC UR10, c[0x0][0xdc4] ;  /* 0x00037100000a7ab9 */ /* 0x000fe20000000800 */
[----:B------:R-:W-:Y:S02]  /*12bd0*/  UIMAD.WIDE UR6, UR7, -0x6db6db6d, UR6 ;  /* 0x92492493070678a5 */ /* 0x000fe4000f8e0206 */
[----:B------:R-:W-:Y:S02]  /*12be0*/  UIMAD UR10, UR8, UR10, UR9 ;  /* 0x0000000a080a72a4 */ /* 0x000fe4000f8e0209 */
[----:B------:R-:W-:Y:S01]  /*12bf0*/  USHF.R.U32.HI UR6, URZ, 0x1f, UR7 ;  /* 0x0000001f3f067899 */ /* 0x000fe20008011607 */
[----:B------:R-:W-:Y:S01]  /*12c00*/  UMOV UR8, UR5 ;  /* 0x0000000500087c82 */ /* 0x000fe20008000000 */
[----:B------:R-:W-:Y:S01]  /*12c10*/  ULDC UR11, c[0x0][0xdb8] ;  /* 0x00036e00000b7ab9 */ /* 0x000fe20000000800 */
[----:B------:R-:W-:-:S02]  /*12c20*/  USHF.R.U32.HI UR9, URZ, 0x1f, UR8 ;  /* 0x0000001f3f097899 */ /* 0x000fc40008011608 */
[----:B------:R-:W-:Y:S02]  /*12c30*/  ULEA.HI.SX32 UR6, UR7, UR6, 0x19 ;  /* 0x0000000607067291 */ /* 0x000fe4000f8fca3f */
[----:B------:R-:W-:Y:S02]  /*12c40*/  ULEA.HI.SX32 UR9, UR8, UR9, 0x19 ;  /* 0x0000000908097291 */ /* 0x000fe4000f8fca3f */
[----:B------:R-:W-:Y:S02]  /*12c50*/  UISETP.NE.AND UP1, UPT, UR11, 0x1, UPT ;  /* 0x000000010b00788c */ /* 0x000fe4000bf25270 */
[----:B------:R-:W-:Y:S01]  /*12c60*/  UISETP.LT.AND UP0, UPT, UR9, UR6, UPT ;  /* 0x000000060900728c */ /* 0x000fe2000bf01270 */
[----:B------:R-:W-:-:S03]  /*12c70*/  UMOV UR39, UR10 ;  /* 0x0000000a00277c82 */ /* 0x000fc60008000000 */
[----:B------:R-:W-:-:S05]  /*12c80*/  USEL UR41, UR9, UR6, UP0 ;  /* 0x0000000609297287 */ /* 0x000fca0008000000 */
[----:B------:R-:W-:Y:S01]  /*12c90*/  @UP1 ULDC UR12, c[0x0][0xdbc] ;  /* 0x00036f00000c1ab9 */ /* 0x000fe20000000800 */
[----:B------:R-:W-:Y:S01]  /*12ca0*/  ISETP.LT.AND P0, PT, RZ, UR41, PT ;  /* 0x00000029ff007c0c */ /* 0x000fe2000bf01270 */
[----:B------:R-:W-:Y:S01]  /*12cb0*/  UIMAD.WIDE.U32 UR4, UR10, UR12, URZ ;  /* 0x0000000c0a0472a5 */ /* 0x000fe2000f8e003f */
[----:B------:R-:W-:-:S03]  /*12cc0*/  @UP1 ULDC UR7, c[0x0][0xdc0] ;  /* 0x0003700000071ab9 */ /* 0x000fc60000000800 */
[----:B------:R-:W-:-:S04]  /*12cd0*/  @UP1 USHF.R.U32.HI UR39, URZ, UR7, UR5 ;  /* 0x000000073f271299 */ /* 0x000fc80008011605 */
[----:B------:R-:W-:-:S04]  /*12ce0*/  UIADD3 UR38, -UR39, URZ, URZ ;  /* 0x0000003f27267290 */ /* 0x000fc8000fffe13f */
[----:B------:R-:W-:Y:S01]  /*12cf0*/  UIMAD UR38, UR11, UR38, UR10 ;  /* 0x000000260b2672a4 */ /* 0x000fe2000f8e020a */
[----:B------:R-:W-:Y:S11]  /*12d00*/  @P0 BRA `(.L_x_1740) ;  /* 0x0000000000480947 */ /* 0x000ff60003800000 */
        /* <DEDUP_REMOVED lines=18> */
.L_x_1740:
        /* <DEDUP_REMOVED lines=23> */
.L_x_1742:
        /* <DEDUP_REMOVED lines=20> */
.L_x_1743:
        /* <DEDUP_REMOVED lines=20> */
.L_x_1744:
        /* <DEDUP_REMOVED lines=18> */
.L_x_1745:
[----:B------:R-:W1:Y:S01]  /*13340*/  LDC R0, c[0x0][0x428] ;  /* 0x00010a00ff007b82 */ /* 0x000e620000000800 */
[----:B------:R-:W-:Y:S01]  /*13350*/  ULDC.64 UR4, c[0x0][0x9f8] ;  /* 0x00027e0000047ab9 */ /* 0x000fe20000000a00 */
[----:B------:R-:W-:Y:S01]  /*13360*/  IMAD.U32 R4, RZ, RZ, UR38 ;  /* 0x00000026ff047e24 */ /* 0x000fe2000f8e00ff */
[----:B------:R-:W-:Y:S01]  /*13370*/  ISETP.NE.U32.AND P0, PT, RZ, UR4, PT ;  /* 0x00000004ff007c0c */ /* 0x000fe2000bf05070 */
[----:B------:R-:W-:Y:S01]  /*13380*/  IMAD.U32 R8, RZ, RZ, UR39 ;  /* 0x00000027ff087e24 */ /* 0x000fe2000f8e00ff */
[----:B------:R-:W2:Y:S02]  /*13390*/  S2R R17, SR_TID.X ;  /* 0x0000000000117919 */ /* 0x000ea40000002100 */
[----:B------:R-:W-:-:S13]  /*133a0*/  ISETP.NE.AND.EX P0, PT, RZ, UR5, PT, P0 ;  /* 0x00000005ff007c0c */ /* 0x000fda000bf05300 */
[----:B------:R-:W3:Y:S01]  /*133b0*/  @P0 LDC.64 R2, c[0x0][0x9f8] ;  /* 0x00027e00ff020b82 */ /* 0x000ee20000000a00 */
[----:B-1----:R-:W-:-:S13]  /*133c0*/  ISETP.NE.AND P1, PT, R0, 0x1, PT ;  /* 0x000000010000780c */ /* 0x002fda0003f25270 */
[----:B------:R-:W1:Y:S01]  /*133d0*/  @P1 LDC R0, c[0x0][0x42c] ;  /* 0x00010b00ff001b82 */ /* 0x000e620000000800 */
[----:B--2---:R-:W-:-:S07]  /*133e0*/  LOP3.LUT R16, R17, 0x7f, RZ, 0xc0, !PT ;  /* 0x0000007f11107812 */ /* 0x004fce00078ec0ff */
[----:B------:R-:W2:Y:S01]  /*133f0*/  @P1 LDC R5, c[0x0][0x430] ;  /* 0x00010c00ff051b82 */ /* 0x000ea20000000800 */
[----:B-1----:R-:W-:-:S05]  /*13400*/  @P1 IMAD.HI.U32 R0, R0, UR38, RZ ;  /* 0x0000002600001c27 */ /* 0x002fca000f8e00ff */
[----:B--2---:R-:W-:Y:S01]  /*13410*/  @P1 SHF.R.U32.HI R4, RZ, R5, R0 ;  /* 0x00000005ff041219 */ /* 0x004fe20000011600 */
[----:B------:R-:W-:-:S04]  /*13420*/  IMAD.U32 R5, RZ, RZ, UR39 ;  /* 0x00000027ff057e24 */ /* 0x000fc8000f8e00ff */
[----:B---3--:R-:W-:Y:S01]  /*13430*/  @P0 IMAD.WIDE R2, R5, 0x4, R2 ;  /* 0x0000000405020825 */ /* 0x008fe200078e0202 */
[----:B------:R-:W-:Y:S01]  /*13440*/  ISETP.NE.AND P2, PT, R16, RZ, PT ;  /* 0x000000ff1000720c */ /* 0x000fe20003f45270 */
[----:B------:R1:W-:Y:S04]  /*13450*/  STL [R1+0x10], R4 ;  /* 0x0000100401007387 */ /* 0x0003e80000100800 */
[----:B------:R2:W3:Y:S01]  /*13460*/  @P0 LDG.E R8, desc[UR46][R2.64] ;  /* 0x0000002e02080981 */ /* 0x0004e2000c1e1900 */
[----:B------:R-:W-:Y:S01]  /*13470*/  UMOV UR36, URZ ;  /* 0x0000003f00247c82 */ /* 0x000fe20008000000 */
[----:B------:R-:W-:Y:S01]  /*13480*/  UMOV UR6, 0xffffffff ;  /* 0xffffffff00067882 */ /* 0x000fe20000000000 */
[----:B------:R-:W-:-:S04]  /*13490*/  SHF.R.U32.HI R17, RZ, 0x5, R17 ;  /* 0x00000005ff117819 */ /* 0x000fc80000011611 */
[----:B------:R-:W-:Y:S01]  /*134a0*/  LOP3.LUT R17, R17, 0x3, RZ, 0xc0, !PT ;  /* 0x0000000311117812 */ /* 0x000fe200078ec0ff */
[----:B------:R-:W-:Y:S01]  /*134b0*/  VOTEU.ALL UP1, P2 ;  /* 0x00000000003f7886 */ /* 0x000fe20001020000 */
[----:B--2---:R-:W2:Y:S04]  /*134c0*/  LDC.64 R2, c[0x0][0x3f8] ;  /* 0x0000fe00ff027b82 */ /* 0x004ea80000000a00 */
[----:B------:R-:W-:-:S04]  /*134d0*/  @!UP1 UIADD3 UR4, UP0, UR44, 0x270, URZ ;  /* 0x000002702c049890 */ /* 0x000fc8000ff1e03f */
[----:B------:R-:W-:-:S09]  /*134e0*/  @!UP1 UIADD3.X UR5, URZ, UR45, URZ, UP0, !UPT ;  /* 0x0000002d3f059290 */ /* 0x000fd200087fe43f */
[----:B------:R1:W-:Y:S01]  /*134f0*/  @!UP1 UTMAPF.L2.4D [UR36], [UR4] ;  /* 0x00000024040095b8 */ /* 0x0003e20008018000 */
[----:B--2---:R-:W-:-:S04]  /*13500*/  ISETP.NE.U32.AND P1, PT, R2, RZ, PT ;  /* 0x000000ff0200720c */ /* 0x004fc80003f25070 */
[----:B------:R-:W-:Y:S02]  /*13510*/  ISETP.NE.AND.EX P1, PT, R3, RZ, PT, P1 ;  /* 0x000000ff0300720c */ /* 0x000fe40003f25310 */
[----:B---3--:R-:W-:Y:S01]  /*13520*/  SHF.R.S32.HI R9, RZ, 0x1f, R8 ;  /* 0x0000001fff097819 */ /* 0x008fe20000011408 */
[----:B------:R1:W-:Y:S01]  /*13530*/  STL [R1+0xc], R8 ;  /* 0x00000c0801007387 */ /* 0x0003e20000100800 */
[----:B------:R-:W-:-:S03]  /*13540*/  SEL R0, R8, RZ, !P1 ;  /* 0x000000ff08007207 */ /* 0x000fc60004800000 */
[----:B------:R1:W-:Y:S01]  /*13550*/  STL [R1+0x14], R9 ;  /* 0x0000140901007387 */ /* 0x0003e20000100800 */
[----:B------:R-:W-:Y:S05]  /*13560*/  BRA.DIV UR6, `(.L_x_1746) ;  /* 0x0000002a06547947 */ /* 0x000fea000b800000 */
[----:B------:R2:W3:Y:S02]  /*13570*/  SHFL.IDX PT, R14, R17, RZ, 0x1f ;  /* 0x00001fff110e7589 */ /* 0x0004e400000e0000 */
.L_x_1807:
        /* <DEDUP_REMOVED lines=8> */
.L_x_1810:
[----:B------:R-:W-:Y:S05]  /*13600*/  @!P6 BRA `(.L_x_1749) ;  /* 0x000000040034e947 */ /* 0x000fea0003800000 */
[----:B------:R-:W-:Y:S01]  /*13610*/  IMAD.MOV.U32 R0, RZ, RZ, R8 ;  /* 0x000000ffff007224 */ /* 0x000fe200078e0008 */
        /* <DEDUP_REMOVED lines=18> */
.L_x_1750:
[----:B-1----:R-:W3:Y:S04]  /*13740*/  LDL R3, [R1+0x4] ;  /* 0x0000040001037983 */ /* 0x002ee80000100800 */
[----:B------:R-:W4:Y:S01]  /*13750*/  LDL R2, [R1+0x8] ;  /* 0x0000080001027983 */ /* 0x000f220000100800 */
[----:B------:R-:W-:Y:S02]  /*13760*/  ISETP.NE.AND P0, PT, R16, RZ, PT ;  /* 0x000000ff1000720c */ /* 0x000fe40003f05270 */
[----:B---3--:R-:W-:Y:S02]  /*13770*/  LEA R4, R3, UR40, 0x3 ;  /* 0x0000002803047c11 */ /* 0x008fe4000f8e18ff */
[----:B----4-:R-:W-:-:S04]  /*13780*/  SHF.L.U32 R3, R2, 0x1f, RZ ;  /* 0x0000001f02037819 */ /* 0x010fc800000006ff */
[----:B------:R-:W1:Y:S02]  /*13790*/  SYNCS.PHASECHK.TRANS64.TRYWAIT P3, [R4+URZ+0x2e880], R3 ;  /* 0x02e88003040075a7 */ /* 0x000e64000806017f */
[----:B-1----:R-:W-:Y:S05]  /*137a0*/  @!P3 BRA `(.L_x_1751) ;  /* 0x000000280004b947 */ /* 0x002fea0003800000 */
.L_x_1811:
[----:B------:R-:W-:Y:S05]  /*137b0*/  @P0 BRA `(.L_x_1752) ;  /* 0x00000000001c0947 */ /* 0x000fea0003800000 */
[----:B------:R-:W3:Y:S01]  /*137c0*/  S2R R2, SR_TID.X ;  /* 0x0000000000027919 */ /* 0x000ee20000002100 */
[----:B------:R-:W-:-:S04]  /*137d0*/  IMAD.MOV.U32 R5, RZ, RZ, 0x7000 ;  /* 0x00007000ff057424 */ /* 0x000fc800078e00ff */
[----:B------:R4:W-:Y:S01]  /*137e0*/  SYNCS.ARRIVE.TRANS64 RZ, [R4+URZ+0x2e870], R5 ;  /* 0x02e8700504ff79a7 */ /* 0x0009e2000800003f */
[----:B---3--:R-:W-:-:S04]  /*137f0*/  LOP3.LUT R2, R2, 0x1f, RZ, 0xc0, !PT ;  /* 0x0000001f02027812 */ /* 0x008fc800078ec0ff */
[----:B------:R-:W-:-:S13]  /*13800*/  ISETP.NE.AND P3, PT, R2, RZ, PT ;  /* 0x000000ff0200720c */ /* 0x000fda0003f65270 */
[----:B----4-:R-:W-:Y:S05]  /*13810*/  @!P3 BRA `(.L_x_1752) ;  /* 0x000000000004b947 */ /* 0x010fea0003800000 */
[----:B------:R-:W-:Y:S01]  /*13820*/  BPT.TRAP 0x1 ;  /* 0x000000040000795c */ /* 0x000fe20000300000 */
.L_x_1752:
        /* <DEDUP_REMOVED lines=20> */
.L_x_1812:
        /* <DEDUP_REMOVED lines=8> */
.L_x_1754:
        /* <DEDUP_REMOVED lines=15> */
.L_x_1749:
        /* <DEDUP_REMOVED lines=17> */
.L_x_1747:
[----:B------:R-:W4:Y:S01]  /*13bf0*/  LDL.LU R3, [R1+0x2c] ;  /* 0x00002c0001037983 */ /* 0x000f220000300800 */
[----:B------:R-:W-:Y:S01]  /*13c00*/  BSSY B0, `(.L_x_1755) ;  /* 0x0000009000007945 */ /* 0x000fe20003800000 */
[----:B----4-:R-:W-:-:S05]  /*13c10*/  VIADD R3, R3, 0x1 ;  /* 0x0000000103037836 */ /* 0x010fca0000000000 */
[----:B---3--:R-:W-:Y:S01]  /*13c20*/  LEA.HI R2, R3, R3, RZ, 0x1 ;  /* 0x0000000303027211 */ /* 0x008fe200078f08ff */
[----:B------:R3:W-:Y:S03]  /*13c30*/  STL [R1+0x2c], R3 ;  /* 0x00002c0301007387 */ /* 0x0007e60000100800 */
[----:B------:R-:W-:-:S05]  /*13c40*/  LOP3.LUT R2, R2, 0xfffffffe, RZ, 0xc0, !PT ;  /* 0xfffffffe02027812 */ /* 0x000fca00078ec0ff */
[----:B------:R-:W-:-:S05]  /*13c50*/  IMAD.IADD R2, R3, 0x1, -R2 ;  /* 0x0000000103027824 */ /* 0x000fca00078e0a02 */
[----:B------:R-:W-:-:S04]  /*13c60*/  SHF.L.U32 R2, R2, 0x1f, RZ ;  /* 0x0000001f02027819 */ /* 0x000fc800000006ff */
[----:B------:R-:W4:Y:S02]  /*13c70*/  SYNCS.PHASECHK.TRANS64.TRYWAIT P0, [UR40+0x2e820], R2 ;  /* 0x02e82002ff0075a7 */ /* 0x000f240008000168 */
[----:B---34-:R-:W-:Y:S05]  /*13c80*/  @!P0 BRA `(.L_x_1756) ;  /* 0x0000002000f48947 */ /* 0x018fea0003800000 */
.L_x_1813:
[----:B-1----:R-:W-:Y:S05]  /*13c90*/  BSYNC B0 ;  /* 0x0000000000007941 */ /* 0x002fea0003800000 */
.L_x_1755:
[----:B------:R-:W-:-:S06]  /*13ca0*/  UISETP.GE.AND UP0, UPT, UR41, 0x2, UPT ;  /* 0x000000022900788c */ /* 0x000fcc000bf06270 */
[----:B------:R-:W-:-:S13]  /*13cb0*/  PLOP3.LUT P0, PT, PT, PT, UP0, 0x80, 0x0 ;  /* 0x000000000000781c */ /* 0x000fda0003f0f008 */
[----:B------:R-:W-:Y:S05]  /*13cc0*/  @!P0 BRA `(.L_x_1757) ;  /* 0x0000000c00e88947 */ /* 0x000fea0003800000 */
[----:B------:R1:W5:Y:S01]  /*13cd0*/  LDL.LU R6, [R1+0x8] ;  /* 0x0000080001067983 */ /* 0x0003620000300800 */
[----:B------:R-:W-:-:S03]  /*13ce0*/  UIADD3 UR4, UR41, -0x2, URZ ;  /* 0xfffffffe29047890 */ /* 0x000fc6000fffe03f */
[----:B------:R1:W5:Y:S03]  /*13cf0*/  LDL.LU R7, [R1+0x4] ;  /* 0x0000040001077983 */ /* 0x0003660000300800 */
[----:B------:R-:W-:-:S07]  /*13d00*/  IMAD.U32 R21, RZ, RZ, UR4 ;  /* 0x00000004ff157e24 */ /* 0x000fce000f8e00ff */
.L_x_1777:
[----:B---345:R-:W-:Y:S01]  /*13d10*/  VIADD R2, R7, 0x1 ;  /* 0x0000000107027836 */ /* 0x038fe20000000000 */
        /* <DEDUP_REMOVED lines=26> */
[----:B------:R-:W-:-:S03]  /*13ec0*/  ULDC.64 UR4, c[0x0][0x3f8] ;  /* 0x0000fe0000047ab9 */ /* 0x000fc60000000a00 */
[----:B------:R-:W-:Y:S01]  /*13ed0*/  IMAD.IADD R0, R0, 0x1, R3 ;  /* 0x0000000100007824 */ /* 0x000fe200078e0203 */
[----:B------:R-:W-:-:S04]  /*13ee0*/  LEA R4, P0, R2, UR4, 0x2 ;  /* 0x0000000402047c11 */ /* 0x000fc8000f8010ff */
[----:B------:R-:W-:-:S05]  /*13ef0*/  LEA.HI.X R5, R2, UR5, R0, 0x2, P0 ;  /* 0x0000000502057c11 */ /* 0x000fca00080f1400 */
[----:B------:R4:W5:Y:S04]  /*13f00*/  LDG.E R0, desc[UR46][R4.64] ;  /* 0x0000002e04007981 */ /* 0x000968000c1e1900 */
.L_x_1760:
[----:B----4-:R-:W-:Y:S01]  /*13f10*/  LEA R4, R10, UR40, 0x3 ;  /* 0x000000280a047c11 */ /* 0x010fe2000f8e18ff */
[----:B------:R-:W4:Y:S01]  /*13f20*/  S2R R2, SR_TID.X ;  /* 0x0000000000027919 */ /* 0x000f220000002100 */
[----:B------:R-:W-:Y:S01]  /*13f30*/  SHF.L.U32 R3, R9, 0x1f, RZ ;  /* 0x0000001f09037819 */ /* 0x000fe200000006ff */
[----:B------:R-:W-:Y:S03]  /*13f40*/  BSSY B1, `(.L_x_1761) ;  /* 0x0000005000017945 */ /* 0x000fe60003800000 */
[----:B------:R-:W1:Y:S01]  /*13f50*/  SYNCS.PHASECHK.TRANS64.TRYWAIT P0, [R4+URZ+0x2e880], R3 ;  /* 0x02e88003040075a7 */ /* 0x000e62000800017f */
[----:B----4-:R-:W-:-:S04]  /*13f60*/  LOP3.LUT R2, R2, 0x7f, RZ, 0xc0, !PT ;  /* 0x0000007f02027812 */ /* 0x010fc800078ec0ff */
[----:B------:R-:W-:Y:S01]  /*13f70*/  ISETP.NE.AND P3, PT, R2, RZ, PT ;  /* 0x000000ff0200720c */ /* 0x000fe20003f65270 */
[----:B-1----:R-:W-:-:S12]  /*13f80*/  @!P0 BRA `(.L_x_1762) ;  /* 0x00000020004c8947 */ /* 0x002fd80003800000 */
.L_x_1814:
[----:B------:R-:W-:Y:S05]  /*13f90*/  BSYNC B1 ;  /* 0x0000000000017941 */ /* 0x000fea0003800000 */
.L_x_1761:
        /* <DEDUP_REMOVED lines=9> */
.L_x_1764:
[----:B------:R-:W-:Y:S05]  /*14030*/  BSYNC B1 ;  /* 0x0000000000017941 */ /* 0x000fea0003800000 */
.L_x_1763:
[----:B------:R-:W4:Y:S04]  /*14040*/  LDL R2, [R1+0x10] ;  /* 0x0000100001027983 */ /* 0x000f280000100800 */
[----:B------:R-:W2:Y:S01]  /*14050*/  LDL R5, [R1+0x4] ;  /* 0x0000040001057983 */ /* 0x000ea20000100800 */
[----:B---3--:R-:W-:Y:S01]  /*14060*/  IMAD.MOV.U32 R10, RZ, RZ, RZ ;  /* 0x000000ffff0a7224 */ /* 0x008fe200078e00ff */
        /* <DEDUP_REMOVED lines=8> */
[----:B--2---:R-:W-:Y:S02]  /*140f0*/  IMAD R2, R5, 0x7000, R2 ;  /* 0x0000700005027824 */ /* 0x004fe400078e0202 */
[----:B------:R-:W-:Y:S02]  /*14100*/  IMAD R5, R8, 0xe0, RZ ;  /* 0x000000e008057824 */ /* 0x000fe400078e02ff */
[----:B------:R-:W-:Y:S02]  /*14110*/  VIADD R8, R4, 0x2e870 ;  /* 0x0002e87004087836 */ /* 0x000fe40000000000 */
[----:B------:R-:W-:-:S07]  /*14120*/  VIADD R9, R2, 0xe400 ;  /* 0x0000e40002097836 */ /* 0x000fce0000000000 */
.L_x_1765:
        /* <DEDUP_REMOVED lines=12> */
.L_x_1815:
[----:B------:R-:W-:Y:S05]  /*141f0*/  BSYNC B1 ;  /* 0x0000000000017941 */ /* 0x000fea0003800000 */
.L_x_1766:
        /* <DEDUP_REMOVED lines=11> */
.L_x_1769:
[----:B------:R-:W-:Y:S05]  /*142b0*/  BSYNC B1 ;  /* 0x0000000000017941 */ /* 0x000fea0003800000 */
.L_x_1768:
        /* <DEDUP_REMOVED lines=10> */
.L_x_1770:
        /* <DEDUP_REMOVED lines=9> */
.L_x_1759:
[----:B------:R-:W-:Y:S05]  /*143f0*/  BSYNC B0 ;  /* 0x0000000000007941 */ /* 0x000fea0003800000 */
.L_x_1758:
[----:B------:R-:W4:Y:S02]  /*14400*/  LDL R3, [R1+0x30] ;  /* 0x0000300001037983 */ /* 0x000f240000100800 */
[----:B----4-:R-:W-:-:S13]  /*14410*/  ISETP.NE.AND P0, PT, R3, 0x3, PT ;  /* 0x000000030300780c */ /* 0x010fda0003f05270 */
[----:B------:R-:W-:Y:S05]  /*14420*/  @!P0 BRA `(.L_x_1771) ;  /* 0x0000000000048947 */ /* 0x000fea0003800000 */
[----:B------:R-:W-:Y:S01]  /*14430*/  BPT.TRAP 0x1 ;  /* 0x000000040000795c */ /* 0x000fe20000300000 */
.L_x_1771:
[----:B------:R-:W4:Y:S01]  /*14440*/  LDL R3, [R1+0x24] ;  /* 0x0000240001037983 */ /* 0x000f220000100800 */
[----:B------:R-:W-:Y:S01]  /*14450*/  LOP3.LUT R2, R6, 0x1, RZ, 0x3c, !PT ;  /* 0x0000000106027812 */ /* 0x000fe200078e3cff */
[----:B------:R-:W-:Y:S01]  /*14460*/  BSSY B0, `(.L_x_1772) ;  /* 0x0000007000007945 */ /* 0x000fe20003800000 */
[----:B------:R-:W-:Y:S02]  /*14470*/  LEA R4, R7, UR40, 0x3 ;  /* 0x0000002807047c11 */ /* 0x000fe4000f8e18ff */
[----:B------:R-:W-:-:S03]  /*14480*/  SHF.L.U32 R2, R2, 0x1f, RZ ;  /* 0x0000001f02027819 */ /* 0x000fc600000006ff */
[----:B------:R1:W-:Y:S01]  /*14490*/  STL [R1], R4 ;  /* 0x0000000401007387 */ /* 0x0003e20000100800 */
[----:B------:R-:W5:Y:S01]  /*144a0*/  SYNCS.PHASECHK.TRANS64.TRYWAIT P3, [R4+URZ+0x2e870], R2 ;  /* 0x02e87002040075a7 */ /* 0x000f62000806017f */
[----:B----4-:R-:W-:Y:S01]  /*144b0*/  ISETP.NE.AND P0, PT, R3, 0x3, PT ;  /* 0x000000030300780c */ /* 0x010fe20003f05270 */
[----:B-1---5:R-:W-:-:S12]  /*144c0*/  @!P3 BRA `(.L_x_1773) ;  /* 0x0000001c0024b947 */ /* 0x022fd80003800000 */
.L_x_1816:
[----:B------:R-:W-:Y:S05]  /*144d0*/  BSYNC B0 ;  /* 0x0000000000007941 */ /* 0x000fea0003800000 */
.L_x_1772:
[----:B------:R-:W-:Y:S05]  /*144e0*/  @!P0 BRA `(.L_x_1774) ;  /* 0x0000000000048947 */ /* 0x000fea0003800000 */
[----:B------:R-:W-:Y:S01]  /*144f0*/  BPT.TRAP 0x1 ;  /* 0x000000040000795c */ /* 0x000fe20000300000 */
.L_x_1774:
[----:B-1----:R-:W4:Y:S01]  /*14500*/  LDL R2, [R1] ;  /* 0x0000000001027983 */ /* 0x002f220000100800 */
[----:B------:R-:W-:-:S04]  /*14510*/  SHF.L.U32 R3, R6, 0x1f, RZ ;  /* 0x0000001f06037819 */ /* 0x000fc800000006ff */
[----:B----4-:R1:W4:Y:S02]  /*14520*/  SYNCS.PHASECHK.TRANS64.TRYWAIT P3, [R2+URZ+0x2e860], R3 ;  /* 0x02e86003020075a7 */ /* 0x010324000806017f */
[----:B-1----:R-:W-:Y:S01]  /*14530*/  IMAD R2, R7, 0x7000, RZ ;  /* 0x0000700007027824 */ /* 0x002fe200078e02ff */
[----:B----4-:R-:W-:Y:S06]  /*14540*/  @!P3 BRA `(.L_x_1775) ;  /* 0x0000001c001cb947 */ /* 0x010fec0003800000 */
.L_x_1817:
[----:B-1----:R-:W4:Y:S04]  /*14550*/  LDL R4, [R1+0x1c] ;  /* 0x00001c0001047983 */ /* 0x002f280000100800 */
[----:B------:R-:W5:Y:S01]  /*14560*/  LDL R12, [R1+0x18] ;  /* 0x00001800010c7983 */ /* 0x000f620000100800 */
[----:B------:R-:W-:Y:S05]  /*14570*/  WARPSYNC.ALL ;  /* 0x0000000000007948 */ /* 0x000fea0003800000 */
[----:B------:R-:W1:Y:S01]  /*14580*/  S2R R8, SR_TID.X ;  /* 0x0000000000087919 */ /* 0x000e620000002100 */
[----:B---3--:R-:W-:Y:S01]  /*14590*/  IMAD.MOV.U32 R10, RZ, RZ, 0x40 ;  /* 0x00000040ff0a7424 */ /* 0x008fe200078e00ff */
[----:B-1----:R-:W-:-:S04]  /*145a0*/  LOP3.LUT P3, RZ, R8, 0x4, RZ, 0xc0, !PT ;  /* 0x0000000408ff7812 */ /* 0x002fc8000786c0ff */
[----:B------:R-:W-:Y:S02]  /*145b0*/  SEL R10, R10, 0xffffffc0, !P3 ;  /* 0xffffffc00a0a7807 */ /* 0x000fe40005800000 */
[C---:B----4-:R-:W-:Y:S02]  /*145c0*/  LOP3.LUT R3, R2.reuse, R4, RZ, 0xfc, !PT ;  /* 0x0000000402037212 */ /* 0x050fe400078efcff */
[----:B-----5:R-:W-:-:S03]  /*145d0*/  IADD3 R2, R2, UR40, R12 ;  /* 0x0000002802027c10 */ /* 0x020fc6000fffe00c */
        /* <DEDUP_REMOVED lines=22> */
[----:B--2---:R-:W-:Y:S02]  /*14740*/  PRMT R17, R8, 0x7531, R9 ;  /* 0x0000753108117816 */ /* 0x004fe40000000009 */
        /* <DEDUP_REMOVED lines=71> */
.L_x_1776:
[----:B-1----:R-:W2:Y:S01]  /*14bc0*/  LDL.LU R2, [R1] ;  /* 0x0000000001027983 */ /* 0x002ea20000300800 */
[C---:B------:R-:W-:Y:S01]  /*14bd0*/  ISETP.GT.AND P0, PT, R21.reuse, RZ, PT ;  /* 0x000000ff1500720c */ /* 0x040fe20003f04270 */
[----:B------:R-:W-:Y:S02]  /*14be0*/  VIADD R21, R21, 0xffffffff ;  /* 0xffffffff15157836 */ /* 0x000fe40000000000 */
[----:B------:R4:W5:Y:S04]  /*14bf0*/  LDL R6, [R1+0x8] ;  /* 0x0000080001067983 */ /* 0x0009680000100800 */
[----:B------:R4:W5:Y:S01]  /*14c00*/  LDL R7, [R1+0x4] ;  /* 0x0000040001077983 */ /* 0x0009620000100800 */
[----:B--2---:R1:W-:Y:S02]  /*14c10*/  SYNCS.ARRIVE.TRANS64.A1T0 RZ, [R2+URZ+0x2e850], RZ ;  /* 0x02e850ff02ff79a7 */ /* 0x0043e4000810003f */
[----:B-1----:R-:W-:-:S05]  /*14c20*/  @!P2 VIADD R2, R2, 0x2e880 ;  /* 0x0002e8800202a836 */ /* 0x002fca0000000000 */
[----:B------:R-:W-:Y:S01]  /*14c30*/  @!P2 PRMT R2, RZ, 0x654, R2 ;  /* 0x00000654ff02a816 */ /* 0x000fe20000000002 */
[----:B------:R-:W-:Y:S06]  /*14c40*/  BAR.SYNC.DEFER_BLOCKING 0x2, 0x80 ;  /* 0x0082000000007b1d */ /* 0x000fec0000010000 */
[----:B------:R4:W-:Y:S01]  /*14c50*/  @!P2 SYNCS.ARRIVE.TRANS64.RED.A1T0 RZ, [R2+URZ], RZ ;  /* 0x000000ff02ffa9a7 */ /* 0x0009e2000810043f */
[----:B------:R-:W-:Y:S05]  /*14c60*/  @P0 BRA `(.L_x_1777) ;  /* 0xfffffff000280947 */ /* 0x000fea000383ffff */
.L_x_1757:
[----:B---34-:R-:W3:Y:S01]  /*14c70*/  LDL R2, [R1+0x30] ;  /* 0x0000300001027983 */ /* 0x018ee20000100800 */
[----:B------:R-:W-:Y:S01]  /*14c80*/  BSSY B0, `(.L_x_1778) ;  /* 0x0000010000007945 */ /* 0x000fe20003800000 */
[----:B---3--:R-:W-:-:S03]  /*14c90*/  ISETP.NE.AND P1, PT, R2, 0x3, PT ;  /* 0x000000030200780c */ /* 0x008fc60003f25270 */
[----:B------:R-:W-:Y:S10]  /*14ca0*/  @P2 BRA `(.L_x_1779) ;  /* 0x0000000000342947 */ /* 0x000ff40003800000 */
[----:B------:R-:W1:Y:S01]  /*14cb0*/  S2R R5, SR_LANEID ;  /* 0x0000000000057919 */ /* 0x000e620000000000 */
[----:B------:R-:W-:Y:S01]  /*14cc0*/  VOTEU.ANY UR4, UPT, PT ;  /* 0x0000000000047886 */ /* 0x000fe200038e0100 */
[----:B------:R-:W3:Y:S01]  /*14cd0*/  LDC.64 R2, c[0x0][0xdf0] ;  /* 0x00037c00ff027b82 */ /* 0x000ee20000000a00 */
[----:B------:R-:W1:Y:S02]  /*14ce0*/  FLO.U32 R0, UR4 ;  /* 0x0000000400007d00 */ /* 0x000e6400080e0000 */
[----:B-1----:R-:W-:-:S06]  /*14cf0*/  ISETP.EQ.U32.AND P0, PT, R0, R5, PT ;  /* 0x000000050000720c */ /* 0x002fcc0003f02070 */
[----:B------:R-:W3:Y:S07]  /*14d00*/  POPC R5, UR4 ;  /* 0x0000000400057d09 */ /* 0x000eee0008000000 */
[----:B---3--:R-:W3:Y:S01]  /*14d10*/  @P0 ATOMG.E.ADD.STRONG.GPU PT, R3, desc[UR46][R2.64], R5 ;  /* 0x00000005020309a8 */ /* 0x008ee200081ee1ee */
[----:B------:R-:W1:Y:S02]  /*14d20*/  S2R R4, SR_LTMASK ;  /* 0x0000000000047919 */ /* 0x000e640000003900 */
[----:B-1----:R-:W-:-:S04]  /*14d30*/  LOP3.LUT R4, R4, UR4, RZ, 0xc0, !PT ;  /* 0x0000000404047c12 */ /* 0x002fc8000f8ec0ff */
[----:B-----5:R-:W1:Y:S01]  /*14d40*/  POPC R7, R4 ;  /* 0x0000000400077309 */ /* 0x020e620000000000 */
[----:B---3--:R-:W1:Y:S02]  /*14d50*/  SHFL.IDX PT, R0, R3, R0, 0x1f ;  /* 0x00001f0003007589 */ /* 0x008e6400000e0000 */
[----:B-1----:R-:W-:-:S05]  /*14d60*/  IADD3 R0, R0, UR42, R7 ;  /* 0x0000002a00007c10 */ /* 0x002fca000fffe007 */
[----:B------:R1:W-:Y:S02]  /*14d70*/  STL [R1+0x20], R0 ;  /* 0x0000200001007387 */ /* 0x0003e40000100800 */
.L_x_1779:
[----:B------:R-:W-:Y:S05]  /*14d80*/  BSYNC B0 ;  /* 0x0000000000007941 */ /* 0x000fea0003800000 */
.L_x_1778:
[----:B------:R-:W-:Y:S05]  /*14d90*/  @!P1 BRA `(.L_x_1780) ;  /* 0x0000000000049947 */ /* 0x000fea0003800000 */
[----:B------:R-:W-:Y:S01]  /*14da0*/  BPT.TRAP 0x1 ;  /* 0x000000040000795c */ /* 0x000fe20000300000 */
.L_x_1780:
[----:B------:R-:W3:Y:S04]  /*14db0*/  LDL R3, [R1+0x8] ;  /* 0x0000080001037983 */ /* 0x000ee80000100800 */
[----:B------:R-:W4:Y:S04]  /*14dc0*/  LDL R2, [R1+0x4] ;  /* 0x0000040001027983 */ /* 0x000f280000100800 */
[----:B-1----:R-:W2:Y:S01]  /*14dd0*/  LDL R0, [R1+0x24] ;  /* 0x0000240001007983 */ /* 0x002ea20000100800 */
[----:B------:R-:W-:Y:S01]  /*14de0*/  BSSY B0, `(.L_x_1781) ;  /* 0x0000007000007945 */ /* 0x000fe20003800000 */
[----:B---3--:R-:W-:-:S04]  /*14df0*/  LOP3.LUT R3, R3, 0x1, RZ, 0x3c, !PT ;  /* 0x0000000103037812 */ /* 0x008fc800078e3cff */
[----:B------:R-:W-:Y:S02]  /*14e00*/  SHF.L.U32 R3, R3, 0x1f, RZ ;  /* 0x0000001f03037819 */ /* 0x000fe400000006ff */
[----:B----4-:R-:W-:Y:S02]  /*14e10*/  LEA R20, R2, UR40, 0x3 ;  /* 0x0000002802147c11 */ /* 0x010fe4000f8e18ff */
[----:B--2---:R-:W-:Y:S02]  /*14e20*/  ISETP.NE.AND P1, PT, R0, 0x3, PT ;  /* 0x000000030000780c */ /* 0x004fe40003f25270 */
[----:B------:R-:W1:Y:S02]  /*14e30*/  SYNCS.PHASECHK.TRANS64.TRYWAIT P0, [R20+URZ+0x2e870], R3 ;  /* 0x02e87003140075a7 */ /* 0x000e64000800017f */
[----:B-1----:R-:W-:Y:S09]  /*14e40*/  @!P0 BRA `(.L_x_1782) ;  /* 0x0000001000f48947 */ /* 0x002ff20003800000 */
.L_x_1818:
[----:B------:R-:W-:Y:S05]  /*14e50*/  BSYNC B0 ;  /* 0x0000000000007941 */ /* 0x000fea0003800000 */
.L_x_1781:
[----:B------:R-:W-:Y:S05]  /*14e60*/  @!P1 BRA `(.L_x_1783) ;  /* 0x0000000000049947 */ /* 0x000fea0003800000 */
[----:B------:R-:W-:Y:S01]  /*14e70*/  BPT.TRAP 0x1 ;  /* 0x000000040000795c */ /* 0x000fe20000300000 */
.L_x_1783:
[----:B------:R-:W1:Y:S02]  /*14e80*/  LDL R0, [R1+0x8] ;  /* 0x0000080001007983 */ /* 0x000e640000100800 */
[----:B-1----:R-:W-:-:S04]  /*14e90*/  SHF.L.U32 R3, R0, 0x1f, RZ ;  /* 0x0000001f00037819 */ /* 0x002fc800000006ff */
[----:B------:R-:W1:Y:S02]  /*14ea0*/  SYNCS.PHASECHK.TRANS64.TRYWAIT P0, [R20+URZ+0x2e860], R3 ;  /* 0x02e86003140075a7 */ /* 0x000e64000800017f */
[----:B-1----:R-:W-:Y:S05]  /*14eb0*/  @!P0 BRA `(.L_x_1784) ;  /* 0x0000001000ec8947 */ /* 0x002fea0003800000 */
.L_x_1819:
[----:B------:R-:W2:Y:S04]  /*14ec0*/  LDL R0, [R1+0x4] ;  /* 0x0000040001007983 */ /* 0x000ea80000100800 */
[----:B------:R-:W3:Y:S04]  /*14ed0*/  LDL R2, [R1+0x1c] ;  /* 0x00001c0001027983 */ /* 0x000ee80000100800 */
[----:B------:R-:W4:Y:S01]  /*14ee0*/  LDL R12, [R1+0x18] ;  /* 0x00001800010c7983 */ /* 0x000f220000100800 */
[----:B------:R-:W-:Y:S05]  /*14ef0*/  WARPSYNC.ALL ;  /* 0x0000000000007948 */ /* 0x000fea0003800000 */
[----:B------:R-:W1:Y:S01]  /*14f00*/  S2R R8, SR_TID.X ;  /* 0x0000000000087919 */ /* 0x000e620000002100 */
[----:B------:R-:W-:Y:S01]  /*14f10*/  IMAD.MOV.U32 R10, RZ, RZ, 0x40 ;  /* 0x00000040ff0a7424 */ /* 0x000fe200078e00ff */
[----:B-1----:R-:W-:-:S04]  /*14f20*/  LOP3.LUT P0, RZ, R8, 0x4, RZ, 0xc0, !PT ;  /* 0x0000000408ff7812 */ /* 0x002fc8000780c0ff */
[----:B------:R-:W-:Y:S01]  /*14f30*/  SEL R10, R10, 0xffffffc0, !P0 ;  /* 0xffffffc00a0a7807 */ /* 0x000fe20004000000 */
[----:B--2---:R-:W-:-:S05]  /*14f40*/  IMAD R0, R0, 0x7000, RZ ;  /* 0x0000700000007824 */ /* 0x004fca00078e02ff */
[C---:B---3--:R-:W-:Y:S02]  /*14f50*/  LOP3.LUT R2, R0.reuse, R2, RZ, 0xfc, !PT ;  /* 0x0000000200027212 */ /* 0x048fe400078efcff */
[----:B----4-:R-:W-:-:S03]  /*14f60*/  IADD3 R0, R0, UR40, R12 ;  /* 0x0000002800007c10 */ /* 0x010fc6000fffe00c */
        /* <DEDUP_REMOVED lines=94> */
.L_x_1785:
[----:B------:R-:W3:Y:S01]  /*15550*/  LDL.LU R2, [R1+0x4] ;  /* 0x0000040001027983 */ /* 0x000ee20000300800 */
[----:B-1----:R-:W-:Y:S03]  /*15560*/  SYNCS.ARRIVE.TRANS64.A1T0 RZ, [R20+URZ+0x2e850], RZ ;  /* 0x02e850ff14ff79a7 */ /* 0x002fe6000810003f */
[----:B------:R-:W4:Y:S01]  /*15570*/  LDL.LU R3, [R1+0x8] ;  /* 0x0000080001037983 */ /* 0x000f220000300800 */
[----:B--2---:R-:W-:-:S05]  /*15580*/  @!P2 VIADD R0, R20, 0x2e880 ;  /* 0x0002e8801400a836 */ /* 0x004fca0000000000 */
[----:B------:R-:W-:Y:S01]  /*15590*/  @!P2 PRMT R0, RZ, 0x654, R0 ;  /* 0x00000654ff00a816 */ /* 0x000fe20000000000 */
[----:B------:R-:W-:Y:S06]  /*155a0*/  BAR.SYNC.DEFER_BLOCKING 0x2, 0x80 ;  /* 0x0082000000007b1d */ /* 0x000fec0000010000 */
[----:B------:R3:W-:Y:S02]  /*155b0*/  @!P2 SYNCS.ARRIVE.TRANS64.RED.A1T0 RZ, [R0+URZ], RZ ;  /* 0x000000ff00ffa9a7 */ /* 0x0007e4000810043f */
[----:B---3--:R-:W-:-:S05]  /*155c0*/  VIADD R0, R2, 0x1 ;  /* 0x0000000102007836 */ /* 0x008fca0000000000 */
[----:B------:R-:W-:-:S04]  /*155d0*/  ISETP.NE.AND P0, PT, R0, 0x2, PT ;  /* 0x000000020000780c */ /* 0x000fc80003f05270 */
[----:B------:R-:W-:Y:S02]  /*155e0*/  SEL R2, RZ, 0x1, P0 ;  /* 0x00000001ff027807 */ /* 0x000fe40000000000 */
[----:B------:R-:W-:Y:S02]  /*155f0*/  SEL R0, R0, RZ, P0 ;  /* 0x000000ff00007207 */ /* 0x000fe40000000000 */
[----:B----4-:R-:W-:-:S03]  /*15600*/  LOP3.LUT R3, R3, R2, RZ, 0x3c, !PT ;  /* 0x0000000203037212 */ /* 0x010fc600078e3cff */
[----:B------:R1:W-:Y:S04]  /*15610*/  STL [R1+0x4], R0 ;  /* 0x0000040001007387 */ /* 0x0003e80000100800 */
[----:B------:R1:W-:Y:S02]  /*15620*/  STL [R1+0x8], R3 ;  /* 0x0000080301007387 */ /* 0x0003e40000100800 */
.L_x_1741:
[----:B------:R-:W-:Y:S05]  /*15630*/  BSYNC B6 ;  /* 0x0000000000067941 */ /* 0x000fea0003800000 */
.L_x_1739:
[----:B-12---:R-:W2:Y:S04]  /*15640*/  LDL R0, [R1+0x34] ;  /* 0x0000340001007983 */ /* 0x006ea80000100800 */
[----:B------:R1:W5:Y:S01]  /*15650*/  LDL R2, [R1+0x20] ;  /* 0x0000200001027983 */ /* 0x0003620000100800 */
[----:B--2---:R-:W-:-:S13]  /*15660*/  ISETP.NE.AND P0, PT, R0, RZ, PT ;  /* 0x000000ff0000720c */ /* 0x004fda0003f05270 */
[----:B-1----:R-:W-:Y:S05]  /*15670*/  @!P0 BRA `(.L_x_1786) ;  /* 0x0000000000208947 */ /* 0x002fea0003800000 */
[----:B------:R-:W1:Y:S08]  /*15680*/  S2UR UR5, SR_CgaCtaId ;  /* 0x00000000000579c3 */ /* 0x000e700000008800 */
[----:B------:R-:W-:Y:S06]  /*15690*/  BAR.SYNC.DEFER_BLOCKING 0x5, 0x180 ;  /* 0x0146000000007b1d */ /* 0x000fec0000010000 */
[----:B------:R-:W-:-:S02]  /*156a0*/  UMOV UR4, 0x400 ;  /* 0x0000040000047882 */ /* 0x000fc40000000000 */
[----:B-1----:R-:W-:-:S09]  /*156b0*/  ULEA UR4, UR5, UR4, 0x18 ;  /* 0x0000000405047291 */ /* 0x002fd2000f8ec03f */
[----:B-----5:R-:W1:Y:S04]  /*156c0*/  LDS R2, [UR4+0x2e8d0] ;  /* 0x02e8d004ff027984 */ /* 0x020e680008000800 */
[----:B-1----:R1:W-:Y:S01]  /*156d0*/  STL [R1+0x20], R2 ;  /* 0x0000200201007387 */ /* 0x0023e20000100800 */
[----:B------:R-:W-:Y:S06]  /*156e0*/  BAR.ARV 0x4, 0x180 ;  /* 0x0106000000007b1d */ /* 0x000fec0000002000 */
[----:B------:R-:W-:Y:S05]  /*156f0*/  BRA `(.L_x_1787) ;  /* 0x00000000002c7947 */ /* 0x000fea0003800000 */
.L_x_1786:
[----:B------:R-:W1:Y:S01]  /*15700*/  S2R R0, SR_TID.X ;  /* 0x0000000000007919 */ /* 0x000e620000002100 */
        /* <DEDUP_REMOVED lines=10> */
.L_x_1787:
[----:B--2---:R-:W2:Y:S01]  /*157b0*/  LDL R0, [R1+0x20] ;  /* 0x0000200001007983 */ /* 0x004ea20000100800 */
[----:B------:R-:W-:Y:S02]  /*157c0*/  ULDC UR4, c[0x0][0xda8] ;  /* 0x00036a0000047ab9 */ /* 0x000fe40000000800 */
[----:B--2---:R-:W-:-:S13]  /*157d0*/  ISETP.GE.AND P0, PT, R0, UR4, PT ;  /* 0x0000000400007c0c */ /* 0x004fda000bf06270 */
[----:B------:R-:W-:Y:S05]  /*157e0*/  @!P0 BRA `(.L_x_1788) ;  /* 0xffffffd000348947 */ /* 0x000fea000383ffff */
.L_x_1736:
[----:B--2---:R-:W2:Y:S01]  /*157f0*/  LDL.LU R0, [R1+0x2c] ;  /* 0x00002c0001007983 */ /* 0x004ea20000300800 */
[----:B------:R-:W-:Y:S01]  /*15800*/  BSSY B0, `(.L_x_1789) ;  /* 0x000000b000007945 */ /* 0x000fe20003800000 */
[----:B------:R-:W3:Y:S01]  /*15810*/  S2R R5, SR_CgaCtaId ;  /* 0x0000000000057919 */ /* 0x000ee20000008800 */
[----:B--2---:R-:W-:-:S05]  /*15820*/  VIADD R0, R0, 0x1 ;  /* 0x0000000100007836 */ /* 0x004fca0000000000 */
[----:B-1----:R-:W-:-:S04]  /*15830*/  LEA.HI R2, R0, R0, RZ, 0x1 ;  /* 0x0000000000027211 */ /* 0x002fc800078f08ff */
[----:B------:R-:W-:-:S05]  /*15840*/  LOP3.LUT R3, R2, 0xfffffffe, RZ, 0xc0, !PT ;  /* 0xfffffffe02037812 */ /* 0x000fca00078ec0ff */
[----:B------:R-:W-:Y:S01]  /*15850*/  IMAD.IADD R3, R0, 0x1, -R3 ;  /* 0x0000000100037824 */ /* 0x000fe200078e0a03 */
[----:B------:R-:W-:-:S04]  /*15860*/  MOV R0, 0x400 ;  /* 0x0000040000007802 */ /* 0x000fc80000000f00 */
[----:B---3--:R-:W-:Y:S02]  /*15870*/  LEA R0, R5, R0, 0x18 ;  /* 0x0000000005007211 */ /* 0x008fe400078ec0ff */
[----:B------:R-:W-:-:S04]  /*15880*/  SHF.L.U32 R3, R3, 0x1f, RZ ;  /* 0x0000001f03037819 */ /* 0x000fc800000006ff */
[----:B------:R-:W1:Y:S02]  /*15890*/  SYNCS.PHASECHK.TRANS64.TRYWAIT P0, [R0+URZ+0x2e820], R3 ;  /* 0x02e82003000075a7 */ /* 0x000e64000800017f */
[----:B-1----:R-:W-:Y:S05]  /*158a0*/  @!P0 BRA `(.L_x_1790) ;  /* 0x0000000800848947 */ /* 0x002fea0003800000 */
.L_x_1820:
[----:B------:R-:W-:Y:S05]  /*158b0*/  BSYNC B0 ;  /* 0x0000000000007941 */ /* 0x000fea0003800000 */
.L_x_1789:
[----:B------:R-:W-:-:S03]  /*158c0*/  UMOV UR4, 0xffffffff ;  /* 0xffffffff00047882 */ /* 0x000fc60000000000 */
[----:B------:R-:W-:Y:S05]  /*158d0*/  BRA.DIV UR4, `(.L_x_1791) ;  /* 0x0000000a048c7947 */ /* 0x000fea000b800000 */
[----:B------:R-:W2:Y:S02]  /*158e0*/  S2R R2, SR_TID.X ;  /* 0x0000000000027919 */ /* 0x000ea40000002100 */
[----:B--2---:R-:W-:-:S04]  /*158f0*/  SHF.R.U32.HI R2, RZ, 0x5, R2 ;  /* 0x00000005ff027819 */ /* 0x004fc80000011602 */
[----:B------:R-:W-:-:S05]  /*15900*/  LOP3.LUT R2, R2, 0x3, RZ, 0xc0, !PT ;  /* 0x0000000302027812 */ /* 0x000fca00078ec0ff */
[----:B------:R2:W3:Y:S02]  /*15910*/  SHFL.IDX PT, R14, R2, RZ, 0x1f ;  /* 0x00001fff020e7589 */ /* 0x0004e400000e0000 */
.L_x_1823:
[----:B---3--:R-:W-:Y:S01]  /*15920*/  ISETP.NE.AND P0, PT, R14, RZ, PT ;  /* 0x000000ff0e00720c */ /* 0x008fe20003f05270 */
[----:B------:R-:W-:-:S12]  /*15930*/  BSSY B0, `(.L_x_1792) ;  /* 0x000002e000007945 */ /* 0x000fd80003800000 */
[----:B------:R-:W-:Y:S05]  /*15940*/  @P0 BRA `(.L_x_1793) ;  /* 0x0000000000b00947 */ /* 0x000fea0003800000 */
[----:B------:R-:W-:-:S03]  /*15950*/  UMOV UR4, 0xffffffff ;  /* 0xffffffff00047882 */ /* 0x000fc60000000000 */
[----:B------:R-:W-:Y:S05]  /*15960*/  BRA.DIV UR4, `(.L_x_1794) ;  /* 0x0000000a049c7947 */ /* 0x000fea000b800000 */
[----:B------:R-:W-:-:S13]  /*15970*/  ELECT P6, URZ, PT ;  /* 0x00000000003f782f */ /* 0x000fda00038c0000 */
.L_x_1826:
[----:B------:R-:W-:Y:S05]  /*15980*/  @!P6 BRA `(.L_x_1793) ;  /* 0x0000000000a0e947 */ /* 0x000fea0003800000 */
[----:B--2---:R-:W2:Y:S02]  /*15990*/  LDL.LU R2, [R1+0x28] ;  /* 0x0000280001027983 */ /* 0x004ea40000300800 */
[----:B--2---:R-:W-:-:S04]  /*159a0*/  LOP3.LUT R2, R2, 0x2, RZ, 0xfc, !PT ;  /* 0x0000000202027812 */ /* 0x004fc800078efcff */
[----:B------:R-:W-:-:S13]  /*159b0*/  ISETP.NE.AND P0, PT, R2, 0x3, PT ;  /* 0x000000030200780c */ /* 0x000fda0003f05270 */
[----:B------:R-:W-:Y:S05]  /*159c0*/  @!P0 BRA `(.L_x_1795) ;  /* 0x0000000000048947 */ /* 0x000fea0003800000 */
[----:B------:R-:W-:Y:S01]  /*159d0*/  BPT.TRAP 0x1 ;  /* 0x000000040000795c */ /* 0x000fe20000300000 */
.L_x_1795:
[----:B-1----:R-:W2:Y:S04]  /*159e0*/  LDL R3, [R1+0x4] ;  /* 0x0000040001037983 */ /* 0x002ea80000100800 */
        /* <DEDUP_REMOVED lines=13> */
.L_x_1827:
[----:B------:R-:W2:Y:S02]  /*15ac0*/  SYNCS.PHASECHK.TRANS64.TRYWAIT P1, [R7+URZ], R2 ;  /* 0x00000002070075a7 */ /* 0x000ea4000802017f */
[----:B--2---:R-:W-:Y:S05]  /*15ad0*/  @!P1 BRA `(.L_x_1797) ;  /* 0x0000000800749947 */ /* 0x004fea0003800000 */
.L_x_1828:
[----:B------:R-:W-:Y:S05]  /*15ae0*/  @!P0 BRA `(.L_x_1798) ;  /* 0x0000000000048947 */ /* 0x000fea0003800000 */
[----:B------:R-:W-:Y:S01]  /*15af0*/  BPT.TRAP 0x1 ;  /* 0x000000040000795c */ /* 0x000fe20000300000 */
.L_x_1798:
[----:B------:R-:W3:Y:S02]  /*15b00*/  LDL.LU R4, [R1+0x4] ;  /* 0x0000040001047983 */ /* 0x000ee40000300800 */
[----:B---3--:R-:W-:-:S04]  /*15b10*/  IMAD R4, R4, 0x8, R0 ;  /* 0x0000000804047824 */ /* 0x008fc800078e0200 */
[----:B------:R-:W3:Y:S02]  /*15b20*/  SYNCS.PHASECHK.TRANS64.TRYWAIT P1, [R4+URZ+0x2e860], R5 ;  /* 0x02e86005040075a7 */ /* 0x000ee4000802017f */
[----:B---3--:R-:W-:Y:S05]  /*15b30*/  @!P1 BRA `(.L_x_1799) ;  /* 0x0000000800709947 */ /* 0x008fea0003800000 */
.L_x_1829:
[----:B------:R-:W-:Y:S05]  /*15b40*/  @!P0 BRA `(.L_x_1800) ;  /* 0x0000000000048947 */ /* 0x000fea0003800000 */
[----:B------:R-:W-:Y:S01]  /*15b50*/  BPT.TRAP 0x1 ;  /* 0x000000040000795c */ /* 0x000fe20000300000 */
.L_x_1800:
[----:B------:R-:W-:-:S04]  /*15b60*/  IMAD R3, R3, 0x8, R0 ;  /* 0x0000000803037824 */ /* 0x000fc800078e0200 */
[----:B------:R-:W4:Y:S02]  /*15b70*/  SYNCS.PHASECHK.TRANS64.TRYWAIT P1, [R3+URZ+0x2e860], R2 ;  /* 0x02e86002030075a7 */ /* 0x000f24000802017f */
[----:B----4-:R-:W-:Y:S05]  /*15b80*/  @!P1 BRA `(.L_x_1801) ;  /* 0x0000000800709947 */ /* 0x010fea0003800000 */
.L_x_1830:
[----:B------:R-:W-:Y:S05]  /*15b90*/  @!P0 BRA `(.L_x_1802) ;  /* 0x0000000000048947 */ /* 0x000fea0003800000 */
[----:B------:R-:W-:Y:S01]  /*15ba0*/  BPT.TRAP 0x1 ;  /* 0x000000040000795c */ /* 0x000fe20000300000 */
.L_x_1802:
[----:B------:R-:W5:Y:S02]  /*15bb0*/  SYNCS.PHASECHK.TRANS64.TRYWAIT P0, [R4+URZ+0x2e880], R5 ;  /* 0x02e88005040075a7 */ /* 0x000f64000800017f */
[----:B-----5:R-:W-:Y:S05]  /*15bc0*/  @!P0 BRA `(.L_x_1803) ;  /* 0x0000000800748947 */ /* 0x020fea0003800000 */
.L_x_1804:
[----:B------:R1:W1:Y:S02]  /*15bd0*/  SYNCS.PHASECHK.TRANS64.TRYWAIT P0, [R3+URZ+0x2e880], R2 ;  /* 0x02e88002030075a7 */ /* 0x000264000800017f */
[----:B-1----:R-:W-:Y:S05]  /*15be0*/  @!P0 NANOSLEEP.SYNCS 0x989680 ;  /* 0x009896800000895d */ /* 0x002fea0003900000 */
[----:B------:R-:W1:Y:S02]  /*15bf0*/  @!P0 SYNCS.PHASECHK.TRANS64 P0, [R3+URZ+0x2e880], R2 ;  /* 0x02e88002030085a7 */ /* 0x000e64000800007f */
[----:B-1----:R-:W-:Y:S05]  /*15c00*/  @!P0 BRA `(.L_x_1804) ;  /* 0xfffffffc00f08947 */ /* 0x002fea000383ffff */
.L_x_1793:
[----:B------:R-:W-:Y:S05]  /*15c10*/  BSYNC B0 ;  /* 0x0000000000007941 */ /* 0x000fea0003800000 */
.L_x_1792:
[----:B------:R-:W-:Y:S05]  /*15c20*/  EXIT ;  /* 0x000000000000794d */ /* 0x000fea0003800000 */
.L_x_1690:
[----:B-1----:R-:W-:-:S04]  /*15c30*/  IMAD.U32 R3, RZ, RZ, UR37 ;  /* 0x00000025ff037e24 */ /* 0x002fc8000f8e00ff */
[----:B------:R1:W2:Y:S03]  /*15c40*/  SYNCS.PHASECHK.TRANS64.TRYWAIT P0, [R3+URZ+0x2e800], R4 ;  /* 0x02e80004030075a7 */ /* 0x0002a6000800017f */
[----:B--2---:R-:W-:Y:S05]  /*15c50*/  @!P0 NANOSLEEP.SYNCS 0x989680 ;  /* 0x009896800000895d */ /* 0x004fea0003900000 */
[----:B------:R-:W2:Y:S02]  /*15c60*/  @!P0 SYNCS.PHASECHK.TRANS64 P0, [R3+URZ+0x2e800], R4 ;  /* 0x02e80004030085a7 */ /* 0x000ea4000800007f */
[----:B--2---:R-:W-:Y:S05]  /*15c70*/  @!P0 BRA `(.L_x_1690) ;  /* 0xfffffffc00ec8947 */ /* 0x004fea000383ffff */
[----:B------:R-:W-:Y:S05]  /*15c80*/  BRA `(.L_x_1805) ;  /* 0xfffffebc00347947 */ /* 0x000fea000383ffff */
.L_x_1694:
[----:B--2---:R2:W3:Y:S02]  /*15c90*/  SYNCS.PHASECHK.TRANS64.TRYWAIT P0, [R3+URZ+0x2e830], R4 ;  /* 0x02e83004030075a7 */ /* 0x0044e4000800017f */
[----:B---3--:R-:W-:Y:S05]  /*15ca0*/  @!P0 NANOSLEEP.SYNCS 0x989680 ;  /* 0x009896800000895d */ /* 0x008fea0003900000 */
[----:B------:R-:W3:Y:S02]  /*15cb0*/  @!P0 SYNCS.PHASECHK.TRANS64 P0, [R3+URZ+0x2e830], R4 ;  /* 0x02e83004030085a7 */ /* 0x000ee4000800007f */
[----:B---3--:R-:W-:Y:S05]  /*15cc0*/  @!P0 BRA `(.L_x_1694) ;  /* 0xfffffffc00f08947 */ /* 0x008fea000383ffff */
[----:B------:R-:W-:Y:S05]  /*15cd0*/  BRA `(.L_x_1693) ;  /* 0xfffffebc004c7947 */ /* 0x000fea000383ffff */
.L_x_1699:
[----:B--2---:R-:W-:-:S04]  /*15ce0*/  IMAD.U32 R11, RZ, RZ, UR10 ;  /* 0x0000000aff0b7e24 */ /* 0x004fc8000f8e00ff */
[----:B------:R2:W3:Y:S03]  /*15cf0*/  SYNCS.PHASECHK.TRANS64.TRYWAIT P2, [R11+URZ+0x2e830], R10 ;  /* 0x02e8300a0b0075a7 */ /* 0x0004e6000804017f */
[----:B---3--:R-:W-:Y:S05]  /*15d00*/  @!P2 NANOSLEEP.SYNCS 0x989680 ;  /* 0x009896800000a95d */ /* 0x008fea0003900000 */
[----:B------:R-:W3:Y:S02]  /*15d10*/  @!P2 SYNCS.PHASECHK.TRANS64 P2, [R11+URZ+0x2e830], R10 ;  /* 0x02e8300a0b00a5a7 */ /* 0x000ee4000804007f */
[----:B---3--:R-:W-:Y:S05]  /*15d20*/  @!P2 BRA `(.L_x_1699) ;  /* 0xfffffffc00eca947 */ /* 0x008fea000383ffff */
[----:B------:R-:W-:Y:S05]  /*15d30*/  BRA `(.L_x_1696) ;  /* 0xffffff0c007c7947 */ /* 0x000fea000383ffff */
.L_x_1703:
[----:B--2---:R-:W-:-:S04]  /*15d40*/  IMAD.U32 R10, RZ, RZ, UR10 ;  /* 0x0000000aff0a7e24 */ /* 0x004fc8000f8e00ff */
[----:B------:R2:W3:Y:S03]  /*15d50*/  SYNCS.PHASECHK.TRANS64.TRYWAIT P2, [R10+URZ+0x2e850], R9 ;  /* 0x02e850090a0075a7 */ /* 0x0004e6000804017f */
[----:B---3--:R-:W-:Y:S05]  /*15d60*/  @!P2 NANOSLEEP.SYNCS 0x989680 ;  /* 0x009896800000a95d */ /* 0x008fea0003900000 */
[----:B------:R-:W3:Y:S02]  /*15d70*/  @!P2 SYNCS.PHASECHK.TRANS64 P2, [R10+URZ+0x2e850], R9 ;  /* 0x02e850090a00a5a7 */ /* 0x000ee4000804007f */
[----:B---3--:R-:W-:Y:S05]  /*15d80*/  @!P2 BRA `(.L_x_1703) ;  /* 0xfffffffc00eca947 */ /* 0x008fea000383ffff */
[----:B------:R-:W-:Y:S05]  /*15d90*/  BRA `(.L_x_1700) ;  /* 0xffffff18008c7947 */ /* 0x000fea000383ffff */
.L_x_1710:
[----:B--2---:R-:W-:-:S04]  /*15da0*/  IMAD.U32 R10, RZ, RZ, UR6 ;  /* 0x00000006ff0a7e24 */ /* 0x004fc8000f8e00ff */
[----:B------:R2:W3:Y:S03]  /*15db0*/  SYNCS.PHASECHK.TRANS64.TRYWAIT P2, [R10+URZ+0x2e830], R9 ;  /* 0x02e830090a0075a7 */ /* 0x0004e6000804017f */
[----:B---3--:R-:W-:Y:S05]  /*15dc0*/  @!P2 NANOSLEEP.SYNCS 0x989680 ;  /* 0x009896800000a95d */ /* 0x008fea0003900000 */
[----:B------:R-:W3:Y:S02]  /*15dd0*/  @!P2 SYNCS.PHASECHK.TRANS64 P2, [R10+URZ+0x2e830], R9 ;  /* 0x02e830090a00a5a7 */ /* 0x000ee4000804007f */
[----:B---3--:R-:W-:Y:S05]  /*15de0*/  @!P2 BRA `(.L_x_1710) ;  /* 0xfffffffc00eca947 */ /* 0x008fea000383ffff */
[----:B------:R-:W-:Y:S05]  /*15df0*/  BRA `(.L_x_1707) ;  /* 0xffffff6000407947 */ /* 0x000fea000383ffff */
.L_x_1714:
[----:B--2---:R-:W-:-:S04]  /*15e00*/  IMAD.U32 R9, RZ, RZ, UR6 ;  /* 0x00000006ff097e24 */ /* 0x004fc8000f8e00ff */
[----:B------:R2:W3:Y:S03]  /*15e10*/  SYNCS.PHASECHK.TRANS64.TRYWAIT P2, [R9+URZ+0x2e850], R8 ;  /* 0x02e85008090075a7 */ /* 0x0004e6000804017f */
[----:B---3--:R-:W-:Y:S05]  /*15e20*/  @!P2 NANOSLEEP.SYNCS 0x989680 ;  /* 0x009896800000a95d */ /* 0x008fea0003900000 */
[----:B------:R-:W3:Y:S02]  /*15e30*/  @!P2 SYNCS.PHASECHK.TRANS64 P2, [R9+URZ+0x2e850], R8 ;  /* 0x02e850080900a5a7 */ /* 0x000ee4000804007f */
[----:B---3--:R-:W-:Y:S05]  /*15e40*/  @!P2 BRA `(.L_x_1714) ;  /* 0xfffffffc00eca947 */ /* 0x008fea000383ffff */
[----:B------:R-:W-:Y:S05]  /*15e50*/  BRA `(.L_x_1711) ;  /* 0xffffff6c002c7947 */ /* 0x000fea000383ffff */
.L_x_1720:
[----:B--2---:R-:W-:-:S04]  /*15e60*/  IMAD.U32 R5, RZ, RZ, UR5 ;  /* 0x00000005ff057e24 */ /* 0x004fc8000f8e00ff */
[----:B------:R2:W3:Y:S03]  /*15e70*/  SYNCS.PHASECHK.TRANS64.TRYWAIT P0, [R5+URZ+0x2e850], R0 ;  /* 0x02e85000050075a7 */ /* 0x0004e6000800017f */
[----:B---3--:R-:W-:Y:S05]  /*15e80*/  @!P0 NANOSLEEP.SYNCS 0x989680 ;  /* 0x009896800000895d */ /* 0x008fea0003900000 */
[----:B------:R-:W3:Y:S02]  /*15e90*/  @!P0 SYNCS.PHASECHK.TRANS64 P0, [R5+URZ+0x2e850], R0 ;  /* 0x02e85000050085a7 */ /* 0x000ee4000800007f */
[----:B---3--:R-:W-:Y:S05]  /*15ea0*/  @!P0 BRA `(.L_x_1720) ;  /* 0xfffffffc00ec8947 */ /* 0x008fea000383ffff */
[----:B------:R-:W-:Y:S05]  /*15eb0*/  BRA `(.L_x_1719) ;  /* 0xffffffa000dc7947 */ /* 0x000fea000383ffff */
.L_x_1746:
[----:B------:R-:W-:Y:S02]  /*15ec0*/  IMAD.MOV.U32 R13, RZ, RZ, R17 ;  /* 0x000000ffff0d7224 */ /* 0x000fe400078e0011 */
[----:B------:R-:W-:Y:S02]  /*15ed0*/  IMAD.MOV.U32 R12, RZ, RZ, RZ ;  /* 0x000000ffff0c7224 */ /* 0x000fe400078e00ff */
[----:B------:R-:W-:Y:S02]  /*15ee0*/  IMAD.MOV.U32 R11, RZ, RZ, 0x1f ;  /* 0x0000001fff0b7424 */ /* 0x000fe400078e00ff */
[----:B------:R-:W-:-:S07]  /*15ef0*/  IMAD.MOV.U32 R15, RZ, RZ, -0x1 ;  /* 0xffffffffff0f7424 */ /* 0x000fce00078e00ff */
[----:B-1----:R-:W-:Y:S05]  /*15f00*/  WARPSYNC.COLLECTIVE R15, `(.L_x_1806) ;  /* 0x000000000f087348 */ /* 0x002fea0003c00000 */
[----:B------:R2:W3:Y:S02]  /*15f10*/  SHFL.IDX P6, R14, R13, R12, R11 ;  /* 0x0000000c0d0e7389 */ /* 0x0004e400000c000b */
[----:B-123--:R-:W-:Y:S01]  /*15f20*/  ENDCOLLECTIVE ;  /* 0x000000000000791b */ /* 0x00efe20003800000 */
.L_x_1806:
[----:B------:R-:W-:Y:S05]  /*15f30*/  BRA `(.L_x_1807) ;  /* 0xffffffd400907947 */ /* 0x000fea000383ffff */
.L_x_1748:
[----:B------:R-:W-:Y:S01]  /*15f40*/  BSSY B0, `(.L_x_1808) ;  /* 0x0000006000007945 */ /* 0x000fe20003800000 */
[----:B------:R-:W-:-:S07]  /*15f50*/  IMAD.MOV.U32 R15, RZ, RZ, -0x1 ;  /* 0xffffffffff0f7424 */ /* 0x000fce00078e00ff */
[----:B--2---:R-:W-:Y:S05]  /*15f60*/  WARPSYNC.COLLECTIVE R15, `(.L_x_1809) ;  /* 0x000000000f0c7348 */ /* 0x004fea0003c00000 */
[----:B------:R-:W-:Y:S02]  /*15f70*/  ELECT P6, UR62, PT ;  /* 0x00000000003e782f */ /* 0x000fe400038c0000 */
[----:B------:R-:W-:Y:S01]  /*15f80*/  MOV R14, UR62 ;  /* 0x0000003e000e7c02 */ /* 0x000fe20008000f00 */
[----:B--2---:R-:W-:Y:S10]  /*15f90*/  ENDCOLLECTIVE ;  /* 0x000000000000791b */ /* 0x004ff40003800000 */
.L_x_1809:
[----:B------:R-:W-:Y:S05]  /*15fa0*/  BSYNC B0 ;  /* 0x0000000000007941 */ /* 0x000fea0003800000 */
.L_x_1808:
[----:B------:R-:W-:Y:S05]  /*15fb0*/  BRA `(.L_x_1810) ;  /* 0xffffffd400907947 */ /* 0x000fea000383ffff */
.L_x_1751:
[----:B-1----:R1:W3:Y:S02]  /*15fc0*/  SYNCS.PHASECHK.TRANS64.TRYWAIT P3, [R4+URZ+0x2e880], R3 ;  /* 0x02e88003040075a7 */ /* 0x0022e4000806017f */
[----:B---3--:R-:W-:Y:S05]  /*15fd0*/  @!P3 NANOSLEEP.SYNCS 0x989680 ;  /* 0x009896800000b95d */ /* 0x008fea0003900000 */
[----:B------:R-:W3:Y:S02]  /*15fe0*/  @!P3 SYNCS.PHASECHK.TRANS64 P3, [R4+URZ+0x2e880], R3 ;  /* 0x02e880030400b5a7 */ /* 0x000ee4000806007f */
[----:B---3--:R-:W-:Y:S05]  /*15ff0*/  @!P3 BRA `(.L_x_1751) ;  /* 0xfffffffc00f0b947 */ /* 0x008fea000383ffff */
[----:B------:R-:W-:Y:S05]  /*16000*/  BRA `(.L_x_1811) ;  /* 0xffffffd400e87947 */ /* 0x000fea000383ffff */
.L_x_1753:
[----:B---3--:R3:W4:Y:S02]  /*16010*/  SYNCS.PHASECHK.TRANS64.TRYWAIT P3, [R4+URZ+0x2e840], R3 ;  /* 0x02e84003040075a7 */ /* 0x008724000806017f */
[----:B----4-:R-:W-:Y:S05]  /*16020*/  @!P3 NANOSLEEP.SYNCS 0x989680 ;  /* 0x009896800000b95d */ /* 0x010fea0003900000 */
[----:B------:R-:W4:Y:S02]  /*16030*/  @!P3 SYNCS.PHASECHK.TRANS64 P3, [R4+URZ+0x2e840], R3 ;  /* 0x02e840030400b5a7 */ /* 0x000f24000806007f */
[----:B----4-:R-:W-:Y:S05]  /*16040*/  @!P3 BRA `(.L_x_1753) ;  /* 0xfffffffc00f0b947 */ /* 0x010fea000383ffff */
[----:B------:R-:W-:Y:S05]  /*16050*/  BRA `(.L_x_1812) ;  /* 0xffffffd800447947 */ /* 0x000fea000383ffff */
.L_x_1756:
[----:B---3--:R-:W-:-:S04]  /*16060*/  IMAD.U32 R3, RZ, RZ, UR40 ;  /* 0x00000028ff037e24 */ /* 0x008fc8000f8e00ff */
[----:B------:R3:W4:Y:S03]  /*16070*/  SYNCS.PHASECHK.TRANS64.TRYWAIT P0, [R3+URZ+0x2e820], R2 ;  /* 0x02e82002030075a7 */ /* 0x000726000800017f */
[----:B----4-:R-:W-:Y:S05]  /*16080*/  @!P0 NANOSLEEP.SYNCS 0x989680 ;  /* 0x009896800000895d */ /* 0x010fea0003900000 */
[----:B------:R-:W4:Y:S02]  /*16090*/  @!P0 SYNCS.PHASECHK.TRANS64 P0, [R3+URZ+0x2e820], R2 ;  /* 0x02e82002030085a7 */ /* 0x000f24000800007f */
[----:B----4-:R-:W-:Y:S05]  /*160a0*/  @!P0 BRA `(.L_x_1756) ;  /* 0xfffffffc00ec8947 */ /* 0x010fea000383ffff */
[----:B------:R-:W-:Y:S05]  /*160b0*/  BRA `(.L_x_1813) ;  /* 0xffffffd800f47947 */ /* 0x000fea000383ffff */
.L_x_1762:
[----:B-1----:R1:W4:Y:S02]  /*160c0*/  SYNCS.PHASECHK.TRANS64.TRYWAIT P0, [R4+URZ+0x2e880], R3 ;  /* 0x02e88003040075a7 */ /* 0x002324000800017f */
[----:B----4-:R-:W-:Y:S05]  /*160d0*/  @!P0 NANOSLEEP.SYNCS 0x989680 ;  /* 0x009896800000895d */ /* 0x010fea0003900000 */
[----:B------:R-:W4:Y:S02]  /*160e0*/  @!P0 SYNCS.PHASECHK.TRANS64 P0, [R4+URZ+0x2e880], R3 ;  /* 0x02e88003040085a7 */ /* 0x000f24000800007f */
[----:B----4-:R-:W-:Y:S05]  /*160f0*/  @!P0 BRA `(.L_x_1762) ;  /* 0xfffffffc00f08947 */ /* 0x010fea000383ffff */
[----:B------:R-:W-:Y:S05]  /*16100*/  BRA `(.L_x_1814) ;  /* 0xffffffdc00a07947 */ /* 0x000fea000383ffff */
.L_x_1767:
[----:B--2---:R2:W3:Y:S02]  /*16110*/  SYNCS.PHASECHK.TRANS64.TRYWAIT P0, [R4+URZ+0x2e840], R3 ;  /* 0x02e84003040075a7 */ /* 0x0044e4000800017f */
[----:B---3--:R-:W-:Y:S05]  /*16120*/  @!P0 NANOSLEEP.SYNCS 0x989680 ;  /* 0x009896800000895d */ /* 0x008fea0003900000 */
[----:B------:R-:W3:Y:S02]  /*16130*/  @!P0 SYNCS.PHASECHK.TRANS64 P0, [R4+URZ+0x2e840], R3 ;  /* 0x02e84003040085a7 */ /* 0x000ee4000800007f */
[----:B---3--:R-:W-:Y:S05]  /*16140*/  @!P0 BRA `(.L_x_1767) ;  /* 0xfffffffc00f08947 */ /* 0x008fea000383ffff */
[----:B------:R-:W-:Y:S05]  /*16150*/  BRA `(.L_x_1815) ;  /* 0xffffffe000247947 */ /* 0x000fea000383ffff */
.L_x_1773:
[----:B-1----:R-:W4:Y:S02]  /*16160*/  LDL R3, [R1] ;  /* 0x0000000001037983 */ /* 0x002f240000100800 */
[----:B----4-:R1:W4:Y:S02]  /*16170*/  SYNCS.PHASECHK.TRANS64.TRYWAIT P3, [R3+URZ+0x2e870], R2 ;  /* 0x02e87002030075a7 */ /* 0x010324000806017f */
[----:B----4-:R-:W-:Y:S05]  /*16180*/  @!P3 NANOSLEEP.SYNCS 0x989680 ;  /* 0x009896800000b95d */ /* 0x010fea0003900000 */
[----:B------:R-:W4:Y:S02]  /*16190*/  @!P3 SYNCS.PHASECHK.TRANS64 P3, [R3+URZ+0x2e870], R2 ;  /* 0x02e870020300b5a7 */ /* 0x000f24000806007f */
[----:B----4-:R-:W-:Y:S05]  /*161a0*/  @!P3 BRA `(.L_x_1773) ;  /* 0xfffffffc00ecb947 */ /* 0x010fea000383ffff */
[----:B------:R-:W-:Y:S05]  /*161b0*/  BRA `(.L_x_1816) ;  /* 0xffffffe000c47947 */ /* 0x000fea000383ffff */
.L_x_1775:
[----:B-1----:R-:W4:Y:S02]  /*161c0*/  LDL R4, [R1] ;  /* 0x0000000001047983 */ /* 0x002f240000100800 */
[----:B----4-:R1:W4:Y:S02]  /*161d0*/  SYNCS.PHASECHK.TRANS64.TRYWAIT P3, [R4+URZ+0x2e860], R3 ;  /* 0x02e86003040075a7 */ /* 0x010324000806017f */
[----:B----4-:R-:W-:Y:S05]  /*161e0*/  @!P3 NANOSLEEP.SYNCS 0x989680 ;  /* 0x009896800000b95d */ /* 0x010fea0003900000 */
[----:B------:R-:W4:Y:S02]  /*161f0*/  @!P3 SYNCS.PHASECHK.TRANS64 P3, [R4+URZ+0x2e860], R3 ;  /* 0x02e860030400b5a7 */ /* 0x000f24000806007f */
[----:B----4-:R-:W-:Y:S05]  /*16200*/  @!P3 BRA `(.L_x_1775) ;  /* 0xfffffffc00ecb947 */ /* 0x010fea000383ffff */
[----:B------:R-:W-:Y:S05]  /*16210*/  BRA `(.L_x_1817) ;  /* 0xffffffe000cc7947 */ /* 0x000fea000383ffff */
.L_x_1782:
[----:B-1----:R1:W2:Y:S02]  /*16220*/  SYNCS.PHASECHK.TRANS64.TRYWAIT P0, [R20+URZ+0x2e870], R3 ;  /* 0x02e87003140075a7 */ /* 0x0022a4000800017f */
[----:B--2---:R-:W-:Y:S05]  /*16230*/  @!P0 NANOSLEEP.SYNCS 0x989680 ;  /* 0x009896800000895d */ /* 0x004fea0003900000 */
[----:B------:R-:W2:Y:S02]  /*16240*/  @!P0 SYNCS.PHASECHK.TRANS64 P0, [R20+URZ+0x2e870], R3 ;  /* 0x02e87003140085a7 */ /* 0x000ea4000800007f */
[----:B--2---:R-:W-:Y:S05]  /*16250*/  @!P0 BRA `(.L_x_1782) ;  /* 0xfffffffc00f08947 */ /* 0x004fea000383ffff */
[----:B------:R-:W-:Y:S05]  /*16260*/  BRA `(.L_x_1818) ;  /* 0xffffffe800f87947 */ /* 0x000fea000383ffff */
.L_x_1784:
[----:B-1----:R1:W2:Y:S02]  /*16270*/  SYNCS.PHASECHK.TRANS64.TRYWAIT P0, [R20+URZ+0x2e860], R3 ;  /* 0x02e86003140075a7 */ /* 0x0022a4000800017f */
[----:B--2---:R-:W-:Y:S05]  /*16280*/  @!P0 NANOSLEEP.SYNCS 0x989680 ;  /* 0x009896800000895d */ /* 0x004fea0003900000 */
[----:B------:R-:W2:Y:S02]  /*16290*/  @!P0 SYNCS.PHASECHK.TRANS64 P0, [R20+URZ+0x2e860], R3 ;  /* 0x02e86003140085a7 */ /* 0x000ea4000800007f */
[----:B--2---:R-:W-:Y:S05]  /*162a0*/  @!P0 BRA `(.L_x_1784) ;  /* 0xfffffffc00f08947 */ /* 0x004fea000383ffff */
[----:B------:R-:W-:Y:S05]  /*162b0*/  BRA `(.L_x_1819) ;  /* 0xffffffec00007947 */ /* 0x000fea000383ffff */
.L_x_1790:
[----:B-1----:R1:W2:Y:S02]  /*162c0*/  SYNCS.PHASECHK.TRANS64.TRYWAIT P0, [R0+URZ+0x2e820], R3 ;  /* 0x02e82003000075a7 */ /* 0x0022a4000800017f */
[----:B--2---:R-:W-:Y:S05]  /*162d0*/  @!P0 NANOSLEEP.SYNCS 0x989680 ;  /* 0x009896800000895d */ /* 0x004fea0003900000 */
[----:B------:R-:W2:Y:S02]  /*162e0*/  @!P0 SYNCS.PHASECHK.TRANS64 P0, [R0+URZ+0x2e820], R3 ;  /* 0x02e82003000085a7 */ /* 0x000ea4000800007f */
[----:B--2---:R-:W-:Y:S05]  /*162f0*/  @!P0 BRA `(.L_x_1790) ;  /* 0xfffffffc00f08947 */ /* 0x004fea000383ffff */
[----:B------:R-:W-:Y:S05]  /*16300*/  BRA `(.L_x_1820) ;  /* 0xfffffff400687947 */ /* 0x000fea000383ffff */
.L_x_1791:
        /* <DEDUP_REMOVED lines=11> */
.L_x_1822:
[----:B------:R-:W-:Y:S05]  /*163c0*/  BSYNC B0 ;  /* 0x0000000000007941 */ /* 0x000fea0003800000 */
.L_x_1821:
[----:B------:R-:W-:Y:S05]  /*163d0*/  BRA `(.L_x_1823) ;  /* 0xfffffff400507947 */ /* 0x000fea000383ffff */
.L_x_1794:
[----:B------:R-:W-:Y:S01]  /*163e0*/  BSSY B1, `(.L_x_1824) ;  /* 0x0000006000017945 */ /* 0x000fe20003800000 */
[----:B------:R-:W-:-:S07]  /*163f0*/  IMAD.MOV.U32 R15, RZ, RZ, -0x1 ;  /* 0xffffffffff0f7424 */ /* 0x000fce00078e00ff */
[----:B-12---:R-:W-:Y:S05]  /*16400*/  WARPSYNC.COLLECTIVE R15, `(.L_x_1825) ;  /* 0x000000000f0c7348 */ /* 0x006fea0003c00000 */
[----:B------:R-:W-:Y:S02]  /*16410*/  ELECT P6, UR62, PT ;  /* 0x00000000003e782f */ /* 0x000fe400038c0000 */
[----:B------:R-:W-:Y:S01]  /*16420*/  MOV R14, UR62 ;  /* 0x0000003e000e7c02 */ /* 0x000fe20008000f00 */
[----:B-12---:R-:W-:Y:S10]  /*16430*/  ENDCOLLECTIVE ;  /* 0x000000000000791b */ /* 0x006ff40003800000 */
.L_x_1825:
[----:B------:R-:W-:Y:S05]  /*16440*/  BSYNC B1 ;  /* 0x0000000000017941 */ /* 0x000fea0003800000 */
.L_x_1824:
[----:B------:R-:W-:Y:S05]  /*16450*/  BRA `(.L_x_1826) ;  /* 0xfffffff400487947 */ /* 0x000fea000383ffff */
.L_x_1796:
[----:B-1----:R1:W2:Y:S02]  /*16460*/  SYNCS.PHASECHK.TRANS64.TRYWAIT P1, [R6+URZ], R5 ;  /* 0x00000005060075a7 */ /* 0x0022a4000802017f */
[----:B--2---:R-:W-:Y:S05]  /*16470*/  @!P1 NANOSLEEP.SYNCS 0x989680 ;  /* 0x009896800000995d */ /* 0x004fea0003900000 */
[----:B------:R-:W2:Y:S02]  /*16480*/  @!P1 SYNCS.PHASECHK.TRANS64 P1, [R6+URZ], R5 ;  /* 0x00000005060095a7 */ /* 0x000ea4000802007f */
[----:B--2---:R-:W-:Y:S05]  /*16490*/  @!P1 BRA `(.L_x_1796) ;  /* 0xfffffffc00f09947 */ /* 0x004fea000383ffff */
[----:B------:R-:W-:Y:S05]  /*164a0*/  BRA `(.L_x_1827) ;  /* 0xfffffff400847947 */ /* 0x000fea000383ffff */
.L_x_1797:
[----:B--2---:R2:W3:Y:S02]  /*164b0*/  SYNCS.PHASECHK.TRANS64.TRYWAIT P1, [R7+URZ], R2 ;  /* 0x00000002070075a7 */ /* 0x0044e4000802017f */
[----:B---3--:R-:W-:Y:S05]  /*164c0*/  @!P1 NANOSLEEP.SYNCS 0x989680 ;  /* 0x009896800000995d */ /* 0x008fea0003900000 */
[----:B------:R-:W3:Y:S02]  /*164d0*/  @!P1 SYNCS.PHASECHK.TRANS64 P1, [R7+URZ], R2 ;  /* 0x00000002070095a7 */ /* 0x000ee4000802007f */
[----:B---3--:R-:W-:Y:S05]  /*164e0*/  @!P1 BRA `(.L_x_1797) ;  /* 0xfffffffc00f09947 */ /* 0x008fea000383ffff */
[----:B------:R-:W-:Y:S05]  /*164f0*/  BRA `(.L_x_1828) ;  /* 0xfffffff400787947 */ /* 0x000fea000383ffff */
.L_x_1799:
[----:B---3--:R3:W4:Y:S02]  /*16500*/  SYNCS.PHASECHK.TRANS64.TRYWAIT P1, [R4+URZ+0x2e860], R5 ;  /* 0x02e86005040075a7 */ /* 0x008724000802017f */
[----:B----4-:R-:W-:Y:S05]  /*16510*/  @!P1 NANOSLEEP.SYNCS 0x989680 ;  /* 0x009896800000995d */ /* 0x010fea0003900000 */
[----:B------:R-:W4:Y:S02]  /*16520*/  @!P1 SYNCS.PHASECHK.TRANS64 P1, [R4+URZ+0x2e860], R5 ;  /* 0x02e86005040095a7 */ /* 0x000f24000802007f */
[----:B----4-:R-:W-:Y:S05]  /*16530*/  @!P1 BRA `(.L_x_1799) ;  /* 0xfffffffc00f09947 */ /* 0x010fea000383ffff */
[----:B------:R-:W-:Y:S05]  /*16540*/  BRA `(.L_x_1829) ;  /* 0xfffffff4007c7947 */ /* 0x000fea000383ffff */
.L_x_1801:
[----:B----4-:R4:W1:Y:S02]  /*16550*/  SYNCS.PHASECHK.TRANS64.TRYWAIT P1, [R3+URZ+0x2e860], R2 ;  /* 0x02e86002030075a7 */ /* 0x010864000802017f */
[----:B-1----:R-:W-:Y:S05]  /*16560*/  @!P1 NANOSLEEP.SYNCS 0x989680 ;  /* 0x009896800000995d */ /* 0x002fea0003900000 */
[----:B------:R-:W1:Y:S02]  /*16570*/  @!P1 SYNCS.PHASECHK.TRANS64 P1, [R3+URZ+0x2e860], R2 ;  /* 0x02e86002030095a7 */ /* 0x000e64000802007f */
[----:B-1----:R-:W-:Y:S05]  /*16580*/  @!P1 BRA `(.L_x_1801) ;  /* 0xfffffffc00f09947 */ /* 0x002fea000383ffff */
[----:B------:R-:W-:Y:S05]  /*16590*/  BRA `(.L_x_1830) ;  /* 0xfffffff4007c7947 */ /* 0x000fea000383ffff */
.L_x_1803:
[----:B------:R1:W1:Y:S02]  /*165a0*/  SYNCS.PHASECHK.TRANS64.TRYWAIT P0, [R4+URZ+0x2e880], R5 ;  /* 0x02e88005040075a7 */ /* 0x000264000800017f */
[----:B-1----:R-:W-:Y:S05]  /*165b0*/  @!P0 NANOSLEEP.SYNCS 0x989680 ;  /* 0x009896800000895d */ /* 0x002fea0003900000 */
[----:B------:R-:W1:Y:S02]  /*165c0*/  @!P0 SYNCS.PHASECHK.TRANS64 P0, [R4+URZ+0x2e880], R5 ;  /* 0x02e88005040085a7 */ /* 0x000e64000800007f */
[----:B-1----:R-:W-:Y:S05]  /*165d0*/  @!P0 BRA `(.L_x_1803) ;  /* 0xfffffffc00f08947 */ /* 0x002fea000383ffff */
[----:B------:R-:W-:Y:S05]  /*165e0*/  BRA `(.L_x_1804) ;  /* 0xfffffff400787947 */ /* 0x000fea000383ffff */
.L_x_1831:
        /* <DEDUP_REMOVED lines=9> */
.L_x_2493:


//--------------------- .text._ZN7cutlass13device_kernelIN5flash11enable_sm90INS1_16FlashAttnFwdSm90INS1_25CollectiveMainloopFwdSm90ILi2EN4cute5tupleIJNS5_1CILi1EEES8_S8_EEENS6_IJNS7_ILi128EEENS7_ILi224EEESA_EEELi128ENS_12float_e4m3_tEfNS_4arch4Sm90ELb1ELb0ELb1ELb1ELb0ELb0ELb0ELb1ELb1ELb0ELb0ELb0EEENS1_21CollectiveEpilogueFwdINS6_IJSA_SA_SB_EEES9_NS_10bfloat16_tESF_Li256ELb1ELb0ELb0ELb1EEENS1_36VarlenDynamicPersistentTileSchedulerILi128ELi224ELi256ELi128ELb0ELb0ELb1ELb1ELb1ELb1EEEEEEEEEvNT_6ParamsE --------------------------
	.section	.text._ZN7cutlass13device_kernelIN5flash11enable_sm90INS1_16FlashAttnFwdSm90INS1_25CollectiveMainloopFwdSm90ILi2EN4cute5tupleIJNS5_1CILi1EEES8_S8_EEENS6_IJNS7_ILi128EEENS7_ILi224EEESA_EEELi128ENS_12float_e4m3_tEfNS_4arch4Sm90ELb1ELb0ELb1ELb1ELb0ELb0ELb0ELb1ELb1ELb0ELb0ELb0EEENS1_21CollectiveEpilogueFwdINS6_IJSA_SA_SB_EEES9_NS_10bfloat16_tESF_Li256ELb1ELb0ELb0ELb1EEENS1_36VarlenDynamicPersistentTileSchedulerILi128ELi224ELi256ELi128ELb0ELb0ELb1ELb1ELb1ELb1EEEEEEEEEvNT_6ParamsE,"ax",@progbits
	.align	128
.text._ZN7cutlass13device_kernelIN5flash11enable_sm90INS1_16FlashAttnFwdSm90INS1_25CollectiveMainloopFwdSm90ILi2EN4cute5tupleIJNS5_1CILi1EEES8_S8_EEENS6_IJNS7_ILi128EEENS7_ILi224EEESA_EEELi128ENS_12float_e4m3_tEfNS_4arch4Sm90ELb1ELb0ELb1ELb1ELb0ELb0ELb0ELb1ELb1ELb0ELb0ELb0EEENS1_21CollectiveEpilogueFwdINS6_IJSA_SA_SB_EEES9_NS_10bfloat16_tESF_Li256ELb1ELb0ELb0ELb1EEENS1_36VarlenDynamicPersistentTileSchedulerILi128ELi224ELi256ELi128ELb0ELb0ELb1ELb1ELb1ELb1EEEEEEEEEvNT_6ParamsE:
        .type           _ZN7cutlass13device_kernelIN5flash11enable_sm90INS1_16FlashAttnFwdSm90INS1_25CollectiveMainloopFwdSm90ILi2EN4cute5tupleIJNS5_1CILi1EEES8_S8_EEENS6_IJNS7_ILi128EEENS7_ILi224EEESA_EEELi128ENS_12float_e4m3_tEfNS_4arch4Sm90ELb1ELb0ELb1ELb1ELb0ELb0ELb0ELb1ELb1ELb0ELb0ELb0EEENS1_21CollectiveEpilogueFwdINS6_IJSA_SA_SB_EEES9_NS_10bfloat16_tESF_Li256ELb1ELb0ELb0ELb1EEENS1_36VarlenDynamicPersistentTileSchedulerILi128ELi224ELi256ELi128ELb0ELb0ELb1ELb1ELb1ELb1EEEEEEEEEvNT_6ParamsE,@function
        .size           _ZN7cutlass13device_kernelIN5flash11enable_sm90INS1_16FlashAttnFwdSm90INS1_25CollectiveMainloopFwdSm90ILi2EN4cute5tupleIJNS5_1CILi1EEES8_S8_EEENS6_IJNS7_ILi128EEENS7_ILi224EEESA_EEELi128ENS_12float_e4m3_tEfNS_4arch4Sm90ELb1ELb0ELb1ELb1ELb0ELb0ELb0ELb1ELb1ELb0ELb0ELb0EEENS1_21CollectiveEpilogueFwdINS6_IJSA_SA_SB_EEES9_NS_10bfloat16_tESF_Li256ELb1ELb0ELb0ELb1EEENS1_36VarlenDynamicPersistentTileSchedulerILi128ELi224ELi256ELi128ELb0ELb0ELb1ELb1ELb1ELb1EEEEEEEEEvNT_6ParamsE,(.L_x_2494 - _ZN7cutlass13device_kernelIN5flash11enable_sm90INS1_16FlashAttnFwdSm90INS1_25CollectiveMainloopFwdSm90ILi2EN4cute5tupleIJNS5_1CILi1EEES8_S8_EEENS6_IJNS7_ILi128EEENS7_ILi224EEESA_EEELi128ENS_12float_e4m3_tEfNS_4arch4Sm90ELb1ELb0ELb1ELb1ELb0ELb0ELb0ELb1ELb1ELb0ELb0ELb0EEENS1_21CollectiveEpilogueFwdINS6_IJSA_SA_SB_EEES9_NS_10bfloat16_tESF_Li256ELb1ELb0ELb0ELb1EEENS1_36VarlenDynamicPersistentTileSchedulerILi128ELi224ELi256ELi128ELb0ELb0ELb1ELb1ELb1ELb1EEEEEEEEEvNT_6ParamsE)
        .other          _ZN7cutlass13device_kernelIN5flash11enable_sm90INS1_16FlashAttnFwdSm90INS1_25CollectiveMainloopFwdSm90ILi2EN4cute5tupleIJNS5_1CILi1EEES8_S8_EEENS6_IJNS7_ILi128EEENS7_ILi224EEESA_EEELi128ENS_12float_e4m3_tEfNS_4arch4Sm90ELb1ELb0ELb1ELb1ELb0ELb0ELb0ELb1ELb1ELb0ELb0ELb0EEENS1_21CollectiveEpilogueFwdINS6_IJSA_SA_SB_EEES9_NS_10bfloat16_tESF_Li256ELb1ELb0ELb0ELb1EEENS1_36VarlenDynamicPersistentTileSchedulerILi128ELi224ELi256ELi128ELb0ELb0ELb1ELb1ELb1ELb1EEEEEEEEEvNT_6ParamsE,@"STO_CUDA_ENTRY STV_DEFAULT"
_ZN7cutlass13device_kernelIN5flash11enable_sm90INS1_16FlashAttnFwdSm90INS1_25CollectiveMainloopFwdSm90ILi2EN4cute5tupleIJNS5_1CILi1EEES8_S8_EEENS6_IJNS7_ILi128EEENS7_ILi224EEESA_EEELi128ENS_12float_e4m3_tEfNS_4arch4Sm90ELb1ELb0ELb1ELb1ELb0ELb0ELb0ELb1ELb1ELb0ELb0ELb0EEENS1_21CollectiveEpilogueFwdINS6_IJSA_SA_SB_EEES9_NS_10bfloat16_tESF_Li256ELb1ELb0ELb0ELb1EEENS1_36VarlenDynamicPersistentTileSchedulerILi128ELi224ELi256ELi128ELb0ELb0ELb1ELb1ELb1ELb1EEEEEEEEEvNT_6ParamsE:
        /* <DEDUP_REMOVED lines=21> */
.L_x_1833:
[----:B------:R-:W-:Y:S05]  /*0150*/  BSYNC B0 ;  /* 0x0000000000007941 */ /* 0x000fea0003800000 */
.L_x_1832:
        /* <DEDUP_REMOVED lines=41> */
.L_x_1834:
        /* <DEDUP_REMOVED lines=22> */
.L_x_1835:
        /* <DEDUP_REMOVED lines=18> */
.L_x_1836:
        /* <DEDUP_REMOVED lines=22> */
.L_x_1837:
        /* <DEDUP_REMOVED lines=22> */
.L_x_1838:
[----:B------:R-:W-:Y:S01]  /*0930*/  PLOP3.LUT P0, PT, PT, PT, UP0, 0x80, 0x0 ;  /* 0x000000000000781c */ /* 0x000fe20003f0f008 */
[----:B------:R-:W-:Y:S01]  /*0940*/  UMOV UR40, 0x1 ;  /* 0x0000000100287882 */ /* 0x000fe20000000000 */
[----:B------:R-:W-:Y:S01]  /*0950*/  NOP ;  /* 0x0000000000007918 */ /* 0x000fe20000000000 */
[----:B------:R-:W-:Y:S01]  /*0960*/  USEL UR40, UR40, 0x2, !UP0 ;  /* 0x0000000228287887 */ /* 0x000fe2000c000000 */
[----:B------:R-:W-:Y:S01]  /*0970*/  ULDC.64 UR52, c[0x0][0x208] ;  /* 0x0000820000347ab9 */ /* 0x000fe20000000a00 */
[----:B012-4-:R-:W-:Y:S08]  /*0980*/  BAR.SYNC.DEFER_BLOCKING 0x0 ;  /* 0x0000000000007b1d */ /* 0x017ff00000010000 */
[----:B------:R-:W-:Y:S05]  /*0990*/  @!P0 BRA `(.L_x_1839) ;  /* 0x0000012800ac8947 */ /* 0x000fea0003800000 */
.L_x_1840:
        /* <DEDUP_REMOVED lines=21> */
[----:B------:R-:W-:Y:S01]  /*0af0*/  R2UR UR44, R46 ;  /* 0x000000002e2c72ca */ /* 0x000fe200000e0000 */
[----:B------:R-:W-:Y:S01]  /*0b00*/  UMOV UR46, URZ ;  /* 0x0000003f002e7c82 */ /* 0x000fe20008000000 */
[----:B------:R-:W-:Y:S01]  /*0b10*/  SHF.R.S32.HI R0, RZ, 0x1f, R231 ;  /* 0x0000001fff007819 */ /* 0x000fe200000114e7 */
[----:B------:R-:W-:Y:S01]  /*0b20*/  UMOV UR45, URZ ;  /* 0x0000003f002d7c82 */ /* 0x000fe20008000000 */
[----:B------:R-:W-:Y:S02]  /*0b30*/  UMOV UR54, URZ ;  /* 0x0000003f00367c82 */ /* 0x000fe40008000000 */
[CC--:B------:R-:W-:Y:S02]  /*0b40*/  LEA.HI R2, R0.reuse, R231.reuse, RZ, 0x7 ;  /* 0x000000e700027211 */ /* 0x0c0fe400078f38ff */
[----:B------:R-:W-:-:S02]  /*0b50*/  LEA.HI R3, R0, R231, RZ, 0x4 ;  /* 0x000000e700037211 */ /* 0x000fc400078f20ff */
[----:B------:R-:W-:Y:S02]  /*0b60*/  LOP3.LUT R228, R2, 0xffffff80, RZ, 0xc0, !PT ;  /* 0xffffff8002e47812 */ /* 0x000fe400078ec0ff */
[----:B------:R-:W-:-:S03]  /*0b70*/  SHF.R.S32.HI R229, RZ, 0x7, R2 ;  /* 0x00000007ffe57819 */ /* 0x000fc60000011402 */
[----:B------:R-:W-:Y:S01]  /*0b80*/  IMAD.IADD R228, R231, 0x1, -R228 ;  /* 0x00000001e7e47824 */ /* 0x000fe200078e0ae4 */
[----:B------:R-:W-:-:S04]  /*0b90*/  LEA.HI R2, R2, R229, RZ, 0x1 ;  /* 0x000000e502027211 */ /* 0x000fc800078f08ff */
[----:B------:R-:W-:Y:S02]  /*0ba0*/  SHF.R.S32.HI R7, RZ, 0x1f, R228 ;  /* 0x0000001fff077819 */ /* 0x000fe400000114e4 */
[----:B------:R-:W-:Y:S02]  /*0bb0*/  LOP3.LUT R2, R2, 0x3fffffe, RZ, 0xc0, !PT ;  /* 0x03fffffe02027812 */ /* 0x000fe400078ec0ff */
[CC--:B------:R-:W-:Y:S02]  /*0bc0*/  LEA.HI R8, R7.reuse, R228.reuse, RZ, 0x2 ;  /* 0x000000e407087211 */ /* 0x0c0fe400078f10ff */
[----:B------:R-:W-:Y:S01]  /*0bd0*/  LEA.HI R7, R7, R228, RZ, 0x5 ;  /* 0x000000e407077211 */ /* 0x000fe200078f28ff */
[----:B------:R-:W-:Y:S01]  /*0be0*/  IMAD.IADD R22, R229, 0x1, -R2 ;  /* 0x00000001e5167824 */ /* 0x000fe200078e0a02 */
[--C-:B------:R-:W-:Y:S02]  /*0bf0*/  SHF.R.S32.HI R5, RZ, 0x2, R8.reuse ;  /* 0x00000002ff057819 */ /* 0x100fe40000011408 */
[----:B------:R-:W-:-:S02]  /*0c00*/  SHF.R.S32.HI R4, RZ, 0x1f, R8 ;  /* 0x0000001fff047819 */ /* 0x000fc40000011408 */
[----:B------:R-:W-:Y:S02]  /*0c10*/  SHF.R.S32.HI R7, RZ, 0x5, R7 ;  /* 0x00000005ff077819 */ /* 0x000fe40000011407 */
[----:B------:R-:W-:Y:S02]  /*0c20*/  LEA.HI R4, R4, R5, RZ, 0x3 ;  /* 0x0000000504047211 */ /* 0x000fe400078f18ff */
[----:B------:R-:W-:Y:S02]  /*0c30*/  LOP3.LUT R17, R8, 0x7ffffffc, RZ, 0xc0, !PT ;  /* 0x7ffffffc08117812 */ /* 0x000fe400078ec0ff */
[----:B------:R-:W-:Y:S02]  /*0c40*/  LOP3.LUT R6, R4, 0xfffffff8, RZ, 0xc0, !PT ;  /* 0xfffffff804067812 */ /* 0x000fe400078ec0ff */
[-C--:B------:R-:W-:Y:S01]  /*0c50*/  LEA.HI R4, R0, R231.reuse, RZ, 0x5 ;  /* 0x000000e700047211 */ /* 0x080fe200078f28ff */
[----:B------:R-:W-:Y:S01]  /*0c60*/  IMAD.IADD R17, R228, 0x1, -R17 ;  /* 0x00000001e4117824 */ /* 0x000fe200078e0a11 */
[----:B------:R-:W-:Y:S01]  /*0c70*/  LEA.HI R0, R0, R231, RZ, 0x3 ;  /* 0x000000e700007211 */ /* 0x000fe200078f18ff */
[----:B------:R-:W-:Y:S01]  /*0c80*/  IMAD.IADD R10, R5, 0x1, -R6 ;  /* 0x00000001050a7824 */ /* 0x000fe200078e0a06 */
[----:B------:R-:W-:Y:S01]  /*0c90*/  SHF.R.S32.HI R6, RZ, 0x4, R3 ;  /* 0x00000004ff067819 */ /* 0x000fe20000011403 */
[----:B------:R-:W-:Y:S01]  /*0ca0*/  IMAD.SHL.U32 R5, R4, 0x20, RZ ;  /* 0x0000002004057824 */ /* 0x000fe200078e00ff */
[----:B------:R-:W-:Y:S01]  /*0cb0*/  LOP3.LUT R4, R3, 0x3fffff0, RZ, 0xc0, !PT ;  /* 0x03fffff003047812 */ /* 0x000fe200078ec0ff */
[----:B------:R-:W-:Y:S01]  /*0cc0*/  IMAD R7, R7, 0x10, R10 ;  /* 0x0000001007077824 */ /* 0x000fe200078e020a */
[----:B------:R-:W-:-:S02]  /*0cd0*/  LEA.HI R3, R3, R6, RZ, 0x1 ;  /* 0x0000000603037211 */ /* 0x000fc400078f08ff */
[----:B------:R-:W-:Y:S01]  /*0ce0*/  LOP3.LUT R5, R5, 0xfffffc00, RZ, 0xc0, !PT ;  /* 0xfffffc0005057812 */ /* 0x000fe200078ec0ff */
[----:B------:R-:W-:Y:S01]  /*0cf0*/  IMAD.IADD R4, R231, 0x1, -R4 ;  /* 0x00000001e7047824 */ /* 0x000fe200078e0a04 */
[----:B------:R-:W-:Y:S01]  /*0d00*/  LOP3.LUT R3, R3, 0x1ffffffe, RZ, 0xc0, !PT ;  /* 0x1ffffffe03037812 */ /* 0x000fe200078ec0ff */
[----:B------:R-:W-:Y:S01]  /*0d10*/  IMAD R22, R22, 0x40, R7 ;  /* 0x0000004016167824 */ /* 0x000fe200078e0207 */
[----:B------:R-:W-:Y:S01]  /*0d20*/  LOP3.LUT R2, R0, 0x1ffffff8, RZ, 0xc0, !PT ;  /* 0x1ffffff800027812 */ /* 0x000fe200078ec0ff */
[----:B------:R-:W-:Y:S01]  /*0d30*/  IMAD R4, R4, 0x40, R5 ;  /* 0x0000004004047824 */ /* 0x000fe200078e0205 */
[----:B------:R-:W-:Y:S01]  /*0d40*/  SHF.R.S32.HI R18, RZ, 0x3, R0 ;  /* 0x00000003ff127819 */ /* 0x000fe20000011400 */
[----:B------:R-:W-:Y:S02]  /*0d50*/  IMAD.IADD R3, R6, 0x1, -R3 ;  /* 0x0000000106037824 */ /* 0x000fe400078e0a03 */
[----:B------:R-:W-:Y:S02]  /*0d60*/  IMAD.IADD R2, R231, 0x1, -R2 ;  /* 0x00000001e7027824 */ /* 0x000fe400078e0a02 */
[----:B------:R-:W-:-:S02]  /*0d70*/  IMAD R230, R3, 0x8, R4 ;  /* 0x0000000803e67824 */ /* 0x000fc400078e0204 */
[----:B------:R-:W-:-:S07]  /*0d80*/  IMAD.SHL.U32 R16, R2, 0x8, RZ ;  /* 0x0000000802107824 */ /* 0x000fce00078e00ff */
.L_x_1897:
[----:B0-----:R-:W0:Y:S01]  /*0d90*/  LDC.64 R2, c[0x0][0xc60] ;  /* 0x00031800ff027b82 */ /* 0x001e220000000a00 */
[----:B------:R-:W-:Y:S01]  /*0da0*/  ULDC.64 UR4, c[0x0][0xa28] ;  /* 0x00028a0000047ab9 */ /* 0x000fe20000000a00 */
        /* <DEDUP_REMOVED lines=12> */
[----:B------:R-:W-:-:S04]  /*0e70*/  @UP0 ULEA UR4, UP2, UR36, UR4, 0x2 ;  /* 0x0000000424040291 */ /* 0x000fc8000f84103f */
[----:B------:R-:W-:Y:S02]  /*0e80*/  @UP0 ULEA.HI.X UR5, UR36, UR5, UR37, 0x2, UP2 ;  /* 0x0000000524050291 */ /* 0x000fe400090f1425 */
[----:B------:R-:W-:Y:S01]  /*0e90*/  @UP1 ULEA UR6, UP0, UR36, UR6, 0x2 ;  /* 0x0000000624061291 */ /* 0x000fe2000f80103f */
[----:B------:R-:W-:-:S03]  /*0ea0*/  IMAD.U32 R2, RZ, RZ, UR4 ;  /* 0x00000004ff027e24 */ /* 0x000fc6000f8e00ff */
[----:B------:R-:W-:Y:S01]  /*0eb0*/  @UP1 ULEA.HI.X UR7, UR36, UR7, UR37, 0x2, UP0 ;  /* 0x0000000724071291 */ /* 0x000fe200080f1425 */
[----:B------:R-:W-:Y:S01]  /*0ec0*/  IMAD.U32 R3, RZ, RZ, UR5 ;  /* 0x00000005ff037e24 */ /* 0x000fe2000f8e00ff */
[----:B------:R-:W-:Y:S01]  /*0ed0*/  ULDC.64 UR4, c[0x0][0x3f8] ;  /* 0x0000fe0000047ab9 */ /* 0x000fe20000000a00 */
[----:B---345:R-:W-:-:S03]  /*0ee0*/  IMAD.U32 R4, RZ, RZ, UR6 ;  /* 0x00000006ff047e24 */ /* 0x038fc6000f8e00ff */
[----:B------:R-:W-:Y:S01]  /*0ef0*/  IMAD.U32 R5, RZ, RZ, UR7 ;  /* 0x00000007ff057e24 */ /* 0x000fe2000f8e00ff */
[----:B------:R-:W2:Y:S01]  /*0f00*/  @P0 LDG.E R2, desc[UR52][R2.64] ;  /* 0x0000003402020981 */ /* 0x000ea2000c1e1900 */
[----:B------:R-:W-:Y:S01]  /*0f10*/  UISETP.NE.U32.AND UP0, UPT, UR4, URZ, UPT ;  /* 0x0000003f0400728c */ /* 0x000fe2000bf05070 */
[----:B------:R-:W-:Y:S01]  /*0f20*/  ISETP.NE.U32.AND P1, PT, RZ, UR8, PT ;  /* 0x00000008ff007c0c */ /* 0x000fe2000bf25070 */
[----:B------:R-:W-:Y:S01]  /*0f30*/  ULDC UR6, c[0x0][0x2e0] ;  /* 0x0000b80000067ab9 */ /* 0x000fe20000000800 */
[----:B------:R-:W3:Y:S01]  /*0f40*/  @P2 LDG.E R4, desc[UR52][R4.64] ;  /* 0x0000003404042981 */ /* 0x000ee2000c1e1900 */
[----:B------:R-:W-:Y:S01]  /*0f50*/  UISETP.NE.AND.EX UP0, UPT, UR5, URZ, UPT, UP0 ;  /* 0x0000003f0500728c */ /* 0x000fe2000bf05300 */
[----:B------:R-:W-:Y:S01]  /*0f60*/  ISETP.NE.AND.EX P1, PT, RZ, UR9, PT, P1 ;  /* 0x00000009ff007c0c */ /* 0x000fe2000bf25310 */
[----:B------:R-:W-:Y:S01]  /*0f70*/  ULDC UR4, c[0x0][0x404] ;  /* 0x0001010000047ab9 */ /* 0x000fe20000000800 */
[----:B------:R-:W-:Y:S01]  /*0f80*/  UMOV UR48, URZ ;  /* 0x0000003f00307c82 */ /* 0x000fe20008000000 */
[----:B------:R-:W-:Y:S01]  /*0f90*/  USEL UR4, UR4, 0x1, UP0 ;  /* 0x0000000104047887 */ /* 0x000fe20008000000 */
[----:B------:R-:W-:-:S03]  /*0fa0*/  ULDC UR49, c[0x0][0x288] ;  /* 0x0000a20000317ab9 */ /* 0x000fc60000000800 */
[----:B------:R-:W-:Y:S01]  /*0fb0*/  UIMAD UR6, UR4, UR6, URZ ;  /* 0x00000006040672a4 */ /* 0x000fe2000f8e023f */
[----:B--2---:R-:W-:Y:S02]  /*0fc0*/  @P0 R2UR UR48, R2 ;  /* 0x00000000023002ca */ /* 0x004fe400000e0000 */
[----:B---3--:R-:W-:Y:S01]  /*0fd0*/  @P2 R2UR UR49, R4 ;  /* 0x00000000043122ca */ /* 0x008fe200000e0000 */
[----:B-1----:R-:W-:-:S14]  /*0fe0*/  @P2 BRA `(.L_x_1841) ;  /* 0x0000000000342947 */ /* 0x002fdc0003800000 */
        /* <DEDUP_REMOVED lines=13> */
.L_x_1841:
[----:B------:R-:W-:Y:S01]  /*10c0*/  UMOV UR42, UR50 ;  /* 0x00000032002a7c82 */ /* 0x000fe20008000000 */
[----:B------:R-:W-:Y:S01]  /*10d0*/  UMOV UR38, UR44 ;  /* 0x0000002c00267c82 */ /* 0x000fe20008000000 */
[----:B------:R-:W-:Y:S05]  /*10e0*/  @!P1 BRA `(.L_x_1842) ;  /* 0x00000000001c9947 */ /* 0x000fea0003800000 */
[----:B------:R-:W-:-:S04]  /*10f0*/  ULEA UR4, UP0, UR36, UR8, 0x2 ;  /* 0x0000000824047291 */ /* 0x000fc8000f80103f */
[----:B------:R-:W-:Y:S02]  /*1100*/  ULEA.HI.X UR5, UR36, UR9, UR37, 0x2, UP0 ;  /* 0x0000000924057291 */ /* 0x000fe400080f1425 */
[----:B------:R-:W-:-:S04]  /*1110*/  IMAD.U32 R2, RZ, RZ, UR4 ;  /* 0x00000004ff027e24 */ /* 0x000fc8000f8e00ff */
[----:B------:R-:W-:-:S05]  /*1120*/  IMAD.U32 R3, RZ, RZ, UR5 ;  /* 0x00000005ff037e24 */ /* 0x000fca000f8e00ff */
[----:B------:R-:W2:Y:S02]  /*1130*/  LDG.E R2, desc[UR52][R2.64] ;  /* 0x0000003402027981 */ /* 0x000ea4000c1e1900 */
[----:B--2---:R-:W-:Y:S01]  /*1140*/  R2UR UR6, R2 ;  /* 0x00000000020672ca */ /* 0x004fe200000e0000 */
[----:B------:R-:W-:-:S14]  /*1150*/  BRA `(.L_x_1843) ;  /* 0x0000000000347947 */ /* 0x000fdc0003800000 */
.L_x_1842:
        /* <DEDUP_REMOVED lines=13> */
.L_x_1843:
[----:B------:R-:W-:Y:S01]  /*1230*/  UIADD3 UR48, -UR48, UR6, URZ ;  /* 0x0000000630307290 */ /* 0x000fe2000fffe13f */
[----:B------:R-:W-:Y:S01]  /*1240*/  PLOP3.LUT P0, PT, PT, PT, PT, 0x80, 0x0 ;  /* 0x000000000000781c */ /* 0x000fe20003f0f070 */
[----:B------:R-:W-:Y:S01]  /*1250*/  UMOV UR4, URZ ;  /* 0x0000003f00047c82 */ /* 0x000fe20008000000 */
[----:B------:R-:W-:Y:S01]  /*1260*/  ULDC UR8, c[0x0][0x428] ;  /* 0x00010a0000087ab9 */ /* 0x000fe20000000800 */
[----:B------:R-:W-:Y:S01]  /*1270*/  UIADD3 UR6, UR48, 0x15f, -UR49 ;  /* 0x0000015f30067890 */ /* 0x000fe2000fffe831 */
[----:B------:R-:W-:Y:S01]  /*1280*/  IMAD.MOV.U32 R0, RZ, RZ, RZ ;  /* 0x000000ffff007224 */ /* 0x000fe200078e00ff */
[----:B------:R-:W-:Y:S01]  /*1290*/  UIADD3 UR5, UR48, 0xdf, URZ ;  /* 0x000000df30057890 */ /* 0x000fe2000fffe03f */
[----:B------:R-:W-:Y:S01]  /*12a0*/  IMAD.MOV.U32 R2, RZ, RZ, RZ ;  /* 0x000000ffff027224 */ /* 0x000fe200078e00ff */
[----:B------:R-:W-:Y:S01]  /*12b0*/  ULEA UR7, UR50, UR6, 0x7 ;  /* 0x0000000632077291 */ /* 0x000fe2000f8e383f */
[----:B------:R-:W-:Y:S01]  /*12c0*/  IMAD.MOV.U32 R87, RZ, RZ, RZ ;  /* 0x000000ffff577224 */ /* 0x000fe200078e00ff */
[----:B------:R-:W-:Y:S01]  /*12d0*/  UIMAD.WIDE UR4, UR5, -0x6db6db6d, UR4 ;  /* 0x92492493050478a5 */ /* 0x000fe2000f8e0204 */
[----:B------:R-:W-:Y:S01]  /*12e0*/  CS2R R6, SRZ ;  /* 0x0000000000067805 */ /* 0x000fe2000001ff00 */
[----:B------:R-:W-:Y:S01]  /*12f0*/  UMOV UR6, URZ ;  /* 0x0000003f00067c82 */ /* 0x000fe20008000000 */
[----:B------:R-:W-:Y:S01]  /*1300*/  UISETP.NE.AND UP0, UPT, UR8, 0x1, UPT ;  /* 0x000000010800788c */ /* 0x000fe2000bf05270 */
[----:B------:R-:W-:Y:S01]  /*1310*/  CS2R R8, SRZ ;  /* 0x0000000000087805 */ /* 0x000fe2000001ff00 */
[----:B------:R-:W-:Y:S01]  /*1320*/  UIMAD.WIDE UR6, UR7, -0x6db6db6d, UR6 ;  /* 0x92492493070678a5 */ /* 0x000fe2000f8e0206 */
[----:B------:R-:W-:Y:S01]  /*1330*/  CS2R R10, SRZ ;  /* 0x00000000000a7805 */ /* 0x000fe2000001ff00 */
[----:B------:R-:W-:Y:S01]  /*1340*/  USHF.R.U32.HI UR4, URZ, 0x1f, UR5 ;  /* 0x0000001f3f047899 */ /* 0x000fe20008011605 */
[----:B------:R-:W-:Y:S01]  /*1350*/  CS2R R12, SRZ ;  /* 0x00000000000c7805 */ /* 0x000fe2000001ff00 */
[----:B------:R-:W-:Y:S01]  /*1360*/  USHF.R.U32.HI UR6, URZ, 0x1f, UR7 ;  /* 0x0000001f3f067899 */ /* 0x000fe20008011607 */
[----:B------:R-:W-:Y:S01]  /*1370*/  CS2R R14, SRZ ;  /* 0x00000000000e7805 */ /* 0x000fe2000001ff00 */
[----:B------:R-:W-:Y:S01]  /*1380*/  ULEA.HI.SX32 UR4, UR5, UR4, 0x19 ;  /* 0x0000000405047291 */ /* 0x000fe2000f8fca3f */
[----:B------:R-:W-:Y:S01]  /*1390*/  CS2R R20, SRZ ;  /* 0x0000000000147805 */ /* 0x000fe2000001ff00 */
[----:B------:R-:W-:Y:S01]  /*13a0*/  ULEA.HI.SX32 UR6, UR7, UR6, 0x19 ;  /* 0x0000000607067291 */ /* 0x000fe2000f8fca3f */
[----:B------:R-:W-:Y:S01]  /*13b0*/  CS2R R24, SRZ ;  /* 0x0000000000187805 */ /* 0x000fe2000001ff00 */
[----:B------:R-:W-:Y:S01]  /*13c0*/  @UP0 ULDC UR5, c[0x0][0x42c] ;  /* 0x00010b0000050ab9 */ /* 0x000fe20000000800 */
[----:B------:R-:W-:Y:S01]  /*13d0*/  CS2R R28, SRZ ;  /* 0x00000000001c7805 */ /* 0x000fe2000001ff00 */
[----:B------:R-:W-:Y:S01]  /*13e0*/  UISETP.LT.AND UP1, UPT, UR4, UR6, UPT ;  /* 0x000000060400728c */ /* 0x000fe2000bf21270 */
[----:B------:R-:W-:-:S02]  /*13f0*/  CS2R R26, SRZ ;  /* 0x00000000001a7805 */ /* 0x000fc4000001ff00 */
[----:B------:R-:W-:Y:S02]  /*1400*/  CS2R R32, SRZ ;  /* 0x0000000000207805 */ /* 0x000fe4000001ff00 */
[----:B------:R-:W-:Y:S01]  /*1410*/  CS2R R30, SRZ ;  /* 0x00000000001e7805 */ /* 0x000fe2000001ff00 */
[----:B------:R-:W-:Y:S01]  /*1420*/  USEL UR51, UR4, UR6, UP1 ;  /* 0x0000000604337287 */ /* 0x000fe20008800000 */
[----:B------:R-:W-:Y:S01]  /*1430*/  CS2R R36, SRZ ;  /* 0x0000000000247805 */ /* 0x000fe2000001ff00 */
[----:B------:R-:W-:Y:S01]  /*1440*/  UIMAD.WIDE.U32 UR4, UR44, UR5, URZ ;  /* 0x000000052c0472a5 */ /* 0x000fe2000f8e003f */
[----:B------:R-:W-:Y:S01]  /*1450*/  CS2R R34, SRZ ;  /* 0x0000000000227805 */ /* 0x000fe2000001ff00 */
[----:B------:R-:W-:Y:S01]  /*1460*/  UISETP.GE.AND UP1, UPT, UR51, 0x1, UPT ;  /* 0x000000013300788c */ /* 0x000fe2000bf26270 */
[----:B------:R-:W-:Y:S01]  /*1470*/  CS2R R40, SRZ ;  /* 0x0000000000287805 */ /* 0x000fe2000001ff00 */
[----:B------:R-:W-:Y:S01]  /*1480*/  @UP0 ULDC UR6, c[0x0][0x430] ;  /* 0x00010c0000060ab9 */ /* 0x000fe20000000800 */
[----:B------:R-:W-:Y:S01]  /*1490*/  CS2R R38, SRZ ;  /* 0x0000000000267805 */ /* 0x000fe2000001ff00 */
[----:B------:R-:W-:Y:S01]  /*14a0*/  @UP0 USHF.R.U32.HI UR44, URZ, UR6, UR5 ;  /* 0x000000063f2c0299 */ /* 0x000fe20008011605 */
[----:B------:R-:W-:-:S02]  /*14b0*/  CS2R R48, SRZ ;  /* 0x0000000000307805 */ /* 0x000fc4000001ff00 */
[----:B------:R-:W-:Y:S02]  /*14c0*/  PLOP3.LUT P1, PT, PT, PT, UP1, 0x80, 0x0 ;  /* 0x000000000000781c */ /* 0x000fe40003f2f018 */
[----:B------:R-:W-:Y:S02]  /*14d0*/  CS2R R42, SRZ ;  /* 0x00000000002a7805 */ /* 0x000fe4000001ff00 */
[----:B------:R-:W-:Y:S01]  /*14e0*/  CS2R R88, SRZ ;  /* 0x0000000000587805 */ /* 0x000fe2000001ff00 */
[----:B------:R-:W-:Y:S01]  /*14f0*/  IMAD.MOV.U32 R50, RZ, RZ, RZ ;  /* 0x000000ffff327224 */ /* 0x000fe200078e00ff */
        /* <DEDUP_REMOVED lines=45> */
.L_x_1845:
        /* <DEDUP_REMOVED lines=10> */
[----:B------:R-:W-:Y:S02]  /*1870*/  @UP0 ULDC.64 UR16, c[0x0][0x9a8] ;  /* 0x00026a0000100ab9 */ /* 0x000fe40000000a00 */
[----:B------:R-:W-:Y:S01]  /*1880*/  @UP1 ULDC.64 UR10, c[0x0][0x9b8] ;  /* 0x00026e00000a1ab9 */ /* 0x000fe20000000a00 */
[----:B------:R-:W-:Y:S02]  /*1890*/  @UP0 UIMAD UR8, UR37, UR16, URZ ;  /* 0x00000010250802a4 */ /* 0x000fe4000f8e023f */
[----:B------:R-:W-:Y:S02]  /*18a0*/  @UP1 UIMAD UR9, UR37, UR10, URZ ;  /* 0x0000000a250912a4 */ /* 0x000fe4000f8e023f */
[----:B------:R-:W-:Y:S02]  /*18b0*/  @UP0 UIMAD.WIDE.U32 UR14, UR36, UR16, URZ ;  /* 0x00000010240e02a5 */ /* 0x000fe4000f8e003f */
[----:B------:R-:W-:Y:S02]  /*18c0*/  @UP0 UIMAD UR17, UR36, UR17, UR8 ;  /* 0x00000011241102a4 */ /* 0x000fe4000f8e0208 */
[----:B------:R-:W-:-:S02]  /*18d0*/  @UP0 USHF.R.S32.HI UR16, URZ, 0x1f, UR44 ;  /* 0x0000001f3f100899 */ /* 0x000fc4000801142c */
[----:B------:R-:W-:Y:S02]  /*18e0*/  @UP1 UIMAD UR18, UR36, UR11, UR9 ;  /* 0x0000000b241212a4 */ /* 0x000fe4000f8e0209 */
[----:B------:R-:W-:Y:S02]  /*18f0*/  @UP1 USHF.R.S32.HI UR19, URZ, 0x1f, UR44 ;  /* 0x0000001f3f131899 */ /* 0x000fe4000801142c */
[----:B------:R-:W-:Y:S01]  /*1900*/  @UP1 UIMAD.WIDE.U32 UR12, UR36, UR10, URZ ;  /* 0x0000000a240c12a5 */ /* 0x000fe2000f8e003f */
[----:B------:R-:W-:Y:S02]  /*1910*/  @UP0 ULDC.64 UR8, c[0x0][0x9b0] ;  /* 0x00026c0000080ab9 */ /* 0x000fe40000000a00 */
        /* <DEDUP_REMOVED lines=21> */
[----:B------:R-:W-:Y:S01]  /*1a70*/  ULEA.HI UR4, UR46, UR46, URZ, 0x1 ;  /* 0x0000002e2e047291 */ /* 0x000fe2000f8f083f */
[----:B------:R-:W-:-:S03]  /*1a80*/  IMAD.U32 R8, RZ, RZ, UR47 ;  /* 0x0000002fff087e24 */ /* 0x000fc6000f8e00ff */
[----:B------:R-:W-:Y:S02]  /*1a90*/  ULOP3.LUT UR4, UR4, 0xfffffffe, URZ, 0xc0, !UPT ;  /* 0xfffffffe04047892 */ /* 0x000fe4000f8ec03f */
[----:B------:R-:W-:Y:S02]  /*1aa0*/  ISETP.NE.AND P0, PT, R8, 0x3, PT ;  /* 0x000000030800780c */ /* 0x000fe40003f05270 */
[----:B------:R-:W-:-:S06]  /*1ab0*/  UIADD3 UR4, UR46, -UR4, URZ ;  /* 0x800000042e047290 */ /* 0x000fcc000fffe03f */
[----:B------:R-:W-:Y:S01]  /*1ac0*/  IMAD.U32 R6, RZ, RZ, UR4 ;  /* 0x00000004ff067e24 */ /* 0x000fe2000f8e00ff */
[----:B------:R-:W-:-:S04]  /*1ad0*/  ULDC UR4, c[0x0][0x9d8] ;  /* 0x0002760000047ab9 */ /* 0x000fc80000000800 */
[----:B------:R-:W-:-:S04]  /*1ae0*/  SHF.L.U32 R6, R6, 0x1f, RZ ;  /* 0x0000001f06067819 */ /* 0x000fc800000006ff */
[----:B------:R-:W0:Y:S01]  /*1af0*/  SYNCS.PHASECHK.TRANS64.TRYWAIT P1, [UR41+0x2e800], R6 ;  /* 0x02e80006ff0075a7 */ /* 0x000e220008020169 */
[----:B--2---:R-:W-:-:S04]  /*1b00*/  FMUL.FTZ R0, R7, R0 ;  /* 0x0000000007007220 */ /* 0x004fc80000410000 */
[----:B------:R-:W-:Y:S01]  /*1b10*/  FMUL.FTZ R0, R0, UR4 ;  /* 0x0000000400007c20 */ /* 0x000fe20008410000 */
[----:B0-----:R-:W-:Y:S06]  /*1b20*/  @!P1 BRA `(.L_x_1846) ;  /* 0x0000016800189947 */ /* 0x001fec0003800000 */
.L_x_1984:
[----:B------:R-:W-:Y:S05]  /*1b30*/  @!P0 BRA `(.L_x_1847) ;  /* 0x0000000000048947 */ /* 0x000fea0003800000 */
[----:B------:R-:W-:Y:S01]  /*1b40*/  BPT.TRAP 0x1 ;  /* 0x000000040000795c */ /* 0x000fe20000300000 */
.L_x_1847:
[----:B------:R-:W-:Y:S02]  /*1b50*/  IMAD.U32 R2, RZ, RZ, UR54 ;  /* 0x00000036ff027e24 */ /* 0x000fe4000f8e00ff */
[----:B0-----:R-:W-:-:S03]  /*1b60*/  IMAD.U32 R3, RZ, RZ, UR45 ;  /* 0x0000002dff037e24 */ /* 0x001fc6000f8e00ff */
[----:B------:R-:W-:Y:S02]  /*1b70*/  LEA R2, R2, UR41, 0x3 ;  /* 0x0000002902027c11 */ /* 0x000fe4000f8e18ff */
[----:B------:R-:W-:-:S04]  /*1b80*/  SHF.L.U32 R3, R3, 0x1f, RZ ;  /* 0x0000001f03037819 */ /* 0x000fc800000006ff */
[----:B------:R0:W1:Y:S01]  /*1b90*/  SYNCS.PHASECHK.TRANS64.TRYWAIT P1, [R2+URZ+0x2e830], R3 ;  /* 0x02e83003020075a7 */ /* 0x000062000802017f */
[----:B------:R-:W-:Y:S05]  /*1ba0*/  @!P0 BRA `(.L_x_1848) ;  /* 0x0000000000048947 */ /* 0x000fea0003800000 */
[----:B------:R-:W-:Y:S01]  /*1bb0*/  BPT.TRAP 0x1 ;  /* 0x000000040000795c */ /* 0x000fe20000300000 */
.L_x_1848:
[----:B-1----:R-:W-:Y:S05]  /*1bc0*/  @P1 BRA `(.L_x_1849) ;  /* 0x0000000000081947 */ /* 0x002fea0003800000 */
[----:B------:R-:W1:Y:S02]  /*1bd0*/  SYNCS.PHASECHK.TRANS64.TRYWAIT P1, [R2+URZ+0x2e830], R3 ;  /* 0x02e83003020075a7 */ /* 0x000e64000802017f */
[----:B-1----:R-:W-:Y:S05]  /*1be0*/  @!P1 BRA `(.L_x_1850) ;  /* 0x0000016800009947 */ /* 0x002fea0003800000 */
.L_x_1849:
[----:B------:R-:W2:Y:S01]  /*1bf0*/  S2R R5, SR_TID.X ;  /* 0x0000000000057919 */ /* 0x000ea20000002100 */
[----:B------:R-:W-:Y:S01]  /*1c00*/  UIADD3 UR4, UR41, 0x20400, URZ ;  /* 0x0002040029047890 */ /* 0x000fe2000fffe03f */
[----:B------:R-:W-:-:S03]  /*1c10*/  IMAD.MOV.U32 R87, RZ, RZ, RZ ;  /* 0x000000ffff577224 */ /* 0x000fc600078e00ff */
[----:B------:R-:W-:-:S04]  /*1c20*/  USHF.R.U32.HI UR4, URZ, 0x4, UR4 ;  /* 0x000000043f047899 */ /* 0x000fc80008011604 */
[----:B------:R-:W-:-:S06]  /*1c30*/  ULOP3.LUT UR4, UR4, 0x3fff, URZ, 0xc0, !UPT ;  /* 0x00003fff04047892 */ /* 0x000fcc000f8ec03f */
[----:B------:R-:W-:Y:S01]  /*1c40*/  IMAD.U32 R4, RZ, RZ, UR4 ;  /* 0x00000004ff047e24 */ /* 0x000fe2000f8e00ff */
[----:B------:R-:W-:Y:S05]  /*1c50*/  WARPSYNC.ALL ;  /* 0x0000000000007948 */ /* 0x000fea0003800000 */
[----:B------:R-:W-:Y:S02]  /*1c60*/  LOP3.LUT R4, R4, 0x10000, RZ, 0xfc, !PT ;  /* 0x0001000004047812 */ /* 0x000fe400078efcff */
[----:B--2---:R-:W-:Y:S02]  /*1c70*/  LOP3.LUT P1, RZ, R5, 0x7f, RZ, 0xc0, !PT ;  /* 0x0000007f05ff7812 */ /* 0x004fe4000782c0ff */
[----:B------:R-:W-:Y:S01]  /*1c80*/  R2UR UR20, R4 ;  /* 0x00000000041472ca */ /* 0x000fe200000e0000 */
[----:B------:R-:W-:Y:S01]  /*1c90*/  ULOP3.LUT UR12, UR55, 0x10000, URZ, 0xfc, !UPT ;  /* 0x00010000370c7892 */ /* 0x000fe2000f8efc3f */
[----:B------:R-:W-:Y:S01]  /*1ca0*/  WARPGROUP.ARRIVE ;  /* 0x00000000000079c5 */ /* 0x000fe20000000000 */
[----:B------:R-:W-:Y:S01]  /*1cb0*/  UMOV UR17, 0x40000040 ;  /* 0x4000004000117882 */ /* 0x000fe20000000000 */
[----:B------:R-:W-:Y:S01]  /*1cc0*/  UMOV UR19, 0x40000040 ;  /* 0x4000004000137882 */ /* 0x000fe20000000000 */
[----:B------:R-:W-:-:S02]  /*1cd0*/  UIADD3 UR7, UR12, 0x2, URZ ;  /* 0x000000020c077890 */ /* 0x000fc4000fffe03f */
[----:B------:R-:W-:Y:S02]  /*1ce0*/  UIADD3 UR11, UR12, 0x4, URZ ;  /* 0x000000040c0b7890 */ /* 0x000fe4000fffe03f */
[----:B------:R-:W-:Y:S01]  /*1cf0*/  UMOV UR16, UR12 ;  /* 0x0000000c00107c82 */ /* 0x000fe20008000000 */
[----:B------:R-:W-:Y:S01]  /*1d00*/  UIADD3 UR14, UR12, 0x6, URZ ;  /* 0x000000060c0e7890 */ /* 0x000fe2000fffe03f */
[----:B------:R-:W-:Y:S02]  /*1d10*/  UMOV UR13, 0x40000040 ;  /* 0x40000040000d7882 */ /* 0x000fe40000000000 */
[----:B------:R-:W-:Y:S01]  /*1d20*/  UIMAD UR20, UR54, 0x700, UR20 ;  /* 0x00000700361478a4 */ /* 0x000fe2000f8e0214 */
[----:B------:R-:W-:Y:S01]  /*1d30*/  UMOV UR15, 0x40000040 ;  /* 0x40000040000f7882 */ /* 0x000fe20000000000 */
[----:B------:R-:W-:Y:S02]  /*1d40*/  UIADD3 UR55, UR51, -0x2, URZ ;  /* 0xfffffffe33377890 */ /* 0x000fe4000fffe03f */
        /* <DEDUP_REMOVED lines=116> */
[----:B------:R-:W-:Y:S01]  /*2490*/  UIMAD UR6, UR51, -0xe0, UR48 ;  /* 0xffffff20330678a4 */ /* 0x000fe2000f8e0230 */
[----:B------:R-:W-:Y:S02]  /*24a0*/  WARPGROUP.DEPBAR.LE gsb0, 0x0 ;  /* 0x00008000000079c5 */ /* 0x000fe40000010000 */
[----:B------:R-:W-:-:S06]  /*24b0*/  WARPGROUP.ARRIVE ;  /* 0x00000000000079c5 */ /* 0x000fcc0000000000 */
[----:B------:R-:W-:Y:S01]  /*24c0*/  QGMMA.64x32x32.F32.E4M3.E4M3 R40, gdesc[UR8], R40, gsb0 ;  /* 0x00600000082879f3 */ /* 0x000fe20008000828 */
[----:B------:R-:W-:Y:S01]  /*24d0*/  UMOV UR10, UR7 ;  /* 0x00000007000a7c82 */ /* 0x000fe20008000000 */
[----:B------:R-:W-:Y:S01]  /*24e0*/  UMOV UR11, 0x40000040 ;  /* 0x40000040000b7882 */ /* 0x000fe20000000000 */
[----:B------:R-:W-:Y:S02]  /*24f0*/  UIADD3 UR7, UR6, 0xe0, URZ ;  /* 0x000000e006077890 */ /* 0x000fe4000fffe03f */
[----:B------:R-:W-:Y:S01]  /*2500*/  UIADD3 UR6, -UR49, 0xe1, UR6 ;  /* 0x000000e131067890 */ /* 0x000fe2000fffe106 */
        /* <DEDUP_REMOVED lines=13> */
[C---:B01----:R-:W-:Y:S01]  /*25e0*/  FMUL.FTZ R3, R0.reuse, R138 ;  /* 0x0000008a00037220 */ /* 0x043fe20000410000 */
[C---:B------:R-:W-:Y:S01]  /*25f0*/  FMUL.FTZ R138, R0.reuse, R140 ;  /* 0x0000008c008a7220 */ /* 0x040fe20000410000 */
        /* <DEDUP_REMOVED lines=17> */
[----:B------:R-:W2:Y:S08]  /*2710*/  MUFU.TANH R138, R138 ;  /* 0x0000008a008a7308 */ /* 0x000eb00000002400 */
        /* <DEDUP_REMOVED lines=14> */
[----:B------:R-:W5:Y:S01]  /*2800*/  MUFU.TANH R120, R120 ;  /* 0x0000007800787308 */ /* 0x000f620000002400 */
[----:B------:R-:W-:Y:S01]  /*2810*/  UMOV UR15, 0x40000040 ;  /* 0x40000040000f7882 */ /* 0x000fe20000000000 */
        /* <DEDUP_REMOVED lines=39> */
[----:B------:R-:W-:-:S04]  /*2a90*/  FMUL.FTZ R81, R0, R119 ;  /* 0x0000007700517220 */ /* 0x000fc80000410000 */
        /* <DEDUP_REMOVED lines=14> */
[----:B------:R-:W-:Y:S02]  /*2b80*/  IMAD.U32 R92, RZ, RZ, UR7 ;  /* 0x00000007ff5c7e24 */ /* 0x000fe4000f8e00ff */
[C---:B------:R-:W-:Y:S01]  /*2b90*/  FMUL.FTZ R113, R0.reuse, R93 ;  /* 0x0000005d00717220 */ /* 0x040fe20000410000 */
[C---:B------:R-:W-:Y:S01]  /*2ba0*/  FMUL.FTZ R84, R0.reuse, R94 ;  /* 0x0000005e00547220 */ /* 0x040fe20000410000 */
[----:B------:R-:W-:Y:S01]  /*2bb0*/  FMUL.FTZ R116, R0, R88 ;  /* 0x0000005800747220 */ /* 0x000fe20000410000 */
[----:B------:R-:W-:-:S02]  /*2bc0*/  IMAD R92, R17, -0x2, R92 ;  /* 0xfffffffe115c7824 */ /* 0x000fc400078e025c */
[C---:B------:R-:W-:Y:S01]  /*2bd0*/  FMUL.FTZ R85, R0.reuse, R95 ;  /* 0x0000005f00557220 */ /* 0x040fe20000410000 */
[C---:B------:R-:W-:Y:S01]  /*2be0*/  FMUL.FTZ R95, R0.reuse, R96 ;  /* 0x00000060005f7220 */ /* 0x040fe20000410000 */
[C---:B------:R-:W-:Y:S01]  /*2bf0*/  FMUL.FTZ R96, R0.reuse, R97 ;  /* 0x0000006100607220 */ /* 0x040fe20000410000 */
[C---:B------:R-:W-:Y:S01]  /*2c00*/  FMUL.FTZ R97, R0.reuse, R101 ;  /* 0x0000006500617220 */ /* 0x040fe20000410000 */
[----:B------:R-:W-:Y:S01]  /*2c10*/  UIADD3 UR14, UR20, 0x506, URZ ;  /* 0x00000506140e7890 */ /* 0x000fe2000fffe03f */
[C---:B------:R-:W-:Y:S01]  /*2c20*/  FMUL.FTZ R82, R0.reuse, R91 ;  /* 0x0000005b00527220 */ /* 0x040fe20000410000 */
        /* <DEDUP_REMOVED lines=13> */
[C---:B------:R-:W-:Y:S01]  /*2d00*/  FMUL.FTZ R56, R0.reuse, R58 ;  /* 0x0000003a00387220 */ /* 0x040fe20000410000 */
[C---:B------:R-:W-:Y:S01]  /*2d10*/  FMUL.FTZ R57, R0.reuse, R59 ;  /* 0x0000003b00397220 */ /* 0x040fe20000410000 */
[----:B------:R-:W-:Y:S02]  /*2d20*/  IMAD.U32 R58, RZ, RZ, UR6 ;  /* 0x00000006ff3a7e24 */ /* 0x000fe4000f8e00ff */
[C---:B------:R-:W-:Y:S01]  /*2d30*/  FMUL.FTZ R101, R0.reuse, R61 ;  /* 0x0000003d00657220 */ /* 0x040fe20000410000 */
[----:B------:R-:W-:Y:S01]  /*2d40*/  IMAD.U32 R59, RZ, RZ, UR50 ;  /* 0x00000032ff3b7e24 */ /* 0x000fe2000f8e00ff */
[----:B------:R-:W-:Y:S01]  /*2d50*/  WARPGROUP.ARRIVE ;  /* 0x00000000000079c5 */ /* 0x000fe20000000000 */
[----:B------:R-:W-:Y:S02]  /*2d60*/  IMAD R93, R17, -0x2, R58 ;  /* 0xfffffffe115d7824 */ /* 0x000fe400078e023a */
[----:B------:R-:W-:Y:S01]  /*2d70*/  FMUL.FTZ R103, R0, R60 ;  /* 0x0000003c00677220 */ /* 0x000fe20000410000 */
[----:B------:R-:W-:-:S02]  /*2d80*/  IMAD R94, R59, 0x80, R22 ;  /* 0x000000803b5e7824 */ /* 0x000fc400078e0216 */
[C---:B------:R-:W-:Y:S01]  /*2d90*/  FMUL.FTZ R59, R0.reuse, R63 ;  /* 0x0000003f003b7220 */ /* 0x040fe20000410000 */
[----:B------:R-:W-:Y:S01]  /*2da0*/  FMUL.FTZ R60, R0, R66 ;  /* 0x00000042003c7220 */ /* 0x000fe20000410000 */
[----:B------:R-:W-:Y:S01]  /*2db0*/  QGMMA.64x32x32.F32.E4M3.E4M3 R40, gdesc[UR12], R40, gsb0 ;  /* 0x006000000c2879f3 */ /* 0x000fe20008000828 */
[----:B------:R-:W-:Y:S01]  /*2dc0*/  UIADD3 UR14, UR20, 0x606, URZ ;  /* 0x00000606140e7890 */ /* 0x000fe2000fffe03f */
[----:B------:R-:W-:Y:S01]  /*2dd0*/  VIADDMNMX R88, R94, R93, R92, PT ;  /* 0x0000005d5e587246 */ /* 0x000fe2000380015c */
[----:B------:R-:W-:Y:S01]  /*2de0*/  UMOV UR15, 0x40000040 ;  /* 0x40000040000f7882 */ /* 0x000fe20000000000 */
[----:B------:R-:W5:Y:S01]  /*2df0*/  MUFU.TANH R96, R96 ;  /* 0x0000006000607308 */ /* 0x000f620000002400 */
[----:B------:R-:W-:Y:S01]  /*2e00*/  FMUL.FTZ R64, R0, R64 ;  /* 0x0000004000407220 */ /* 0x000fe20000410000 */
[----:B------:R-:W-:Y:S01]  /*2e10*/  ISETP.GT.AND P2, PT, R88, RZ, PT ;  /* 0x000000ff5800720c */ /* 0x000fe20003f44270 */
[----:B------:R-:W-:Y:S01]  /*2e20*/  FMUL.FTZ R65, R0, R65 ;  /* 0x0000004100417220 */ /* 0x000fe20000410000 */
[----:B------:R-:W-:Y:S01]  /*2e30*/  ISETP.GT.AND P6, PT, R88, 0x1, PT ;  /* 0x000000015800780c */ /* 0x000fe20003fc4270 */
[----:B------:R-:W-:Y:S01]  /*2e40*/  FMUL.FTZ R68, R0, R68 ;  /* 0x0000004400447220 */ /* 0x000fe20000410000 */
[----:B------:R-:W-:Y:S01]  /*2e50*/  ISETP.GT.AND P5, PT, R88, 0x8, PT ;  /* 0x000000085800780c */ /* 0x000fe20003fa4270 */
[----:B------:R-:W-:Y:S01]  /*2e60*/  FMUL.FTZ R69, R0, R69 ;  /* 0x0000004500457220 */ /* 0x000fe20000410000 */
[----:B0-----:R-:W-:Y:S01]  /*2e70*/  FSEL R136, R136, -INF , P2 ;  /* 0xff80000088887808 */ /* 0x001fe20001000000 */
[----:B------:R-:W0:Y:S01]  /*2e80*/  MUFU.TANH R98, R98 ;  /* 0x0000006200627308 */ /* 0x000e220000002400 */
[----:B-1----:R-:W-:Y:S01]  /*2e90*/  FSEL R118, R137, -INF , P6 ;  /* 0xff80000089767808 */ /* 0x002fe20003000000 */
[----:B------:R-:W-:Y:S01]  /*2ea0*/  FMUL.FTZ R58, R0, R62 ;  /* 0x0000003e003a7220 */ /* 0x000fe20000410000 */
[----:B------:R-:W-:Y:S01]  /*2eb0*/  ISETP.GT.AND P4, PT, R88, 0x9, PT ;  /* 0x000000095800780c */ /* 0x000fe20003f84270 */
[----:B------:R-:W-:Y:S01]  /*2ec0*/  FMUL.FTZ R62, R0, R70 ;  /* 0x00000046003e7220 */ /* 0x000fe20000410000 */
[----:B--2---:R-:W-:Y:S01]  /*2ed0*/  FSEL R138, R138, -INF , P5 ;  /* 0xff8000008a8a7808 */ /* 0x004fe20002800000 */
[----:B------:R-:W-:Y:S01]  /*2ee0*/  UIADD3 UR6, UR48, -UR49, URZ ;  /* 0x8000003130067290 */ /* 0x000fe2000fffe03f */
[----:B------:R-:W-:Y:S01]  /*2ef0*/  FMNMX.FTZ R61, R136, R118, !PT ;  /* 0x00000076883d7209 */ /* 0x000fe20007810000 */
[----:B------:R-:W1:Y:S01]  /*2f00*/  MUFU.TANH R97, R97 ;  /* 0x0000006100617308 */ /* 0x000e620000002400 */
[----:B------:R-:W-:Y:S01]  /*2f10*/  ISETP.GT.AND P3, PT, R88, 0x10, PT ;  /* 0x000000105800780c */ /* 0x000fe20003f64270 */
[----:B------:R-:W-:Y:S01]  /*2f20*/  ULEA UR7, UR50, UR6, 0x7 ;  /* 0x0000000632077291 */ /* 0x000fe2000f8e383f */
[----:B---3--:R-:W-:-:S02]  /*2f30*/  FSEL R128, R139, -INF , P4 ;  /* 0xff8000008b807808 */ /* 0x008fc40002000000 */
[----:B------:R-:W-:Y:S01]  /*2f40*/  FMNMX.FTZ R63, R138, R61, !PT ;  /* 0x0000003d8a3f7209 */ /* 0x000fe20007810000 */
[----:B------:R-:W-:Y:S01]  /*2f50*/  FMUL.FTZ R61, R0, R67 ;  /* 0x00000043003d7220 */ /* 0x000fe20000410000 */
[----:B------:R-:W-:Y:S01]  /*2f60*/  ISETP.GT.AND P2, PT, R88, 0x11, PT ;  /* 0x000000115800780c */ /* 0x000fe20003f44270 */
[----:B------:R-:W2:Y:S01]  /*2f70*/  MUFU.TANH R100, R100 ;  /* 0x0000006400647308 */ /* 0x000ea20000002400 */
[----:B----4-:R-:W-:Y:S01]  /*2f80*/  FSEL R140, R140, -INF , P3 ;  /* 0xff8000008c8c7808 */ /* 0x010fe20001800000 */
[----:B------:R-:W-:Y:S01]  /*2f90*/  UMOV UR6, URZ ;  /* 0x0000003f00067c82 */ /* 0x000fe20008000000 */
[----:B------:R-:W-:Y:S01]  /*2fa0*/  FMNMX.FTZ R63, R128, R63, !PT ;  /* 0x0000003f803f7209 */ /* 0x000fe20007810000 */
[----:B------:R-:W-:Y:S01]  /*2fb0*/  UIMAD.WIDE UR6, UR7, -0x6db6db6d, UR6 ;  /* 0x92492493070678a5 */ /* 0x000fe2000f8e0206 */
[----:B------:R-:W-:Y:S02]  /*2fc0*/  ISETP.GT.AND P6, PT, R88, 0x18, PT ;  /* 0x000000185800780c */ /* 0x000fe40003fc4270 */
[----:B-----5:R-:W-:Y:S01]  /*2fd0*/  FSEL R130, R141, -INF , P2 ;  /* 0xff8000008d827808 */ /* 0x020fe20001000000 */
[----:B------:R-:W3:Y:S01]  /*2fe0*/  MUFU.TANH R99, R99 ;  /* 0x0000006300637308 */ /* 0x000ee20000002400 */
[----:B------:R-:W-:Y:S01]  /*2ff0*/  FMNMX.FTZ R67, R140, R63, !PT ;  /* 0x0000003f8c437209 */ /* 0x000fe20007810000 */
[----:B------:R-:W-:Y:S01]  /*3000*/  FMUL.FTZ R63, R0, R71 ;  /* 0x00000047003f7220 */ /* 0x000fe20000410000 */
[----:B------:R-:W-:Y:S01]  /*3010*/  ISETP.GT.AND P2, PT, R88, 0x19, PT ;  /* 0x000000195800780c */ /* 0x000fe20003f44270 */
[----:B------:R-:W-:Y:S01]  /*3020*/  USHF.R.U32.HI UR6, URZ, 0x1f, UR7 ;  /* 0x0000001f3f067899 */ /* 0x000fe20008011607 */
[----:B------:R-:W-:-:S02]  /*3030*/  FSEL R66, R143, -INF , P6 ;  /* 0xff8000008f427808 */ /* 0x000fc40003000000 */
[----:B------:R-:W-:Y:S01]  /*3040*/  FMNMX.FTZ R67, R130, R67, !PT ;  /* 0x0000004382437209 */ /* 0x000fe20007810000 */
[----:B------:R-:W4:Y:S01]  /*3050*/  MUFU.TANH R103, R103 ;  /* 0x0000006700677308 */ /* 0x000f220000002400 */
[----:B------:R-:W-:Y:S01]  /*3060*/  ISETP.GT.AND P3, PT, R88, 0x20, PT ;  /* 0x000000205800780c */ /* 0x000fe20003f64270 */
[----:B------:R-:W-:Y:S01]  /*3070*/  ULEA.HI.SX32 UR6, UR7, UR6, 0x19 ;  /* 0x0000000607067291 */ /* 0x000fe2000f8fca3f */
[----:B------:R-:W-:Y:S02]  /*3080*/  FSEL R148, R142, -INF , P2 ;  /* 0xff8000008e947808 */ /* 0x000fe40001000000 */
[----:B------:R-:W-:Y:S01]  /*3090*/  FMNMX.FTZ R67, R66, R67, !PT ;  /* 0x0000004342437209 */ /* 0x000fe20007810000 */
[----:B------:R-:W-:Y:S01]  /*30a0*/  UISETP.LT.AND UP0, UPT, URZ, UR6, UPT ;  /* 0x000000063f00728c */ /* 0x000fe2000bf01270 */
[----:B------:R-:W-:Y:S01]  /*30b0*/  ISETP.GT.AND P2, PT, R88, 0x21, PT ;  /* 0x000000215800780c */ /* 0x000fe20003f44270 */
[----:B------:R-:W5:Y:S01]  /*30c0*/  MUFU.TANH R101, R101 ;  /* 0x0000006500657308 */ /* 0x000f620000002400 */
[----:B------:R-:W-:Y:S01]  /*30d0*/  FSEL R150, R120, -INF , P3 ;  /* 0xff80000078967808 */ /* 0x000fe20001800000 */
[----:B------:R-:W-:Y:S01]  /*30e0*/  USEL UR51, URZ, UR6, !UP0 ;  /* 0x000000063f337287 */ /* 0x000fe2000c000000 */
[----:B------:R-:W-:-:S02]  /*30f0*/  FMNMX.FTZ R71, R148, R67, !PT ;  /* 0x0000004394477209 */ /* 0x000fc40007810000 */
[----:B------:R-:W-:Y:S01]  /*3100*/  ISETP.GT.AND P3, PT, R88, 0x28, PT ;  /* 0x000000285800780c */ /* 0x000fe20003f64270 */
[----:B------:R-:W-:Y:S01]  /*3110*/  UISETP.GE.AND UP0, UPT, UR55, UR51, UPT ;  /* 0x000000333700728c */ /* 0x000fe2000bf06270 */
[----:B------:R-:W-:Y:S01]  /*3120*/  FSEL R156, R121, -INF , P2 ;  /* 0xff800000799c7808 */ /* 0x000fe20001000000 */
[----:B------:R-:W-:Y:S02]  /*3130*/  WARPGROUP.DEPBAR.LE gsb0, 0x0 ;  /* 0x00008000000079c5 */ /* 0x000fe40000010000 */
[----:B------:R-:W-:Y:S01]  /*3140*/  FMNMX.FTZ R71, R150, R71, !PT ;  /* 0x0000004796477209 */ /* 0x000fe20007810000 */
[----:B------:R-:W-:Y:S01]  /*3150*/  WARPGROUP.ARRIVE ;  /* 0x00000000000079c5 */ /* 0x000fe20000000000 */
[----:B------:R-:W-:Y:S01]  /*3160*/  ISETP.GT.AND P2, PT, R88, 0x29, PT ;  /* 0x000000295800780c */ /* 0x000fe20003f44270 */
[----:B------:R-:W5:Y:S01]  /*3170*/  MUFU.TANH R64, R64 ;  /* 0x0000004000407308 */ /* 0x000f620000002400 */
        /* <DEDUP_REMOVED lines=11> */
[----:B------:R-:W-:Y:S01]  /*3230*/  FMUL.FTZ R45, R0, R45 ;  /* 0x0000002d002d7220 */ /* 0x000fe20000410000 */
[----:B------:R-:W-:Y:S01]  /*3240*/  FSEL R162, R124, -INF , P3 ;  /* 0xff8000007ca27808 */ /* 0x000fe20001800000 */
[----:B------:R-:W-:Y:S01]  /*3250*/  FMUL.FTZ R48, R0, R48 ;  /* 0x0000003000307220 */ /* 0x000fe20000410000 */
[----:B------:R-:W-:Y:S01]  /*3260*/  FMNMX.FTZ R71, R158, R71, !PT ;  /* 0x000000479e477209 */ /* 0x000fe20007810000 */
[----:B------:R-:W5:Y:S01]  /*3270*/  MUFU.TANH R67, R68 ;  /* 0x0000004400437308 */ /* 0x000f620000002400 */
[----:B------:R-:W-:Y:S01]  /*3280*/  ISETP.GT.AND P3, PT, R88, 0x38, PT ;  /* 0x000000385800780c */ /* 0x000fe20003f64270 */
[C---:B------:R-:W-:Y:S01]  /*3290*/  FMUL.FTZ R49, R0.reuse, R49 ;  /* 0x0000003100317220 */ /* 0x040fe20000410000 */
[----:B------:R-:W-:Y:S01]  /*32a0*/  FSEL R160, R125, -INF , P2 ;  /* 0xff8000007da07808 */ /* 0x000fe20001000000 */
[----:B------:R-:W-:Y:S01]  /*32b0*/  FMUL.FTZ R52, R0, R52 ;  /* 0x0000003400347220 */ /* 0x000fe20000410000 */
[----:B------:R-:W-:Y:S01]  /*32c0*/  FMNMX.FTZ R71, R162, R71, !PT ;  /* 0x00000047a2477209 */ /* 0x000fe20007810000 */
[----:B------:R-:W-:Y:S01]  /*32d0*/  FMUL.FTZ R53, R0, R53 ;  /* 0x0000003500357220 */ /* 0x000fe20000410000 */
[----:B------:R-:W-:Y:S01]  /*32e0*/  ISETP.GT.AND P2, PT, R88, 0x39, PT ;  /* 0x000000395800780c */ /* 0x000fe20003f44270 */
[----:B------:R-:W5:Y:S01]  /*32f0*/  MUFU.TANH R69, R69 ;  /* 0x0000004500457308 */ /* 0x000f620000002400 */
[----:B------:R-:W-:-:S02]  /*3300*/  FSEL R152, R126, -INF , P3 ;  /* 0xff8000007e987808 */ /* 0x000fc40001800000 */
[----:B------:R-:W-:Y:S02]  /*3310*/  FMNMX.FTZ R71, R160, R71, !PT ;  /* 0x00000047a0477209 */ /* 0x000fe40007810000 */
[----:B------:R-:W-:Y:S02]  /*3320*/  ISETP.GT.AND P4, PT, R88, 0x40, PT ;  /* 0x000000405800780c */ /* 0x000fe40003f84270 */
[----:B------:R-:W-:Y:S01]  /*3330*/  FSEL R146, R127, -INF , P2 ;  /* 0xff8000007f927808 */ /* 0x000fe20001000000 */
[----:B------:R-:W-:Y:S01]  /*3340*/  MUFU.TANH R44, R44 ;  /* 0x0000002c002c7308 */ /* 0x000fe20000002400 */
[----:B------:R-:W-:Y:S02]  /*3350*/  FMNMX.FTZ R71, R152, R71, !PT ;  /* 0x0000004798477209 */ /* 0x000fe40007810000 */
[----:B------:R-:W-:Y:S02]  /*3360*/  ISETP.GT.AND P3, PT, R88, 0x41, PT ;  /* 0x000000415800780c */ /* 0x000fe40003f64270 */
[----:B------:R-:W-:-:S02]  /*3370*/  FSEL R144, R104, -INF , P4 ;  /* 0xff80000068907808 */ /* 0x000fc40002000000 */
[----:B------:R-:W-:Y:S01]  /*3380*/  FMNMX.FTZ R115, R146, R71, !PT ;  /* 0x0000004792737209 */ /* 0x000fe20007810000 */
[----:B------:R-:W-:Y:S01]  /*3390*/  MUFU.TANH R45, R45 ;  /* 0x0000002d002d7308 */ /* 0x000fe20000002400 */
[----:B------:R-:W-:Y:S02]  /*33a0*/  ISETP.GT.AND P2, PT, R88, 0x48, PT ;  /* 0x000000485800780c */ /* 0x000fe40003f44270 */
[----:B------:R-:W-:Y:S02]  /*33b0*/  FSEL R142, R105, -INF , P3 ;  /* 0xff800000698e7808 */ /* 0x000fe40001800000 */
[----:B------:R-:W-:Y:S02]  /*33c0*/  FMNMX.FTZ R115, R144, R115, !PT ;  /* 0x0000007390737209 */ /* 0x000fe40007810000 */
[----:B------:R-:W-:Y:S01]  /*33d0*/  ISETP.GT.AND P4, PT, R88, 0x49, PT ;  /* 0x000000495800780c */ /* 0x000fe20003f84270 */
[----:B------:R0:W5:Y:S01]  /*33e0*/  MUFU.TANH R71, R40 ;  /* 0x0000002800477308 */ /* 0x0001620000002400 */
[----:B------:R-:W-:-:S02]  /*33f0*/  FSEL R134, R106, -INF , P2 ;  /* 0xff8000006a867808 */ /* 0x000fc40001000000 */
[----:B------:R-:W-:Y:S02]  /*3400*/  FMNMX.FTZ R115, R142, R115, !PT ;  /* 0x000000738e737209 */ /* 0x000fe40007810000 */
[----:B------:R-:W-:Y:S02]  /*3410*/  ISETP.GT.AND P3, PT, R88, 0x50, PT ;  /* 0x000000505800780c */ /* 0x000fe40003f64270 */
[----:B------:R-:W-:Y:S01]  /*3420*/  FSEL R132, R107, -INF , P4 ;  /* 0xff8000006b847808 */ /* 0x000fe20002000000 */
[----:B------:R1:W5:Y:S01]  /*3430*/  MUFU.TANH R105, R41 ;  /* 0x0000002900697308 */ /* 0x0003620000002400 */
[----:B------:R-:W-:Y:S01]  /*3440*/  FMNMX.FTZ R115, R134, R115, !PT ;  /* 0x0000007386737209 */ /* 0x000fe20007810000 */
[----:B0-----:R-:W-:Y:S01]  /*3450*/  FMUL.FTZ R40, R0, R42 ;  /* 0x0000002a00287220 */ /* 0x001fe20000410000 */
[----:B------:R-:W-:Y:S02]  /*3460*/  ISETP.GT.AND P2, PT, R88, 0x51, PT ;  /* 0x000000515800780c */ /* 0x000fe40003f44270 */
[----:B------:R-:W-:-:S02]  /*3470*/  FSEL R126, R108, -INF , P3 ;  /* 0xff8000006c7e7808 */ /* 0x000fc40001800000 */
[----:B------:R-:W-:Y:S01]  /*3480*/  FMNMX.FTZ R115, R132, R115, !PT ;  /* 0x0000007384737209 */ /* 0x000fe20007810000 */
[----:B------:R-:W-:Y:S02]  /*3490*/  WARPGROUP.DEPBAR.LE gsb0, 0x0 ;  /* 0x00008000000079c5 */ /* 0x000fe40000010000 */
[----:B------:R-:W-:Y:S01]  /*34a0*/  ISETP.GT.AND P4, PT, R88, 0x58, PT ;  /* 0x000000585800780c */ /* 0x000fe20003f84270 */
[C---:B-1----:R-:W-:Y:S01]  /*34b0*/  FMUL.FTZ R41, R0.reuse, R43 ;  /* 0x0000002b00297220 */ /* 0x042fe20000410000 */
[----:B------:R-:W-:Y:S01]  /*34c0*/  FSEL R124, R109, -INF , P2 ;  /* 0xff8000006d7c7808 */ /* 0x000fe20001000000 */
[----:B------:R-:W-:Y:S01]  /*34d0*/  FMUL.FTZ R43, R0, R24 ;  /* 0x00000018002b7220 */ /* 0x000fe20000410000 */
[----:B------:R-:W-:Y:S01]  /*34e0*/  FMNMX.FTZ R115, R126, R115, !PT ;  /* 0x000000737e737209 */ /* 0x000fe20007810000 */
[----:B------:R-:W0:Y:S01]  /*34f0*/  MUFU.TANH R48, R48 ;  /* 0x0000003000307308 */ /* 0x000e220000002400 */
[----:B------:R-:W-:Y:S01]  /*3500*/  ISETP.GT.AND P2, PT, R88, 0x59, PT ;  /* 0x000000595800780c */ /* 0x000fe20003f44270 */
[----:B------:R-:W-:Y:S01]  /*3510*/  FMUL.FTZ R109, R0, R31 ;  /* 0x0000001f006d7220 */ /* 0x000fe20000410000 */
[----:B------:R-:W-:Y:S01]  /*3520*/  FSEL R122, R110, -INF , P4 ;  /* 0xff8000006e7a7808 */ /* 0x000fe20002000000 */
[----:B------:R-:W-:Y:S01]  /*3530*/  FMUL.FTZ R107, R0, R30 ;  /* 0x0000001e006b7220 */ /* 0x000fe20000410000 */
[----:B------:R-:W-:Y:S01]  /*3540*/  FMNMX.FTZ R115, R124, R115, !PT ;  /* 0x000000737c737209 */ /* 0x000fe20007810000 */
[----:B------:R-:W-:Y:S01]  /*3550*/  FMUL.FTZ R117, R0, R38 ;  /* 0x0000002600757220 */ /* 0x000fe20000410000 */
[----:B------:R-:W-:Y:S01]  /*3560*/  ISETP.GT.AND P3, PT, R88, 0x60, PT ;  /* 0x000000605800780c */ /* 0x000fe20003f64270 */
[----:B------:R-:W1:Y:S01]  /*3570*/  MUFU.TANH R49, R49 ;  /* 0x0000003100317308 */ /* 0x000e620000002400 */
[----:B------:R-:W-:Y:S01]  /*3580*/  FSEL R120, R111, -INF , P2 ;  /* 0xff8000006f787808 */ /* 0x000fe20001000000 */
[----:B------:R-:W-:Y:S01]  /*3590*/  FMUL.FTZ R111, R0, R35 ;  /* 0x00000023006f7220 */ /* 0x000fe20000410000 */
[----:B------:R-:W-:-:S02]  /*35a0*/  FMNMX.FTZ R115, R122, R115, !PT ;  /* 0x000000737a737209 */ /* 0x000fc40007810000 */
[----:B------:R-:W-:Y:S02]  /*35b0*/  ISETP.GT.AND P2, PT, R88, 0x61, PT ;  /* 0x000000615800780c */ /* 0x000fe40003f44270 */
[----:B------:R-:W-:Y:S01]  /*35c0*/  FSEL R116, R116, -INF , P3 ;  /* 0xff80000074747808 */ /* 0x000fe20001800000 */
[----:B------:R-:W1:Y:S01]  /*35d0*/  MUFU.TANH R52, R52 ;  /* 0x0000003400347308 */ /* 0x000e620000002400 */
[----:B------:R-:W-:Y:S02]  /*35e0*/  FMNMX.FTZ R115, R120, R115, !PT ;  /* 0x0000007378737209 */ /* 0x000fe40007810000 */
[----:B------:R-:W-:Y:S02]  /*35f0*/  ISETP.GT.AND P3, PT, R88, 0x68, PT ;  /* 0x000000685800780c */ /* 0x000fe40003f64270 */
[----:B------:R-:W-:Y:S02]  /*3600*/  FSEL R114, R114, -INF , P2 ;  /* 0xff80000072727808 */ /* 0x000fe40001000000 */
[----:B------:R-:W-:Y:S01]  /*3610*/  FMNMX.FTZ R115, R116, R115, !PT ;  /* 0x0000007374737209 */ /* 0x000fe20007810000 */
[----:B------:R-:W1:Y:S01]  /*3620*/  MUFU.TANH R53, R53 ;  /* 0x0000003500357308 */ /* 0x000e620000002400 */
[----:B------:R-:W-:-:S02]  /*3630*/  ISETP.GT.AND P2, PT, R88, 0x69, PT ;  /* 0x000000695800780c */ /* 0x000fc40003f44270 */
[----:B------:R-:W-:Y:S02]  /*3640*/  FSEL R112, R112, -INF , P3 ;  /* 0xff80000070707808 */ /* 0x000fe40001800000 */
[----:B------:R-:W-:Y:S02]  /*3650*/  FMNMX.FTZ R115, R114, R115, !PT ;  /* 0x0000007372737209 */ /* 0x000fe40007810000 */
[----:B------:R-:W-:Y:S01]  /*3660*/  ISETP.GT.AND P3, PT, R88, 0x70, PT ;  /* 0x000000705800780c */ /* 0x000fe20003f64270 */
[----:B------:R-:W-:Y:S01]  /*3670*/  MUFU.TANH R3, R3 ;  /* 0x0000000300037308 */ /* 0x000fe20000002400 */
[----:B------:R-:W-:Y:S01]  /*3680*/  FSEL R110, R113, -INF , P2 ;  /* 0xff800000716e7808 */ /* 0x000fe20001000000 */
[----:B------:R-:W-:Y:S01]  /*3690*/  FMUL.FTZ R113, R0, R34 ;  /* 0x0000002200717220 */ /* 0x000fe20000410000 */
[----:B------:R-:W-:Y:S02]  /*36a0*/  FMNMX.FTZ R115, R112, R115, !PT ;  /* 0x0000007370737209 */ /* 0x000fe40007810000 */
[----:B------:R-:W-:-:S02]  /*36b0*/  ISETP.GT.AND P2, PT, R88, 0x71, PT ;  /* 0x000000715800780c */ /* 0x000fc40003f44270 */
[----:B------:R-:W-:Y:S01]  /*36c0*/  FSEL R108, R95, -INF , P3 ;  /* 0xff8000005f6c7808 */ /* 0x000fe20001800000 */
[----:B------:R-:W-:Y:S01]  /*36d0*/  FMUL.FTZ R95, R0, R33 ;  /* 0x00000021005f7220 */ /* 0x000fe20000410000 */
[----:B------:R-:W-:Y:S01]  /*36e0*/  FMNMX.FTZ R115, R110, R115, !PT ;  /* 0x000000736e737209 */ /* 0x000fe20007810000 */
[----:B------:R-:W-:Y:S01]  /*36f0*/  MUFU.TANH R5, R5 ;  /* 0x0000000500057308 */ /* 0x000fe20000002400 */
[----:B------:R-:W-:Y:S02]  /*3700*/  ISETP.GT.AND P3, PT, R88, 0x78, PT ;  /* 0x000000785800780c */ /* 0x000fe40003f64270 */
[----:B------:R-:W-:Y:S02]  /*3710*/  FSEL R106, R96, -INF , P2 ;  /* 0xff800000606a7808 */ /* 0x000fe40001000000 */
[----:B------:R-:W-:Y:S02]  /*3720*/  FMNMX.FTZ R115, R108, R115, !PT ;  /* 0x000000736c737209 */ /* 0x000fe40007810000 */
[----:B------:R-:W-:Y:S01]  /*3730*/  ISETP.GT.AND P2, PT, R88, 0x79, PT ;  /* 0x000000795800780c */ /* 0x000fe20003f44270 */
[----:B------:R-:W-:Y:S01]  /*3740*/  MUFU.TANH R95, R95 ;  /* 0x0000005f005f7308 */ /* 0x000fe20000002400 */
[----:B------:R-:W-:-:S02]  /*3750*/  FSEL R104, R98, -INF , P3 ;  /* 0xff80000062687808 */ /* 0x000fc40001800000 */
[----:B------:R-:W-:Y:S02]  /*3760*/  FMNMX.FTZ R115, R106, R115, !PT ;  /* 0x000000736a737209 */ /* 0x000fe40007810000 */
[----:B------:R-:W-:Y:S02]  /*3770*/  ISETP.GT.AND P3, PT, R88, 0x80, PT ;  /* 0x000000805800780c */ /* 0x000fe40003f64270 */
[----:B------:R-:W-:Y:S01]  /*3780*/  FSEL R102, R97, -INF , P2 ;  /* 0xff80000061667808 */ /* 0x000fe20001000000 */
[----:B------:R-:W-:Y:S01]  /*3790*/  FMUL.FTZ R97, R0, R36 ;  /* 0x0000002400617220 */ /* 0x000fe20000410000 */
[----:B------:R-:W-:Y:S01]  /*37a0*/  FMNMX.FTZ R115, R104, R115, !PT ;  /* 0x0000007368737209 */ /* 0x000fe20007810000 */
[----:B------:R-:W-:Y:S01]  /*37b0*/  MUFU.TANH R6, R6 ;  /* 0x0000000600067308 */ /* 0x000fe20000002400 */
[----:B------:R-:W-:Y:S02]  /*37c0*/  ISETP.GT.AND P2, PT, R88, 0x81, PT ;  /* 0x000000815800780c */ /* 0x000fe40003f44270 */
[----:B--2---:R-:W-:-:S02]  /*37d0*/  FSEL R100, R100, -INF , P3 ;  /* 0xff80000064647808 */ /* 0x004fc40001800000 */
[----:B------:R-:W-:Y:S02]  /*37e0*/  FMNMX.FTZ R115, R102, R115, !PT ;  /* 0x0000007366737209 */ /* 0x000fe40007810000 */
[----:B------:R-:W-:Y:S01]  /*37f0*/  ISETP.GT.AND P3, PT, R88, 0x88, PT ;  /* 0x000000885800780c */ /* 0x000fe20003f64270 */
[----:B------:R-:W-:Y:S01]  /*3800*/  MUFU.TANH R97, R97 ;  /* 0x0000006100617308 */ /* 0x000fe20000002400 */
[----:B---3--:R-:W-:Y:S01]  /*3810*/  FSEL R98, R99, -INF , P2 ;  /* 0xff80000063627808 */ /* 0x008fe20001000000 */
[----:B------:R-:W-:Y:S01]  /*3820*/  FMUL.FTZ R99, R0, R55 ;  /* 0x0000003700637220 */ /* 0x000fe20000410000 */
[----:B------:R-:W-:Y:S02]  /*3830*/  FMNMX.FTZ R115, R100, R115, !PT ;  /* 0x0000007364737209 */ /* 0x000fe40007810000 */
[----:B------:R-:W-:Y:S02]  /*3840*/  ISETP.GT.AND P2, PT, R88, 0x89, PT ;  /* 0x000000895800780c */ /* 0x000fe40003f44270 */
[----:B----4-:R-:W-:Y:S01]  /*3850*/  FSEL R96, R103, -INF , P3 ;  /* 0xff80000067607808 */ /* 0x010fe20001800000 */
[----:B------:R-:W-:Y:S01]  /*3860*/  FMUL.FTZ R103, R0, R27 ;  /* 0x0000001b00677220 */ /* 0x000fe20000410000 */
[----:B------:R-:W-:Y:S01]  /*3870*/  FMNMX.FTZ R115, R98, R115, !PT ;  /* 0x0000007362737209 */ /* 0x000fe20007810000 */
[----:B------:R-:W-:Y:S01]  /*3880*/  MUFU.TANH R7, R7 ;  /* 0x0000000700077308 */ /* 0x000fe20000002400 */
[----:B------:R-:W-:-:S02]  /*3890*/  ISETP.GT.AND P3, PT, R88, 0x90, PT ;  /* 0x000000905800780c */ /* 0x000fc40003f64270 */
[----:B-----5:R-:W-:Y:S01]  /*38a0*/  FSEL R70, R101, -INF , P2 ;  /* 0xff80000065467808 */ /* 0x020fe20001000000 */
        /* <DEDUP_REMOVED lines=8> */
[----:B------:R-:W-:Y:S01]  /*3930*/  FMUL.FTZ R65, R0, R25 ;  /* 0x0000001900417220 */ /* 0x000fe20000410000 */
[----:B------:R-:W-:Y:S01]  /*3940*/  FMNMX.FTZ R115, R68, R115, !PT ;  /* 0x0000007344737209 */ /* 0x000fe20007810000 */
[----:B------:R2:W3:Y:S01]  /*3950*/  MUFU.TANH R64, R43 ;  /* 0x0000002b00407308 */ /* 0x0004e20000002400 */
[----:B------:R-:W-:Y:S02]  /*3960*/  ISETP.GT.AND P2, PT, R88, 0x99, PT ;  /* 0x000000995800780c */ /* 0x000fe40003f44270 */
[----:B------:R-:W-:Y:S01]  /*3970*/  FSEL R24, R67, -INF , P3 ;  /* 0xff80000043187808 */ /* 0x000fe20001800000 */
[----:B------:R-:W-:Y:S01]  /*3980*/  FMUL.FTZ R67, R0, R28 ;  /* 0x0000001c00437220 */ /* 0x000fe20000410000 */
[----:B------:R-:W-:Y:S02]  /*3990*/  FMNMX.FTZ R115, R42, R115, !PT ;  /* 0x000000732a737209 */ /* 0x000fe40007810000 */
[----:B------:R-:W-:Y:S01]  /*39a0*/  ISETP.GT.AND P3, PT, R88, 0xa0, PT ;  /* 0x000000a05800780c */ /* 0x000fe20003f64270 */
[----:B------:R-:W4:Y:S01]  /*39b0*/  MUFU.TANH R65, R65 ;  /* 0x0000004100417308 */ /* 0x000f220000002400 */
[----:B------:R-:W-:-:S02]  /*39c0*/  FSEL R25, R69, -INF , P2 ;  /* 0xff80000045197808 */ /* 0x000fc40001000000 */
[----:B------:R-:W-:Y:S01]  /*39d0*/  FMNMX.FTZ R164, R24, R115, !PT ;  /* 0x0000007318a47209 */ /* 0x000fe20007810000 */
[----:B------:R-:W-:Y:S01]  /*39e0*/  FMUL.FTZ R115, R0, R39 ;  /* 0x0000002700737220 */ /* 0x000fe20000410000 */
[C---:B------:R-:W-:Y:S02]  /*39f0*/  ISETP.GT.AND P2, PT, R88.reuse, 0xa1, PT ;  /* 0x000000a15800780c */ /* 0x040fe40003f44270 */
[----:B------:R-:W-:Y:S01]  /*3a00*/  FSEL R28, R71, -INF , P3 ;  /* 0xff800000471c7808 */ /* 0x000fe20001800000 */
[----:B------:R-:W5:Y:S01]  /*3a10*/  MUFU.TANH R67, R67 ;  /* 0x0000004300437308 */ /* 0x000f620000002400 */
[----:B------:R-:W-:Y:S02]  /*3a20*/  FMNMX.FTZ R69, R25, R164, !PT ;  /* 0x000000a419457209 */ /* 0x000fe40007810000 */
[----:B------:R-:W-:Y:S02]  /*3a30*/  ISETP.GT.AND P3, PT, R88, 0xa8, PT ;  /* 0x000000a85800780c */ /* 0x000fe40003f64270 */
[----:B--2---:R-:W-:Y:S01]  /*3a40*/  FSEL R43, R105, -INF , P2 ;  /* 0xff800000692b7808 */ /* 0x004fe20001000000 */
[----:B------:R-:W-:Y:S01]  /*3a50*/  FMUL.FTZ R105, R0, R26 ;  /* 0x0000001a00697220 */ /* 0x000fe20000410000 */
[----:B------:R-:W-:Y:S01]  /*3a60*/  FMNMX.FTZ R164, R28, R69, !PT ;  /* 0x000000451ca47209 */ /* 0x000fe20007810000 */
[----:B------:R-:W-:Y:S01]  /*3a70*/  FMUL.FTZ R69, R0, R29 ;  /* 0x0000001d00457220 */ /* 0x000fe20000410000 */
[----:B------:R-:W-:Y:S01]  /*3a80*/  ISETP.GT.AND P2, PT, R88, 0xa9, PT ;  /* 0x000000a95800780c */ /* 0x000fe20003f44270 */
[----:B------:R-:W-:Y:S01]  /*3a90*/  MUFU.TANH R9, R9 ;  /* 0x0000000900097308 */ /* 0x000fe20000002400 */
[----:B------:R-:W-:-:S02]  /*3aa0*/  FSEL R44, R44, -INF , P3 ;  /* 0xff8000002c2c7808 */ /* 0x000fc40001800000 */
[----:B------:R-:W-:Y:S02]  /*3ab0*/  FMNMX.FTZ R71, R43, R164, !PT ;  /* 0x000000a42b477209 */ /* 0x000fe40007810000 */
[----:B------:R-:W-:Y:S02]  /*3ac0*/  ISETP.GT.AND P3, PT, R88, 0xb0, PT ;  /* 0x000000b05800780c */ /* 0x000fe40003f64270 */
[----:B------:R-:W-:Y:S01]  /*3ad0*/  FSEL R29, R45, -INF , P2 ;  /* 0xff8000002d1d7808 */ /* 0x000fe20001000000 */
[----:B------:R-:W2:Y:S01]  /*3ae0*/  MUFU.TANH R69, R69 ;  /* 0x0000004500457308 */ /* 0x000ea20000002400 */
[----:B------:R-:W-:Y:S01]  /*3af0*/  FMNMX.FTZ R164, R44, R71, !PT ;  /* 0x000000472ca47209 */ /* 0x000fe20007810000 */
[----:B------:R-:W-:Y:S01]  /*3b00*/  FMUL.FTZ R71, R0, R32 ;  /* 0x0000002000477220 */ /* 0x000fe20000410000 */
[----:B------:R-:W-:Y:S02]  /*3b10*/  ISETP.GT.AND P2, PT, R88, 0xb1, PT ;  /* 0x000000b15800780c */ /* 0x000fe40003f44270 */
[----:B0-----:R-:W-:-:S02]  /*3b20*/  FSEL R45, R48, -INF , P3 ;  /* 0xff800000302d7808 */ /* 0x001fc40001800000 */
[----:B------:R-:W-:Y:S01]  /*3b30*/  FMNMX.FTZ R164, R29, R164, !PT ;  /* 0x000000a41da47209 */ /* 0x000fe20007810000 */
[----:B------:R-:W0:Y:S01]  /*3b40*/  MUFU.TANH R71, R71 ;  /* 0x0000004700477308 */ /* 0x000e220000002400 */
[----:B-1----:R-:W-:Y:S02]  /*3b50*/  FSEL R32, R49, -INF , P2 ;  /* 0xff80000031207808 */ /* 0x002fe40001000000 */
[C---:B------:R-:W-:Y:S02]  /*3b60*/  ISETP.GT.AND P3, PT, R88.reuse, 0xb8, PT ;  /* 0x000000b85800780c */ /* 0x040fe40003f64270 */
[----:B------:R-:W-:Y:S02]  /*3b70*/  FMNMX.FTZ R49, R45, R164, !PT ;  /* 0x000000a42d317209 */ /* 0x000fe40007810000 */
[----:B------:R-:W-:Y:S01]  /*3b80*/  ISETP.GT.AND P2, PT, R88, 0xb9, PT ;  /* 0x000000b95800780c */ /* 0x000fe20003f44270 */
[----:B------:R-:W-:Y:S01]  /*3b90*/  MUFU.TANH R11, R11 ;  /* 0x0000000b000b7308 */ /* 0x000fe20000002400 */
[----:B------:R-:W-:-:S02]  /*3ba0*/  FSEL R48, R52, -INF , P3 ;  /* 0xff80000034307808 */ /* 0x000fc40001800000 */
[----:B------:R-:W-:Y:S02]  /*3bb0*/  FMNMX.FTZ R49, R32, R49, !PT ;  /* 0x0000003120317209 */ /* 0x000fe40007810000 */
[----:B------:R-:W-:Y:S02]  /*3bc0*/  ISETP.GT.AND P3, PT, R88, 0xc0, PT ;  /* 0x000000c05800780c */ /* 0x000fe40003f64270 */
[----:B------:R-:W-:Y:S01]  /*3bd0*/  FSEL R33, R53, -INF , P2 ;  /* 0xff80000035217808 */ /* 0x000fe20001000000 */
[----:B------:R-:W-:Y:S01]  /*3be0*/  MUFU.TANH R10, R10 ;  /* 0x0000000a000a7308 */ /* 0x000fe20000002400 */
[----:B------:R-:W-:Y:S02]  /*3bf0*/  FMNMX.FTZ R52, R48, R49, !PT ;  /* 0x0000003130347209 */ /* 0x000fe40007810000 */
[----:B------:R-:W-:Y:S02]  /*3c00*/  ISETP.GT.AND P2, PT, R88, 0xc1, PT ;  /* 0x000000c15800780c */ /* 0x000fe40003f44270 */
[----:B---3--:R-:W-:Y:S01]  /*3c10*/  FSEL R49, R64, -INF , P3 ;  /* 0xff80000040317808 */ /* 0x008fe20001800000 */
[----:B------:R-:W-:Y:S01]  /*3c20*/  FMUL.FTZ R64, R0, R37 ;  /* 0x0000002500407220 */ /* 0x000fe20000410000 */
[----:B------:R-:W-:Y:S01]  /*3c30*/  FMNMX.FTZ R52, R33, R52, !PT ;  /* 0x0000003421347209 */ /* 0x000fe20007810000 */
[----:B------:R-:W-:Y:S01]  /*3c40*/  MUFU.TANH R12, R12 ;  /* 0x0000000c000c7308 */ /* 0x000fe20000002400 */
[----:B----4-:R-:W-:-:S02]  /*3c50*/  FSEL R36, R65, -INF , P2 ;  /* 0xff80000041247808 */ /* 0x010fc40001000000 */
[C---:B------:R-:W-:Y:S02]  /*3c60*/  ISETP.GT.AND P3, PT, R88.reuse, 0xc8, PT ;  /* 0x000000c85800780c */ /* 0x040fe40003f64270 */
[----:B------:R-:W-:Y:S02]  /*3c70*/  FMNMX.FTZ R65, R49, R52, !PT ;  /* 0x0000003431417209 */ /* 0x000fe40007810000 */
[----:B------:R-:W-:Y:S01]  /*3c80*/  ISETP.GT.AND P2, PT, R88, 0xc9, PT ;  /* 0x000000c95800780c */ /* 0x000fe20003f44270 */
[----:B------:R-:W1:Y:S01]  /*3c90*/  MUFU.TANH R64, R64 ;  /* 0x0000004000407308 */ /* 0x000e620000002400 */
[----:B-----5:R-:W-:Y:S02]  /*3ca0*/  FSEL R53, R67, -INF , P3 ;  /* 0xff80000043357808 */ /* 0x020fe40001800000 */
[----:B------:R-:W-:Y:S02]  /*3cb0*/  FMNMX.FTZ R164, R36, R65, !PT ;  /* 0x0000004124a47209 */ /* 0x000fe40007810000 */
[----:B------:R-:W-:-:S02]  /*3cc0*/  ISETP.GT.AND P3, PT, R88, 0xd0, PT ;  /* 0x000000d05800780c */ /* 0x000fc40003f64270 */
[----:B--2---:R-:W-:Y:S01]  /*3cd0*/  FSEL R52, R69, -INF , P2 ;  /* 0xff80000045347808 */ /* 0x004fe20001000000 */
[----:B------:R-:W-:Y:S01]  /*3ce0*/  FMUL.FTZ R69, R0, R46 ;  /* 0x0000002e00457220 */ /* 0x000fe20000410000 */
[----:B------:R-:W-:Y:S01]  /*3cf0*/  FMNMX.FTZ R37, R53, R164, !PT ;  /* 0x000000a435257209 */ /* 0x000fe20007810000 */
[----:B------:R-:W2:Y:S01]  /*3d00*/  MUFU.TANH R13, R13 ;  /* 0x0000000d000d7308 */ /* 0x000ea20000002400 */
[----:B------:R-:W-:Y:S02]  /*3d10*/  ISETP.GT.AND P2, PT, R88, 0xd1, PT ;  /* 0x000000d15800780c */ /* 0x000fe40003f44270 */
[----:B0-----:R-:W-:Y:S01]  /*3d20*/  FSEL R46, R71, -INF , P3 ;  /* 0xff800000472e7808 */ /* 0x001fe20001800000 */
[----:B------:R-:W-:Y:S01]  /*3d30*/  FMUL.FTZ R71, R0, R47 ;  /* 0x0000002f00477220 */ /* 0x000fe20000410000 */
[----:B------:R-:W-:Y:S02]  /*3d40*/  FMNMX.FTZ R65, R52, R37, !PT ;  /* 0x0000002534417209 */ /* 0x000fe40007810000 */
[----:B------:R-:W-:Y:S01]  /*3d50*/  ISETP.GT.AND P3, PT, R88, 0xd8, PT ;  /* 0x000000d85800780c */ /* 0x000fe20003f64270 */
[----:B------:R-:W0:Y:S01]  /*3d60*/  MUFU.TANH R14, R14 ;  /* 0x0000000e000e7308 */ /* 0x000e220000002400 */
[----:B------:R-:W-:Y:S01]  /*3d70*/  FSEL R37, R95, -INF , P2 ;  /* 0xff8000005f257808 */ /* 0x000fe20001000000 */
[----:B------:R-:W-:Y:S01]  /*3d80*/  FMUL.FTZ R95, R0, R51 ;  /* 0x00000033005f7220 */ /* 0x000fe20000410000 */
[----:B------:R-:W-:-:S02]  /*3d90*/  FMNMX.FTZ R164, R46, R65, !PT ;  /* 0x000000412ea47209 */ /* 0x000fc40007810000 */
[----:B------:R-:W-:Y:S02]  /*3da0*/  ISETP.GT.AND P2, PT, R88, 0xd9, PT ;  /* 0x000000d95800780c */ /* 0x000fe40003f44270 */
[----:B------:R-:W-:Y:S01]  /*3db0*/  FSEL R47, R97, -INF , P3 ;  /* 0xff800000612f7808 */ /* 0x000fe20001800000 */
[----:B------:R-:W-:Y:S01]  /*3dc0*/  FMUL.FTZ R97, R0, R50 ;  /* 0x0000003200617220 */ /* 0x000fe20000410000 */
[----:B------:R-:W-:Y:S01]  /*3dd0*/  FMNMX.FTZ R164, R37, R164, !PT ;  /* 0x000000a425a47209 */ /* 0x000fe20007810000 */
[----:B------:R-:W3:Y:S01]  /*3de0*/  MUFU.TANH R15, R15 ;  /* 0x0000000f000f7308 */ /* 0x000ee20000002400 */
[----:B-1----:R-:W-:Y:S02]  /*3df0*/  FSEL R64, R64, -INF , P2 ;  /* 0xff80000040407808 */ /* 0x002fe40001000000 */
[----:B------:R-:W-:Y:S02]  /*3e00*/  FMNMX.FTZ R65, R47, R164, !PT ;  /* 0x000000a42f417209 */ /* 0x000fe40007810000 */
[----:B------:R-:W-:-:S02]  /*3e10*/  IADD3 R131, R93, 0x8, R94 ;  /* 0x000000085d837810 */ /* 0x000fc40007ffe05e */
[----:B------:R-:W-:Y:S01]  /*3e20*/  FMNMX.FTZ R65, R64, R65, !PT ;  /* 0x0000004140417209 */ /* 0x000fe20007810000 */
[----:B------:R-:W1:Y:S01]  /*3e30*/  MUFU.TANH R20, R20 ;  /* 0x0000001400147308 */ /* 0x000e620000002400 */
[----:B------:R-:W-:-:S03]  /*3e40*/  VIMNMX R131, R92, R131, PT ;  /* 0x000000835c837248 */ /* 0x000fc60003fe0100 */
[----:B------:R-:W4:Y:S01]  /*3e50*/  SHFL.BFLY PT, R50, R65, 0x2, 0x1f ;  /* 0x0c401f0041327f89 */ /* 0x000f2200000e0000 */
[C---:B------:R-:W-:Y:S02]  /*3e60*/  ISETP.GT.AND P3, PT, R131.reuse, 0x1, PT ;  /* 0x000000018300780c */ /* 0x040fe40003f64270 */
[----:B------:R-:W-:Y:S01]  /*3e70*/  ISETP.GT.AND P4, PT, R131, 0x8, PT ;  /* 0x000000088300780c */ /* 0x000fe20003f84270 */
[----:B------:R-:W5:Y:S01]  /*3e80*/  MUFU.TANH R21, R21 ;  /* 0x0000001500157308 */ /* 0x000f620000002400 */
[----:B------:R-:W-:Y:S02]  /*3e90*/  FSEL R119, R5, -INF , P3 ;  /* 0xff80000005777808 */ /* 0x000fe40001800000 */
[----:B------:R-:W-:Y:S02]  /*3ea0*/  FSEL R94, R6, -INF , P4 ;  /* 0xff800000065e7808 */ /* 0x000fe40002000000 */
[----:B------:R-:W-:-:S03]  /*3eb0*/  ISETP.GT.AND P3, PT, R131, 0x10, PT ;  /* 0x000000108300780c */ /* 0x000fc60003f64270 */
[----:B------:R-:W5:Y:S08]  /*3ec0*/  MUFU.TANH R72, R72 ;  /* 0x0000004800487308 */ /* 0x000f700000002400 */
[----:B------:R-:W5:Y:S01]  /*3ed0*/  MUFU.TANH R73, R73 ;  /* 0x0000004900497308 */ /* 0x000f620000002400 */
[----:B----4-:R-:W-:-:S07]  /*3ee0*/  FMNMX.FTZ R50, R65, R50, !PT ;  /* 0x0000003241327209 */ /* 0x010fce0007810000 */
[----:B------:R-:W4:Y:S01]  /*3ef0*/  MUFU.TANH R74, R74 ;  /* 0x0000004a004a7308 */ /* 0x000f220000002400 */
[----:B------:R-:W2:Y:S07]  /*3f00*/  SHFL.BFLY PT, R27, R50, 0x1, 0x1f ;  /* 0x0c201f00321b7f89 */ /* 0x000eae00000e0000 */
[----:B------:R-:W4:Y:S08]  /*3f10*/  MUFU.TANH R75, R75 ;  /* 0x0000004b004b7308 */ /* 0x000f300000002400 */
[----:B------:R-:W4:Y:S08]  /*3f20*/  MUFU.TANH R76, R76 ;  /* 0x0000004c004c7308 */ /* 0x000f300000002400 */
[----:B------:R-:W4:Y:S01]  /*3f30*/  MUFU.TANH R77, R77 ;  /* 0x0000004d004d7308 */ /* 0x000f220000002400 */
[----:B--2---:R-:W-:Y:S01]  /*3f40*/  FMNMX.FTZ R88, R50, R27, !PT ;  /* 0x0000001b32587209 */ /* 0x004fe20007810000 */
[----:B------:R-:W-:-:S03]  /*3f50*/  IMAD.U32 R27, RZ, RZ, UR10 ;  /* 0x0000000aff1b7e24 */ /* 0x000fc6000f8e00ff */
[C---:B------:R-:W-:Y:S01]  /*3f60*/  FSETP.NEU.FTZ.AND P2, PT, R88.reuse, -INF , PT ;  /* 0xff8000005800780b */ /* 0x040fe20003f5d000 */
[----:B------:R-:W-:-:S02]  /*3f70*/  FFMA.FTZ R27, R88, R27, -8 ;  /* 0xc1000000581b7423 */ /* 0x000fc4000001001b */
[----:B------:R-:W2:Y:S03]  /*3f80*/  MUFU.TANH R79, R79 ;  /* 0x0000004f004f7308 */ /* 0x000ea60000002400 */
[----:B------:R-:W-:Y:S02]  /*3f90*/  FSEL R27, R27, RZ, P2 ;  /* 0x000000ff1b1b7208 */ /* 0x000fe40001000000 */
[----:B------:R-:W-:-:S03]  /*3fa0*/  ISETP.GT.AND P2, PT, R131, RZ, PT ;  /* 0x000000ff8300720c */ /* 0x000fc60003f44270 */
[--C-:B------:R-:W-:Y:S01]  /*3fb0*/  FFMA.FTZ R35, R128, UR10, -R27.reuse ;  /* 0x0000000a80237c23 */ /* 0x100fe2000801081b */
[----:B------:R-:W-:Y:S01]  /*3fc0*/  FSEL R92, R3, -INF , P2 ;  /* 0xff800000035c7808 */ /* 0x000fe20001000000 */
[--C-:B------:R-:W-:Y:S01]  /*3fd0*/  FFMA.FTZ R31, R118, UR10, -R27.reuse ;  /* 0x0000000a761f7c23 */ /* 0x100fe2000801081b */
[----:B------:R-:W-:Y:S01]  /*3fe0*/  ISETP.GT.AND P2, PT, R131, 0x9, PT ;  /* 0x000000098300780c */ /* 0x000fe20003f44270 */
[--C-:B------:R-:W-:Y:S01]  /*3ff0*/  FFMA.FTZ R39, R130, UR10, -R27.reuse ;  /* 0x0000000a82277c23 */ /* 0x100fe2000801081b */
[----:B------:R-:W-:Y:S01]  /*4000*/  FMNMX.FTZ R5, R92, R119, !PT ;  /* 0x000000775c057209 */ /* 0x000fe20007810000 */
[----:B------:R-:W2:Y:S01]  /*4010*/  MUFU.TANH R78, R78 ;  /* 0x0000004e004e7308 */ /* 0x000ea20000002400 */
[----:B------:R-:W-:Y:S01]  /*4020*/  FSEL R93, R7, -INF , P2 ;  /* 0xff800000075d7808 */ /* 0x000fe20001000000 */
[--C-:B------:R-:W-:Y:S01]  /*4030*/  FFMA.FTZ R112, R112, UR10, -R27.reuse ;  /* 0x0000000a70707c23 */ /* 0x100fe2000801081b */
[----:B------:R-:W-:Y:S01]  /*4040*/  FMNMX.FTZ R128, R94, R5, !PT ;  /* 0x000000055e807209 */ /* 0x000fe20007810000 */
[--C-:B------:R-:W-:Y:S01]  /*4050*/  FFMA.FTZ R26, R136, UR10, -R27.reuse ;  /* 0x0000000a881a7c23 */ /* 0x100fe2000801081b */
[----:B------:R-:W-:Y:S01]  /*4060*/  ISETP.GT.AND P2, PT, R131, 0x11, PT ;  /* 0x000000118300780c */ /* 0x000fe20003f44270 */
[--C-:B------:R-:W-:Y:S01]  /*4070*/  FFMA.FTZ R38, R66, UR10, -R27.reuse ;  /* 0x0000000a42267c23 */ /* 0x100fe2000801081b */
[----:B------:R-:W-:Y:S01]  /*4080*/  FSEL R118, R8, -INF , P3 ;  /* 0xff80000008767808 */ /* 0x000fe20001800000 */
[----:B------:R-:W2:Y:S01]  /*4090*/  MUFU.TANH R80, R80 ;  /* 0x0000005000507308 */ /* 0x000ea20000002400 */
[----:B------:R-:W-:Y:S01]  /*40a0*/  FMNMX.FTZ R5, R93, R128, !PT ;  /* 0x000000805d057209 */ /* 0x000fe20007810000 */
[--C-:B------:R-:W-:Y:S01]  /*40b0*/  FFMA.FTZ R30, R138, UR10, -R27.reuse ;  /* 0x0000000a8a1e7c23 */ /* 0x100fe2000801081b */
[----:B------:R-:W-:Y:S01]  /*40c0*/  ISETP.GT.AND P3, PT, R131, 0x18, PT ;  /* 0x000000188300780c */ /* 0x000fe20003f64270 */
[--C-:B------:R-:W-:Y:S01]  /*40d0*/  FFMA.FTZ R34, R140, UR10, -R27.reuse ;  /* 0x0000000a8c227c23 */ /* 0x100fe2000801081b */
[----:B------:R-:W-:Y:S01]  /*40e0*/  FSEL R121, R9, -INF , P2 ;  /* 0xff80000009797808 */ /* 0x000fe20001000000 */
[--C-:B------:R-:W-:Y:S01]  /*40f0*/  FFMA.FTZ R51, R148, UR10, -R27.reuse ;  /* 0x0000000a94337c23 */ /* 0x100fe2000801081b */
[----:B------:R-:W-:Y:S01]  /*4100*/  FMNMX.FTZ R8, R118, R5, !PT ;  /* 0x0000000576087209 */ /* 0x000fe20007810000 */
[----:B------:R-:W2:Y:S01]  /*4110*/  MUFU.TANH R81, R81 ;  /* 0x0000005100517308 */ /* 0x000ea20000002400 */
[----:B------:R-:W-:Y:S01]  /*4120*/  ISETP.GT.AND P2, PT, R131, 0x19, PT ;  /* 0x000000198300780c */ /* 0x000fe20003f44270 */
[--C-:B------:R-:W-:Y:S01]  /*4130*/  FFMA.FTZ R50, R150, UR10, -R27.reuse ;  /* 0x0000000a96327c23 */ /* 0x100fe2000801081b */
[----:B------:R-:W-:Y:S01]  /*4140*/  FSEL R123, R11, -INF , P3 ;  /* 0xff8000000b7b7808 */ /* 0x000fe20001800000 */
[--C-:B------:R-:W-:Y:S01]  /*4150*/  FFMA.FTZ R55, R156, UR10, -R27.reuse ;  /* 0x0000000a9c377c23 */ /* 0x100fe2000801081b */
[----:B------:R-:W-:Y:S01]  /*4160*/  FMNMX.FTZ R8, R121, R8, !PT ;  /* 0x0000000879087209 */ /* 0x000fe20007810000 */
[--C-:B------:R-:W-:Y:S01]  /*4170*/  FFMA.FTZ R54, R154, UR10, -R27.reuse ;  /* 0x0000000a9a367c23 */ /* 0x100fe2000801081b */
[----:B------:R-:W-:Y:S01]  /*4180*/  FSEL R125, R10, -INF , P2 ;  /* 0xff8000000a7d7808 */ /* 0x000fe20001000000 */
[----:B------:R-:W2:Y:S01]  /*4190*/  MUFU.TANH R83, R83 ;  /* 0x0000005300537308 */ /* 0x000ea20000002400 */
[----:B------:R-:W-:Y:S01]  /*41a0*/  ISETP.GT.AND P3, PT, R131, 0x20, PT ;  /* 0x000000208300780c */ /* 0x000fe20003f64270 */
        /* <DEDUP_REMOVED lines=15> */
[C---:B------:R-:W-:Y:S01]  /*42a0*/  ISETP.GT.AND P2, PT, R131.reuse, 0x29, PT ;  /* 0x000000298300780c */ /* 0x040fe20003f44270 */
[--C-:B------:R-:W-:Y:S01]  /*42b0*/  FFMA.FTZ R144, R144, UR10, -R27.reuse ;  /* 0x0000000a90907c23 */ /* 0x100fe2000801081b */
[----:B0-----:R-:W-:Y:S01]  /*42c0*/  FSEL R129, R14, -INF , P3 ;  /* 0xff8000000e817808 */ /* 0x001fe20001800000 */
[--C-:B------:R-:W-:Y:S01]  /*42d0*/  FFMA.FTZ R142, R142, UR10, -R27.reuse ;  /* 0x0000000a8e8e7c23 */ /* 0x100fe2000801081b */
[----:B------:R-:W-:Y:S01]  /*42e0*/  FMNMX.FTZ R10, R128, R9, !PT ;  /* 0x00000009800a7209 */ /* 0x000fe20007810000 */
[--C-:B------:R-:W-:Y:S01]  /*42f0*/  FFMA.FTZ R7, R134, UR10, -R27.reuse ;  /* 0x0000000a86077c23 */ /* 0x100fe2000801081b */
[----:B------:R-:W-:Y:S01]  /*4300*/  ISETP.GT.AND P3, PT, R131, 0x30, PT ;  /* 0x000000308300780c */ /* 0x000fe20003f64270 */
[----:B------:R-:W0:Y:S01]  /*4310*/  MUFU.TANH R85, R85 ;  /* 0x0000005500557308 */ /* 0x000e220000002400 */
[----:B---3--:R-:W-:Y:S01]  /*4320*/  FSEL R15, R15, -INF , P2 ;  /* 0xff8000000f0f7808 */ /* 0x008fe20001000000 */
[--C-:B------:R-:W-:Y:S01]  /*4330*/  FFMA.FTZ R132, R132, UR10, -R27.reuse ;  /* 0x0000000a84847c23 */ /* 0x100fe2000801081b */
[----:B------:R-:W-:Y:S01]  /*4340*/  FMNMX.FTZ R12, R129, R10, !PT ;  /* 0x0000000a810c7209 */ /* 0x000fe20007810000 */
[--C-:B------:R-:W-:Y:S01]  /*4350*/  FFMA.FTZ R116, R116, UR10, -R27.reuse ;  /* 0x0000000a74747c23 */ /* 0x100fe2000801081b */
[----:B------:R-:W-:Y:S01]  /*4360*/  ISETP.GT.AND P2, PT, R131, 0x31, PT ;  /* 0x000000318300780c */ /* 0x000fe20003f44270 */
[--C-:B------:R-:W-:Y:S01]  /*4370*/  FFMA.FTZ R70, R70, UR10, -R27.reuse ;  /* 0x0000000a46467c23 */ /* 0x100fe2000801081b */
[----:B-1----:R-:W-:Y:S01]  /*4380*/  FSEL R130, R20, -INF , P3 ;  /* 0xff80000014827808 */ /* 0x002fe20001800000 */
[--C-:B------:R-:W-:Y:S01]  /*4390*/  FFMA.FTZ R20, R122, UR10, -R27.reuse ;  /* 0x0000000a7a147c23 */ /* 0x100fe2000801081b */
[----:B------:R-:W-:Y:S01]  /*43a0*/  FMNMX.FTZ R9, R15, R12, !PT ;  /* 0x0000000c0f097209 */ /* 0x000fe20007810000 */
[----:B------:R-:W1:Y:S01]  /*43b0*/  MUFU.TANH R86, R86 ;  /* 0x0000005600567308 */ /* 0x000e620000002400 */
[----:B------:R-:W-:Y:S01]  /*43c0*/  ISETP.GT.AND P3, PT, R131, 0x38, PT ;  /* 0x000000388300780c */ /* 0x000fe20003f64270 */
[--C-:B------:R-:W-:Y:S01]  /*43d0*/  FFMA.FTZ R68, R68, UR10, -R27.reuse ;  /* 0x0000000a44447c23 */ /* 0x100fe2000801081b */
[----:B-----5:R-:W-:Y:S01]  /*43e0*/  FSEL R21, R21, -INF , P2 ;  /* 0xff80000015157808 */ /* 0x020fe20001000000 */
[--C-:B------:R-:W-:Y:S01]  /*43f0*/  FFMA.FTZ R24, R24, UR10, -R27.reuse ;  /* 0x0000000a18187c23 */ /* 0x100fe2000801081b */
[----:B------:R-:W-:Y:S01]  /*4400*/  FMNMX.FTZ R12, R130, R9, !PT ;  /* 0x00000009820c7209 */ /* 0x000fe20007810000 */
[--C-:B------:R-:W-:Y:S01]  /*4410*/  FFMA.FTZ R25, R25, UR10, -R27.reuse ;  /* 0x0000000a19197c23 */ /* 0x100fe2000801081b */
[----:B------:R-:W-:Y:S01]  /*4420*/  ISETP.GT.AND P2, PT, R131, 0x39, PT ;  /* 0x000000398300780c */ /* 0x000fe20003f44270 */
[----:B------:R3:W-:Y:S01]  /*4430*/  MUFU.EX2 R9, R13 ;  /* 0x0000000d00097308 */ /* 0x0007e20000000800 */
[----:B------:R-:W-:Y:S01]  /*4440*/  FSEL R126, R72, -INF , P3 ;  /* 0xff800000487e7808 */ /* 0x000fe20001800000 */
[--C-:B------:R-:W-:Y:S01]  /*4450*/  FFMA.FTZ R28, R28, UR10, -R27.reuse ;  /* 0x0000000a1c1c7c23 */ /* 0x100fe2000801081b */
[----:B------:R-:W-:Y:S01]  /*4460*/  FMNMX.FTZ R11, R21, R12, !PT ;  /* 0x0000000c150b7209 */ /* 0x000fe20007810000 */
[--C-:B------:R-:W-:Y:S01]  /*4470*/  FFMA.FTZ R12, R124, UR10, -R27.reuse ;  /* 0x0000000a7c0c7c23 */ /* 0x100fe2000801081b */
[----:B------:R-:W-:Y:S01]  /*4480*/  ISETP.GT.AND P3, PT, R131, 0x40, PT ;  /* 0x000000408300780c */ /* 0x000fe20003f64270 */
[--C-:B------:R-:W-:Y:S01]  /*4490*/  FFMA.FTZ R43, R43, UR10, -R27.reuse ;  /* 0x0000000a2b2b7c23 */ /* 0x100fe2000801081b */
[----:B------:R-:W-:Y:S01]  /*44a0*/  FSEL R73, R73, -INF , P2 ;  /* 0xff80000049497808 */ /* 0x000fe20001000000 */
[----:B------:R-:W5:Y:S01]  /*44b0*/  MUFU.TANH R89, R89 ;  /* 0x0000005900597308 */ /* 0x000f620000002400 */
[----:B------:R-:W-:Y:S01]  /*44c0*/  FMNMX.FTZ R14, R126, R11, !PT ;  /* 0x0000000b7e0e7209 */ /* 0x000fe20007810000 */
[--C-:B------:R-:W-:Y:S01]  /*44d0*/  FFMA.FTZ R29, R29, UR10, -R27.reuse ;  /* 0x0000000a1d1d7c23 */ /* 0x100fe2000801081b */
[----:B------:R-:W-:Y:S01]  /*44e0*/  ISETP.GT.AND P2, PT, R131, 0x41, PT ;  /* 0x000000418300780c */ /* 0x000fe20003f44270 */
[--C-:B------:R-:W-:Y:S01]  /*44f0*/  FFMA.FTZ R33, R33, UR10, -R27.reuse ;  /* 0x0000000a21217c23 */ /* 0x100fe2000801081b */
[----:B----4-:R-:W-:Y:S01]  /*4500*/  FSEL R124, R74, -INF , P3 ;  /* 0xff8000004a7c7808 */ /* 0x010fe20001800000 */
[--C-:B------:R-:W-:Y:S01]  /*4510*/  FFMA.FTZ R46, R46, UR10, -R27.reuse ;  /* 0x0000000a2e2e7c23 */ /* 0x100fe2000801081b */
[----:B------:R-:W-:Y:S01]  /*4520*/  FMNMX.FTZ R11, R73, R14, !PT ;  /* 0x0000000e490b7209 */ /* 0x000fe20007810000 */
[----:B------:R-:W4:Y:S01]  /*4530*/  MUFU.TANH R90, R90 ;  /* 0x0000005a005a7308 */ /* 0x000f220000002400 */
[----:B------:R-:W-:Y:S01]  /*4540*/  ISETP.GT.AND P3, PT, R131, 0x48, PT ;  /* 0x000000488300780c */ /* 0x000fe20003f64270 */
[--C-:B------:R-:W-:Y:S01]  /*4550*/  FFMA.FTZ R37, R37, UR10, -R27.reuse ;  /* 0x0000000a25257c23 */ /* 0x100fe2000801081b */
[----:B------:R-:W-:Y:S01]  /*4560*/  FSEL R75, R75, -INF , P2 ;  /* 0xff8000004b4b7808 */ /* 0x000fe20001000000 */
[----:B------:R-:W-:Y:S01]  /*4570*/  FFMA.FTZ R47, R47, UR10, -R27 ;  /* 0x0000000a2f2f7c23 */ /* 0x000fe2000801081b */
[----:B------:R-:W-:-:S02]  /*4580*/  FMNMX.FTZ R14, R124, R11, !PT ;  /* 0x0000000b7c0e7209 */ /* 0x000fc40007810000 */
[----:B------:R-:W-:Y:S01]  /*4590*/  ISETP.GT.AND P2, PT, R131, 0x49, PT ;  /* 0x000000498300780c */ /* 0x000fe20003f44270 */
[----:B------:R-:W4:Y:S01]  /*45a0*/  MUFU.TANH R91, R91 ;  /* 0x0000005b005b7308 */ /* 0x000f220000002400 */
[----:B------:R-:W-:Y:S02]  /*45b0*/  FSEL R76, R76, -INF , P3 ;  /* 0xff8000004c4c7808 */ /* 0x000fe40001800000 */
[----:B---3--:R-:W-:Y:S01]  /*45c0*/  FMNMX.FTZ R13, R75, R14, !PT ;  /* 0x0000000e4b0d7209 */ /* 0x008fe20007810000 */
[----:B------:R-:W-:-:S01]  /*45d0*/  FFMA.FTZ R14, R120, UR10, -R27 ;  /* 0x0000000a780e7c23 */ /* 0x000fc2000801081b */
[----:B------:R-:W-:Y:S02]  /*45e0*/  ISETP.GT.AND P3, PT, R131, 0x50, PT ;  /* 0x000000508300780c */ /* 0x000fe40003f64270 */
[----:B------:R-:W-:Y:S01]  /*45f0*/  FSEL R122, R77, -INF , P2 ;  /* 0xff8000004d7a7808 */ /* 0x000fe20001000000 */
[----:B------:R-:W3:Y:S01]  /*4600*/  MUFU.TANH R56, R56 ;  /* 0x0000003800387308 */ /* 0x000ee20000002400 */
[----:B------:R-:W-:-:S02]  /*4610*/  FMNMX.FTZ R13, R76, R13, !PT ;  /* 0x0000000d4c0d7209 */ /* 0x000fc40007810000 */
[----:B------:R-:W-:Y:S02]  /*4620*/  ISETP.GT.AND P2, PT, R131, 0x51, PT ;  /* 0x000000518300780c */ /* 0x000fe40003f44270 */
[----:B--2---:R-:W-:Y:S02]  /*4630*/  FSEL R120, R79, -INF , P3 ;  /* 0xff8000004f787808 */ /* 0x004fe40001800000 */
[----:B------:R-:W-:Y:S01]  /*4640*/  FMNMX.FTZ R13, R122, R13, !PT ;  /* 0x0000000d7a0d7209 */ /* 0x000fe20007810000 */
[----:B------:R2:W-:Y:S01]  /*4650*/  MUFU.EX2 R11, R20 ;  /* 0x00000014000b7308 */ /* 0x0005e20000000800 */
[----:B------:R-:W-:Y:S02]  /*4660*/  ISETP.GT.AND P3, PT, R131, 0x58, PT ;  /* 0x000000588300780c */ /* 0x000fe40003f64270 */
[----:B------:R-:W-:Y:S02]  /*4670*/  FSEL R78, R78, -INF , P2 ;  /* 0xff8000004e4e7808 */ /* 0x000fe40001000000 */
[----:B------:R-:W-:-:S02]  /*4680*/  FMNMX.FTZ R77, R120, R13, !PT ;  /* 0x0000000d784d7209 */ /* 0x000fc40007810000 */
[C---:B------:R-:W-:Y:S01]  /*4690*/  ISETP.GT.AND P2, PT, R131.reuse, 0x59, PT ;  /* 0x000000598300780c */ /* 0x040fe20003f44270 */
[----:B------:R-:W3:Y:S01]  /*46a0*/  MUFU.TANH R57, R57 ;  /* 0x0000003900397308 */ /* 0x000ee20000002400 */
[----:B------:R-:W-:Y:S01]  /*46b0*/  FSEL R80, R80, -INF , P3 ;  /* 0xff80000050507808 */ /* 0x000fe20001800000 */
[--C-:B--2---:R-:W-:Y:S01]  /*46c0*/  FFMA.FTZ R20, R114, UR10, -R27.reuse ;  /* 0x0000000a72147c23 */ /* 0x104fe2000801081b */
[----:B------:R-:W-:Y:S01]  /*46d0*/  FMNMX.FTZ R77, R78, R77, !PT ;  /* 0x0000004d4e4d7209 */ /* 0x000fe20007810000 */
[----:B------:R-:W-:Y:S01]  /*46e0*/  FFMA.FTZ R114, R110, UR10, -R27 ;  /* 0x0000000a6e727c23 */ /* 0x000fe2000801081b */
[----:B------:R-:W-:Y:S02]  /*46f0*/  ISETP.GT.AND P3, PT, R131, 0x60, PT ;  /* 0x000000608300780c */ /* 0x000fe40003f64270 */
[----:B------:R-:W-:Y:S01]  /*4700*/  FSEL R81, R81, -INF , P2 ;  /* 0xff80000051517808 */ /* 0x000fe20001000000 */
[----:B------:R-:W2:Y:S01]  /*4710*/  MUFU.TANH R58, R58 ;  /* 0x0000003a003a7308 */ /* 0x000ea20000002400 */
[----:B------:R-:W-:-:S02]  /*4720*/  FMNMX.FTZ R72, R80, R77, !PT ;  /* 0x0000004d50487209 */ /* 0x000fc40007810000 */
[----:B------:R-:W-:Y:S02]  /*4730*/  ISETP.GT.AND P2, PT, R131, 0x61, PT ;  /* 0x000000618300780c */ /* 0x000fe40003f44270 */
[----:B------:R-:W-:Y:S02]  /*4740*/  FSEL R83, R83, -INF , P3 ;  /* 0xff80000053537808 */ /* 0x000fe40001800000 */
[----:B------:R-:W-:Y:S01]  /*4750*/  FMNMX.FTZ R72, R81, R72, !PT ;  /* 0x0000004851487209 */ /* 0x000fe20007810000 */
[----:B------:R-:W2:Y:S01]  /*4760*/  MUFU.TANH R59, R59 ;  /* 0x0000003b003b7308 */ /* 0x000ea20000002400 */
[----:B------:R-:W-:Y:S02]  /*4770*/  ISETP.GT.AND P3, PT, R131, 0x68, PT ;  /* 0x000000688300780c */ /* 0x000fe40003f64270 */
[----:B------:R-:W-:Y:S02]  /*4780*/  FSEL R82, R82, -INF , P2 ;  /* 0xff80000052527808 */ /* 0x000fe40001000000 */
[----:B------:R-:W-:-:S02]  /*4790*/  FMNMX.FTZ R77, R83, R72, !PT ;  /* 0x00000048534d7209 */ /* 0x000fc40007810000 */
[C---:B------:R-:W-:Y:S01]  /*47a0*/  ISETP.GT.AND P2, PT, R131.reuse, 0x69, PT ;  /* 0x000000698300780c */ /* 0x040fe20003f44270 */
[----:B------:R1:W-:Y:S01]  /*47b0*/  MUFU.EX2 R72, R112 ;  /* 0x0000007000487308 */ /* 0x0003e20000000800 */
[----:B------:R-:W-:Y:S02]  /*47c0*/  FSEL R84, R84, -INF , P3 ;  /* 0xff80000054547808 */ /* 0x000fe40001800000 */
[----:B------:R-:W-:Y:S02]  /*47d0*/  FMNMX.FTZ R77, R82, R77, !PT ;  /* 0x0000004d524d7209 */ /* 0x000fe40007810000 */
[----:B------:R-:W-:Y:S02]  /*47e0*/  ISETP.GT.AND P3, PT, R131, 0x70, PT ;  /* 0x000000708300780c */ /* 0x000fe40003f64270 */
[----:B0-----:R-:W-:Y:S01]  /*47f0*/  FSEL R85, R85, -INF , P2 ;  /* 0xff80000055557808 */ /* 0x001fe20001000000 */
[----:B------:R-:W0:Y:S01]  /*4800*/  MUFU.TANH R60, R60 ;  /* 0x0000003c003c7308 */ /* 0x000e220000002400 */
[----:B------:R-:W-:Y:S01]  /*4810*/  FMNMX.FTZ R74, R84, R77, !PT ;  /* 0x0000004d544a7209 */ /* 0x000fe20007810000 */
[----:B-1----:R-:W-:Y:S01]  /*4820*/  FFMA.FTZ R112, R106, UR10, -R27 ;  /* 0x0000000a6a707c23 */ /* 0x002fe2000801081b */
[----:B------:R-:W-:-:S02]  /*4830*/  ISETP.GT.AND P2, PT, R131, 0x71, PT ;  /* 0x000000718300780c */ /* 0x000fc40003f44270 */
[----:B------:R-:W-:Y:S02]  /*4840*/  FSEL R86, R86, -INF , P3 ;  /* 0xff80000056567808 */ /* 0x000fe40001800000 */
[----:B------:R-:W-:Y:S01]  /*4850*/  FMNMX.FTZ R79, R85, R74, !PT ;  /* 0x0000004a554f7209 */ /* 0x000fe20007810000 */
[----:B------:R-:W-:Y:S01]  /*4860*/  FFMA.FTZ R74, R108, UR10, -R27 ;  /* 0x0000000a6c4a7c23 */ /* 0x000fe2000801081b */
[----:B------:R-:W-:Y:S01]  /*4870*/  ISETP.GT.AND P3, PT, R131, 0x78, PT ;  /* 0x000000788300780c */ /* 0x000fe20003f64270 */
[----:B------:R-:W1:Y:S01]  /*4880*/  MUFU.TANH R61, R61 ;  /* 0x0000003d003d7308 */ /* 0x000e620000002400 */
[----:B-----5:R-:W-:Y:S02]  /*4890*/  FSEL R110, R89, -INF , P2 ;  /* 0xff800000596e7808 */ /* 0x020fe40001000000 */
[----:B------:R-:W-:Y:S02]  /*48a0*/  FMNMX.FTZ R79, R86, R79, !PT ;  /* 0x0000004f564f7209 */ /* 0x000fe40007810000 */
[----:B------:R-:W-:-:S02]  /*48b0*/  ISETP.GT.AND P2, PT, R131, 0x79, PT ;  /* 0x000000798300780c */ /* 0x000fc40003f44270 */
[----:B----4-:R-:W-:Y:S01]  /*48c0*/  FSEL R90, R90, -INF , P3 ;  /* 0xff8000005a5a7808 */ /* 0x010fe20001800000 */
[----:B------:R-:W4:Y:S01]  /*48d0*/  MUFU.TANH R62, R62 ;  /* 0x0000003e003e7308 */ /* 0x000f220000002400 */
[----:B------:R-:W-:Y:S02]  /*48e0*/  FMNMX.FTZ R79, R110, R79, !PT ;  /* 0x0000004f6e4f7209 */ /* 0x000fe40007810000 */
[----:B------:R-:W-:Y:S02]  /*48f0*/  ISETP.GT.AND P3, PT, R131, 0x80, PT ;  /* 0x000000808300780c */ /* 0x000fe40003f64270 */
[----:B------:R-:W-:Y:S02]  /*4900*/  FSEL R91, R91, -INF , P2 ;  /* 0xff8000005b5b7808 */ /* 0x000fe40001000000 */
[----:B------:R-:W-:Y:S01]  /*4910*/  FMNMX.FTZ R106, R90, R79, !PT ;  /* 0x0000004f5a6a7209 */ /* 0x000fe20007810000 */
[----:B------:R-:W5:Y:S01]  /*4920*/  MUFU.TANH R63, R63 ;  /* 0x0000003f003f7308 */ /* 0x000f620000002400 */
[----:B------:R-:W-:-:S02]  /*4930*/  ISETP.GT.AND P2, PT, R131, 0x81, PT ;  /* 0x000000818300780c */ /* 0x000fc40003f44270 */
[----:B---3--:R-:W-:Y:S01]  /*4940*/  FSEL R108, R56, -INF , P3 ;  /* 0xff800000386c7808 */ /* 0x008fe20001800000 */
[----:B------:R-:W-:-:S01]  /*4950*/  FFMA.FTZ R56, R104, UR10, -R27 ;  /* 0x0000000a68387c23 */ /* 0x000fc2000801081b */
[----:B------:R-:W-:Y:S02]  /*4960*/  FMNMX.FTZ R89, R91, R106, !PT ;  /* 0x0000006a5b597209 */ /* 0x000fe40007810000 */
[----:B------:R-:W-:Y:S01]  /*4970*/  ISETP.GT.AND P3, PT, R131, 0x88, PT ;  /* 0x000000888300780c */ /* 0x000fe20003f64270 */
[----:B------:R-:W3:Y:S01]  /*4980*/  MUFU.TANH R40, R40 ;  /* 0x0000002800287308 */ /* 0x000ee20000002400 */
[----:B------:R-:W-:Y:S01]  /*4990*/  FSEL R106, R57, -INF , P2 ;  /* 0xff800000396a7808 */ /* 0x000fe20001000000 */
[----:B------:R-:W-:Y:S01]  /*49a0*/  FFMA.FTZ R57, R100, UR10, -R27 ;  /* 0x0000000a64397c23 */ /* 0x000fe2000801081b */
[----:B------:R-:W-:Y:S02]  /*49b0*/  FMNMX.FTZ R89, R108, R89, !PT ;  /* 0x000000596c597209 */ /* 0x000fe40007810000 */
[----:B------:R-:W-:-:S02]  /*49c0*/  ISETP.GT.AND P2, PT, R131, 0x89, PT ;  /* 0x000000898300780c */ /* 0x000fc40003f44270 */
[----:B--2---:R-:W-:Y:S01]  /*49d0*/  FSEL R58, R58, -INF , P3 ;  /* 0xff8000003a3a7808 */ /* 0x004fe20001800000 */
[----:B------:R-:W2:Y:S01]  /*49e0*/  MUFU.TANH R41, R41 ;  /* 0x0000002900297308 */ /* 0x000ea20000002400 */
[----:B------:R-:W-:Y:S02]  /*49f0*/  FMNMX.FTZ R89, R106, R89, !PT ;  /* 0x000000596a597209 */ /* 0x000fe40007810000 */
[----:B------:R-:W-:Y:S02]  /*4a00*/  ISETP.GT.AND P3, PT, R131, 0x90, PT ;  /* 0x000000908300780c */ /* 0x000fe40003f64270 */
[----:B------:R-:W-:Y:S01]  /*4a10*/  FSEL R104, R59, -INF , P2 ;  /* 0xff8000003b687808 */ /* 0x000fe20001000000 */
[--C-:B------:R-:W-:Y:S01]  /*4a20*/  FFMA.FTZ R59, R102, UR10, -R27.reuse ;  /* 0x0000000a663b7c23 */ /* 0x100fe2000801081b */
[----:B------:R-:W-:Y:S01]  /*4a30*/  FMNMX.FTZ R89, R58, R89, !PT ;  /* 0x000000593a597209 */ /* 0x000fe20007810000 */
[----:B------:R-:W2:Y:S01]  /*4a40*/  MUFU.TANH R69, R69 ;  /* 0x0000004500457308 */ /* 0x000ea20000002400 */
[----:B------:R-:W-:Y:S01]  /*4a50*/  ISETP.GT.AND P2, PT, R131, 0x91, PT ;  /* 0x000000918300780c */ /* 0x000fe20003f44270 */
[----:B------:R-:W-:Y:S01]  /*4a60*/  FFMA.FTZ R102, R98, UR10, -R27 ;  /* 0x0000000a62667c23 */ /* 0x000fe2000801081b */
[----:B0-----:R-:W-:-:S02]  /*4a70*/  FSEL R60, R60, -INF , P3 ;  /* 0xff8000003c3c7808 */ /* 0x001fc40001800000 */
[----:B------:R-:W-:Y:S02]  /*4a80*/  FMNMX.FTZ R89, R104, R89, !PT ;  /* 0x0000005968597209 */ /* 0x000fe40007810000 */
[----:B------:R-:W-:Y:S01]  /*4a90*/  ISETP.GT.AND P3, PT, R131, 0x98, PT ;  /* 0x000000988300780c */ /* 0x000fe20003f64270 */
[----:B------:R-:W0:Y:S01]  /*4aa0*/  MUFU.TANH R71, R71 ;  /* 0x0000004700477308 */ /* 0x000e220000002400 */
[----:B-1----:R-:W-:Y:S02]  /*4ab0*/  FSEL R61, R61, -INF , P2 ;  /* 0xff8000003d3d7808 */ /* 0x002fe40001000000 */
[----:B------:R-:W-:Y:S02]  /*4ac0*/  FMNMX.FTZ R100, R60, R89, !PT ;  /* 0x000000593c647209 */ /* 0x000fe40007810000 */
[----:B------:R-:W-:Y:S02]  /*4ad0*/  ISETP.GT.AND P2, PT, R131, 0x99, PT ;  /* 0x000000998300780c */ /* 0x000fe40003f44270 */
[----:B----4-:R-:W-:Y:S01]  /*4ae0*/  FSEL R62, R62, -INF , P3 ;  /* 0xff8000003e3e7808 */ /* 0x010fe20001800000 */
[----:B------:R-:W1:Y:S01]  /*4af0*/  MUFU.TANH R97, R97 ;  /* 0x0000006100617308 */ /* 0x000e620000002400 */
[----:B------:R-:W-:-:S02]  /*4b00*/  FMNMX.FTZ R89, R61, R100, !PT ;  /* 0x000000643d597209 */ /* 0x000fc40007810000 */
[----:B------:R-:W-:Y:S02]  /*4b10*/  ISETP.GT.AND P3, PT, R131, 0xa0, PT ;  /* 0x000000a08300780c */ /* 0x000fe40003f64270 */
[----:B-----5:R-:W-:Y:S02]  /*4b20*/  FSEL R63, R63, -INF , P2 ;  /* 0xff8000003f3f7808 */ /* 0x020fe40001000000 */
[----:B------:R-:W-:Y:S01]  /*4b30*/  FMNMX.FTZ R100, R62, R89, !PT ;  /* 0x000000593e647209 */ /* 0x000fe20007810000 */
[----:B------:R-:W-:Y:S01]  /*4b40*/  MUFU.TANH R95, R95 ;  /* 0x0000005f005f7308 */ /* 0x000fe20000002400 */
[----:B------:R-:W-:Y:S02]  /*4b50*/  ISETP.GT.AND P2, PT, R131, 0xa1, PT ;  /* 0x000000a18300780c */ /* 0x000fe40003f44270 */
[----:B---3--:R-:W-:Y:S02]  /*4b60*/  FSEL R98, R40, -INF , P3 ;  /* 0xff80000028627808 */ /* 0x008fe40001800000 */
[----:B------:R-:W-:-:S02]  /*4b70*/  FMNMX.FTZ R89, R63, R100, !PT ;  /* 0x000000643f597209 */ /* 0x000fc40007810000 */
[----:B------:R-:W-:Y:S01]  /*4b80*/  ISETP.GT.AND P3, PT, R131, 0xa8, PT ;  /* 0x000000a88300780c */ /* 0x000fe20003f64270 */
[----:B------:R-:W3:Y:S01]  /*4b90*/  MUFU.TANH R101, R101 ;  /* 0x0000006500657308 */ /* 0x000ee20000002400 */
[----:B--2---:R-:W-:Y:S01]  /*4ba0*/  FSEL R100, R41, -INF , P2 ;  /* 0xff80000029647808 */ /* 0x004fe20001000000 */
[----:B------:R-:W-:Y:S01]  /*4bb0*/  FFMA.FTZ R41, R96, UR10, -R27 ;  /* 0x0000000a60297c23 */ /* 0x000fe2000801081b */
[----:B------:R-:W-:Y:S02]  /*4bc0*/  FMNMX.FTZ R89, R98, R89, !PT ;  /* 0x0000005962597209 */ /* 0x000fe40007810000 */
[----:B------:R-:W-:Y:S02]  /*4bd0*/  ISETP.GT.AND P2, PT, R131, 0xa9, PT ;  /* 0x000000a98300780c */ /* 0x000fe40003f44270 */
[----:B------:R-:W-:Y:S01]  /*4be0*/  FSEL R69, R69, -INF , P3 ;  /* 0xff80000045457808 */ /* 0x000fe20001800000 */
[----:B------:R-:W2:Y:S01]  /*4bf0*/  MUFU.TANH R99, R99 ;  /* 0x0000006300637308 */ /* 0x000ea20000002400 */
[----:B------:R-:W-:-:S02]  /*4c00*/  FMNMX.FTZ R96, R100, R89, !PT ;  /* 0x0000005964607209 */ /* 0x000fc40007810000 */
[----:B------:R-:W-:Y:S02]  /*4c10*/  ISETP.GT.AND P3, PT, R131, 0xb0, PT ;  /* 0x000000b08300780c */ /* 0x000fe40003f64270 */
[----:B0-----:R-:W-:Y:S02]  /*4c20*/  FSEL R71, R71, -INF , P2 ;  /* 0xff80000047477808 */ /* 0x001fe40001000000 */
[----:B------:R-:W-:Y:S01]  /*4c30*/  FMNMX.FTZ R96, R69, R96, !PT ;  /* 0x0000006045607209 */ /* 0x000fe20007810000 */
[----:B------:R-:W0:Y:S01]  /*4c40*/  MUFU.TANH R105, R105 ;  /* 0x0000006900697308 */ /* 0x000e220000002400 */
[----:B------:R-:W-:Y:S02]  /*4c50*/  ISETP.GT.AND P2, PT, R131, 0xb1, PT ;  /* 0x000000b18300780c */ /* 0x000fe40003f44270 */
[----:B-1----:R-:W-:Y:S02]  /*4c60*/  FSEL R97, R97, -INF , P3 ;  /* 0xff80000061617808 */ /* 0x002fe40001800000 */
[----:B------:R-:W-:-:S03]  /*4c70*/  ISETP.GT.AND P3, PT, R131, 0xb8, PT ;  /* 0x000000b88300780c */ /* 0x000fc60003f64270 */
[----:B------:R1:W-:Y:S01]  /*4c80*/  MUFU.EX2 R40, R102 ;  /* 0x0000006600287308 */ /* 0x0003e20000000800 */
[----:B---3--:R-:W-:Y:S02]  /*4c90*/  FSEL R101, R101, -INF , P3 ;  /* 0xff80000065657808 */ /* 0x008fe40001800000 */
[----:B------:R-:W-:-:S05]  /*4ca0*/  ISETP.GT.AND P3, PT, R131, 0xc0, PT ;  /* 0x000000c08300780c */ /* 0x000fca0003f64270 */
[----:B------:R-:W3:Y:S01]  /*4cb0*/  MUFU.TANH R103, R103 ;  /* 0x0000006700677308 */ /* 0x000ee20000002400 */
[----:B-1----:R-:W-:Y:S02]  /*4cc0*/  FMNMX.FTZ R102, R71, R96, !PT ;  /* 0x0000006047667209 */ /* 0x002fe40007810000 */
[----:B------:R-:W-:Y:S01]  /*4cd0*/  FSEL R96, R95, -INF , P2 ;  /* 0xff8000005f607808 */ /* 0x000fe20001000000 */
[----:B------:R-:W-:-:S01]  /*4ce0*/  FFMA.FTZ R95, R42, UR10, -R27 ;  /* 0x0000000a2a5f7c23 */ /* 0x000fc2000801081b */
[----:B------:R-:W-:Y:S01]  /*4cf0*/  FMNMX.FTZ R89, R97, R102, !PT ;  /* 0x0000006661597209 */ /* 0x000fe20007810000 */
[----:B------:R-:W-:-:S01]  /*4d00*/  FFMA.FTZ R42, R44, UR10, -R27 ;  /* 0x0000000a2c2a7c23 */ /* 0x000fc2000801081b */
[----:B------:R-:W-:Y:S01]  /*4d10*/  ISETP.GT.AND P2, PT, R131, 0xb9, PT ;  /* 0x000000b98300780c */ /* 0x000fe20003f44270 */
[----:B------:R-:W1:Y:S01]  /*4d20*/  MUFU.TANH R107, R107 ;  /* 0x0000006b006b7308 */ /* 0x000e620000002400 */
[----:B------:R-:W-:Y:S01]  /*4d30*/  FMNMX.FTZ R102, R96, R89, !PT ;  /* 0x0000005960667209 */ /* 0x000fe20007810000 */
[--C-:B------:R-:W-:Y:S01]  /*4d40*/  FFMA.FTZ R44, R45, UR10, -R27.reuse ;  /* 0x0000000a2d2c7c23 */ /* 0x100fe2000801081b */
[----:B--2---:R-:W-:Y:S01]  /*4d50*/  FSEL R99, R99, -INF , P2 ;  /* 0xff80000063637808 */ /* 0x004fe20001000000 */
[--C-:B------:R-:W-:Y:S01]  /*4d60*/  FFMA.FTZ R45, R32, UR10, -R27.reuse ;  /* 0x0000000a202d7c23 */ /* 0x100fe2000801081b */
[----:B------:R-:W-:Y:S01]  /*4d70*/  FMNMX.FTZ R102, R101, R102, !PT ;  /* 0x0000006665667209 */ /* 0x000fe20007810000 */
[--C-:B------:R-:W-:Y:S01]  /*4d80*/  FFMA.FTZ R32, R48, UR10, -R27.reuse ;  /* 0x0000000a30207c23 */ /* 0x100fe2000801081b */
[----:B------:R-:W-:Y:S01]  /*4d90*/  ISETP.GT.AND P2, PT, R131, 0xc1, PT ;  /* 0x000000c18300780c */ /* 0x000fe20003f44270 */
[----:B------:R-:W2:Y:S01]  /*4da0*/  MUFU.TANH R109, R109 ;  /* 0x0000006d006d7308 */ /* 0x000ea20000002400 */
[----:B0-----:R-:W-:Y:S01]  /*4db0*/  FSEL R105, R105, -INF , P3 ;  /* 0xff80000069697808 */ /* 0x001fe20001800000 */
[--C-:B------:R-:W-:Y:S01]  /*4dc0*/  FFMA.FTZ R48, R49, UR10, -R27.reuse ;  /* 0x0000000a31307c23 */ /* 0x100fe2000801081b */
[----:B------:R-:W-:Y:S01]  /*4dd0*/  FMNMX.FTZ R102, R99, R102, !PT ;  /* 0x0000006663667209 */ /* 0x000fe20007810000 */
[--C-:B------:R-:W-:Y:S01]  /*4de0*/  FFMA.FTZ R49, R36, UR10, -R27.reuse ;  /* 0x0000000a24317c23 */ /* 0x100fe2000801081b */
[----:B------:R-:W-:Y:S01]  /*4df0*/  ISETP.GT.AND P3, PT, R131, 0xc8, PT ;  /* 0x000000c88300780c */ /* 0x000fe20003f64270 */
[--C-:B------:R-:W-:Y:S01]  /*4e00*/  FFMA.FTZ R36, R53, UR10, -R27.reuse ;  /* 0x0000000a35247c23 */ /* 0x100fe2000801081b */
[----:B---3--:R-:W-:Y:S01]  /*4e10*/  FSEL R103, R103, -INF , P2 ;  /* 0xff80000067677808 */ /* 0x008fe20001000000 */
[----:B------:R-:W0:Y:S01]  /*4e20*/  MUFU.TANH R113, R113 ;  /* 0x0000007100717308 */ /* 0x000e220000002400 */
[----:B------:R-:W-:Y:S01]  /*4e30*/  FMNMX.FTZ R102, R105, R102, !PT ;  /* 0x0000006669667209 */ /* 0x000fe20007810000 */
[--C-:B------:R-:W-:Y:S01]  /*4e40*/  FFMA.FTZ R53, R52, UR10, -R27.reuse ;  /* 0x0000000a34357c23 */ /* 0x100fe2000801081b */
[----:B------:R-:W-:Y:S01]  /*4e50*/  ISETP.GT.AND P2, PT, R131, 0xc9, PT ;  /* 0x000000c98300780c */ /* 0x000fe20003f44270 */
[----:B------:R-:W-:Y:S01]  /*4e60*/  FFMA.FTZ R52, R64, UR10, -R27 ;  /* 0x0000000a40347c23 */ /* 0x000fe2000801081b */
        /* <DEDUP_REMOVED lines=8> */
[----:B0-----:R-:W-:-:S02]  /*4ef0*/  FSEL R113, R113, -INF , P3 ;  /* 0xff80000071717808 */ /* 0x001fc40001800000 */
[----:B------:R-:W-:Y:S02]  /*4f00*/  FMNMX.FTZ R102, R109, R102, !PT ;  /* 0x000000666d667209 */ /* 0x000fe40007810000 */
[----:B------:R-:W-:Y:S02]  /*4f10*/  ISETP.GT.AND P3, PT, R131, 0xd8, PT ;  /* 0x000000d88300780c */ /* 0x000fe40003f64270 */
[----:B------:R-:W-:Y:S01]  /*4f20*/  FMNMX.FTZ R102, R113, R102, !PT ;  /* 0x0000006671667209 */ /* 0x000fe20007810000 */
[----:B------:R-:W0:Y:S01]  /*4f30*/  MUFU.TANH R115, R115 ;  /* 0x0000007300737308 */ /* 0x000e220000002400 */
[----:B-1----:R-:W-:Y:S02]  /*4f40*/  FSEL R111, R111, -INF , P2 ;  /* 0xff8000006f6f7808 */ /* 0x002fe40001000000 */
[----:B------:R-:W-:Y:S02]  /*4f50*/  ISETP.GT.AND P2, PT, R131, 0xd9, PT ;  /* 0x000000d98300780c */ /* 0x000fe40003f44270 */
[----:B------:R-:W-:-:S03]  /*4f60*/  FMNMX.FTZ R102, R111, R102, !PT ;  /* 0x000000666f667209 */ /* 0x000fc60007810000 */
[----:B------:R1:W-:Y:S01]  /*4f70*/  MUFU.EX2 R79, R112 ;  /* 0x00000070004f7308 */ /* 0x0003e20000000800 */
[----:B--2---:R-:W-:-:S04]  /*4f80*/  FSEL R117, R117, -INF , P3 ;  /* 0xff80000075757808 */ /* 0x004fc80001800000 */
[----:B------:R-:W-:-:S03]  /*4f90*/  FMNMX.FTZ R102, R117, R102, !PT ;  /* 0x0000006675667209 */ /* 0x000fc60007810000 */
[----:B------:R-:W-:Y:S01]  /*4fa0*/  MUFU.EX2 R26, R26 ;  /* 0x0000001a001a7308 */ /* 0x000fe20000000800 */
[----:B0-----:R-:W-:-:S04]  /*4fb0*/  FSEL R115, R115, -INF , P2 ;  /* 0xff80000073737808 */ /* 0x001fc80001000000 */
[----:B------:R-:W-:-:S03]  /*4fc0*/  FMNMX.FTZ R102, R115, R102, !PT ;  /* 0x0000006673667209 */ /* 0x000fc60007810000 */
[----:B------:R-:W-:Y:S02]  /*4fd0*/  MUFU.EX2 R31, R31 ;  /* 0x0000001f001f7308 */ /* 0x000fe40000000800 */
[----:B------:R-:W1:Y:S06]  /*4fe0*/  SHFL.BFLY PT, R89, R102, 0x2, 0x1f ;  /* 0x0c401f0066597f89 */ /* 0x000e6c00000e0000 */
[----:B------:R-:W-:Y:S08]  /*4ff0*/  MUFU.EX2 R30, R30 ;  /* 0x0000001e001e7308 */ /* 0x000ff00000000800 */
[----:B------:R-:W0:Y:S08]  /*5000*/  MUFU.EX2 R35, R35 ;  /* 0x0000002300237308 */ /* 0x000e300000000800 */
[----:B------:R-:W-:Y:S01]  /*5010*/  MUFU.EX2 R34, R34 ;  /* 0x0000002200227308 */ /* 0x000fe20000000800 */
[----:B-1----:R-:W-:-:S02]  /*5020*/  FMNMX.FTZ R112, R102, R89, !PT ;  /* 0x0000005966707209 */ /* 0x002fc40007810000 */
[----:B------:R-:W-:-:S03]  /*5030*/  MOV R102, UR10 ;  /* 0x0000000a00667c02 */ /* 0x000fc60008000f00 */
[----:B------:R-:W1:Y:S02]  /*5040*/  SHFL.BFLY PT, R89, R112, 0x1, 0x1f ;  /* 0x0c201f0070597f89 */ /* 0x000e6400000e0000 */
[----:B------:R2:W-:Y:S01]  /*5050*/  MUFU.EX2 R77, R114 ;  /* 0x00000072004d7308 */ /* 0x0005e20000000800 */
[----:B0-----:R-:W-:-:S04]  /*5060*/  F2FP.SATFINITE.E4M3.F32.PACK_AB_MERGE_C R224, R35, R30, RZ ;  /* 0x0000001e23e0723e */ /* 0x001fc800048070ff */
[----:B------:R-:W-:-:S03]  /*5070*/  F2FP.SATFINITE.E4M3.F32.PACK_AB_MERGE_C R224, R31, R26, R224 ;  /* 0x0000001a1fe0723e */ /* 0x000fc600048070e0 */
[----:B------:R-:W-:Y:S08]  /*5080*/  MUFU.EX2 R39, R39 ;  /* 0x0000002700277308 */ /* 0x000ff00000000800 */
[----:B------:R0:W-:Y:S01]  /*5090*/  MUFU.EX2 R13, R116 ;  /* 0x00000074000d7308 */ /* 0x0001e20000000800 */
[----:B-1----:R-:W-:-:S07]  /*50a0*/  FMNMX.FTZ R89, R112, R89, !PT ;  /* 0x0000005970597209 */ /* 0x002fce0007810000 */
[----:B------:R-:W-:Y:S01]  /*50b0*/  MUFU.EX2 R38, R38 ;  /* 0x0000002600267308 */ /* 0x000fe20000000800 */
[C---:B------:R-:W-:Y:S01]  /*50c0*/  FSETP.NEU.FTZ.AND P2, PT, R89.reuse, -INF , PT ;  /* 0xff8000005900780b */ /* 0x040fe20003f5d000 */
[----:B------:R-:W-:-:S06]  /*50d0*/  FFMA.FTZ R102, R89, R102, -8 ;  /* 0xc100000059667423 */ /* 0x000fcc0000010066 */
[----:B------:R-:W-:Y:S01]  /*50e0*/  MUFU.EX2 R51, R51 ;  /* 0x0000003300337308 */ /* 0x000fe20000000800 */
[----:B------:R-:W-:Y:S02]  /*50f0*/  FSEL R102, R102, RZ, P2 ;  /* 0x000000ff66667208 */ /* 0x000fe40001000000 */
        /* <DEDUP_REMOVED lines=10> */
[----:B--2---:R-:W-:-:S01]  /*51a0*/  FFMA.FTZ R114, R123, UR10, -R102 ;  /* 0x0000000a7b727c23 */ /* 0x004fc20008010866 */
[--C-:B------:R-:W-:Y:S01]  /*51b0*/  FFMA.FTZ R125, R126, UR10, -R102.reuse ;  /* 0x0000000a7e7d7c23 */ /* 0x100fe20008010866 */
[----:B------:R-:W-:-:S01]  /*51c0*/  FFMA.FTZ R75, R83, UR10, -R102 ;  /* 0x0000000a534b7c23 */ /* 0x000fc20008010866 */
[--C-:B0-----:R-:W-:Y:S01]  /*51d0*/  FFMA.FTZ R116, R21, UR10, -R102.reuse ;  /* 0x0000000a15747c23 */ /* 0x101fe20008010866 */
[----:B------:R-:W-:-:S01]  /*51e0*/  FFMA.FTZ R126, R73, UR10, -R102 ;  /* 0x0000000a497e7c23 */ /* 0x000fc20008010866 */
[----:B------:R-:W0:Y:S01]  /*51f0*/  MUFU.EX2 R64, R64 ;  /* 0x0000004000407308 */ /* 0x000e220000000800 */
[----:B------:R-:W-:-:S01]  /*5200*/  FFMA.FTZ R133, R85, UR10, -R102 ;  /* 0x0000000a55857c23 */ /* 0x000fc20008010866 */
[----:B------:R-:W-:Y:S01]  /*5210*/  FADD.FTZ R83, R26, R31 ;  /* 0x0000001f1a537221 */ /* 0x000fe20000010000 */
        /* <DEDUP_REMOVED lines=9> */
[----:B------:R-:W-:Y:S01]  /*52b0*/  FADD.FTZ R86, R30, R83 ;  /* 0x000000531e567221 */ /* 0x000fe20000010000 */
[----:B------:R-:W-:-:S01]  /*52c0*/  FFMA.FTZ R82, R90, UR10, -R102 ;  /* 0x0000000a5a527c23 */ /* 0x000fc20008010866 */
[--C-:B------:R-:W-:Y:S01]  /*52d0*/  FFMA.FTZ R112, R127, UR10, -R102.reuse ;  /* 0x0000000a7f707c23 */ /* 0x100fe20008010866 */
[----:B------:R-:W-:-:S01]  /*52e0*/  FFMA.FTZ R119, R128, UR10, -R102 ;  /* 0x0000000a80777c23 */ /* 0x000fc20008010866 */
[----:B------:R-:W2:Y:S01]  /*52f0*/  MUFU.EX2 R131, R131 ;  /* 0x0000008300837308 */ /* 0x000ea20000000800 */
[----:B0-----:R-:W-:-:S01]  /*5300*/  FADD.FTZ R91, R27, R64 ;  /* 0x000000401b5b7221 */ /* 0x001fc20000010000 */
[----:B------:R-:W-:Y:S01]  /*5310*/  FFMA.FTZ R123, R129, UR10, -R102 ;  /* 0x0000000a817b7c23 */ /* 0x000fe20008010866 */
[----:B------:R-:W-:-:S02]  /*5320*/  @!P1 VIADD R83, R2, 0x2e840 ;  /* 0x0002e84002539836 */ /* 0x000fc40000000000 */
[--C-:B------:R-:W-:Y:S01]  /*5330*/  FFMA.FTZ R108, R108, UR10, -R102.reuse ;  /* 0x0000000a6c6c7c23 */ /* 0x100fe20008010866 */
[----:B------:R-:W-:-:S01]  /*5340*/  FFMA.FTZ R128, R15, UR10, -R102 ;  /* 0x0000000a0f807c23 */ /* 0x000fc20008010866 */
[--C-:B------:R-:W-:Y:S01]  /*5350*/  FFMA.FTZ R15, R130, UR10, -R102.reuse ;  /* 0x0000000a820f7c23 */ /* 0x100fe20008010866 */
[----:B------:R-:W-:-:S01]  /*5360*/  FFMA.FTZ R106, R106, UR10, -R102 ;  /* 0x0000000a6a6a7c23 */ /* 0x000fc20008010866 */
[----:B------:R-:W0:Y:S01]  /*5370*/  MUFU.EX2 R92, R92 ;  /* 0x0000005c005c7308 */ /* 0x000e220000000800 */
[----:B-1----:R-:W-:-:S01]  /*5380*/  FADD.FTZ R90, R94, R91 ;  /* 0x0000005b5e5a7221 */ /* 0x002fc20000010000 */
[----:B------:R-:W-:Y:S01]  /*5390*/  FADD.FTZ R91, R35, R86 ;  /* 0x00000056235b7221 */ /* 0x000fe20000010000 */
[----:B------:R-:W-:Y:S01]  /*53a0*/  @!P1 PRMT R83, RZ, 0x654, R83 ;  /* 0x00000654ff539816 */ /* 0x000fe20000000053 */
[--C-:B------:R-:W-:Y:S01]  /*53b0*/  FFMA.FTZ R58, R58, UR10, -R102.reuse ;  /* 0x0000000a3a3a7c23 */ /* 0x100fe20008010866 */
[----:B------:R-:W-:-:S01]  /*53c0*/  FFMA.FTZ R104, R104, UR10, -R102 ;  /* 0x0000000a68687c23 */ /* 0x000fc20008010866 */
[----:B------:R-:W-:Y:S01]  /*53d0*/  FADD.FTZ R86, R34, R91 ;  /* 0x0000005b22567221 */ /* 0x000fe20000010000 */
[----:B------:R1:W-:Y:S01]  /*53e0*/  @!P1 SYNCS.ARRIVE.TRANS64.RED.A1T0 RZ, [R83+URZ], RZ ;  /* 0x000000ff53ff99a7 */ /* 0x0003e2000810043f */
[----:B------:R-:W3:Y:S01]  /*53f0*/  MUFU.EX2 R93, R93 ;  /* 0x0000005d005d7308 */ /* 0x000ee20000000800 */
        /* <DEDUP_REMOVED lines=16> */
[----:B---3--:R-:W-:-:S01]  /*5500*/  FADD.FTZ R135, R93, R90 ;  /* 0x0000005a5d877221 */ /* 0x008fc20000010000 */
[----:B------:R-:W-:Y:S01]  /*5510*/  FADD.FTZ R90, R38, R91 ;  /* 0x0000005b265a7221 */ /* 0x000fe20000010000 */
[----:B------:R-:W-:-:S01]  /*5520*/  FFMA.FTZ R96, R96, UR10, -R102 ;  /* 0x0000000a60607c23 */ /* 0x000fc20008010866 */
[--C-:B------:R-:W-:Y:S01]  /*5530*/  FFMA.FTZ R101, R101, UR10, -R102.reuse ;  /* 0x0000000a65657c23 */ /* 0x100fe20008010866 */
[----:B------:R-:W-:-:S01]  /*5540*/  FFMA.FTZ R99, R99, UR10, -R102 ;  /* 0x0000000a63637c23 */ /* 0x000fc20008010866 */
[----:B------:R-:W-:Y:S01]  /*5550*/  FADD.FTZ R91, R51, R90 ;  /* 0x0000005a335b7221 */ /* 0x000fe20000010000 */
        /* <DEDUP_REMOVED lines=10> */
[----:B------:R-:W-:Y:S01]  /*5600*/  F2FP.SATFINITE.E4M3.F32.PACK_AB_MERGE_C R225, R131, R94, RZ ;  /* 0x0000005e83e1723e */ /* 0x000fe200048070ff */
[----:B------:R-:W-:Y:S01]  /*5610*/  IMAD.MOV.U32 R31, RZ, RZ, R87 ;  /* 0x000000ffff1f7224 */ /* 0x000fe200078e0057 */
[----:B------:R-:W-:-:S02]  /*5620*/  F2FP.SATFINITE.E4M3.F32.PACK_AB_MERGE_C R226, R51, R38, RZ ;  /* 0x0000002633e2723e */ /* 0x000fc400048070ff */
[----:B0-----:R-:W-:Y:S02]  /*5630*/  F2FP.SATFINITE.E4M3.F32.PACK_AB_MERGE_C R227, R121, R114, RZ ;  /* 0x0000007279e3723e */ /* 0x001fe400048070ff */
[----:B------:R-:W-:Y:S01]  /*5640*/  F2FP.SATFINITE.E4M3.F32.PACK_AB_MERGE_C R225, R64, R27, R225 ;  /* 0x0000001b40e1723e */ /* 0x000fe200048070e1 */
[----:B------:R-:W-:Y:S01]  /*5650*/  MUFU.EX2 R55, R55 ;  /* 0x0000003700377308 */ /* 0x000fe20000000800 */
[----:B------:R-:W-:Y:S01]  /*5660*/  F2FP.SATFINITE.E4M3.F32.PACK_AB_MERGE_C R226, R39, R34, R226 ;  /* 0x0000002227e2723e */ /* 0x000fe200048070e2 */
[----:B------:R-:W-:Y:S01]  /*5670*/  IMAD.MOV.U32 R64, RZ, RZ, R87 ;  /* 0x000000ffff407224 */ /* 0x000fe200078e0057 */
[----:B------:R-:W-:Y:S01]  /*5680*/  F2FP.SATFINITE.E4M3.F32.PACK_AB_MERGE_C R227, R93, R92, R227 ;  /* 0x0000005c5de3723e */ /* 0x000fe200048070e3 */
[--C-:B------:R-:W-:Y:S01]  /*5690*/  IMAD.MOV.U32 R34, RZ, RZ, R87.reuse ;  /* 0x000000ffff227224 */ /* 0x100fe200078e0057 */
[----:B------:R-:W-:Y:S01]  /*56a0*/  MOV R39, R87 ;  /* 0x0000005700277202 */ /* 0x000fe20000000f00 */
[----:B------:R-:W-:Y:S02]  /*56b0*/  IMAD.MOV.U32 R27, RZ, RZ, R87 ;  /* 0x000000ffff1b7224 */ /* 0x000fe400078e0057 */
[----:B------:R-:W0:Y:S08]  /*56c0*/  MUFU.EX2 R119, R119 ;  /* 0x0000007700777308 */ /* 0x000e300000000800 */
[----:B------:R-:W-:Y:S08]  /*56d0*/  MUFU.EX2 R54, R54 ;  /* 0x0000003600367308 */ /* 0x000ff00000000800 */
[----:B------:R-:W-:Y:S08]  /*56e0*/  MUFU.EX2 R123, R123 ;  /* 0x0000007b007b7308 */ /* 0x000ff00000000800 */
[----:B------:R3:W-:Y:S08]  /*56f0*/  MUFU.EX2 R2, R108 ;  /* 0x0000006c00027308 */ /* 0x0007f00000000800 */
[----:B------:R-:W4:Y:S01]  /*5700*/  MUFU.EX2 R65, R65 ;  /* 0x0000004100417308 */ /* 0x000f220000000800 */
[----:B---3--:R-:W-:-:S04]  /*5710*/  FADD.FTZ R108, R114, R135 ;  /* 0x00000087726c7221 */ /* 0x008fc80000010000 */
[----:B------:R-:W-:-:S03]  /*5720*/  FADD.FTZ R135, R121, R108 ;  /* 0x0000006c79877221 */ /* 0x000fc60000010000 */
[----:B------:R-:W3:Y:S01]  /*5730*/  MUFU.EX2 R128, R128 ;  /* 0x0000008000807308 */ /* 0x000ee20000000800 */
[----:B--2---:R-:W-:-:S04]  /*5740*/  FADD.FTZ R108, R112, R135 ;  /* 0x00000087706c7221 */ /* 0x004fc80000010000 */
[----:B0-----:R-:W-:-:S03]  /*5750*/  FADD.FTZ R108, R119, R108 ;  /* 0x0000006c776c7221 */ /* 0x001fc60000010000 */
[----:B-1----:R0:W-:Y:S01]  /*5760*/  MUFU.EX2 R83, R106 ;  /* 0x0000006a00537308 */ /* 0x0021e20000000800 */
[----:B----4-:R-:W-:-:S04]  /*5770*/  F2FP.SATFINITE.E4M3.F32.PACK_AB_MERGE_C R220, R65, R54, RZ ;  /* 0x0000003641dc723e */ /* 0x010fc800048070ff */
[----:B------:R-:W-:-:S03]  /*5780*/  F2FP.SATFINITE.E4M3.F32.PACK_AB_MERGE_C R220, R55, R50, R220 ;  /* 0x0000003237dc723e */ /* 0x000fc600048070dc */
[----:B------:R-:W-:Y:S01]  /*5790*/  MUFU.EX2 R66, R66 ;  /* 0x0000004200427308 */ /* 0x000fe20000000800 */
[----:B0-----:R-:W-:-:S01]  /*57a0*/  FADD.FTZ R106, R50, R91 ;  /* 0x0000005b326a7221 */ /* 0x001fc20000010000 */
[----:B---3--:R-:W-:Y:S01]  /*57b0*/  F2FP.SATFINITE.E4M3.F32.PACK_AB_MERGE_C R221, R128, R123, RZ ;  /* 0x0000007b80dd723e */ /* 0x008fe200048070ff */
[----:B------:R-:W-:Y:S02]  /*57c0*/  IMAD.MOV.U32 R50, RZ, RZ, R87 ;  /* 0x000000ffff327224 */ /* 0x000fe400078e0057 */
[----:B------:R-:W-:Y:S01]  /*57d0*/  FADD.FTZ R91, R55, R106 ;  /* 0x0000006a375b7221 */ /* 0x000fe20000010000 */
[----:B------:R-:W-:Y:S01]  /*57e0*/  F2FP.SATFINITE.E4M3.F32.PACK_AB_MERGE_C R221, R119, R112, R221 ;  /* 0x0000007077dd723e */ /* 0x000fe200048070dd */
[----:B------:R-:W-:Y:S01]  /*57f0*/  IMAD.MOV.U32 R55, RZ, RZ, R87 ;  /* 0x000000ffff377224 */ /* 0x000fe200078e0057 */
[----:B------:R-:W0:Y:S08]  /*5800*/  MUFU.EX2 R15, R15 ;  /* 0x0000000f000f7308 */ /* 0x000e300000000800 */
[----:B------:R-:W-:Y:S08]  /*5810*/  MUFU.EX2 R67, R67 ;  /* 0x0000004300437308 */ /* 0x000ff00000000800 */
[----:B------:R-:W1:Y:S08]  /*5820*/  MUFU.EX2 R116, R116 ;  /* 0x0000007400747308 */ /* 0x000e700000000800 */
[----:B------:R2:W-:Y:S08]  /*5830*/  MUFU.EX2 R60, R58 ;  /* 0x0000003a003c7308 */ /* 0x0005f00000000800 */
[----:B------:R-:W-:Y:S01]  /*5840*/  MUFU.EX2 R3, R3 ;  /* 0x0000000300037308 */ /* 0x000fe20000000800 */
[----:B--2---:R-:W-:-:S01]  /*5850*/  FADD.FTZ R58, R54, R91 ;  /* 0x0000005b363a7221 */ /* 0x004fc20000010000 */
[----:B------:R-:W-:Y:S01]  /*5860*/  FFMA.FTZ R91, R69, UR10, -R102 ;  /* 0x0000000a455b7c23 */ /* 0x000fe20008010866 */
[----:B------:R-:W-:-:S01]  /*5870*/  FADD.FTZ R69, R123, R108 ;  /* 0x0000006c7b457221 */ /* 0x000fc20000010000 */
[----:B------:R-:W-:Y:S01]  /*5880*/  FFMA.FTZ R102, R115, UR10, -R102 ;  /* 0x0000000a73667c23 */ /* 0x000fe20008010866 */
[----:B------:R-:W-:-:S01]  /*5890*/  FADD.FTZ R135, R65, R58 ;  /* 0x0000003a41877221 */ /* 0x000fc20000010000 */
[----:B------:R-:W-:-:S02]  /*58a0*/  IMAD.MOV.U32 R65, RZ, RZ, R87 ;  /* 0x000000ffff417224 */ /* 0x000fc400078e0057 */
[----:B------:R-:W-:-:S01]  /*58b0*/  FADD.FTZ R106, R128, R69 ;  /* 0x00000045806a7221 */ /* 0x000fc20000010000 */
[----:B------:R-:W-:Y:S01]  /*58c0*/  MUFU.EX2 R125, R125 ;  /* 0x0000007d007d7308 */ /* 0x000fe20000000800 */
[----:B------:R-:W-:Y:S02]  /*58d0*/  IMAD.MOV.U32 R54, RZ, RZ, R87 ;  /* 0x000000ffff367224 */ /* 0x000fe400078e0057 */
[----:B0-----:R-:W-:-:S04]  /*58e0*/  FADD.FTZ R69, R15, R106 ;  /* 0x0000006a0f457221 */ /* 0x001fc80000010000 */
[----:B-1----:R-:W-:Y:S01]  /*58f0*/  FADD.FTZ R106, R116, R69 ;  /* 0x00000045746a7221 */ /* 0x002fe20000010000 */
[----:B------:R-:W0:Y:S08]  /*5900*/  MUFU.EX2 R6, R6 ;  /* 0x0000000600067308 */ /* 0x000e300000000800 */
[----:B------:R-:W1:Y:S08]  /*5910*/  MUFU.EX2 R126, R126 ;  /* 0x0000007e007e7308 */ /* 0x000e700000000800 */
[----:B------:R-:W-:Y:S01]  /*5920*/  MUFU.EX2 R5, R144 ;  /* 0x0000009000057308 */ /* 0x000fe20000000800 */
[----:B0-----:R-:W-:-:S04]  /*5930*/  F2FP.SATFINITE.E4M3.F32.PACK_AB_MERGE_C R222, R6, R3, RZ ;  /* 0x0000000306de723e */ /* 0x001fc800048070ff */
[----:B------:R-:W-:-:S03]  /*5940*/  F2FP.SATFINITE.E4M3.F32.PACK_AB_MERGE_C R222, R67, R66, R222 ;  /* 0x0000004243de723e */ /* 0x000fc600048070de */
[----:B------:R0:W-:Y:S01]  /*5950*/  MUFU.EX2 R63, R104 ;  /* 0x00000068003f7308 */ /* 0x0001e20000000800 */
[----:B-1----:R-:W-:-:S04]  /*5960*/  F2FP.SATFINITE.E4M3.F32.PACK_AB_MERGE_C R223, R126, R125, RZ ;  /* 0x0000007d7edf723e */ /* 0x002fc800048070ff */
[----:B------:R-:W-:-:S03]  /*5970*/  F2FP.SATFINITE.E4M3.F32.PACK_AB_MERGE_C R223, R116, R15, R223 ;  /* 0x0000000f74df723e */ /* 0x000fc600048070df */
[----:B------:R-:W1:Y:S01]  /*5980*/  MUFU.EX2 R21, R21 ;  /* 0x0000001500157308 */ /* 0x000e620000000800 */
[----:B0-----:R-:W-:-:S01]  /*5990*/  FADD.FTZ R104, R66, R135 ;  /* 0x0000008742687221 */ /* 0x001fc20000010000 */
[----:B------:R-:W-:Y:S01]  /*59a0*/  FADD.FTZ R135, R125, R106 ;  /* 0x0000006a7d877221 */ /* 0x000fe20000010000 */
[--C-:B------:R-:W-:Y:S02]  /*59b0*/  IMAD.MOV.U32 R66, RZ, RZ, R87.reuse ;  /* 0x000000ffff427224 */ /* 0x100fe400078e0057 */
[----:B------:R-:W-:Y:S01]  /*59c0*/  FADD.FTZ R104, R67, R104 ;  /* 0x0000006843687221 */ /* 0x000fe20000010000 */
[----:B------:R-:W-:Y:S02]  /*59d0*/  IMAD.MOV.U32 R67, RZ, RZ, R87 ;  /* 0x000000ffff437224 */ /* 0x000fe400078e0057 */
[----:B------:R-:W-:Y:S01]  /*59e0*/  MUFU.EX2 R8, R142 ;  /* 0x0000008e00087308 */ /* 0x000fe20000000800 */
[----:B------:R-:W-:-:S01]  /*59f0*/  FADD.FTZ R69, R3, R104 ;  /* 0x0000006803457221 */ /* 0x000fc20000010000 */
[----:B------:R-:W-:-:S06]  /*5a00*/  FADD.FTZ R104, R126, R135 ;  /* 0x000000877e687221 */ /* 0x000fcc0000010000 */
[----:B------:R-:W0:Y:S01]  /*5a10*/  MUFU.EX2 R118, R118 ;  /* 0x0000007600767308 */ /* 0x000e220000000800 */
[----:B-1----:R-:W-:-:S07]  /*5a20*/  FADD.FTZ R137, R21, R104 ;  /* 0x0000006815897221 */ /* 0x002fce0000010000 */
[----:B------:R-:W1:Y:S08]  /*5a30*/  MUFU.EX2 R7, R7 ;  /* 0x0000000700077308 */ /* 0x000e700000000800 */
[----:B------:R-:W2:Y:S01]  /*5a40*/  MUFU.EX2 R124, R124 ;  /* 0x0000007c007c7308 */ /* 0x000ea20000000800 */
[----:B0-----:R-:W-:-:S07]  /*5a50*/  FADD.FTZ R137, R118, R137 ;  /* 0x0000008976897221 */ /* 0x001fce0000010000 */
[----:B------:R-:W0:Y:S08]  /*5a60*/  MUFU.EX2 R10, R132 ;  /* 0x00000084000a7308 */ /* 0x000e300000000800 */
[----:B------:R3:W-:Y:S08]  /*5a70*/  MUFU.EX2 R58, R86 ;  /* 0x00000056003a7308 */ /* 0x0007f00000000800 */
[----:B------:R-:W4:Y:S01]  /*5a80*/  MUFU.EX2 R127, R127 ;  /* 0x0000007f007f7308 */ /* 0x000f220000000800 */
[----:B---3--:R-:W-:-:S04]  /*5a90*/  FADD.FTZ R86, R6, R69 ;  /* 0x0000004506567221 */ /* 0x008fc80000010000 */
[----:B------:R-:W-:-:S03]  /*5aa0*/  FADD.FTZ R135, R5, R86 ;  /* 0x0000005605877221 */ /* 0x000fc60000010000 */
[----:B------:R-:W3:Y:S01]  /*5ab0*/  MUFU.EX2 R73, R73 ;  /* 0x0000004900497308 */ /* 0x000ee20000000800 */
[----:B------:R-:W-:-:S04]  /*5ac0*/  FADD.FTZ R86, R8, R135 ;  /* 0x0000008708567221 */ /* 0x000fc80000010000 */
[----:B-1----:R-:W-:Y:S01]  /*5ad0*/  FADD.FTZ R135, R7, R86 ;  /* 0x0000005607877221 */ /* 0x002fe20000010000 */
[----:B--2---:R-:W-:-:S02]  /*5ae0*/  FADD.FTZ R86, R124, R137 ;  /* 0x000000897c567221 */ /* 0x004fc40000010000 */
[----:B------:R-:W1:Y:S01]  /*5af0*/  MUFU.EX2 R12, R12 ;  /* 0x0000000c000c7308 */ /* 0x000e620000000800 */
[----:B0-----:R-:W-:-:S01]  /*5b00*/  FADD.FTZ R104, R10, R135 ;  /* 0x000000870a687221 */ /* 0x001fc20000010000 */
[C---:B----4-:R-:W-:Y:S01]  /*5b10*/  FADD.FTZ R86, R127.reuse, R86 ;  /* 0x000000567f567221 */ /* 0x050fe20000010000 */
[----:B------:R-:W-:Y:S02]  /*5b20*/  F2FP.SATFINITE.E4M3.F32.PACK_AB_MERGE_C R124, R127, R124, RZ ;  /* 0x0000007c7f7c723e */ /* 0x000fe400048070ff */
[----:B------:R-:W-:Y:S02]  /*5b30*/  FADD.FTZ R115, R9, R104 ;  /* 0x0000006809737221 */ /* 0x000fe40000010000 */
[----:B------:R-:W-:Y:S01]  /*5b40*/  F2FP.SATFINITE.E4M3.F32.PACK_AB_MERGE_C R217, R118, R21, R124 ;  /* 0x0000001576d9723e */ /* 0x000fe2000480707c */
[----:B------:R-:W0:Y:S01]  /*5b50*/  MUFU.EX2 R76, R76 ;  /* 0x0000004c004c7308 */ /* 0x000e220000000800 */
[----:B---3--:R-:W-:-:S01]  /*5b60*/  FADD.FTZ R131, R73, R86 ;  /* 0x0000005649837221 */ /* 0x008fc20000010000 */
[----:B------:R-:W-:-:S06]  /*5b70*/  IMAD.MOV.U32 R86, RZ, RZ, R87 ;  /* 0x000000ffff567224 */ /* 0x000fcc00078e0057 */
[----:B------:R-:W2:Y:S01]  /*5b80*/  MUFU.EX2 R120, R120 ;  /* 0x0000007800787308 */ /* 0x000ea20000000800 */
[----:B-1----:R-:W-:-:S04]  /*5b90*/  FADD.FTZ R30, R12, R115 ;  /* 0x000000730c1e7221 */ /* 0x002fc80000010000 */
[----:B------:R-:W-:-:S03]  /*5ba0*/  FADD.FTZ R51, R11, R30 ;  /* 0x0000001e0b337221 */ /* 0x000fc60000010000 */
[----:B------:R-:W1:Y:S01]  /*5bb0*/  MUFU.EX2 R14, R14 ;  /* 0x0000000e000e7308 */ /* 0x000e620000000800 */
[----:B0-----:R-:W-:-:S07]  /*5bc0*/  FADD.FTZ R131, R76, R131 ;  /* 0x000000834c837221 */ /* 0x001fce0000010000 */
[----:B------:R-:W0:Y:S01]  /*5bd0*/  MUFU.EX2 R129, R129 ;  /* 0x0000008100817308 */ /* 0x000e220000000800 */
[----:B--2---:R-:W-:-:S07]  /*5be0*/  FADD.FTZ R30, R120, R131 ;  /* 0x00000083781e7221 */ /* 0x004fce0000010000 */
[----:B------:R-:W2:Y:S01]  /*5bf0*/  MUFU.EX2 R75, R75 ;  /* 0x0000004b004b7308 */ /* 0x000ea20000000800 */
[----:B-1----:R-:W-:-:S01]  /*5c00*/  FADD.FTZ R38, R14, R51 ;  /* 0x000000330e267221 */ /* 0x002fc20000010000 */
[----:B------:R-:W-:-:S03]  /*5c10*/  F2FP.SATFINITE.E4M3.F32.PACK_AB_MERGE_C R11, R14, R11, RZ ;  /* 0x0000000b0e0b723e */ /* 0x000fc600048070ff */
[----:B------:R-:W-:Y:S01]  /*5c20*/  FADD.FTZ R51, R13, R38 ;  /* 0x000000260d337221 */ /* 0x000fe20000010000 */
[----:B------:R-:W-:Y:S01]  /*5c30*/  F2FP.SATFINITE.E4M3.F32.PACK_AB_MERGE_C R218, R12, R9, R11 ;  /* 0x000000090cda723e */ /* 0x000fe2000480700b */
[----:B------:R-:W-:Y:S01]  /*5c40*/  IMAD.MOV.U32 R38, RZ, RZ, R87 ;  /* 0x000000ffff267224 */ /* 0x000fe200078e0057 */
[----:B------:R-:W1:Y:S01]  /*5c50*/  MUFU.EX2 R20, R20 ;  /* 0x0000001400147308 */ /* 0x000e620000000800 */
[----:B0-----:R-:W-:-:S01]  /*5c60*/  FADD.FTZ R30, R129, R30 ;  /* 0x0000001e811e7221 */ /* 0x001fc20000010000 */
[----:B------:R-:W-:-:S04]  /*5c70*/  F2FP.SATFINITE.E4M3.F32.PACK_AB_MERGE_C R120, R129, R120, RZ ;  /* 0x000000788178723e */ /* 0x000fc800048070ff */
[----:B------:R-:W-:Y:S01]  /*5c80*/  F2FP.SATFINITE.E4M3.F32.PACK_AB_MERGE_C R219, R76, R73, R120 ;  /* 0x000000494cdb723e */ /* 0x000fe20004807078 */
[----:B------:R-:W-:Y:S01]  /*5c90*/  IMAD.MOV.U32 R76, RZ, RZ, R87 ;  /* 0x000000ffff4c7224 */ /* 0x000fe200078e0057 */
[----:B------:R-:W0:Y:S01]  /*5ca0*/  MUFU.EX2 R78, R78 ;  /* 0x0000004e004e7308 */ /* 0x000e220000000800 */
[----:B--2---:R-:W-:-:S01]  /*5cb0*/  FADD.FTZ R3, R75, R30 ;  /* 0x0000001e4b037221 */ /* 0x004fc20000010000 */
[----:B------:R-:W-:Y:S01]  /*5cc0*/  F2FP.SATFINITE.E4M3.F32.PACK_AB_MERGE_C R30, R10, R7, RZ ;  /* 0x000000070a1e723e */ /* 0x000fe200048070ff */
[----:B------:R-:W-:-:S03]  /*5cd0*/  IMAD.MOV.U32 R73, RZ, RZ, R87 ;  /* 0x000000ffff497224 */ /* 0x000fc600078e0057 */
[----:B------:R-:W-:Y:S01]  /*5ce0*/  F2FP.SATFINITE.E4M3.F32.PACK_AB_MERGE_C R216, R8, R5, R30 ;  /* 0x0000000508d8723e */ /* 0x000fe2000480701e */
[----:B------:R-:W-:Y:S01]  /*5cf0*/  IMAD.MOV.U32 R30, RZ, RZ, R87 ;  /* 0x000000ffff1e7224 */ /* 0x000fe200078e0057 */
[----:B------:R-:W2:Y:S01]  /*5d00*/  MUFU.EX2 R84, R84 ;  /* 0x0000005400547308 */ /* 0x000ea20000000800 */
[----:B-1----:R-:W-:-:S04]  /*5d10*/  FADD.FTZ R51, R20, R51 ;  /* 0x0000003314337221 */ /* 0x002fc80000010000 */
[----:B------:R-:W-:Y:S01]  /*5d20*/  FADD.FTZ R10, R72, R51 ;  /* 0x00000033480a7221 */ /* 0x000fe20000010000 */
[----:B------:R-:W-:Y:S01]  /*5d30*/  F2FP.SATFINITE.E4M3.F32.PACK_AB_MERGE_C R72, R77, R72, RZ ;  /* 0x000000484d48723e */ /* 0x000fe200048070ff */
[----:B------:R-:W-:Y:S01]  /*5d40*/  IMAD.MOV.U32 R51, RZ, RZ, R87 ;  /* 0x000000ffff337224 */ /* 0x000fe200078e0057 */
[----:B------:R-:W1:Y:S01]  /*5d50*/  MUFU.EX2 R133, R133 ;  /* 0x0000008500857308 */ /* 0x000e620000000800 */
[----:B0-----:R-:W-:-:S01]  /*5d60*/  FADD.FTZ R3, R78, R3 ;  /* 0x000000034e037221 */ /* 0x001fc20000010000 */
[----:B------:R-:W-:Y:S01]  /*5d70*/  F2FP.SATFINITE.E4M3.F32.PACK_AB_MERGE_C R212, R20, R13, R72 ;  /* 0x0000000d14d4723e */ /* 0x000fe20004807048 */
[----:B------:R-:W-:-:S05]  /*5d80*/  IMAD.MOV.U32 R72, RZ, RZ, R87 ;  /* 0x000000ffff487224 */ /* 0x000fca00078e0057 */
[----:B------:R-:W0:Y:S01]  /*5d90*/  MUFU.EX2 R74, R74 ;  /* 0x0000004a004a7308 */ /* 0x000e220000000800 */
[----:B--2---:R-:W-:-:S01]  /*5da0*/  FADD.FTZ R14, R84, R3 ;  /* 0x00000003540e7221 */ /* 0x004fc20000010000 */
[----:B------:R-:W-:Y:S01]  /*5db0*/  FADD.FTZ R3, R77, R10 ;  /* 0x0000000a4d037221 */ /* 0x000fe20000010000 */
[----:B------:R-:W-:-:S05]  /*5dc0*/  IMAD.MOV.U32 R77, RZ, RZ, R87 ;  /* 0x000000ffff4d7224 */ /* 0x000fca00078e0057 */
[----:B------:R-:W2:Y:S01]  /*5dd0*/  MUFU.EX2 R80, R80 ;  /* 0x0000005000507308 */ /* 0x000ea20000000800 */
[----:B-1----:R-:W-:-:S01]  /*5de0*/  FADD.FTZ R7, R133, R14 ;  /* 0x0000000e85077221 */ /* 0x002fc20000010000 */
[----:B------:R-:W-:-:S04]  /*5df0*/  F2FP.SATFINITE.E4M3.F32.PACK_AB_MERGE_C R84, R133, R84, RZ ;  /* 0x000000548554723e */ /* 0x000fc800048070ff */
[----:B------:R-:W-:Y:S01]  /*5e00*/  F2FP.SATFINITE.E4M3.F32.PACK_AB_MERGE_C R213, R78, R75, R84 ;  /* 0x0000004b4ed5723e */ /* 0x000fe20004807054 */
[----:B------:R-:W-:Y:S01]  /*5e10*/  IMAD.MOV.U32 R84, RZ, RZ, R87 ;  /* 0x000000ffff547224 */ /* 0x000fe200078e0057 */
[----:B------:R-:W1:Y:S01]  /*5e20*/  MUFU.EX2 R81, R81 ;  /* 0x0000005100517308 */ /* 0x000e620000000800 */
[----:B0-----:R-:W-:-:S01]  /*5e30*/  FADD.FTZ R10, R74, R3 ;  /* 0x000000034a0a7221 */ /* 0x001fc20000010000 */
[--C-:B------:R-:W-:Y:S02]  /*5e40*/  IMAD.MOV.U32 R78, RZ, RZ, R87.reuse ;  /* 0x000000ffff4e7224 */ /* 0x100fe400078e0057 */
[----:B------:R-:W-:Y:S02]  /*5e50*/  IMAD.MOV.U32 R75, RZ, RZ, R87 ;  /* 0x000000ffff4b7224 */ /* 0x000fe400078e0057 */
[----:B------:R-:W-:Y:S02]  /*5e60*/  FADD.FTZ R3, R79, R10 ;  /* 0x0000000a4f037221 */ /* 0x000fe40000010000 */
        /* <DEDUP_REMOVED lines=10> */
[----:B------:R-:W-:Y:S01]  /*5f10*/  F2FP.SATFINITE.E4M3.F32.PACK_AB_MERGE_C R56, R59, R56, RZ ;  /* 0x000000383b38723e */ /* 0x000fe200048070ff */
[----:B------:R-:W-:-:S03]  /*5f20*/  IMAD.MOV.U32 R59, RZ, RZ, R87 ;  /* 0x000000ffff3b7224 */ /* 0x000fc600078e0057 */
[----:B------:R-:W-:Y:S01]  /*5f30*/  F2FP.SATFINITE.E4M3.F32.PACK_AB_MERGE_C R214, R79, R74, R56 ;  /* 0x0000004a4fd6723e */ /* 0x000fe20004807038 */
[--C-:B------:R-:W-:Y:S01]  /*5f40*/  IMAD.MOV.U32 R79, RZ, RZ, R87.reuse ;  /* 0x000000ffff4f7224 */ /* 0x100fe200078e0057 */
[----:B------:R-:W1:Y:S01]  /*5f50*/  MUFU.EX2 R41, R41 ;  /* 0x0000002900297308 */ /* 0x000e620000000800 */
[C---:B0-----:R-:W-:Y:S01]  /*5f60*/  F2FP.SATFINITE.E4M3.F32.PACK_AB_MERGE_C R82, R85.reuse, R82, RZ ;  /* 0x000000525552723e */ /* 0x041fe200048070ff */
[----:B------:R-:W-:Y:S01]  /*5f70*/  FADD.FTZ R85, R85, R14 ;  /* 0x0000000e55557221 */ /* 0x000fe20000010000 */
[----:B------:R-:W-:Y:S02]  /*5f80*/  IMAD.MOV.U32 R74, RZ, RZ, R87 ;  /* 0x000000ffff4a7224 */ /* 0x000fe400078e0057 */
[----:B------:R-:W-:Y:S01]  /*5f90*/  F2FP.SATFINITE.E4M3.F32.PACK_AB_MERGE_C R215, R81, R80, R82 ;  /* 0x0000005051d7723e */ /* 0x000fe20004807052 */
[----:B------:R-:W-:-:S01]  /*5fa0*/  FADD.FTZ R14, R2, R85 ;  /* 0x00000055020e7221 */ /* 0x000fc20000010000 */
[----:B------:R-:W-:Y:S01]  /*5fb0*/  IMAD.MOV.U32 R85, RZ, RZ, R87 ;  /* 0x000000ffff557224 */ /* 0x000fe200078e0057 */
[----:B------:R-:W0:Y:S01]  /*5fc0*/  MUFU.EX2 R70, R70 ;  /* 0x0000004600467308 */ /* 0x000e220000000800 */
[----:B--2---:R-:W-:-:S01]  /*5fd0*/  FADD.FTZ R3, R57, R10 ;  /* 0x0000000a39037221 */ /* 0x004fc20000010000 */
[----:B------:R-:W-:-:S02]  /*5fe0*/  IMAD.MOV.U32 R82, RZ, RZ, R87 ;  /* 0x000000ffff527224 */ /* 0x000fc400078e0057 */
[----:B------:R-:W-:Y:S02]  /*5ff0*/  IMAD.MOV.U32 R81, RZ, RZ, R87 ;  /* 0x000000ffff517224 */ /* 0x000fe400078e0057 */
[----:B------:R-:W-:Y:S01]  /*6000*/  FADD.FTZ R26, R40, R3 ;  /* 0x00000003281a7221 */ /* 0x000fe20000010000 */
[----:B------:R-:W-:-:S01]  /*6010*/  FADD.FTZ R3, R83, R14 ;  /* 0x0000000e53037221 */ /* 0x000fc20000010000 */
[----:B------:R-:W-:Y:S01]  /*6020*/  IMAD.MOV.U32 R80, RZ, RZ, R87 ;  /* 0x000000ffff507224 */ /* 0x000fe200078e0057 */
[----:B------:R-:W2:Y:S01]  /*6030*/  MUFU.EX2 R68, R68 ;  /* 0x0000004400447308 */ /* 0x000ea20000000800 */
[----:B-1----:R-:W-:-:S01]  /*6040*/  FADD.FTZ R7, R41, R26 ;  /* 0x0000001a29077221 */ /* 0x002fc20000010000 */
[----:B------:R-:W-:Y:S01]  /*6050*/  FADD.FTZ R14, R60, R3 ;  /* 0x000000033c0e7221 */ /* 0x000fe20000010000 */
[C---:B------:R-:W-:Y:S01]  /*6060*/  F2FP.SATFINITE.E4M3.F32.PACK_AB_MERGE_C R60, R63.reuse, R60, RZ ;  /* 0x0000003c3f3c723e */ /* 0x040fe200048070ff */
[----:B------:R-:W-:Y:S02]  /*6070*/  IMAD.MOV.U32 R56, RZ, RZ, R87 ;  /* 0x000000ffff387224 */ /* 0x000fe400078e0057 */
[----:B------:R-:W-:-:S01]  /*6080*/  FADD.FTZ R63, R63, R14 ;  /* 0x0000000e3f3f7221 */ /* 0x000fc20000010000 */
[----:B------:R-:W-:Y:S01]  /*6090*/  F2FP.SATFINITE.E4M3.F32.PACK_AB_MERGE_C R209, R83, R2, R60 ;  /* 0x0000000253d1723e */ /* 0x000fe2000480703c */
[----:B------:R-:W1:Y:S01]  /*60a0*/  MUFU.EX2 R95, R95 ;  /* 0x0000005f005f7308 */ /* 0x000e620000000800 */
[----:B0-----:R-:W-:-:S01]  /*60b0*/  FADD.FTZ R7, R70, R7 ;  /* 0x0000000746077221 */ /* 0x001fc20000010000 */
[----:B------:R-:W-:Y:S01]  /*60c0*/  FADD.FTZ R26, R58, R63 ;  /* 0x0000003f3a1a7221 */ /* 0x000fe20000010000 */
[----:B------:R-:W-:Y:S01]  /*60d0*/  F2FP.SATFINITE.E4M3.F32.PACK_AB_MERGE_C R41, R70, R41, RZ ;  /* 0x000000294629723e */ /* 0x000fe200048070ff */
[----:B------:R-:W-:-:S02]  /*60e0*/  IMAD.MOV.U32 R83, RZ, RZ, R87 ;  /* 0x000000ffff537224 */ /* 0x000fc400078e0057 */
[----:B------:R-:W-:Y:S01]  /*60f0*/  IMAD.MOV.U32 R70, RZ, RZ, R87 ;  /* 0x000000ffff467224 */ /* 0x000fe200078e0057 */
[----:B------:R-:W-:Y:S01]  /*6100*/  F2FP.SATFINITE.E4M3.F32.PACK_AB_MERGE_C R208, R40, R57, R41 ;  /* 0x0000003928d0723e */ /* 0x000fe20004807029 */
[----:B------:R-:W0:Y:S01]  /*6110*/  MUFU.EX2 R61, R61 ;  /* 0x0000003d003d7308 */ /* 0x000e220000000800 */
[----:B--2---:R-:W-:-:S01]  /*6120*/  FADD.FTZ R14, R68, R7 ;  /* 0x00000007440e7221 */ /* 0x004fc20000010000 */
[--C-:B------:R-:W-:Y:S02]  /*6130*/  IMAD.MOV.U32 R63, RZ, RZ, R87.reuse ;  /* 0x000000ffff3f7224 */ /* 0x100fe400078e0057 */
[--C-:B------:R-:W-:Y:S02]  /*6140*/  IMAD.MOV.U32 R60, RZ, RZ, R87.reuse ;  /* 0x000000ffff3c7224 */ /* 0x100fe400078e0057 */
[----:B------:R-:W-:Y:S02]  /*6150*/  IMAD.MOV.U32 R57, RZ, RZ, R87 ;  /* 0x000000ffff397224 */ /* 0x000fe400078e0057 */
[----:B------:R-:W2:Y:S01]  /*6160*/  MUFU.EX2 R24, R24 ;  /* 0x0000001800187308 */ /* 0x000ea20000000800 */
[----:B-1----:R-:W-:-:S01]  /*6170*/  FADD.FTZ R3, R95, R14 ;  /* 0x0000000e5f037221 */ /* 0x002fc20000010000 */
[----:B------:R-:W-:-:S02]  /*6180*/  IMAD.MOV.U32 R41, RZ, RZ, R87 ;  /* 0x000000ffff297224 */ /* 0x000fc400078e0057 */
[----:B------:R-:W-:-:S04]  /*6190*/  IMAD.MOV.U32 R40, RZ, RZ, R87 ;  /* 0x000000ffff287224 */ /* 0x000fc800078e0057 */
[----:B------:R-:W1:Y:S01]  /*61a0*/  MUFU.EX2 R69, R62 ;  /* 0x0000003e00457308 */ /* 0x000e620000000800 */
[----:B0-----:R-:W-:-:S07]  /*61b0*/  FADD.FTZ R26, R61, R26 ;  /* 0x0000001a3d1a7221 */ /* 0x001fce0000010000 */
[----:B------:R-:W0:Y:S01]  /*61c0*/  MUFU.EX2 R25, R25 ;  /* 0x0000001900197308 */ /* 0x000e220000000800 */
[----:B--2---:R-:W-:-:S07]  /*61d0*/  FADD.FTZ R8, R24, R3 ;  /* 0x0000000318087221 */ /* 0x004fce0000010000 */
[----:B------:R-:W2:Y:S01]  /*61e0*/  MUFU.EX2 R90, R90 ;  /* 0x0000005a005a7308 */ /* 0x000ea20000000800 */
[----:B-1----:R-:W-:-:S01]  /*61f0*/  FADD.FTZ R3, R69, R26 ;  /* 0x0000001a45037221 */ /* 0x002fc20000010000 */
[----:B------:R-:W-:-:S06]  /*6200*/  IMAD.MOV.U32 R26, RZ, RZ, R87 ;  /* 0x000000ffff1a7224 */ /* 0x000fcc00078e0057 */
[----:B------:R-:W1:Y:S01]  /*6210*/  MUFU.EX2 R28, R28 ;  /* 0x0000001c001c7308 */ /* 0x000e620000000800 */
[C---:B0-----:R-:W-:Y:S01]  /*6220*/  F2FP.SATFINITE.E4M3.F32.PACK_AB_MERGE_C R24, R25.reuse, R24, RZ ;  /* 0x000000181918723e */ /* 0x041fe200048070ff */
[----:B------:R-:W-:-:S03]  /*6230*/  FADD.FTZ R25, R25, R8 ;  /* 0x0000000819197221 */ /* 0x000fc60000010000 */
[----:B------:R-:W-:Y:S01]  /*6240*/  F2FP.SATFINITE.E4M3.F32.PACK_AB_MERGE_C R210, R95, R68, R24 ;  /* 0x000000445fd2723e */ /* 0x000fe20004807018 */
[----:B------:R-:W-:Y:S02]  /*6250*/  IMAD.MOV.U32 R68, RZ, RZ, R87 ;  /* 0x000000ffff447224 */ /* 0x000fe400078e0057 */
[----:B------:R-:W0:Y:S01]  /*6260*/  MUFU.EX2 R62, R98 ;  /* 0x00000062003e7308 */ /* 0x000e220000000800 */
[----:B--2---:R-:W-:-:S01]  /*6270*/  FADD.FTZ R3, R90, R3 ;  /* 0x000000035a037221 */ /* 0x004fc20000010000 */
[----:B------:R-:W-:Y:S01]  /*6280*/  F2FP.SATFINITE.E4M3.F32.PACK_AB_MERGE_C R69, R90, R69, RZ ;  /* 0x000000455a45723e */ /* 0x000fe200048070ff */
[----:B------:R-:W-:-:S03]  /*6290*/  IMAD.MOV.U32 R24, RZ, RZ, R87 ;  /* 0x000000ffff187224 */ /* 0x000fc600078e0057 */
[----:B------:R-:W-:Y:S01]  /*62a0*/  F2FP.SATFINITE.E4M3.F32.PACK_AB_MERGE_C R211, R61, R58, R69 ;  /* 0x0000003a3dd3723e */ /* 0x000fe20004807045 */
[----:B------:R-:W-:Y:S01]  /*62b0*/  IMAD.MOV.U32 R69, RZ, RZ, R87 ;  /* 0x000000ffff457224 */ /* 0x000fe200078e0057 */
[----:B------:R-:W2:Y:S01]  /*62c0*/  MUFU.EX2 R43, R43 ;  /* 0x0000002b002b7308 */ /* 0x000ea20000000800 */
[----:B-1----:R-:W-:-:S01]  /*62d0*/  FADD.FTZ R8, R28, R25 ;  /* 0x000000191c087221 */ /* 0x002fc20000010000 */
[--C-:B------:R-:W-:Y:S02]  /*62e0*/  IMAD.MOV.U32 R61, RZ, RZ, R87.reuse ;  /* 0x000000ffff3d7224 */ /* 0x100fe400078e0057 */
[--C-:B------:R-:W-:Y:S02]  /*62f0*/  IMAD.MOV.U32 R58, RZ, RZ, R87.reuse ;  /* 0x000000ffff3a7224 */ /* 0x100fe400078e0057 */
[----:B------:R-:W-:Y:S02]  /*6300*/  IMAD.MOV.U32 R25, RZ, RZ, R87 ;  /* 0x000000ffff197224 */ /* 0x000fe400078e0057 */
        /* <DEDUP_REMOVED lines=8> */
[----:B------:R0:W3:Y:S01]  /*6390*/  MUFU.EX2 R6, R71 ;  /* 0x0000004700067308 */ /* 0x0000e20000000800 */
[----:B--2---:R-:W-:-:S07]  /*63a0*/  FADD.FTZ R3, R91, R12 ;  /* 0x0000000c5b037221 */ /* 0x004fce0000010000 */
[----:B------:R-:W2:Y:S01]  /*63b0*/  MUFU.EX2 R44, R44 ;  /* 0x0000002c002c7308 */ /* 0x000ea20000000800 */
[C---:B-1----:R-:W-:Y:S01]  /*63c0*/  F2FP.SATFINITE.E4M3.F32.PACK_AB_MERGE_C R42, R29.reuse, R42, RZ ;  /* 0x0000002a1d2a723e */ /* 0x042fe200048070ff */
[----:B------:R-:W-:Y:S01]  /*63d0*/  FADD.FTZ R29, R29, R20 ;  /* 0x000000141d1d7221 */ /* 0x000fe20000010000 */
[--C-:B0-----:R-:W-:Y:S02]  /*63e0*/  IMAD.MOV.U32 R71, RZ, RZ, R87.reuse ;  /* 0x000000ffff477224 */ /* 0x101fe400078e0057 */
[----:B------:R-:W-:Y:S01]  /*63f0*/  F2FP.SATFINITE.E4M3.F32.PACK_AB_MERGE_C R204, R43, R28, R42 ;  /* 0x0000001c2bcc723e */ /* 0x000fe2000480702a */
[----:B------:R-:W-:Y:S02]  /*6400*/  IMAD.MOV.U32 R43, RZ, RZ, R87 ;  /* 0x000000ffff2b7224 */ /* 0x000fe400078e0057 */
[----:B------:R-:W0:Y:S01]  /*6410*/  MUFU.EX2 R97, R97 ;  /* 0x0000006100617308 */ /* 0x000e220000000800 */
[C---:B---3--:R-:W-:Y:S01]  /*6420*/  F2FP.SATFINITE.E4M3.F32.PACK_AB_MERGE_C R91, R6.reuse, R91, RZ ;  /* 0x0000005b065b723e */ /* 0x048fe200048070ff */
[----:B------:R-:W-:Y:S01]  /*6430*/  FADD.FTZ R6, R6, R3 ;  /* 0x0000000306067221 */ /* 0x000fe20000010000 */
[----:B------:R-:W-:-:S02]  /*6440*/  IMAD.MOV.U32 R42, RZ, RZ, R87 ;  /* 0x000000ffff2a7224 */ /* 0x000fc400078e0057 */
[----:B------:R-:W-:Y:S01]  /*6450*/  F2FP.SATFINITE.E4M3.F32.PACK_AB_MERGE_C R205, R35, R62, R91 ;  /* 0x0000003e23cd723e */ /* 0x000fe2000480705b */
[----:B------:R-:W-:Y:S02]  /*6460*/  IMAD.MOV.U32 R62, RZ, RZ, R87 ;  /* 0x000000ffff3e7224 */ /* 0x000fe400078e0057 */
        /* <DEDUP_REMOVED lines=18> */
[----:B------:R-:W-:Y:S01]  /*6590*/  F2FP.SATFINITE.E4M3.F32.PACK_AB_MERGE_C R206, R45, R44, R32 ;  /* 0x0000002c2dce723e */ /* 0x000fe20004807020 */
[----:B------:R-:W-:Y:S02]  /*65a0*/  IMAD.MOV.U32 R45, RZ, RZ, R87 ;  /* 0x000000ffff2d7224 */ /* 0x000fe400078e0057 */
[----:B------:R-:W2:Y:S01]  /*65b0*/  MUFU.EX2 R105, R105 ;  /* 0x0000006900697308 */ /* 0x000ea20000000800 */
[C---:B0-----:R-:W-:Y:S01]  /*65c0*/  F2FP.SATFINITE.E4M3.F32.PACK_AB_MERGE_C R101, R10.reuse, R101, RZ ;  /* 0x000000650a65723e */ /* 0x041fe200048070ff */
[----:B------:R-:W-:Y:S01]  /*65d0*/  FADD.FTZ R10, R10, R3 ;  /* 0x000000030a0a7221 */ /* 0x000fe20000010000 */
[----:B------:R-:W-:Y:S02]  /*65e0*/  IMAD.MOV.U32 R44, RZ, RZ, R87 ;  /* 0x000000ffff2c7224 */ /* 0x000fe400078e0057 */
[----:B------:R-:W-:Y:S01]  /*65f0*/  F2FP.SATFINITE.E4M3.F32.PACK_AB_MERGE_C R207, R96, R97, R101 ;  /* 0x0000006160cf723e */ /* 0x000fe20004807065 */
[----:B------:R-:W-:Y:S02]  /*6600*/  IMAD.MOV.U32 R32, RZ, RZ, R87 ;  /* 0x000000ffff207224 */ /* 0x000fe400078e0057 */
[----:B------:R-:W0:Y:S01]  /*6610*/  MUFU.EX2 R49, R49 ;  /* 0x0000003100317308 */ /* 0x000e220000000800 */
[----:B-1----:R-:W-:-:S01]  /*6620*/  FADD.FTZ R2, R48, R33 ;  /* 0x0000002130027221 */ /* 0x002fc20000010000 */
[----:B------:R-:W-:-:S06]  /*6630*/  IMAD.MOV.U32 R33, RZ, RZ, R87 ;  /* 0x000000ffff217224 */ /* 0x000fcc00078e0057 */
        /* <DEDUP_REMOVED lines=13> */
[----:B------:R-:W-:Y:S01]  /*6710*/  F2FP.SATFINITE.E4M3.F32.PACK_AB_MERGE_C R200, R49, R48, R36 ;  /* 0x0000003031c8723e */ /* 0x000fe20004807024 */
[----:B------:R-:W-:Y:S02]  /*6720*/  IMAD.MOV.U32 R49, RZ, RZ, R87 ;  /* 0x000000ffff317224 */ /* 0x000fe400078e0057 */
[----:B------:R-:W1:Y:S01]  /*6730*/  MUFU.EX2 R113, R113 ;  /* 0x0000007100717308 */ /* 0x000e620000000800 */
[C---:B--2---:R-:W-:Y:S01]  /*6740*/  F2FP.SATFINITE.E4M3.F32.PACK_AB_MERGE_C R107, R8.reuse, R107, RZ ;  /* 0x0000006b086b723e */ /* 0x044fe200048070ff */
[----:B------:R-:W-:Y:S01]  /*6750*/  FADD.FTZ R8, R8, R3 ;  /* 0x0000000308087221 */ /* 0x000fe20000010000 */
[----:B------:R-:W-:Y:S02]  /*6760*/  IMAD.MOV.U32 R48, RZ, RZ, R87 ;  /* 0x000000ffff307224 */ /* 0x000fe400078e0057 */
[----:B------:R-:W-:Y:S01]  /*6770*/  F2FP.SATFINITE.E4M3.F32.PACK_AB_MERGE_C R201, R14, R105, R107 ;  /* 0x000000690ec9723e */ /* 0x000fe2000480706b */
[----:B------:R-:W-:Y:S02]  /*6780*/  IMAD.MOV.U32 R36, RZ, RZ, R87 ;  /* 0x000000ffff247224 */ /* 0x000fe400078e0057 */
[----:B------:R-:W2:Y:S01]  /*6790*/  MUFU.EX2 R37, R37 ;  /* 0x0000002500257308 */ /* 0x000ea20000000800 */
[----:B0-----:R-:W-:-:S01]  /*67a0*/  FADD.FTZ R2, R46, R53 ;  /* 0x000000352e027221 */ /* 0x001fc20000010000 */
[----:B------:R-:W-:-:S06]  /*67b0*/  IMAD.MOV.U32 R53, RZ, RZ, R87 ;  /* 0x000000ffff357224 */ /* 0x000fcc00078e0057 */
[----:B------:R-:W0:Y:S01]  /*67c0*/  MUFU.EX2 R6, R111 ;  /* 0x0000006f00067308 */ /* 0x000e220000000800 */
[----:B-1----:R-:W-:-:S07]  /*67d0*/  FADD.FTZ R3, R113, R8 ;  /* 0x0000000871037221 */ /* 0x002fce0000010000 */
[----:B------:R-:W1:Y:S01]  /*67e0*/  MUFU.EX2 R47, R47 ;  /* 0x0000002f002f7308 */ /* 0x000e620000000800 */
[----:B--2---:R-:W-:-:S07]  /*67f0*/  FADD.FTZ R2, R37, R2 ;  /* 0x0000000225027221 */ /* 0x004fce0000010000 */
[----:B------:R-:W2:Y:S01]  /*6800*/  MUFU.EX2 R52, R52 ;  /* 0x0000003400347308 */ /* 0x000ea20000000800 */
[----:B0-----:R-:W-:-:S07]  /*6810*/  FADD.FTZ R8, R6, R3 ;  /* 0x0000000306087221 */ /* 0x001fce0000010000 */
[----:B------:R-:W-:Y:S01]  /*6820*/  MUFU.EX2 R117, R117 ;  /* 0x0000007500757308 */ /* 0x000fe20000000800 */
[----:B-1----:R-:W-:-:S07]  /*6830*/  FADD.FTZ R3, R47, R2 ;  /* 0x000000022f037221 */ /* 0x002fce0000010000 */
[----:B------:R-:W0:Y:S01]  /*6840*/  MUFU.EX2 R102, R102 ;  /* 0x0000006600667308 */ /* 0x000e220000000800 */
[C---:B--2---:R-:W-:Y:S01]  /*6850*/  F2FP.SATFINITE.E4M3.F32.PACK_AB_MERGE_C R5, R52.reuse, R47, RZ ;  /* 0x0000002f3405723e */ /* 0x044fe200048070ff */
[----:B------:R-:W-:Y:S01]  /*6860*/  FADD.FTZ R3, R52, R3 ;  /* 0x0000000334037221 */ /* 0x000fe20000010000 */
[----:B------:R-:W-:Y:S02]  /*6870*/  IMAD.MOV.U32 R52, RZ, RZ, R87 ;  /* 0x000000ffff347224 */ /* 0x000fe400078e0057 */
[----:B------:R-:W-:Y:S01]  /*6880*/  F2FP.SATFINITE.E4M3.F32.PACK_AB_MERGE_C R202, R37, R46, R5 ;  /* 0x0000002e25ca723e */ /* 0x000fe20004807005 */
[--C-:B------:R-:W-:Y:S02]  /*6890*/  IMAD.MOV.U32 R47, RZ, RZ, R87.reuse ;  /* 0x000000ffff2f7224 */ /* 0x100fe400078e0057 */
[--C-:B------:R-:W-:Y:S02]  /*68a0*/  IMAD.MOV.U32 R46, RZ, RZ, R87.reuse ;  /* 0x000000ffff2e7224 */ /* 0x100fe400078e0057 */
[----:B------:R-:W-:Y:S01]  /*68b0*/  IMAD.MOV.U32 R37, RZ, RZ, R87 ;  /* 0x000000ffff257224 */ /* 0x000fe200078e0057 */
[----:B0-----:R-:W-:Y:S01]  /*68c0*/  F2FP.SATFINITE.E4M3.F32.PACK_AB_MERGE_C R7, R102, R117, RZ ;  /* 0x000000756607723e */ /* 0x001fe200048070ff */
[----:B------:R-:W-:-:S03]  /*68d0*/  FADD.FTZ R117, R117, R8 ;  /* 0x0000000875757221 */ /* 0x000fc60000010000 */
[----:B------:R-:W-:Y:S01]  /*68e0*/  F2FP.SATFINITE.E4M3.F32.PACK_AB_MERGE_C R203, R6, R113, R7 ;  /* 0x0000007106cb723e */ /* 0x000fe20004807007 */
        /* <DEDUP_REMOVED lines=38> */
[----:B------:R-:W-:-:S05]  /*6b50*/  ULDC UR54, c[0x0][0x988] ;  /* 0x0002620000367ab9 */ /* 0x000fca0000000800 */
.L_x_1861:
[----:B------:R-:W-:Y:S01]  /*6b60*/  ISETP.NE.AND P3, PT, RZ, UR43, PT ;  /* 0x0000002bff007c0c */ /* 0x000fe2000bf65270 */
[----:B------:R-:W-:-:S04]  /*6b70*/  UISETP.NE.AND UP0, UPT, UR57, 0x1, UPT ;  /* 0x000000013900788c */ /* 0x000fc8000bf05270 */
[----:B------:R-:W-:-:S04]  /*6b80*/  USEL UR45, URZ, 0x1, UP0 ;  /* 0x000000013f2d7887 */ /* 0x000fc80008000000 */
[----:B------:R-:W-:-:S04]  /*6b90*/  ULOP3.LUT UR45, UR58, UR45, URZ, 0x3c, !UPT ;  /* 0x0000002d3a2d7292 */ /* 0x000fc8000f8e3c3f */
[----:B------:R-:W-:Y:S08]  /*6ba0*/  @P3 BRA `(.L_x_1852) ;  /* 0x0000000000383947 */ /* 0x000ff00003800000 */
[----:B------:R-:W-:Y:S05]  /*6bb0*/  @!P0 BRA `(.L_x_1853) ;  /* 0x0000000000048947 */ /* 0x000fea0003800000 */
[----:B------:R-:W-:Y:S01]  /*6bc0*/  BPT.TRAP 0x1 ;  /* 0x000000040000795c */ /* 0x000fe20000300000 */
.L_x_1853:
        /* <DEDUP_REMOVED lines=9> */
.L_x_1854:
[----:B-1----:R-:W-:Y:S05]  /*6c60*/  @P2 BRA `(.L_x_1852) ;  /* 0x0000000000082947 */ /* 0x002fea0003800000 */
[----:B------:R-:W1:Y:S02]  /*6c70*/  SYNCS.PHASECHK.TRANS64.TRYWAIT P2, [UR6+0x2e830], R7 ;  /* 0x02e83007ff0075a7 */ /* 0x000e640008040146 */
[----:B-1----:R-:W-:Y:S05]  /*6c80*/  @!P2 BRA `(.L_x_1855) ;  /* 0x0000011400eca947 */ /* 0x002fea0003800000 */
.L_x_1852:
        /* <DEDUP_REMOVED lines=186> */
.L_x_1857:
[----:B------:R-:W-:Y:S01]  /*7830*/  ULEA UR6, UR57, UR41, 0x3 ;  /* 0x0000002939067291 */ /* 0x000fe2000f8e183f */
[----:B------:R-:W-:-:S05]  /*7840*/  IMAD.U32 R7, RZ, RZ, UR58 ;  /* 0x0000003aff077e24 */ /* 0x000fca000f8e00ff */
[----:B------:R-:W-:-:S04]  /*7850*/  SHF.L.U32 R7, R7, 0x1f, RZ ;  /* 0x0000001f07077819 */ /* 0x000fc800000006ff */
[----:B------:R0:W1:Y:S01]  /*7860*/  SYNCS.PHASECHK.TRANS64.TRYWAIT P2, [UR6+0x2e850], R7 ;  /* 0x02e85007ff0075a7 */ /* 0x0000620008040146 */
[----:B------:R-:W-:Y:S05]  /*7870*/  @!P0 BRA `(.L_x_1858) ;  /* 0x0000000000048947 */ /* 0x000fea0003800000 */
[----:B------:R-:W-:Y:S01]  /*7880*/  BPT.TRAP 0x1 ;  /* 0x000000040000795c */ /* 0x000fe20000300000 */
.L_x_1858:
[----:B-1----:R-:W-:Y:S05]  /*7890*/  @P2 BRA `(.L_x_1856) ;  /* 0x0000000000082947 */ /* 0x002fea0003800000 */
[----:B------:R-:W1:Y:S02]  /*78a0*/  SYNCS.PHASECHK.TRANS64.TRYWAIT P2, [UR6+0x2e850], R7 ;  /* 0x02e85007ff0075a7 */ /* 0x000e640008040146 */
[----:B-1----:R-:W-:Y:S05]  /*78b0*/  @!P2 BRA `(.L_x_1859) ;  /* 0x0000010800f8a947 */ /* 0x002fea0003800000 */
.L_x_1856:
[----:B------:R-:W-:Y:S01]  /*78c0*/  USHF.L.U32 UR10, UR50, 0x7, URZ ;  /* 0x00000007320a7899 */ /* 0x000fe2000800063f */
[C---:B01----:R-:W-:Y:S01]  /*78d0*/  FMUL.FTZ R7, R0.reuse, R184 ;  /* 0x000000b800077220 */ /* 0x043fe20000410000 */
[C---:B------:R-:W-:Y:S01]  /*78e0*/  FMUL.FTZ R8, R0.reuse, R185 ;  /* 0x000000b900087220 */ /* 0x040fe20000410000 */
[C---:B------:R-:W-:Y:S01]  /*78f0*/  FMUL.FTZ R13, R0.reuse, R190 ;  /* 0x000000be000d7220 */ /* 0x040fe20000410000 */
[----:B------:R-:W-:Y:S01]  /*7900*/  UIMAD UR10, UR55, -0xe0, UR10 ;  /* 0xffffff20370a78a4 */ /* 0x000fe2000f8e020a */
[----:B------:R-:W-:Y:S02]  /*7910*/  IMAD.MOV.U32 R190, RZ, RZ, -0x2 ;  /* 0xfffffffeffbe7424 */ /* 0x000fe400078e00ff */
[C---:B------:R-:W-:Y:S01]  /*7920*/  FMUL.FTZ R11, R0.reuse, R188 ;  /* 0x000000bc000b7220 */ /* 0x040fe20000410000 */
[----:B------:R-:W0:Y:S01]  /*7930*/  MUFU.TANH R7, R7 ;  /* 0x0000000700077308 */ /* 0x000e220000002400 */
[----:B------:R-:W-:Y:S01]  /*7940*/  UIADD3 UR10, UR10, 0x1, UR48 ;  /* 0x000000010a0a7890 */ /* 0x000fe2000fffe030 */
[C---:B------:R-:W-:Y:S01]  /*7950*/  FMUL.FTZ R12, R0.reuse, R189 ;  /* 0x000000bd000c7220 */ /* 0x040fe20000410000 */
[C---:B------:R-:W-:Y:S01]  /*7960*/  FMUL.FTZ R15, R0.reuse, R192 ;  /* 0x000000c0000f7220 */ /* 0x040fe20000410000 */
[C---:B------:R-:W-:Y:S01]  /*7970*/  FMUL.FTZ R20, R0.reuse, R193 ;  /* 0x000000c100147220 */ /* 0x040fe20000410000 */
[----:B------:R-:W-:Y:S01]  /*7980*/  UIADD3 UR10, UR10, -UR49, URZ ;  /* 0x800000310a0a7290 */ /* 0x000fe2000fffe03f */
[C---:B------:R-:W-:Y:S01]  /*7990*/  FMUL.FTZ R185, R0.reuse, R196 ;  /* 0x000000c400b97220 */ /* 0x040fe20000410000 */
[C---:B------:R-:W-:Y:S01]  /*79a0*/  FMUL.FTZ R14, R0.reuse, R191 ;  /* 0x000000bf000e7220 */ /* 0x040fe20000410000 */
[----:B------:R-:W1:Y:S01]  /*79b0*/  MUFU.TANH R8, R8 ;  /* 0x0000000800087308 */ /* 0x000e620000002400 */
[C---:B------:R-:W-:Y:S01]  /*79c0*/  FMUL.FTZ R9, R0.reuse, R186 ;  /* 0x000000ba00097220 */ /* 0x040fe20000410000 */
[----:B------:R-:W-:Y:S01]  /*79d0*/  FMUL.FTZ R186, R0, R197 ;  /* 0x000000c500ba7220 */ /* 0x000fe20000410000 */
[----:B------:R-:W-:-:S02]  /*79e0*/  IMAD R189, R17, R190, UR10 ;  /* 0x0000000a11bd7e24 */ /* 0x000fc4000f8e02be */
[C---:B------:R-:W-:Y:S01]  /*79f0*/  FMUL.FTZ R190, R0.reuse, R128 ;  /* 0x0000008000be7220 */ /* 0x040fe20000410000 */
[C---:B------:R-:W-:Y:S01]  /*7a00*/  FMUL.FTZ R168, R0.reuse, R168 ;  /* 0x000000a800a87220 */ /* 0x040fe20000410000 */
[----:B------:R-:W-:Y:S01]  /*7a10*/  FMUL.FTZ R169, R0, R169 ;  /* 0x000000a900a97220 */ /* 0x000fe20000410000 */
[----:B------:R-:W-:Y:S01]  /*7a20*/  IMAD.IADD R189, R22, 0x1, R189 ;  /* 0x0000000116bd7824 */ /* 0x000fe200078e02bd */
[----:B------:R-:W2:Y:S01]  /*7a30*/  MUFU.TANH R11, R11 ;  /* 0x0000000b000b7308 */ /* 0x000ea20000002400 */
[C---:B------:R-:W-:Y:S01]  /*7a40*/  FMUL.FTZ R172, R0.reuse, R172 ;  /* 0x000000ac00ac7220 */ /* 0x040fe20000410000 */
[C---:B------:R-:W-:Y:S01]  /*7a50*/  FMUL.FTZ R173, R0.reuse, R173 ;  /* 0x000000ad00ad7220 */ /* 0x040fe20000410000 */
[C---:B------:R-:W-:Y:S01]  /*7a60*/  FMUL.FTZ R176, R0.reuse, R176 ;  /* 0x000000b000b07220 */ /* 0x040fe20000410000 */
[C---:B------:R-:W-:Y:S01]  /*7a70*/  ISETP.GT.AND P2, PT, R189.reuse, RZ, PT ;  /* 0x000000ffbd00720c */ /* 0x040fe20003f44270 */
[C---:B------:R-:W-:Y:S01]  /*7a80*/  FMUL.FTZ R177, R0.reuse, R177 ;  /* 0x000000b100b17220 */ /* 0x040fe20000410000 */
[----:B------:R-:W-:Y:S01]  /*7a90*/  ISETP.GT.AND P3, PT, R189, 0x1, PT ;  /* 0x00000001bd00780c */ /* 0x000fe20003f64270 */
[C---:B------:R-:W-:Y:S01]  /*7aa0*/  FMUL.FTZ R180, R0.reuse, R180 ;  /* 0x000000b400b47220 */ /* 0x040fe20000410000 */
[----:B------:R-:W3:Y:S01]  /*7ab0*/  MUFU.TANH R12, R12 ;  /* 0x0000000c000c7308 */ /* 0x000ee20000002400 */
[----:B0-----:R-:W-:Y:S01]  /*7ac0*/  FSEL R128, R7, -INF , P2 ;  /* 0xff80000007807808 */ /* 0x001fe20001000000 */
[C---:B------:R-:W-:Y:S01]  /*7ad0*/  FMUL.FTZ R181, R0.reuse, R181 ;  /* 0x000000b500b57220 */ /* 0x040fe20000410000 */
[C---:B------:R-:W-:Y:S01]  /*7ae0*/  ISETP.GT.AND P2, PT, R189.reuse, 0x8, PT ;  /* 0x00000008bd00780c */ /* 0x040fe20003f44270 */
[----:B------:R-:W-:Y:S01]  /*7af0*/  FMUL.FTZ R152, R0, R152 ;  /* 0x0000009800987220 */ /* 0x000fe20000410000 */
[----:B-1----:R-:W-:Y:S01]  /*7b00*/  FSEL R8, R8, -INF , P3 ;  /* 0xff80000008087808 */ /* 0x002fe20001800000 */
[----:B------:R-:W-:Y:S01]  /*7b10*/  FMUL.FTZ R153, R0, R153 ;  /* 0x0000009900997220 */ /* 0x000fe20000410000 */
[----:B------:R-:W-:Y:S01]  /*7b20*/  FMNMX.FTZ R191, R128, R5, !PT ;  /* 0x0000000580bf7209 */ /* 0x000fe20007810000 */
[----:B------:R-:W0:Y:S01]  /*7b30*/  MUFU.TANH R15, R15 ;  /* 0x0000000f000f7308 */ /* 0x000e220000002400 */
[----:B------:R-:W-:Y:S01]  /*7b40*/  ISETP.GT.AND P3, PT, R189, 0x9, PT ;  /* 0x00000009bd00780c */ /* 0x000fe20003f64270 */
[C---:B------:R-:W-:Y:S01]  /*7b50*/  FMUL.FTZ R156, R0.reuse, R156 ;  /* 0x0000009c009c7220 */ /* 0x040fe20000410000 */
[----:B--2---:R-:W-:Y:S01]  /*7b60*/  FSEL R11, R11, -INF , P2 ;  /* 0xff8000000b0b7808 */ /* 0x004fe20001000000 */
[----:B------:R-:W-:Y:S01]  /*7b70*/  FMUL.FTZ R157, R0, R157 ;  /* 0x0000009d009d7220 */ /* 0x000fe20000410000 */
[----:B------:R-:W-:Y:S01]  /*7b80*/  FMNMX.FTZ R192, R8, R191, !PT ;  /* 0x000000bf08c07209 */ /* 0x000fe20007810000 */
[----:B------:R-:W-:Y:S01]  /*7b90*/  FMUL.FTZ R160, R0, R160 ;  /* 0x000000a000a07220 */ /* 0x000fe20000410000 */
[----:B------:R-:W-:Y:S01]  /*7ba0*/  ISETP.GT.AND P2, PT, R189, 0x10, PT ;  /* 0x00000010bd00780c */ /* 0x000fe20003f44270 */
[----:B------:R-:W1:Y:S01]  /*7bb0*/  MUFU.TANH R20, R20 ;  /* 0x0000001400147308 */ /* 0x000e620000002400 */
[----:B---3--:R-:W-:Y:S01]  /*7bc0*/  FSEL R12, R12, -INF , P3 ;  /* 0xff8000000c0c7808 */ /* 0x008fe20001800000 */
[C---:B------:R-:W-:Y:S01]  /*7bd0*/  FMUL.FTZ R161, R0.reuse, R161 ;  /* 0x000000a100a17220 */ /* 0x040fe20000410000 */
[----:B------:R-:W-:Y:S01]  /*7be0*/  FMNMX.FTZ R191, R11, R192, !PT ;  /* 0x000000c00bbf7209 */ /* 0x000fe20007810000 */
[C---:B------:R-:W-:Y:S01]  /*7bf0*/  FMUL.FTZ R164, R0.reuse, R164 ;  /* 0x000000a400a47220 */ /* 0x040fe20000410000 */
[----:B------:R-:W-:Y:S01]  /*7c00*/  ISETP.GT.AND P3, PT, R189, 0x11, PT ;  /* 0x00000011bd00780c */ /* 0x000fe20003f64270 */
[C---:B------:R-:W-:Y:S01]  /*7c10*/  FMUL.FTZ R165, R0.reuse, R165 ;  /* 0x000000a500a57220 */ /* 0x040fe20000410000 */
[----:B------:R-:W-:Y:S01]  /*7c20*/  UIADD3 UR6, UR41, 0x400, URZ ;  /* 0x0000040029067890 */ /* 0x000fe2000fffe03f */
[----:B------:R-:W2:Y:S01]  /*7c30*/  MUFU.TANH R185, R185 ;  /* 0x000000b900b97308 */ /* 0x000ea20000002400 */
[----:B0-----:R-:W-:Y:S01]  /*7c40*/  FSEL R15, R15, -INF , P2 ;  /* 0xff8000000f0f7808 */ /* 0x001fe20001000000 */
[C---:B------:R-:W-:Y:S01]  /*7c50*/  FMUL.FTZ R136, R0.reuse, R136 ;  /* 0x0000008800887220 */ /* 0x040fe20000410000 */
[C---:B------:R-:W-:Y:S01]  /*7c60*/  ISETP.GT.AND P2, PT, R189.reuse, 0x18, PT ;  /* 0x00000018bd00780c */ /* 0x040fe20003f44270 */
[----:B------:R-:W-:Y:S01]  /*7c70*/  USHF.R.U32.HI UR6, URZ, 0x4, UR6 ;  /* 0x000000043f067899 */ /* 0x000fe20008011606 */
[C---:B------:R-:W-:Y:S01]  /*7c80*/  FMUL.FTZ R137, R0.reuse, R137 ;  /* 0x0000008900897220 */ /* 0x040fe20000410000 */
[C---:B------:R-:W-:Y:S01]  /*7c90*/  FMUL.FTZ R140, R0.reuse, R140 ;  /* 0x0000008c008c7220 */ /* 0x040fe20000410000 */
[----:B------:R-:W-:Y:S01]  /*7ca0*/  FMUL.FTZ R141, R0, R141 ;  /* 0x0000008d008d7220 */ /* 0x000fe20000410000 */
[----:B------:R-:W0:Y:S01]  /*7cb0*/  MUFU.TANH R186, R186 ;  /* 0x000000ba00ba7308 */ /* 0x000e220000002400 */
[----:B-1----:R-:W-:Y:S01]  /*7cc0*/  FSEL R20, R20, -INF , P3 ;  /* 0xff80000014147808 */ /* 0x002fe20001800000 */
[----:B------:R-:W-:Y:S01]  /*7cd0*/  ULOP3.LUT UR6, UR6, 0x3fff, URZ, 0xc0, !UPT ;  /* 0x00003fff06067892 */ /* 0x000fe2000f8ec03f */
[----:B------:R-:W-:Y:S01]  /*7ce0*/  ISETP.GT.AND P3, PT, R189, 0x19, PT ;  /* 0x00000019bd00780c */ /* 0x000fe20003f64270 */
[----:B------:R-:W-:Y:S01]  /*7cf0*/  WARPGROUP.ARRIVE ;  /* 0x00000000000079c5 */ /* 0x000fe20000000000 */
[C---:B------:R-:W-:Y:S01]  /*7d00*/  FMUL.FTZ R144, R0.reuse, R144 ;  /* 0x0000009000907220 */ /* 0x040fe20000410000 */
[----:B------:R-:W-:Y:S01]  /*7d10*/  ULOP3.LUT UR6, UR6, 0x10000, URZ, 0xfc, !UPT ;  /* 0x0001000006067892 */ /* 0x000fe2000f8efc3f */
[C---:B------:R-:W-:Y:S01]  /*7d20*/  FMUL.FTZ R145, R0.reuse, R145 ;  /* 0x0000009100917220 */ /* 0x040fe20000410000 */
[----:B------:R-:W1:Y:S01]  /*7d30*/  MUFU.TANH R168, R168 ;  /* 0x000000a800a87308 */ /* 0x000e620000002400 */
[----:B--2---:R-:W-:Y:S01]  /*7d40*/  FSEL R185, R185, -INF , P2 ;  /* 0xff800000b9b97808 */ /* 0x004fe20001000000 */
[----:B------:R-:W-:Y:S01]  /*7d50*/  UIMAD UR11, UR57, 0x700, UR6 ;  /* 0x00000700390b78a4 */ /* 0x000fe2000f8e0206 */
[C---:B------:R-:W-:Y:S01]  /*7d60*/  ISETP.GT.AND P2, PT, R189.reuse, 0x20, PT ;  /* 0x00000020bd00780c */ /* 0x040fe20003f44270 */
[----:B------:R-:W-:Y:S01]  /*7d70*/  UMOV UR7, 0xc0000010 ;  /* 0xc000001000077882 */ /* 0x000fe20000000000 */
[C---:B------:R-:W-:Y:S01]  /*7d80*/  FMUL.FTZ R148, R0.reuse, R148 ;  /* 0x0000009400947220 */ /* 0x040fe20000410000 */
[C---:B------:R-:W-:Y:S01]  /*7d90*/  FMUL.FTZ R149, R0.reuse, R149 ;  /* 0x0000009500957220 */ /* 0x040fe20000410000 */
[----:B------:R-:W-:Y:S01]  /*7da0*/  FMUL.FTZ R120, R0, R120 ;  /* 0x0000007800787220 */ /* 0x000fe20000410000 */
[----:B------:R2:W-:Y:S01]  /*7db0*/  MUFU.TANH R7, R190 ;  /* 0x000000be00077308 */ /* 0x0005e20000002400 */
[----:B0-----:R-:W-:Y:S01]  /*7dc0*/  FSEL R186, R186, -INF , P3 ;  /* 0xff800000baba7808 */ /* 0x001fe20001800000 */
[----:B------:R-:W-:Y:S01]  /*7dd0*/  UMOV UR6, UR11 ;  /* 0x0000000b00067c82 */ /* 0x000fe20008000000 */
[----:B------:R-:W-:Y:S01]  /*7de0*/  ISETP.GT.AND P3, PT, R189, 0x21, PT ;  /* 0x00000021bd00780c */ /* 0x000fe20003f64270 */
[----:B------:R-:W-:Y:S01]  /*7df0*/  QGMMA.64x128x32.F32.E4M3.E4M3 R24, R224, gdesc[UR4], R24, gsb0 ;  /* 0x01e00004e0187df3 */ /* 0x000fe20008000818 */
[C---:B------:R-:W-:Y:S01]  /*7e00*/  FMUL.FTZ R121, R0.reuse, R121 ;  /* 0x0000007900797220 */ /* 0x040fe20000410000 */
[C---:B------:R-:W-:Y:S01]  /*7e10*/  FMUL.FTZ R124, R0.reuse, R124 ;  /* 0x0000007c007c7220 */ /* 0x040fe20000410000 */
[----:B------:R-:W-:Y:S01]  /*7e20*/  FMUL.FTZ R125, R0, R125 ;  /* 0x0000007d007d7220 */ /* 0x000fe20000410000 */
[----:B------:R-:W0:Y:S01]  /*7e30*/  MUFU.TANH R169, R169 ;  /* 0x000000a900a97308 */ /* 0x000e220000002400 */
[----:B--2---:R-:W-:Y:S01]  /*7e40*/  FMNMX.FTZ R190, R12, R191, !PT ;  /* 0x000000bf0cbe7209 */ /* 0x004fe20007810000 */
[----:B------:R-:W-:Y:S01]  /*7e50*/  FMUL.FTZ R129, R0, R129 ;  /* 0x0000008100817220 */ /* 0x000fe20000410000 */
[----:B-1----:R-:W-:Y:S01]  /*7e60*/  FSEL R168, R168, -INF , P2 ;  /* 0xff800000a8a87808 */ /* 0x002fe20001000000 */
[C---:B------:R-:W-:Y:S01]  /*7e70*/  FMUL.FTZ R132, R0.reuse, R132 ;  /* 0x0000008400847220 */ /* 0x040fe20000410000 */
[----:B------:R-:W-:Y:S01]  /*7e80*/  FMNMX.FTZ R191, R15, R190, !PT ;  /* 0x000000be0fbf7209 */ /* 0x000fe20007810000 */
[----:B------:R-:W-:Y:S01]  /*7e90*/  FMUL.FTZ R133, R0, R133 ;  /* 0x0000008500857220 */ /* 0x000fe20000410000 */
[----:B------:R-:W-:Y:S01]  /*7ea0*/  ISETP.GT.AND P2, PT, R189, 0x28, PT ;  /* 0x00000028bd00780c */ /* 0x000fe20003f44270 */
[----:B------:R-:W1:Y:S01]  /*7eb0*/  MUFU.TANH R172, R172 ;  /* 0x000000ac00ac7308 */ /* 0x000e620000002400 */
[----:B------:R-:W-:Y:S01]  /*7ec0*/  FMNMX.FTZ R190, R20, R191, !PT ;  /* 0x000000bf14be7209 */ /* 0x000fe20007810000 */
[C---:B------:R-:W-:Y:S01]  /*7ed0*/  FMUL.FTZ R104, R0.reuse, R104 ;  /* 0x0000006800687220 */ /* 0x040fe20000410000 */
[C---:B------:R-:W-:Y:S01]  /*7ee0*/  FMUL.FTZ R105, R0.reuse, R105 ;  /* 0x0000006900697220 */ /* 0x040fe20000410000 */
[C---:B------:R-:W-:Y:S01]  /*7ef0*/  FMUL.FTZ R108, R0.reuse, R108 ;  /* 0x0000006c006c7220 */ /* 0x040fe20000410000 */
[----:B------:R-:W-:Y:S01]  /*7f00*/  FMNMX.FTZ R191, R185, R190, !PT ;  /* 0x000000beb9bf7209 */ /* 0x000fe20007810000 */
[C---:B------:R-:W-:Y:S01]  /*7f10*/  FMUL.FTZ R109, R0.reuse, R109 ;  /* 0x0000006d006d7220 */ /* 0x040fe20000410000 */
[----:B------:R-:W-:Y:S01]  /*7f20*/  FMUL.FTZ R112, R0, R112 ;  /* 0x0000007000707220 */ /* 0x000fe20000410000 */
[----:B------:R-:W2:Y:S01]  /*7f30*/  MUFU.TANH R173, R173 ;  /* 0x000000ad00ad7308 */ /* 0x000ea20000002400 */
[----:B------:R-:W-:Y:S01]  /*7f40*/  FMNMX.FTZ R191, R186, R191, !PT ;  /* 0x000000bfbabf7209 */ /* 0x000fe20007810000 */
[C---:B------:R-:W-:Y:S01]  /*7f50*/  FMUL.FTZ R113, R0.reuse, R113 ;  /* 0x0000007100717220 */ /* 0x040fe20000410000 */
[----:B0-----:R-:W-:Y:S01]  /*7f60*/  FSEL R169, R169, -INF , P3 ;  /* 0xff800000a9a97808 */ /* 0x001fe20001800000 */
[----:B------:R-:W-:Y:S01]  /*7f70*/  FMUL.FTZ R116, R0, R116 ;  /* 0x0000007400747220 */ /* 0x000fe20000410000 */
[----:B------:R-:W-:Y:S01]  /*7f80*/  FMNMX.FTZ R190, R168, R191, !PT ;  /* 0x000000bfa8be7209 */ /* 0x000fe20007810000 */
[----:B------:R-:W-:Y:S01]  /*7f90*/  FMUL.FTZ R117, R0, R117 ;  /* 0x0000007500757220 */ /* 0x000fe20000410000 */
[----:B------:R-:W-:Y:S01]  /*7fa0*/  ISETP.GT.AND P3, PT, R189, 0x29, PT ;  /* 0x00000029bd00780c */ /* 0x000fe20003f64270 */
[----:B------:R-:W0:Y:S01]  /*7fb0*/  MUFU.TANH R176, R176 ;  /* 0x000000b000b07308 */ /* 0x000e220000002400 */
[----:B-1----:R-:W-:Y:S01]  /*7fc0*/  FSEL R172, R172, -INF , P2 ;  /* 0xff800000acac7808 */ /* 0x002fe20001000000 */
[C---:B------:R-:W-:Y:S01]  /*7fd0*/  FMUL.FTZ R88, R0.reuse, R88 ;  /* 0x0000005800587220 */ /* 0x040fe20000410000 */
[----:B------:R-:W-:Y:S01]  /*7fe0*/  FMNMX.FTZ R191, R169, R190, !PT ;  /* 0x000000bea9bf7209 */ /* 0x000fe20007810000 */
[C---:B------:R-:W-:Y:S01]  /*7ff0*/  FMUL.FTZ R193, R0.reuse, R96 ;  /* 0x0000006000c17220 */ /* 0x040fe20000410000 */
[----:B------:R-:W-:Y:S01]  /*8000*/  ISETP.GT.AND P2, PT, R189, 0x30, PT ;  /* 0x00000030bd00780c */ /* 0x000fe20003f44270 */
[----:B------:R-:W-:Y:S01]  /*8010*/  FMUL.FTZ R21, R0, R194 ;  /* 0x000000c200157220 */ /* 0x000fe20000410000 */
[----:B------:R-:W-:Y:S01]  /*8020*/  FMNMX.FTZ R190, R172, R191, !PT ;  /* 0x000000bfacbe7209 */ /* 0x000fe20007810000 */
[----:B------:R-:W1:Y:S01]  /*8030*/  MUFU.TANH R177, R177 ;  /* 0x000000b100b17308 */ /* 0x000e620000002400 */
[----:B--2---:R-:W-:Y:S01]  /*8040*/  FSEL R173, R173, -INF , P3 ;  /* 0xff800000adad7808 */ /* 0x004fe20001800000 */
[----:B------:R-:W-:Y:S01]  /*8050*/  UIADD3 UR6, UR11, 0x100, URZ ;  /* 0x000001000b067890 */ /* 0x000fe2000fffe03f */
[----:B------:R-:W-:Y:S01]  /*8060*/  ISETP.GT.AND P3, PT, R189, 0x31, PT ;  /* 0x00000031bd00780c */ /* 0x000fe20003f64270 */
[----:B------:R-:W-:Y:S01]  /*8070*/  UMOV UR7, 0xc0000010 ;  /* 0xc000001000077882 */ /* 0x000fe20000000000 */
[----:B------:R-:W-:Y:S01]  /*8080*/  FMNMX.FTZ R191, R173, R190, !PT ;  /* 0x000000beadbf7209 */ /* 0x000fe20007810000 */
[----:B------:R-:W-:Y:S01]  /*8090*/  FMUL.FTZ R10, R0, R187 ;  /* 0x000000bb000a7220 */ /* 0x000fe20000410000 */
[----:B------:R-:W-:Y:S01]  /*80a0*/  UMOV UR10, UR54 ;  /* 0x00000036000a7c82 */ /* 0x000fe20008000000 */
[----:B------:R-:W2:Y:S01]  /*80b0*/  MUFU.TANH R180, R180 ;  /* 0x000000b400b47308 */ /* 0x000ea20000002400 */
[----:B0-----:R-:W-:Y:S01]  /*80c0*/  FSEL R176, R176, -INF , P2 ;  /* 0xff800000b0b07808 */ /* 0x001fe20001000000 */
[C---:B------:R-:W-:Y:S01]  /*80d0*/  FMUL.FTZ R184, R0.reuse, R195 ;  /* 0x000000c300b87220 */ /* 0x040fe20000410000 */
[----:B------:R-:W-:Y:S01]  /*80e0*/  ISETP.GT.AND P2, PT, R189, 0x38, PT ;  /* 0x00000038bd00780c */ /* 0x000fe20003f44270 */
[----:B------:R-:W-:Y:S01]  /*80f0*/  FMUL.FTZ R187, R0, R198 ;  /* 0x000000c600bb7220 */ /* 0x000fe20000410000 */
[----:B------:R-:W-:Y:S01]  /*8100*/  FMNMX.FTZ R190, R176, R191, !PT ;  /* 0x000000bfb0be7209 */ /* 0x000fe20007810000 */
[C---:B------:R-:W-:Y:S01]  /*8110*/  FMUL.FTZ R188, R0.reuse, R199 ;  /* 0x000000c700bc7220 */ /* 0x040fe20000410000 */
[C---:B------:R-:W-:Y:S01]  /*8120*/  FMUL.FTZ R170, R0.reuse, R170 ;  /* 0x000000aa00aa7220 */ /* 0x040fe20000410000 */
[----:B------:R-:W0:Y:S01]  /*8130*/  MUFU.TANH R181, R181 ;  /* 0x000000b500b57308 */ /* 0x000e220000002400 */
[----:B-1----:R-:W-:Y:S01]  /*8140*/  FSEL R177, R177, -INF , P3 ;  /* 0xff800000b1b17808 */ /* 0x002fe20001800000 */
[C---:B------:R-:W-:Y:S01]  /*8150*/  FMUL.FTZ R171, R0.reuse, R171 ;  /* 0x000000ab00ab7220 */ /* 0x040fe20000410000 */
[----:B------:R-:W-:Y:S01]  /*8160*/  ISETP.GT.AND P3, PT, R189, 0x39, PT ;  /* 0x00000039bd00780c */ /* 0x000fe20003f64270 */
[C---:B------:R-:W-:Y:S01]  /*8170*/  FMUL.FTZ R174, R0.reuse, R174 ;  /* 0x000000ae00ae7220 */ /* 0x040fe20000410000 */
[----:B------:R-:W-:Y:S01]  /*8180*/  FMNMX.FTZ R191, R177, R190, !PT ;  /* 0x000000beb1bf7209 */ /* 0x000fe20007810000 */
[C---:B------:R-:W-:Y:S01]  /*8190*/  FMUL.FTZ R175, R0.reuse, R175 ;  /* 0x000000af00af7220 */ /* 0x040fe20000410000 */
[----:B------:R-:W-:Y:S01]  /*81a0*/  FMUL.FTZ R178, R0, R178 ;  /* 0x000000b200b27220 */ /* 0x000fe20000410000 */
[----:B------:R-:W1:Y:S01]  /*81b0*/  MUFU.TANH R152, R152 ;  /* 0x0000009800987308 */ /* 0x000e620000002400 */
[----:B--2---:R-:W-:Y:S01]  /*81c0*/  FSEL R180, R180, -INF , P2 ;  /* 0xff800000b4b47808 */ /* 0x004fe20001000000 */
[C---:B------:R-:W-:Y:S01]  /*81d0*/  FMUL.FTZ R179, R0.reuse, R179 ;  /* 0x000000b300b37220 */ /* 0x040fe20000410000 */
[----:B------:R-:W-:Y:S01]  /*81e0*/  ISETP.GT.AND P2, PT, R189, 0x40, PT ;  /* 0x00000040bd00780c */ /* 0x000fe20003f44270 */
[----:B------:R-:W-:Y:S01]  /*81f0*/  FMUL.FTZ R182, R0, R182 ;  /* 0x000000b600b67220 */ /* 0x000fe20000410000 */
[----:B------:R-:W-:Y:S01]  /*8200*/  FMNMX.FTZ R190, R180, R191, !PT ;  /* 0x000000bfb4be7209 */ /* 0x000fe20007810000 */
[C---:B------:R-:W-:Y:S01]  /*8210*/  FMUL.FTZ R183, R0.reuse, R183 ;  /* 0x000000b700b77220 */ /* 0x040fe20000410000 */
[C---:B------:R-:W-:Y:S01]  /*8220*/  FMUL.FTZ R154, R0.reuse, R154 ;  /* 0x0000009a009a7220 */ /* 0x040fe20000410000 */
[----:B------:R-:W2:Y:S01]  /*8230*/  MUFU.TANH R153, R153 ;  /* 0x0000009900997308 */ /* 0x000ea20000002400 */
[----:B0-----:R-:W-:Y:S01]  /*8240*/  FSEL R181, R181, -INF , P3 ;  /* 0xff800000b5b57808 */ /* 0x001fe20001800000 */
[C---:B------:R-:W-:Y:S01]  /*8250*/  FMUL.FTZ R155, R0.reuse, R155 ;  /* 0x0000009b009b7220 */ /* 0x040fe20000410000 */
[----:B------:R-:W-:Y:S01]  /*8260*/  ISETP.GT.AND P3, PT, R189, 0x41, PT ;  /* 0x00000041bd00780c */ /* 0x000fe20003f64270 */
[C---:B------:R-:W-:Y:S01]  /*8270*/  FMUL.FTZ R158, R0.reuse, R158 ;  /* 0x0000009e009e7220 */ /* 0x040fe20000410000 */
[----:B------:R-:W-:Y:S01]  /*8280*/  FMNMX.FTZ R191, R181, R190, !PT ;  /* 0x000000beb5bf7209 */ /* 0x000fe20007810000 */
[C---:B------:R-:W-:Y:S01]  /*8290*/  FMUL.FTZ R159, R0.reuse, R159 ;  /* 0x0000009f009f7220 */ /* 0x040fe20000410000 */
[----:B------:R-:W-:Y:S01]  /*82a0*/  FMUL.FTZ R162, R0, R162 ;  /* 0x000000a200a27220 */ /* 0x000fe20000410000 */
[----:B------:R-:W0:Y:S01]  /*82b0*/  MUFU.TANH R156, R156 ;  /* 0x0000009c009c7308 */ /* 0x000e220000002400 */
[----:B-1----:R-:W-:Y:S01]  /*82c0*/  FSEL R152, R152, -INF , P2 ;  /* 0xff80000098987808 */ /* 0x002fe20001000000 */
[C---:B------:R-:W-:Y:S01]  /*82d0*/  FMUL.FTZ R163, R0.reuse, R163 ;  /* 0x000000a300a37220 */ /* 0x040fe20000410000 */
[----:B------:R-:W-:Y:S01]  /*82e0*/  ISETP.GT.AND P2, PT, R189, 0x48, PT ;  /* 0x00000048bd00780c */ /* 0x000fe20003f44270 */
[----:B------:R-:W-:Y:S01]  /*82f0*/  FMUL.FTZ R166, R0, R166 ;  /* 0x000000a600a67220 */ /* 0x000fe20000410000 */
[----:B------:R-:W-:Y:S01]  /*8300*/  FMNMX.FTZ R190, R152, R191, !PT ;  /* 0x000000bf98be7209 */ /* 0x000fe20007810000 */
[C---:B------:R-:W-:Y:S01]  /*8310*/  FMUL.FTZ R167, R0.reuse, R167 ;  /* 0x000000a700a77220 */ /* 0x040fe20000410000 */
[C---:B------:R-:W-:Y:S01]  /*8320*/  FMUL.FTZ R138, R0.reuse, R138 ;  /* 0x0000008a008a7220 */ /* 0x040fe20000410000 */
[----:B------:R-:W1:Y:S01]  /*8330*/  MUFU.TANH R157, R157 ;  /* 0x0000009d009d7308 */ /* 0x000e620000002400 */
[----:B--2---:R-:W-:Y:S01]  /*8340*/  FSEL R153, R153, -INF , P3 ;  /* 0xff80000099997808 */ /* 0x004fe20001800000 */
[C---:B------:R-:W-:Y:S01]  /*8350*/  FMUL.FTZ R139, R0.reuse, R139 ;  /* 0x0000008b008b7220 */ /* 0x040fe20000410000 */
[----:B------:R-:W-:Y:S01]  /*8360*/  ISETP.GT.AND P3, PT, R189, 0x49, PT ;  /* 0x00000049bd00780c */ /* 0x000fe20003f64270 */
[C---:B------:R-:W-:Y:S01]  /*8370*/  FMUL.FTZ R142, R0.reuse, R142 ;  /* 0x0000008e008e7220 */ /* 0x040fe20000410000 */
[----:B------:R-:W-:Y:S01]  /*8380*/  FMNMX.FTZ R191, R153, R190, !PT ;  /* 0x000000be99bf7209 */ /* 0x000fe20007810000 */
[C---:B------:R-:W-:Y:S01]  /*8390*/  FMUL.FTZ R143, R0.reuse, R143 ;  /* 0x0000008f008f7220 */ /* 0x040fe20000410000 */
[----:B------:R-:W-:Y:S01]  /*83a0*/  FMUL.FTZ R146, R0, R146 ;  /* 0x0000009200927220 */ /* 0x000fe20000410000 */
        /* <DEDUP_REMOVED lines=50> */
[----:B------:R-:W-:-:S02]  /*86d0*/  WARPGROUP.DEPBAR.LE gsb0, 0x0 ;  /* 0x00008000000079c5 */ /* 0x000fc40000010000 */
[----:B------:R-:W-:Y:S01]  /*86e0*/  ISETP.GT.AND P2, PT, R189, 0x68, PT ;  /* 0x00000068bd00780c */ /* 0x000fe20003f44270 */
[----:B------:R-:W-:Y:S01]  /*86f0*/  WARPGROUP.ARRIVE ;  /* 0x00000000000079c5 */ /* 0x000fe20000000000 */
[----:B------:R-:W-:Y:S02]  /*8700*/  FMNMX.FTZ R190, R136, R191, !PT ;  /* 0x000000bf88be7209 */ /* 0x000fe40007810000 */
[----:B------:R-:W0:Y:S01]  /*8710*/  MUFU.TANH R141, R141 ;  /* 0x0000008d008d7308 */ /* 0x000e220000002400 */
[----:B-1----:R-:W-:Y:S02]  /*8720*/  FSEL R137, R137, -INF , P3 ;  /* 0xff80000089897808 */ /* 0x002fe40001800000 */
[----:B------:R-:W-:Y:S01]  /*8730*/  ISETP.GT.AND P3, PT, R189, 0x69, PT ;  /* 0x00000069bd00780c */ /* 0x000fe20003f64270 */
[----:B------:R-:W-:Y:S01]  /*8740*/  QGMMA.64x128x32.F32.E4M3.E4M3 R24, R220, gdesc[UR4], R24, gsb0 ;  /* 0x01e00004dc187df3 */ /* 0x000fe20008000818 */
[----:B------:R-:W-:Y:S01]  /*8750*/  FMNMX.FTZ R191, R137, R190, !PT ;  /* 0x000000be89bf7209 */ /* 0x000fe20007810000 */
[----:B------:R-:W-:-:S02]  /*8760*/  UIADD3 UR6, UR11, 0x200, URZ ;  /* 0x000002000b067890 */ /* 0x000fc4000fffe03f */
[----:B------:R-:W1:Y:S01]  /*8770*/  MUFU.TANH R144, R144 ;  /* 0x0000009000907308 */ /* 0x000e620000002400 */
[----:B--2---:R-:W-:Y:S01]  /*8780*/  FSEL R140, R140, -INF , P2 ;  /* 0xff8000008c8c7808 */ /* 0x004fe20001000000 */
[----:B------:R-:W-:Y:S01]  /*8790*/  UMOV UR7, 0xc0000010 ;  /* 0xc000001000077882 */ /* 0x000fe20000000000 */
[----:B------:R-:W-:Y:S02]  /*87a0*/  ISETP.GT.AND P2, PT, R189, 0x70, PT ;  /* 0x00000070bd00780c */ /* 0x000fe40003f44270 */
[----:B------:R-:W-:-:S03]  /*87b0*/  FMNMX.FTZ R190, R140, R191, !PT ;  /* 0x000000bf8cbe7209 */ /* 0x000fc60007810000 */
[----:B------:R-:W2:Y:S01]  /*87c0*/  MUFU.TANH R145, R145 ;  /* 0x0000009100917308 */ /* 0x000ea20000002400 */
[----:B0-----:R-:W-:Y:S02]  /*87d0*/  FSEL R141, R141, -INF , P3 ;  /* 0xff8000008d8d7808 */ /* 0x001fe40001800000 */
[----:B------:R-:W-:Y:S02]  /*87e0*/  ISETP.GT.AND P3, PT, R189, 0x71, PT ;  /* 0x00000071bd00780c */ /* 0x000fe40003f64270 */
[----:B------:R-:W-:-:S03]  /*87f0*/  FMNMX.FTZ R191, R141, R190, !PT ;  /* 0x000000be8dbf7209 */ /* 0x000fc60007810000 */
[----:B------:R-:W0:Y:S01]  /*8800*/  MUFU.TANH R148, R148 ;  /* 0x0000009400947308 */ /* 0x000e220000002400 */
[----:B-1----:R-:W-:Y:S02]  /*8810*/  FSEL R144, R144, -INF , P2 ;  /* 0xff80000090907808 */ /* 0x002fe40001000000 */
[----:B------:R-:W-:Y:S02]  /*8820*/  ISETP.GT.AND P2, PT, R189, 0x78, PT ;  /* 0x00000078bd00780c */ /* 0x000fe40003f44270 */
[----:B------:R-:W-:-:S03]  /*8830*/  FMNMX.FTZ R190, R144, R191, !PT ;  /* 0x000000bf90be7209 */ /* 0x000fc60007810000 */
[----:B------:R-:W1:Y:S01]  /*8840*/  MUFU.TANH R149, R149 ;  /* 0x0000009500957308 */ /* 0x000e620000002400 */
[----:B--2---:R-:W-:Y:S02]  /*8850*/  FSEL R145, R145, -INF , P3 ;  /* 0xff80000091917808 */ /* 0x004fe40001800000 */
        /* <DEDUP_REMOVED lines=21> */
[----:B------:R-:W-:Y:S01]  /*89b0*/  FMNMX.FTZ R190, R124, R191, !PT ;  /* 0x000000bf7cbe7209 */ /* 0x000fe20007810000 */
[----:B------:R-:W-:Y:S01]  /*89c0*/  FMUL.FTZ R191, R0, R92 ;  /* 0x0000005c00bf7220 */ /* 0x000fe20000410000 */
[----:B------:R-:W-:Y:S01]  /*89d0*/  FSEL R7, R7, -INF , P2 ;  /* 0xff80000007077808 */ /* 0x000fe20001000000 */
[----:B------:R-:W1:Y:S01]  /*89e0*/  MUFU.TANH R132, R132 ;  /* 0x0000008400847308 */ /* 0x000e620000002400 */
[----:B--2---:R-:W-:Y:S02]  /*89f0*/  FSEL R125, R125, -INF , P3 ;  /* 0xff8000007d7d7808 */ /* 0x004fe40001800000 */
[----:B------:R-:W-:-:S02]  /*8a00*/  ISETP.GT.AND P3, PT, R189, 0x91, PT ;  /* 0x00000091bd00780c */ /* 0x000fc40003f64270 */
[----:B------:R-:W-:Y:S02]  /*8a10*/  FMNMX.FTZ R190, R125, R190, !PT ;  /* 0x000000be7dbe7209 */ /* 0x000fe40007810000 */
[----:B------:R-:W-:Y:S01]  /*8a20*/  ISETP.GT.AND P2, PT, R189, 0x98, PT ;  /* 0x00000098bd00780c */ /* 0x000fe20003f44270 */
[----:B------:R-:W2:Y:S01]  /*8a30*/  MUFU.TANH R133, R133 ;  /* 0x0000008500857308 */ /* 0x000ea20000002400 */
[----:B0-----:R-:W-:Y:S02]  /*8a40*/  FSEL R129, R129, -INF , P3 ;  /* 0xff80000081817808 */ /* 0x001fe40001800000 */
[----:B------:R-:W-:Y:S01]  /*8a50*/  FMNMX.FTZ R192, R7, R190, !PT ;  /* 0x000000be07c07209 */ /* 0x000fe20007810000 */
[----:B------:R-:W-:Y:S01]  /*8a60*/  FMUL.FTZ R190, R0, R89 ;  /* 0x0000005900be7220 */ /* 0x000fe20000410000 */
[----:B------:R-:W-:Y:S02]  /*8a70*/  ISETP.GT.AND P3, PT, R189, 0x99, PT ;  /* 0x00000099bd00780c */ /* 0x000fe40003f64270 */
[----:B------:R-:W-:Y:S01]  /*8a80*/  FMNMX.FTZ R89, R129, R192, !PT ;  /* 0x000000c081597209 */ /* 0x000fe20007810000 */
[----:B------:R-:W0:Y:S01]  /*8a90*/  MUFU.TANH R104, R104 ;  /* 0x0000006800687308 */ /* 0x000e220000002400 */
[----:B-1----:R-:W-:-:S02]  /*8aa0*/  FSEL R132, R132, -INF , P2 ;  /* 0xff80000084847808 */ /* 0x002fc40001000000 */
[----:B------:R-:W-:Y:S02]  /*8ab0*/  ISETP.GT.AND P2, PT, R189, 0xa0, PT ;  /* 0x000000a0bd00780c */ /* 0x000fe40003f44270 */
[----:B------:R-:W-:-:S03]  /*8ac0*/  FMNMX.FTZ R192, R132, R89, !PT ;  /* 0x0000005984c07209 */ /* 0x000fc60007810000 */
[----:B------:R-:W1:Y:S01]  /*8ad0*/  MUFU.TANH R105, R105 ;  /* 0x0000006900697308 */ /* 0x000e620000002400 */
[----:B--2---:R-:W-:Y:S02]  /*8ae0*/  FSEL R133, R133, -INF , P3 ;  /* 0xff80000085857808 */ /* 0x004fe40001800000 */
[----:B------:R-:W-:Y:S02]  /*8af0*/  ISETP.GT.AND P3, PT, R189, 0xa1, PT ;  /* 0x000000a1bd00780c */ /* 0x000fe40003f64270 */
[----:B------:R-:W-:Y:S01]  /*8b00*/  FMNMX.FTZ R89, R133, R192, !PT ;  /* 0x000000c085597209 */ /* 0x000fe20007810000 */
[----:B------:R-:W-:Y:S02]  /*8b10*/  FMUL.FTZ R192, R0, R93 ;  /* 0x0000005d00c07220 */ /* 0x000fe40000410000 */
[----:B------:R-:W2:Y:S01]  /*8b20*/  MUFU.TANH R108, R108 ;  /* 0x0000006c006c7308 */ /* 0x000ea20000002400 */
[----:B0-----:R-:W-:Y:S02]  /*8b30*/  FSEL R104, R104, -INF , P2 ;  /* 0xff80000068687808 */ /* 0x001fe40001000000 */
[----:B------:R-:W-:-:S02]  /*8b40*/  ISETP.GT.AND P2, PT, R189, 0xa8, PT ;  /* 0x000000a8bd00780c */ /* 0x000fc40003f44270 */
[----:B------:R-:W-:-:S03]  /*8b50*/  FMNMX.FTZ R92, R104, R89, !PT ;  /* 0x00000059685c7209 */ /* 0x000fc60007810000 */
[----:B------:R-:W0:Y:S01]  /*8b60*/  MUFU.TANH R109, R109 ;  /* 0x0000006d006d7308 */ /* 0x000e220000002400 */
[----:B-1----:R-:W-:Y:S02]  /*8b70*/  FSEL R105, R105, -INF , P3 ;  /* 0xff80000069697808 */ /* 0x002fe40001800000 */
[----:B------:R-:W-:-:S05]  /*8b80*/  ISETP.GT.AND P3, PT, R189, 0xa9, PT ;  /* 0x000000a9bd00780c */ /* 0x000fca0003f64270 */
[----:B------:R-:W1:Y:S01]  /*8b90*/  MUFU.TANH R112, R112 ;  /* 0x0000007000707308 */ /* 0x000e620000002400 */
[----:B--2---:R-:W-:Y:S02]  /*8ba0*/  FSEL R89, R108, -INF , P2 ;  /* 0xff8000006c597808 */ /* 0x004fe40001000000 */
[----:B------:R-:W-:Y:S02]  /*8bb0*/  FMNMX.FTZ R108, R105, R92, !PT ;  /* 0x0000005c696c7209 */ /* 0x000fe40007810000 */
[----:B------:R-:W-:Y:S02]  /*8bc0*/  ISETP.GT.AND P2, PT, R189, 0xb0, PT ;  /* 0x000000b0bd00780c */ /* 0x000fe40003f44270 */
[----:B------:R-:W-:Y:S01]  /*8bd0*/  FMNMX.FTZ R93, R89, R108, !PT ;  /* 0x0000006c595d7209 */ /* 0x000fe20007810000 */
[----:B------:R-:W2:Y:S01]  /*8be0*/  MUFU.TANH R113, R113 ;  /* 0x0000007100717308 */ /* 0x000ea20000002400 */
[----:B0-----:R-:W-:Y:S02]  /*8bf0*/  FSEL R92, R109, -INF , P3 ;  /* 0xff8000006d5c7808 */ /* 0x001fe40001800000 */
[----:B------:R-:W-:-:S02]  /*8c00*/  ISETP.GT.AND P3, PT, R189, 0xb1, PT ;  /* 0x000000b1bd00780c */ /* 0x000fc40003f64270 */
[----:B------:R-:W-:-:S03]  /*8c10*/  FMNMX.FTZ R109, R92, R93, !PT ;  /* 0x0000005d5c6d7209 */ /* 0x000fc60007810000 */
[----:B------:R-:W0:Y:S01]  /*8c20*/  MUFU.TANH R116, R116 ;  /* 0x0000007400747308 */ /* 0x000e220000002400 */
[----:B-1----:R-:W-:Y:S01]  /*8c30*/  FSEL R96, R112, -INF , P2 ;  /* 0xff80000070607808 */ /* 0x002fe20001000000 */
[----:B------:R-:W-:Y:S01]  /*8c40*/  FMUL.FTZ R112, R0, R97 ;  /* 0x0000006100707220 */ /* 0x000fe20000410000 */
[----:B------:R-:W-:Y:S01]  /*8c50*/  ISETP.GT.AND P2, PT, R189, 0xb8, PT ;  /* 0x000000b8bd00780c */ /* 0x000fe20003f44270 */
[----:B------:R-:W-:Y:S02]  /*8c60*/  WARPGROUP.DEPBAR.LE gsb0, 0x0 ;  /* 0x00008000000079c5 */ /* 0x000fe40000010000 */
[----:B------:R-:W-:Y:S01]  /*8c70*/  FMNMX.FTZ R108, R96, R109, !PT ;  /* 0x0000006d606c7209 */ /* 0x000fe20007810000 */
[----:B------:R-:W-:Y:S01]  /*8c80*/  WARPGROUP.ARRIVE ;  /* 0x00000000000079c5 */ /* 0x000fe20000000000 */
[----:B------:R-:W1:Y:S01]  /*8c90*/  MUFU.TANH R117, R117 ;  /* 0x0000007500757308 */ /* 0x000e620000002400 */
[----:B--2---:R-:W-:Y:S01]  /*8ca0*/  FSEL R93, R113, -INF , P3 ;  /* 0xff800000715d7808 */ /* 0x004fe20001800000 */
[----:B------:R-:W-:Y:S01]  /*8cb0*/  FMUL.FTZ R113, R0, R100 ;  /* 0x0000006400717220 */ /* 0x000fe20000410000 */
[----:B------:R-:W-:-:S02]  /*8cc0*/  ISETP.GT.AND P3, PT, R189, 0xb9, PT ;  /* 0x000000b9bd00780c */ /* 0x000fc40003f64270 */
[----:B------:R-:W-:Y:S01]  /*8cd0*/  FMNMX.FTZ R194, R93, R108, !PT ;  /* 0x0000006c5dc27209 */ /* 0x000fe20007810000 */
[----:B------:R-:W-:Y:S01]  /*8ce0*/  QGMMA.64x128x32.F32.E4M3.E4M3 R24, R216, gdesc[UR4], R24, gsb0 ;  /* 0x01e00004d8187df3 */ /* 0x000fe20008000818 */
[----:B------:R-:W-:Y:S01]  /*8cf0*/  UIADD3 UR6, UR11, 0x300, URZ ;  /* 0x000003000b067890 */ /* 0x000fe2000fffe03f */
[----:B------:R-:W2:Y:S01]  /*8d00*/  MUFU.TANH R88, R88 ;  /* 0x0000005800587308 */ /* 0x000ea20000002400 */
[----:B0-----:R-:W-:Y:S01]  /*8d10*/  FSEL R97, R116, -INF , P2 ;  /* 0xff80000074617808 */ /* 0x001fe20001000000 */
[----:B------:R-:W-:Y:S01]  /*8d20*/  UMOV UR7, 0xc0000010 ;  /* 0xc000001000077882 */ /* 0x000fe20000000000 */
        /* <DEDUP_REMOVED lines=8> */
[----:B------:R-:W-:-:S05]  /*8db0*/  ISETP.GT.AND P2, PT, R189, 0xc8, PT ;  /* 0x000000c8bd00780c */ /* 0x000fca0003f44270 */
[----:B------:R-:W2:Y:S01]  /*8dc0*/  MUFU.TANH R192, R192 ;  /* 0x000000c000c07308 */ /* 0x000ea20000002400 */
[----:B0-----:R-:W-:Y:S02]  /*8dd0*/  FSEL R109, R190, -INF , P3 ;  /* 0xff800000be6d7808 */ /* 0x001fe40001800000 */
[----:B------:R-:W-:-:S05]  /*8de0*/  ISETP.GT.AND P3, PT, R189, 0xc9, PT ;  /* 0x000000c9bd00780c */ /* 0x000fca0003f64270 */
[----:B------:R-:W0:Y:S08]  /*8df0*/  MUFU.TANH R193, R193 ;  /* 0x000000c100c17308 */ /* 0x000e300000002400 */
[----:B------:R3:W4:Y:S08]  /*8e00*/  MUFU.TANH R116, R112 ;  /* 0x0000007000747308 */ /* 0x0007300000002400 */
[----:B------:R5:W4:Y:S01]  /*8e10*/  MUFU.TANH R88, R113 ;  /* 0x0000007100587308 */ /* 0x000b220000002400 */
[----:B---3--:R-:W-:Y:S01]  /*8e20*/  FMNMX.FTZ R112, R100, R117, !PT ;  /* 0x0000007564707209 */ /* 0x008fe20007810000 */
[----:B------:R-:W-:Y:S01]  /*8e30*/  FMUL.FTZ R117, R0, R101 ;  /* 0x0000006500757220 */ /* 0x000fe20000410000 */
[----:B-1----:R-:W-:-:S02]  /*8e40*/  FSEL R101, R191, -INF , P2 ;  /* 0xff800000bf657808 */ /* 0x002fc40001000000 */
[----:B------:R-:W-:Y:S02]  /*8e50*/  FMNMX.FTZ R194, R109, R112, !PT ;  /* 0x000000706dc27209 */ /* 0x000fe40007810000 */
[----:B------:R-:W-:Y:S01]  /*8e60*/  ISETP.GT.AND P2, PT, R189, 0xd0, PT ;  /* 0x000000d0bd00780c */ /* 0x000fe20003f44270 */
[----:B------:R1:W3:Y:S01]  /*8e70*/  MUFU.TANH R190, R117 ;  /* 0x0000007500be7308 */ /* 0x0002e20000002400 */
[----:B--2---:R-:W-:Y:S01]  /*8e80*/  FSEL R112, R192, -INF , P3 ;  /* 0xff800000c0707808 */ /* 0x004fe20001800000 */
[----:B-----5:R-:W-:Y:S01]  /*8e90*/  FMUL.FTZ R113, R0, R110 ;  /* 0x0000006e00717220 */ /* 0x020fe20000410000 */
[----:B------:R-:W-:Y:S02]  /*8ea0*/  FMNMX.FTZ R191, R101, R194, !PT ;  /* 0x000000c265bf7209 */ /* 0x000fe40007810000 */
[----:B------:R-:W-:Y:S02]  /*8eb0*/  ISETP.GT.AND P3, PT, R189, 0xd1, PT ;  /* 0x000000d1bd00780c */ /* 0x000fe40003f64270 */
[----:B0-----:R-:W-:Y:S01]  /*8ec0*/  FSEL R110, R193, -INF , P2 ;  /* 0xff800000c16e7808 */ /* 0x001fe20001000000 */
[----:B------:R-:W0:Y:S01]  /*8ed0*/  MUFU.TANH R9, R9 ;  /* 0x0000000900097308 */ /* 0x000e220000002400 */
[----:B------:R-:W-:Y:S01]  /*8ee0*/  FMNMX.FTZ R191, R112, R191, !PT ;  /* 0x000000bf70bf7209 */ /* 0x000fe20007810000 */
[----:B-1----:R-:W-:Y:S01]  /*8ef0*/  FMUL.FTZ R117, R0, R111 ;  /* 0x0000006f00757220 */ /* 0x002fe20000410000 */
[----:B------:R-:W-:-:S02]  /*8f00*/  ISETP.GT.AND P2, PT, R189, 0xd8, PT ;  /* 0x000000d8bd00780c */ /* 0x000fc40003f44270 */
[----:B----4-:R-:W-:Y:S02]  /*8f10*/  FSEL R116, R116, -INF , P3 ;  /* 0xff80000074747808 */ /* 0x010fe40001800000 */
[----:B------:R-:W-:Y:S01]  /*8f20*/  FMNMX.FTZ R191, R110, R191, !PT ;  /* 0x000000bf6ebf7209 */ /* 0x000fe20007810000 */
[----:B------:R-:W1:Y:S01]  /*8f30*/  MUFU.TANH R10, R10 ;  /* 0x0000000a000a7308 */ /* 0x000e620000002400 */
[----:B------:R-:W-:Y:S02]  /*8f40*/  FSEL R111, R88, -INF , P2 ;  /* 0xff800000586f7808 */ /* 0x000fe40001000000 */
[C---:B------:R-:W-:Y:S01]  /*8f50*/  ISETP.GT.AND P3, PT, R189.reuse, 0xd9, PT ;  /* 0x000000d9bd00780c */ /* 0x040fe20003f64270 */
[----:B------:R-:W-:Y:S01]  /*8f60*/  VIADD R189, R189, 0x8 ;  /* 0x00000008bdbd7836 */ /* 0x000fe20000000000 */
[----:B------:R-:W-:Y:S02]  /*8f70*/  FMNMX.FTZ R88, R116, R191, !PT ;  /* 0x000000bf74587209 */ /* 0x000fe40007810000 */
[----:B---3--:R-:W-:Y:S01]  /*8f80*/  FSEL R190, R190, -INF , P3 ;  /* 0xff800000bebe7808 */ /* 0x008fe20001800000 */
[----:B------:R-:W2:Y:S01]  /*8f90*/  MUFU.TANH R13, R13 ;  /* 0x0000000d000d7308 */ /* 0x000ea20000002400 */
[----:B------:R-:W-:-:S02]  /*8fa0*/  FMNMX.FTZ R191, R111, R88, !PT ;  /* 0x000000586fbf7209 */ /* 0x000fc40007810000 */
[C---:B------:R-:W-:Y:S02]  /*8fb0*/  ISETP.GT.AND P3, PT, R189.reuse, RZ, PT ;  /* 0x000000ffbd00720c */ /* 0x040fe40003f64270 */
[----:B------:R-:W-:Y:S02]  /*8fc0*/  FMNMX.FTZ R191, R190, R191, !PT ;  /* 0x000000bfbebf7209 */ /* 0x000fe40007810000 */
[----:B------:R-:W-:Y:S01]  /*8fd0*/  ISETP.GT.AND P4, PT, R189, 0x1, PT ;  /* 0x00000001bd00780c */ /* 0x000fe20003f84270 */
[----:B------:R-:W3:Y:S01]  /*8fe0*/  MUFU.TANH R14, R14 ;  /* 0x0000000e000e7308 */ /* 0x000ee20000002400 */
[----:B0-----:R-:W-:Y:S01]  /*8ff0*/  FSEL R9, R9, -INF , P3 ;  /* 0xff80000009097808 */ /* 0x001fe20001800000 */
[----:B------:R-:W0:Y:S01]  /*9000*/  SHFL.BFLY PT, R88, R191, 0x2, 0x1f ;  /* 0x0c401f00bf587f89 */ /* 0x000e2200000e0000 */
[----:B------:R-:W-:Y:S02]  /*9010*/  ISETP.GT.AND P3, PT, R189, 0x8, PT ;  /* 0x00000008bd00780c */ /* 0x000fe40003f64270 */
[----:B-1----:R-:W-:-:S02]  /*9020*/  FSEL R10, R10, -INF , P4 ;  /* 0xff8000000a0a7808 */ /* 0x002fc40002000000 */
[----:B------:R-:W-:Y:S01]  /*9030*/  FMNMX.FTZ R195, R9, R6, !PT ;  /* 0x0000000609c37209 */ /* 0x000fe20007810000 */
[----:B------:R-:W1:Y:S01]  /*9040*/  MUFU.TANH R21, R21 ;  /* 0x0000001500157308 */ /* 0x000e620000002400 */
[----:B------:R-:W-:Y:S02]  /*9050*/  ISETP.GT.AND P4, PT, R189, 0x9, PT ;  /* 0x00000009bd00780c */ /* 0x000fe40003f84270 */
[----:B--2---:R-:W-:Y:S02]  /*9060*/  FSEL R13, R13, -INF , P3 ;  /* 0xff8000000d0d7808 */ /* 0x004fe40001800000 */
[----:B------:R-:W-:-:S03]  /*9070*/  ISETP.GT.AND P3, PT, R189, 0x10, PT ;  /* 0x00000010bd00780c */ /* 0x000fc60003f64270 */
[----:B------:R-:W2:Y:S01]  /*9080*/  MUFU.TANH R184, R184 ;  /* 0x000000b800b87308 */ /* 0x000ea20000002400 */
[----:B---3--:R-:W-:Y:S02]  /*9090*/  FSEL R14, R14, -INF , P4 ;  /* 0xff8000000e0e7808 */ /* 0x008fe40002000000 */
[----:B------:R-:W-:-:S05]  /*90a0*/  ISETP.GT.AND P4, PT, R189, 0x11, PT ;  /* 0x00000011bd00780c */ /* 0x000fca0003f84270 */
[----:B------:R-:W3:Y:S01]  /*90b0*/  MUFU.TANH R187, R187 ;  /* 0x000000bb00bb7308 */ /* 0x000ee20000002400 */
[----:B-1----:R-:W-:Y:S02]  /*90c0*/  FSEL R21, R21, -INF , P3 ;  /* 0xff80000015157808 */ /* 0x002fe40001800000 */
[----:B0-----:R-:W-:Y:S02]  /*90d0*/  FMNMX.FTZ R88, R191, R88, !PT ;  /* 0x00000058bf587209 */ /* 0x001fe40007810000 */
[----:B------:R-:W-:-:S03]  /*90e0*/  ISETP.GT.AND P3, PT, R189, 0x18, PT ;  /* 0x00000018bd00780c */ /* 0x000fc60003f64270 */
[----:B------:R-:W0:Y:S01]  /*90f0*/  SHFL.BFLY PT, R191, R88, 0x1, 0x1f ;  /* 0x0c201f0058bf7f89 */ /* 0x000e2200000e0000 */
        /* <DEDUP_REMOVED lines=8> */
[----:B------:R-:W-:Y:S01]  /*9180*/  ISETP.GT.AND P4, PT, R189, 0x21, PT ;  /* 0x00000021bd00780c */ /* 0x000fe20003f84270 */
[----:B------:R-:W-:Y:S02]  /*9190*/  WARPGROUP.DEPBAR.LE gsb0, 0x0 ;  /* 0x00008000000079c5 */ /* 0x000fe40000010000 */
[----:B------:R-:W-:Y:S01]  /*91a0*/  WARPGROUP.ARRIVE ;  /* 0x00000000000079c5 */ /* 0x000fe20000000000 */
[----:B0-----:R-:W-:Y:S01]  /*91b0*/  FMNMX.FTZ R88, R88, R191, !PT ;  /* 0x000000bf58587209 */ /* 0x001fe20007810000 */
[----:B------:R-:W-:Y:S01]  /*91c0*/  IMAD.U32 R191, RZ, RZ, UR10 ;  /* 0x0000000affbf7e24 */ /* 0x000fe2000f8e00ff */
[----:B------:R-:W0:Y:S01]  /*91d0*/  MUFU.TANH R174, R174 ;  /* 0x000000ae00ae7308 */ /* 0x000e220000002400 */
[----:B--2---:R-:W-:-:S02]  /*91e0*/  FSEL R170, R170, -INF , P3 ;  /* 0xff800000aaaa7808 */ /* 0x004fc40001800000 */
[C---:B------:R-:W-:Y:S01]  /*91f0*/  FFMA.FTZ R192, R88.reuse, R191, -8 ;  /* 0xc100000058c07423 */ /* 0x040fe200000100bf */
[----:B------:R-:W-:Y:S01]  /*9200*/  FSETP.NEU.FTZ.AND P2, PT, R88, -INF , PT ;  /* 0xff8000005800780b */ /* 0x000fe20003f5d000 */
[----:B------:R-:W-:Y:S01]  /*9210*/  FMUL.FTZ R191, R0, R103 ;  /* 0x0000006700bf7220 */ /* 0x000fe20000410000 */
[----:B------:R-:W-:Y:S01]  /*9220*/  ISETP.GT.AND P3, PT, R189, 0x28, PT ;  /* 0x00000028bd00780c */ /* 0x000fe20003f64270 */
[----:B------:R-:W-:Y:S01]  /*9230*/  QGMMA.64x128x32.F32.E4M3.E4M3 R24, R212, gdesc[UR4], R24, gsb0 ;  /* 0x01e00004d4187df3 */ /* 0x000fe20008000818 */
[----:B------:R-:W-:Y:S01]  /*9240*/  FSEL R103, R192, RZ, P2 ;  /* 0x000000ffc0677208 */ /* 0x000fe20001000000 */
[----:B------:R-:W1:Y:S01]  /*9250*/  MUFU.TANH R175, R175 ;  /* 0x000000af00af7308 */ /* 0x000e620000002400 */
[----:B---3--:R-:W-:Y:S01]  /*9260*/  FSEL R171, R171, -INF , P4 ;  /* 0xff800000abab7808 */ /* 0x008fe20002000000 */
[----:B------:R-:W-:Y:S01]  /*9270*/  UIADD3 UR6, UR11, 0x400, URZ ;  /* 0x000004000b067890 */ /* 0x000fe2000fffe03f */
[----:B------:R-:W-:Y:S01]  /*9280*/  ISETP.GT.AND P4, PT, R189, 0x29, PT ;  /* 0x00000029bd00780c */ /* 0x000fe20003f84270 */
        /* <DEDUP_REMOVED lines=8> */
[----:B------:R-:W2:Y:S01]  /*9310*/  MUFU.TANH R178, R178 ;  /* 0x000000b200b27308 */ /* 0x000ea20000002400 */
[----:B0-----:R-:W-:Y:S01]  /*9320*/  FSEL R174, R174, -INF , P3 ;  /* 0xff800000aeae7808 */ /* 0x001fe20001800000 */
[--C-:B------:R-:W-:Y:S01]  /*9330*/  FFMA.FTZ R192, R129, UR10, -R103.reuse ;  /* 0x0000000a81c07c23 */ /* 0x100fe20008010867 */
[----:B------:R-:W-:Y:S01]  /*9340*/  FMNMX.FTZ R195, R13, R186, !PT ;  /* 0x000000ba0dc37209 */ /* 0x000fe20007810000 */
[--C-:B------:R-:W-:Y:S01]  /*9350*/  FFMA.FTZ R194, R132, UR10, -R103.reuse ;  /* 0x0000000a84c27c23 */ /* 0x100fe20008010867 */
[----:B------:R-:W-:Y:S01]  /*9360*/  ISETP.GT.AND P3, PT, R189, 0x30, PT ;  /* 0x00000030bd00780c */ /* 0x000fe20003f64270 */
[----:B------:R-:W-:Y:S01]  /*9370*/  UMOV UR7, 0xc0000010 ;  /* 0xc000001000077882 */ /* 0x000fe20000000000 */
[----:B------:R-:W-:Y:S01]  /*9380*/  FMNMX.FTZ R186, R14, R195, !PT ;  /* 0x000000c30eba7209 */ /* 0x000fe20007810000 */
[----:B------:R-:W0:Y:S01]  /*9390*/  MUFU.TANH R179, R179 ;  /* 0x000000b300b37308 */ /* 0x000e220000002400 */
[----:B-1----:R-:W-:Y:S01]  /*93a0*/  FSEL R175, R175, -INF , P4 ;  /* 0xff800000afaf7808 */ /* 0x002fe20002000000 */
[--C-:B------:R-:W-:Y:S01]  /*93b0*/  FFMA.FTZ R128, R128, UR10, -R103.reuse ;  /* 0x0000000a80807c23 */ /* 0x100fe20008010867 */
[----:B------:R-:W-:Y:S01]  /*93c0*/  FMNMX.FTZ R195, R21, R186, !PT ;  /* 0x000000ba15c37209 */ /* 0x000fe20007810000 */
[--C-:B------:R-:W-:Y:S01]  /*93d0*/  FFMA.FTZ R168, R168, UR10, -R103.reuse ;  /* 0x0000000aa8a87c23 */ /* 0x100fe20008010867 */
[----:B------:R-:W-:Y:S01]  /*93e0*/  ISETP.GT.AND P4, PT, R189, 0x31, PT ;  /* 0x00000031bd00780c */ /* 0x000fe20003f84270 */
[--C-:B------:R-:W-:Y:S01]  /*93f0*/  FFMA.FTZ R169, R169, UR10, -R103.reuse ;  /* 0x0000000aa9a97c23 */ /* 0x100fe20008010867 */
[----:B------:R-:W-:Y:S01]  /*9400*/  FMNMX.FTZ R186, R184, R195, !PT ;  /* 0x000000c3b8ba7209 */ /* 0x000fe20007810000 */
[----:B------:R-:W1:Y:S01]  /*9410*/  MUFU.TANH R182, R182 ;  /* 0x000000b600b67308 */ /* 0x000e620000002400 */
[----:B--2---:R-:W-:Y:S01]  /*9420*/  FSEL R178, R178, -INF , P3 ;  /* 0xff800000b2b27808 */ /* 0x004fe20001800000 */
[--C-:B------:R-:W-:Y:S01]  /*9430*/  FFMA.FTZ R172, R172, UR10, -R103.reuse ;  /* 0x0000000aacac7c23 */ /* 0x100fe20008010867 */
[----:B------:R-:W-:Y:S01]  /*9440*/  FMNMX.FTZ R195, R187, R186, !PT ;  /* 0x000000babbc37209 */ /* 0x000fe20007810000 */
[--C-:B------:R-:W-:Y:S01]  /*9450*/  FFMA.FTZ R173, R173, UR10, -R103.reuse ;  /* 0x0000000aadad7c23 */ /* 0x100fe20008010867 */
[----:B------:R-:W-:Y:S01]  /*9460*/  ISETP.GT.AND P3, PT, R189, 0x38, PT ;  /* 0x00000038bd00780c */ /* 0x000fe20003f64270 */
        /* <DEDUP_REMOVED lines=8> */
[--C-:B------:R-:W-:Y:S01]  /*94f0*/  FFMA.FTZ R181, R181, UR10, -R103.reuse ;  /* 0x0000000ab5b57c23 */ /* 0x100fe20008010867 */
        /* <DEDUP_REMOVED lines=36> */
[----:B------:R-:W-:Y:S01]  /*9740*/  ISETP.GT.AND P3, PT, R189, 0x50, PT ;  /* 0x00000050bd00780c */ /* 0x000fe20003f64270 */
[--C-:B------:R-:W-:Y:S01]  /*9750*/  FFMA.FTZ R145, R145, UR10, -R103.reuse ;  /* 0x0000000a91917c23 */ /* 0x100fe20008010867 */
[----:B------:R-:W-:Y:S01]  /*9760*/  FMNMX.FTZ R186, R158, R195, !PT ;  /* 0x000000c39eba7209 */ /* 0x000fe20007810000 */
[--C-:B------:R-:W-:Y:S01]  /*9770*/  FFMA.FTZ R148, R148, UR10, -R103.reuse ;  /* 0x0000000a94947c23 */ /* 0x100fe20008010867 */
[----:B------:R-:W-:-:S01]  /*9780*/  FFMA.FTZ R149, R149, UR10, -R103 ;  /* 0x0000000a95957c23 */ /* 0x000fc20008010867 */
[----:B------:R-:W2:Y:S01]  /*9790*/  MUFU.TANH R163, R163 ;  /* 0x000000a300a37308 */ /* 0x000ea20000002400 */
[----:B0-----:R-:W-:Y:S01]  /*97a0*/  FSEL R159, R159, -INF , P4 ;  /* 0xff8000009f9f7808 */ /* 0x001fe20002000000 */
[--C-:B------:R-:W-:Y:S01]  /*97b0*/  FFMA.FTZ R120, R120, UR10, -R103.reuse ;  /* 0x0000000a78787c23 */ /* 0x100fe20008010867 */
[----:B------:R-:W-:Y:S01]  /*97c0*/  ISETP.GT.AND P4, PT, R189, 0x51, PT ;  /* 0x00000051bd00780c */ /* 0x000fe20003f84270 */
[--C-:B------:R-:W-:Y:S01]  /*97d0*/  FFMA.FTZ R121, R121, UR10, -R103.reuse ;  /* 0x0000000a79797c23 */ /* 0x100fe20008010867 */
[----:B------:R-:W-:Y:S01]  /*97e0*/  FMNMX.FTZ R195, R159, R186, !PT ;  /* 0x000000ba9fc37209 */ /* 0x000fe20007810000 */
[--C-:B------:R-:W-:Y:S01]  /*97f0*/  FFMA.FTZ R124, R124, UR10, -R103.reuse ;  /* 0x0000000a7c7c7c23 */ /* 0x100fe20008010867 */
[----:B------:R-:W-:-:S01]  /*9800*/  FFMA.FTZ R125, R125, UR10, -R103 ;  /* 0x0000000a7d7d7c23 */ /* 0x000fc20008010867 */
[----:B------:R-:W0:Y:S01]  /*9810*/  MUFU.TANH R166, R166 ;  /* 0x000000a600a67308 */ /* 0x000e220000002400 */
[----:B-1----:R-:W-:Y:S01]  /*9820*/  FSEL R162, R162, -INF , P3 ;  /* 0xff800000a2a27808 */ /* 0x002fe20001800000 */
[--C-:B------:R-:W-:Y:S01]  /*9830*/  FFMA.FTZ R7, R7, UR10, -R103.reuse ;  /* 0x0000000a07077c23 */ /* 0x100fe20008010867 */
[----:B------:R-:W-:Y:S01]  /*9840*/  ISETP.GT.AND P3, PT, R189, 0x58, PT ;  /* 0x00000058bd00780c */ /* 0x000fe20003f64270 */
[--C-:B------:R-:W-:Y:S01]  /*9850*/  FFMA.FTZ R133, R133, UR10, -R103.reuse ;  /* 0x0000000a85857c23 */ /* 0x100fe20008010867 */
[----:B------:R-:W-:Y:S01]  /*9860*/  FMNMX.FTZ R186, R162, R195, !PT ;  /* 0x000000c3a2ba7209 */ /* 0x000fe20007810000 */
[--C-:B------:R-:W-:Y:S01]  /*9870*/  FFMA.FTZ R105, R105, UR10, -R103.reuse ;  /* 0x0000000a69697c23 */ /* 0x100fe20008010867 */
[----:B------:R-:W-:-:S01]  /*9880*/  FFMA.FTZ R93, R93, UR10, -R103 ;  /* 0x0000000a5d5d7c23 */ /* 0x000fc20008010867 */
        /* <DEDUP_REMOVED lines=10> */
[----:B------:R-:W-:Y:S01]  /*9930*/  FFMA.FTZ R111, R111, UR10, -R103 ;  /* 0x0000000a6f6f7c23 */ /* 0x000fe20008010867 */
[----:B------:R-:W-:-:S02]  /*9940*/  ISETP.GT.AND P3, PT, R189, 0x60, PT ;  /* 0x00000060bd00780c */ /* 0x000fc40003f64270 */
        /* <DEDUP_REMOVED lines=14> */
[----:B-1----:R-:W-:Y:S01]  /*9a30*/  FSEL R142, R142, -INF , P3 ;  /* 0xff8000008e8e7808 */ /* 0x002fe20001800000 */
[----:B------:R-:W-:Y:S02]  /*9a40*/  WARPGROUP.DEPBAR.LE gsb0, 0x0 ;  /* 0x00008000000079c5 */ /* 0x000fe40000010000 */
[----:B------:R-:W-:Y:S01]  /*9a50*/  ISETP.GT.AND P3, PT, R189, 0x70, PT ;  /* 0x00000070bd00780c */ /* 0x000fe20003f64270 */
[----:B------:R-:W-:Y:S01]  /*9a60*/  WARPGROUP.ARRIVE ;  /* 0x00000000000079c5 */ /* 0x000fe20000000000 */
[----:B------:R-:W-:Y:S02]  /*9a70*/  FMNMX.FTZ R186, R142, R195, !PT ;  /* 0x000000c38eba7209 */ /* 0x000fe40007810000 */
[----:B------:R-:W1:Y:S01]  /*9a80*/  MUFU.TANH R147, R147 ;  /* 0x0000009300937308 */ /* 0x000e620000002400 */
[----:B--2---:R-:W-:Y:S02]  /*9a90*/  FSEL R143, R143, -INF , P4 ;  /* 0xff8000008f8f7808 */ /* 0x004fe40002000000 */
[----:B------:R-:W-:Y:S01]  /*9aa0*/  ISETP.GT.AND P4, PT, R189, 0x71, PT ;  /* 0x00000071bd00780c */ /* 0x000fe20003f84270 */
[----:B------:R-:W-:Y:S01]  /*9ab0*/  QGMMA.64x128x32.F32.E4M3.E4M3 R24, R208, gdesc[UR4], R24, gsb0 ;  /* 0x01e00004d0187df3 */ /* 0x000fe20008000818 */
[----:B------:R-:W-:Y:S01]  /*9ac0*/  FMNMX.FTZ R195, R143, R186, !PT ;  /* 0x000000ba8fc37209 */ /* 0x000fe20007810000 */
[----:B------:R-:W-:-:S02]  /*9ad0*/  UIADD3 UR6, UR11, 0x500, URZ ;  /* 0x000005000b067890 */ /* 0x000fc4000fffe03f */
        /* <DEDUP_REMOVED lines=70> */
[----:B--2---:R-:W-:Y:S01]  /*9f40*/  FSEL R115, R115, -INF , P4 ;  /* 0xff80000073737808 */ /* 0x004fe20002000000 */
[----:B------:R-:W-:Y:S02]  /*9f50*/  WARPGROUP.DEPBAR.LE gsb0, 0x0 ;  /* 0x00008000000079c5 */ /* 0x000fe40000010000 */
[----:B------:R-:W-:Y:S01]  /*9f60*/  ISETP.GT.AND P4, PT, R189, 0xb9, PT ;  /* 0x000000b9bd00780c */ /* 0x000fe20003f84270 */
[----:B------:R-:W-:Y:S01]  /*9f70*/  WARPGROUP.ARRIVE ;  /* 0x00000000000079c5 */ /* 0x000fe20000000000 */
[----:B------:R-:W-:Y:S02]  /*9f80*/  FMNMX.FTZ R195, R115, R186, !PT ;  /* 0x000000ba73c37209 */ /* 0x000fe40007810000 */
[----:B------:R-:W2:Y:S01]  /*9f90*/  MUFU.TANH R90, R90 ;  /* 0x0000005a005a7308 */ /* 0x000ea20000002400 */
[----:B0-----:R-:W-:Y:S02]  /*9fa0*/  FSEL R132, R118, -INF , P3 ;  /* 0xff80000076847808 */ /* 0x001fe40001800000 */
[----:B------:R-:W-:Y:S01]  /*9fb0*/  ISETP.GT.AND P3, PT, R189, 0xc0, PT ;  /* 0x000000c0bd00780c */ /* 0x000fe20003f64270 */
[----:B------:R-:W-:Y:S01]  /*9fc0*/  QGMMA.64x128x32.F32.E4M3.E4M3 R24, R204, gdesc[UR4], R24, gsb0 ;  /* 0x01e00004cc187df3 */ /* 0x000fe20008000818 */
[----:B------:R-:W-:Y:S01]  /*9fd0*/  FMNMX.FTZ R186, R132, R195, !PT ;  /* 0x000000c384ba7209 */ /* 0x000fe20007810000 */
[----:B------:R-:W-:-:S02]  /*9fe0*/  UIADD3 UR6, UR11, 0x600, URZ ;  /* 0x000006000b067890 */ /* 0x000fc4000fffe03f */
[----:B------:R-:W0:Y:S01]  /*9ff0*/  MUFU.TANH R91, R91 ;  /* 0x0000005b005b7308 */ /* 0x000e220000002400 */
[----:B-1----:R-:W-:Y:S01]  /*a000*/  FSEL R119, R119, -INF , P4 ;  /* 0xff80000077777808 */ /* 0x002fe20002000000 */
[----:B------:R-:W-:Y:S01]  /*a010*/  UMOV UR7, 0xc0000010 ;  /* 0xc000001000077882 */ /* 0x000fe20000000000 */
[----:B------:R-:W-:Y:S02]  /*a020*/  ISETP.GT.AND P4, PT, R189, 0xc1, PT ;  /* 0x000000c1bd00780c */ /* 0x000fe40003f84270 */
[----:B------:R-:W-:-:S03]  /*a030*/  FMNMX.FTZ R195, R119, R186, !PT ;  /* 0x000000ba77c37209 */ /* 0x000fc60007810000 */
[----:B------:R-:W-:Y:S01]  /*a040*/  MUFU.TANH R94, R94 ;  /* 0x0000005e005e7308 */ /* 0x000fe20000002400 */
[----:B--2---:R-:W-:Y:S02]  /*a050*/  FSEL R90, R90, -INF , P3 ;  /* 0xff8000005a5a7808 */ /* 0x004fe40001800000 */
[----:B------:R-:W-:Y:S02]  /*a060*/  ISETP.GT.AND P3, PT, R189, 0xc8, PT ;  /* 0x000000c8bd00780c */ /* 0x000fe40003f64270 */
[----:B------:R-:W-:-:S03]  /*a070*/  FMNMX.FTZ R186, R90, R195, !PT ;  /* 0x000000c35aba7209 */ /* 0x000fc60007810000 */
[----:B------:R-:W1:Y:S01]  /*a080*/  MUFU.TANH R95, R95 ;  /* 0x0000005f005f7308 */ /* 0x000e620000002400 */
[----:B0-----:R-:W-:Y:S02]  /*a090*/  FSEL R91, R91, -INF , P4 ;  /* 0xff8000005b5b7808 */ /* 0x001fe40002000000 */
[----:B------:R-:W-:Y:S02]  /*a0a0*/  ISETP.GT.AND P4, PT, R189, 0xc9, PT ;  /* 0x000000c9bd00780c */ /* 0x000fe40003f84270 */
[----:B------:R-:W-:-:S03]  /*a0b0*/  FMNMX.FTZ R195, R91, R186, !PT ;  /* 0x000000ba5bc37209 */ /* 0x000fc60007810000 */
[----:B------:R-:W0:Y:S08]  /*a0c0*/  MUFU.TANH R98, R98 ;  /* 0x0000006200627308 */ /* 0x000e300000002400 */
[----:B------:R-:W2:Y:S01]  /*a0d0*/  MUFU.TANH R99, R99 ;  /* 0x0000006300637308 */ /* 0x000ea20000002400 */
[----:B-1----:R-:W-:Y:S02]  /*a0e0*/  FSEL R95, R95, -INF , P4 ;  /* 0xff8000005f5f7808 */ /* 0x002fe40002000000 */
[----:B------:R-:W-:-:S05]  /*a0f0*/  ISETP.GT.AND P4, PT, R189, 0xd1, PT ;  /* 0x000000d1bd00780c */ /* 0x000fca0003f84270 */
[----:B------:R1:W-:Y:S08]  /*a100*/  MUFU.EX2 R114, R192 ;  /* 0x000000c000727308 */ /* 0x0003f00000000800 */
[----:B------:R-:W3:Y:S01]  /*a110*/  MUFU.TANH R102, R102 ;  /* 0x0000006600667308 */ /* 0x000ee20000002400 */
[----:B-1----:R-:W-:-:S01]  /*a120*/  FFMA.FTZ R192, R104, UR10, -R103 ;  /* 0x0000000a68c07c23 */ /* 0x002fc20008010867 */
[----:B------:R-:W-:-:S02]  /*a130*/  FSEL R104, R94, -INF , P3 ;  /* 0xff8000005e687808 */ /* 0x000fc40001800000 */
[----:B------:R-:W-:Y:S02]  /*a140*/  ISETP.GT.AND P3, PT, R189, 0xd0, PT ;  /* 0x000000d0bd00780c */ /* 0x000fe40003f64270 */
[----:B------:R-:W-:Y:S02]  /*a150*/  FMNMX.FTZ R186, R104, R195, !PT ;  /* 0x000000c368ba7209 */ /* 0x000fe40007810000 */
[----:B------:R-:W1:Y:S01]  /*a160*/  MUFU.TANH R191, R191 ;  /* 0x000000bf00bf7308 */ /* 0x000e620000002400 */
[----:B0-----:R-:W-:Y:S02]  /*a170*/  FSEL R98, R98, -INF , P3 ;  /* 0xff80000062627808 */ /* 0x001fe40001800000 */
[----:B------:R-:W-:Y:S02]  /*a180*/  FMNMX.FTZ R195, R95, R186, !PT ;  /* 0x000000ba5fc37209 */ /* 0x000fe40007810000 */
[----:B------:R-:W-:Y:S02]  /*a190*/  ISETP.GT.AND P3, PT, R189, 0xd8, PT ;  /* 0x000000d8bd00780c */ /* 0x000fe40003f64270 */
[----:B--2---:R-:W-:Y:S01]  /*a1a0*/  FSEL R99, R99, -INF , P4 ;  /* 0xff80000063637808 */ /* 0x004fe20002000000 */
[----:B------:R0:W-:Y:S01]  /*a1b0*/  MUFU.EX2 R94, R192 ;  /* 0x000000c0005e7308 */ /* 0x0001e20000000800 */
[----:B------:R-:W-:Y:S01]  /*a1c0*/  ISETP.GT.AND P4, PT, R189, 0xd9, PT ;  /* 0x000000d9bd00780c */ /* 0x000fe20003f84270 */
[----:B------:R-:W-:Y:S01]  /*a1d0*/  FFMA.FTZ R189, R92, UR10, -R103 ;  /* 0x0000000a5cbd7c23 */ /* 0x000fe20008010867 */
[----:B---3--:R-:W-:-:S05]  /*a1e0*/  FSEL R186, R102, -INF , P3 ;  /* 0xff80000066ba7808 */ /* 0x008fca0001800000 */
[----:B------:R2:W-:Y:S01]  /*a1f0*/  MUFU.EX2 R118, R194 ;  /* 0x000000c200767308 */ /* 0x0005e20000000800 */
[----:B0-----:R-:W-:Y:S01]  /*a200*/  FMNMX.FTZ R192, R98, R195, !PT ;  /* 0x000000c362c07209 */ /* 0x001fe20007810000 */
[----:B------:R-:W-:Y:S01]  /*a210*/  FFMA.FTZ R195, R116, UR10, -R103 ;  /* 0x0000000a74c37c23 */ /* 0x000fe20008010867 */
[----:B-1----:R-:W-:Y:S01]  /*a220*/  FSEL R191, R191, -INF , P4 ;  /* 0xff800000bfbf7808 */ /* 0x002fe20002000000 */
[----:B------:R-:W-:-:S04]  /*a230*/  IMAD.U32 R116, RZ, RZ, UR10 ;  /* 0x0000000aff747e24 */ /* 0x000fc8000f8e00ff */
[----:B------:R-:W-:Y:S01]  /*a240*/  MUFU.EX2 R128, R128 ;  /* 0x0000008000807308 */ /* 0x000fe20000000800 */
[----:B--2---:R-:W-:-:S01]  /*a250*/  FFMA.FTZ R194, R89, UR10, -R103 ;  /* 0x0000000a59c27c23 */ /* 0x004fc20008010867 */
[----:B------:R-:W-:-:S04]  /*a260*/  FMNMX.FTZ R89, R99, R192, !PT ;  /* 0x000000c063597209 */ /* 0x000fc80007810000 */
[----:B------:R-:W-:Y:S02]  /*a270*/  FMNMX.FTZ R92, R186, R89, !PT ;  /* 0x00000059ba5c7209 */ /* 0x000fe40007810000 */
[----:B------:R-:W-:Y:S02]  /*a280*/  MUFU.EX2 R193, R193 ;  /* 0x000000c100c17308 */ /* 0x000fe40000000800 */
[----:B------:R-:W-:Y:S01]  /*a290*/  FMNMX.FTZ R89, R191, R92, !PT ;  /* 0x0000005cbf597209 */ /* 0x000fe20007810000 */
[--C-:B------:R-:W-:Y:S01]  /*a2a0*/  FFMA.FTZ R92, R96, UR10, -R103.reuse ;  /* 0x0000000a605c7c23 */ /* 0x100fe20008010867 */
[----:B------:R-:W-:-:S01]  /*a2b0*/  FFMA.FTZ R96, R97, UR10, -R103 ;  /* 0x0000000a61607c23 */ /* 0x000fc20008010867 */
[--C-:B------:R-:W-:Y:S01]  /*a2c0*/  FFMA.FTZ R97, R108, UR10, -R103.reuse ;  /* 0x0000000a6c617c23 */ /* 0x100fe20008010867 */
[----:B------:R-:W-:-:S01]  /*a2d0*/  FFMA.FTZ R108, R112, UR10, -R103 ;  /* 0x0000000a706c7c23 */ /* 0x000fc20008010867 */
[----:B------:R-:W0:Y:S01]  /*a2e0*/  SHFL.BFLY PT, R192, R89, 0x2, 0x1f ;  /* 0x0c401f0059c07f89 */ /* 0x000e2200000e0000 */
[----:B------:R-:W-:Y:S01]  /*a2f0*/  FSEL R112, R88, RZ, P2 ;  /* 0x000000ff58707208 */ /* 0x000fe20001000000 */
[----:B------:R-:W-:Y:S01]  /*a300*/  FFMA.FTZ R103, R190, UR10, -R103 ;  /* 0x0000000abe677c23 */ /* 0x000fe20008010867 */
[----:B------:R-:W-:Y:S03]  /*a310*/  MUFU.EX2 R8, R8 ;  /* 0x0000000800087308 */ /* 0x000fe60000000800 */
[----:B------:R-:W-:-:S04]  /*a320*/  FADD.FTZ R5, -R112, R5 ;  /* 0x0000000570057221 */ /* 0x000fc80000010100 */
[----:B------:R-:W-:Y:S01]  /*a330*/  FMUL.FTZ R5, R5, UR10 ;  /* 0x0000000a05057c20 */ /* 0x000fe20008410000 */
[----:B------:R-:W-:Y:S08]  /*a340*/  MUFU.EX2 R112, R103 ;  /* 0x0000006700707308 */ /* 0x000ff00000000800 */
[----:B------:R-:W1:Y:S01]  /*a350*/  MUFU.EX2 R5, R5 ;  /* 0x0000000500057308 */ /* 0x000e620000000800 */
[----:B0-----:R-:W-:-:S07]  /*a360*/  FMNMX.FTZ R192, R89, R192, !PT ;  /* 0x000000c059c07209 */ /* 0x001fce0007810000 */
[----:B------:R-:W-:Y:S01]  /*a370*/  MUFU.EX2 R11, R11 ;  /* 0x0000000b000b7308 */ /* 0x000fe20000000800 */
[----:B------:R-:W0:Y:S07]  /*a380*/  SHFL.BFLY PT, R89, R192, 0x1, 0x1f ;  /* 0x0c201f00c0597f89 */ /* 0x000e2e00000e0000 */
[----:B------:R-:W-:Y:S08]  /*a390*/  MUFU.EX2 R12, R12 ;  /* 0x0000000c000c7308 */ /* 0x000ff00000000800 */
[----:B------:R-:W-:Y:S01]  /*a3a0*/  MUFU.EX2 R15, R15 ;  /* 0x0000000f000f7308 */ /* 0x000fe20000000800 */
[----:B------:R-:W-:-:S02]  /*a3b0*/  WARPGROUP.DEPBAR.LE gsb0, 0x0 ;  /* 0x00008000000079c5 */ /* 0x000fc40000010000 */
[----:B------:R-:W-:-:S05]  /*a3c0*/  WARPGROUP.ARRIVE ;  /* 0x00000000000079c5 */ /* 0x000fca0000000000 */
[----:B------:R-:W-:Y:S01]  /*a3d0*/  MUFU.EX2 R20, R20 ;  /* 0x0000001400147308 */ /* 0x000fe20000000800 */
[----:B------:R-:W-:Y:S01]  /*a3e0*/  QGMMA.64x128x32.F32.E4M3.E4M3 R24, R200, gdesc[UR4], R24, gsb0 ;  /* 0x01e00004c8187df3 */ /* 0x000fe20008000818 */
[----:B0-----:R-:W-:Y:S01]  /*a3f0*/  FMNMX.FTZ R89, R192, R89, !PT ;  /* 0x00000059c0597209 */ /* 0x001fe20007810000 */
[----:B-1----:R-:W-:-:S03]  /*a400*/  FFMA.FTZ R192, R5, R3, R128 ;  /* 0x0000000305c07223 */ /* 0x002fc60000010080 */
[C---:B------:R-:W-:Y:S01]  /*a410*/  FSETP.NEU.FTZ.AND P2, PT, R89.reuse, -INF , PT ;  /* 0xff8000005900780b */ /* 0x040fe20003f5d000 */
[----:B------:R-:W-:-:S01]  /*a420*/  FFMA.FTZ R116, R89, R116, -8 ;  /* 0xc100000059747423 */ /* 0x000fc20000010074 */
[----:B------:R-:W-:Y:S04]  /*a430*/  MUFU.EX2 R185, R185 ;  /* 0x000000b900b97308 */ /* 0x000fe80000000800 */
[----:B------:R-:W-:-:S04]  /*a440*/  FSEL R116, R116, RZ, P2 ;  /* 0x000000ff74747208 */ /* 0x000fc80001000000 */
[----:B------:R-:W-:Y:S01]  /*a450*/  MUFU.EX2 R168, R168 ;  /* 0x000000a800a87308 */ /* 0x000fe20000000800 */
[----:B------:R-:W-:-:S01]  /*a460*/  FFMA.FTZ R103, R187, UR10, -R116 ;  /* 0x0000000abb677c23 */ /* 0x000fc20008010874 */
[----:B------:R-:W-:Y:S01]  /*a470*/  FSEL R187, R89, RZ, P2 ;  /* 0x000000ff59bb7208 */ /* 0x000fe20001000000 */
[----:B------:R-:W-:-:S01]  /*a480*/  FFMA.FTZ R190, R142, UR10, -R116 ;  /* 0x0000000a8ebe7c23 */ /* 0x000fc20008010874 */
[--C-:B------:R-:W-:Y:S01]  /*a490*/  FFMA.FTZ R9, R9, UR10, -R116.reuse ;  /* 0x0000000a09097c23 */ /* 0x100fe20008010874 */
[----:B------:R-:W-:-:S01]  /*a4a0*/  FFMA.FTZ R10, R10, UR10, -R116 ;  /* 0x0000000a0a0a7c23 */ /* 0x000fc20008010874 */
[----:B------:R-:W-:Y:S01]  /*a4b0*/  FFMA.FTZ R13, R13, UR10, -R116 ;  /* 0x0000000a0d0d7c23 */ /* 0x000fe20008010874 */
[----:B------:R-:W-:-:S01]  /*a4c0*/  FADD.FTZ R187, -R187, R6 ;  /* 0x00000006bbbb7221 */ /* 0x000fc20000010100 */
[--C-:B------:R-:W-:Y:S01]  /*a4d0*/  FFMA.FTZ R14, R14, UR10, -R116.reuse ;  /* 0x0000000a0e0e7c23 */ /* 0x100fe20008010874 */
[----:B------:R-:W-:-:S01]  /*a4e0*/  FFMA.FTZ R21, R21, UR10, -R116 ;  /* 0x0000000a15157c23 */ /* 0x000fc20008010874 */
[----:B------:R-:W-:Y:S01]  /*a4f0*/  MUFU.EX2 R9, R9 ;  /* 0x0000000900097308 */ /* 0x000fe20000000800 */
[----:B------:R-:W-:Y:S01]  /*a500*/  FMUL.FTZ R142, R187, UR10 ;  /* 0x0000000abb8e7c20 */ /* 0x000fe20008410000 */
[----:B------:R-:W-:Y:S01]  /*a510*/  FFMA.FTZ R184, R184, UR10, -R116 ;  /* 0x0000000ab8b87c23 */ /* 0x000fe20008010874 */
[----:B------:R-:W-:-:S01]  /*a520*/  FADD.FTZ R187, R193, R192 ;  /* 0x000000c0c1bb7221 */ /* 0x000fc20000010000 */
[--C-:B------:R-:W-:Y:S01]  /*a530*/  FFMA.FTZ R188, R188, UR10, -R116.reuse ;  /* 0x0000000abcbc7c23 */ /* 0x100fe20008010874 */
[----:B------:R-:W-:-:S01]  /*a540*/  FFMA.FTZ R170, R170, UR10, -R116 ;  /* 0x0000000aaaaa7c23 */ /* 0x000fc20008010874 */
[--C-:B------:R-:W-:Y:S01]  /*a550*/  FFMA.FTZ R171, R171, UR10, -R116.reuse ;  /* 0x0000000aabab7c23 */ /* 0x100fe20008010874 */
[----:B------:R-:W-:-:S01]  /*a560*/  FFMA.FTZ R174, R174, UR10, -R116 ;  /* 0x0000000aaeae7c23 */ /* 0x000fc20008010874 */
        /* <DEDUP_REMOVED lines=46> */
[----:B------:R-:W-:-:S02]  /*a850*/  FFMA.FTZ R99, R99, UR10, -R116 ;  /* 0x0000000a63637c23 */ /* 0x000fc40008010874 */
[----:B------:R0:W-:Y:S01]  /*a860*/  MUFU.EX2 R6, R190 ;  /* 0x000000be00067308 */ /* 0x0001e20000000800 */
[----:B-1----:R-:W-:-:S07]  /*a870*/  FADD.FTZ R3, R21, R2 ;  /* 0x0000000215037221 */ /* 0x002fce0000010000 */
[----:B------:R-:W1:Y:S01]  /*a880*/  MUFU.EX2 R103, R103 ;  /* 0x0000006700677308 */ /* 0x000e620000000800 */
[----:B0-----:R-:W-:-:S01]  /*a890*/  FADD.FTZ R190, R8, R187 ;  /* 0x000000bb08be7221 */ /* 0x001fc20000010000 */
[----:B--2---:R-:W-:-:S03]  /*a8a0*/  FADD.FTZ R2, R184, R3 ;  /* 0x00000003b8027221 */ /* 0x004fc60000010000 */
[----:B------:R-:W-:-:S03]  /*a8b0*/  FADD.FTZ R187, R11, R190 ;  /* 0x000000be0bbb7221 */ /* 0x000fc60000010000 */
[----:B------:R-:W0:Y:S01]  /*a8c0*/  MUFU.EX2 R188, R188 ;  /* 0x000000bc00bc7308 */ /* 0x000e220000000800 */
[----:B------:R-:W-:-:S04]  /*a8d0*/  FADD.FTZ R190, R12, R187 ;  /* 0x000000bb0cbe7221 */ /* 0x000fc80000010000 */
[----:B------:R-:W-:-:S03]  /*a8e0*/  FADD.FTZ R187, R15, R190 ;  /* 0x000000be0fbb7221 */ /* 0x000fc60000010000 */
[----:B------:R-:W2:Y:S01]  /*a8f0*/  MUFU.EX2 R170, R170 ;  /* 0x000000aa00aa7308 */ /* 0x000ea20000000800 */
[----:B------:R-:W-:-:S01]  /*a900*/  FADD.FTZ R190, R20, R187 ;  /* 0x000000bb14be7221 */ /* 0x000fc20000010000 */
[----:B-1----:R-:W-:-:S03]  /*a910*/  FADD.FTZ R3, R103, R2 ;  /* 0x0000000267037221 */ /* 0x002fc60000010000 */
[----:B------:R-:W-:-:S03]  /*a920*/  FADD.FTZ R187, R185, R190 ;  /* 0x000000beb9bb7221 */ /* 0x000fc60000010000 */
[----:B------:R-:W1:Y:S01]  /*a930*/  MUFU.EX2 R169, R169 ;  /* 0x000000a900a97308 */ /* 0x000e620000000800 */
[----:B0-----:R-:W-:-:S01]  /*a940*/  FADD.FTZ R3, R188, R3 ;  /* 0x00000003bc037221 */ /* 0x001fc20000010000 */
[----:B------:R-:W-:-:S06]  /*a950*/  FADD.FTZ R2, R168, R187 ;  /* 0x000000bba8027221 */ /* 0x000fcc0000010000 */
[----:B------:R-:W0:Y:S01]  /*a960*/  MUFU.EX2 R171, R171 ;  /* 0x000000ab00ab7308 */ /* 0x000e220000000800 */
[----:B--2---:R-:W-:-:S07]  /*a970*/  FADD.FTZ R190, R170, R3 ;  /* 0x00000003aabe7221 */ /* 0x004fce0000010000 */
[----:B------:R-:W2:Y:S01]  /*a980*/  MUFU.EX2 R172, R172 ;  /* 0x000000ac00ac7308 */ /* 0x000ea20000000800 */
[----:B-1----:R-:W-:-:S07]  /*a990*/  FADD.FTZ R3, R169, R2 ;  /* 0x00000002a9037221 */ /* 0x002fce0000010000 */
[----:B------:R-:W1:Y:S01]  /*a9a0*/  MUFU.EX2 R174, R174 ;  /* 0x000000ae00ae7308 */ /* 0x000e620000000800 */
[----:B0-----:R-:W-:-:S01]  /*a9b0*/  FADD.FTZ R187, R171, R190 ;  /* 0x000000beabbb7221 */ /* 0x001fc20000010000 */
[----:B------:R-:W-:-:S06]  /*a9c0*/  WARPGROUP.DEPBAR.LE gsb0, 0x0 ;  /* 0x00008000000079c5 */ /* 0x000fcc0000010000 */
        /* <DEDUP_REMOVED lines=65> */
[----:B------:R-:W-:-:S02]  /*ade0*/  FFMA.FTZ R117, R129, UR10, -R116 ;  /* 0x0000000a81757c23 */ /* 0x000fc40008010874 */
[----:B------:R-:W-:-:S03]  /*adf0*/  FADD.FTZ R192, R6, R187 ;  /* 0x000000bb06c07221 */ /* 0x000fc60000010000 */
        /* <DEDUP_REMOVED lines=10> */
[----:B------:R-:W-:-:S05]  /*aea0*/  IMAD.U32 R187, RZ, RZ, UR56 ;  /* 0x00000038ffbb7e24 */ /* 0x000fca000f8e00ff */
[----:B------:R-:W-:Y:S01]  /*aeb0*/  @!P1 LEA R187, R187, UR41, 0x3 ;  /* 0x00000029bbbb9c11 */ /* 0x000fe2000f8e18ff */
[----:B------:R-:W2:Y:S01]  /*aec0*/  MUFU.EX2 R148, R148 ;  /* 0x0000009400947308 */ /* 0x000ea20000000800 */
[----:B-1----:R-:W-:-:S07]  /*aed0*/  FADD.FTZ R3, R145, R2 ;  /* 0x0000000291037221 */ /* 0x002fce0000010000 */
[----:B------:R-:W-:Y:S01]  /*aee0*/  MUFU.EX2 R150, R150 ;  /* 0x0000009600967308 */ /* 0x000fe20000000800 */
[----:B0-----:R-:W-:-:S01]  /*aef0*/  FADD.FTZ R129, R147, R192 ;  /* 0x000000c093817221 */ /* 0x001fc20000010000 */
[--C-:B------:R-:W-:Y:S01]  /*af00*/  FFMA.FTZ R192, R115, UR10, -R116.reuse ;  /* 0x0000000a73c07c23 */ /* 0x100fe20008010874 */
[----:B------:R-:W-:-:S05]  /*af10*/  FFMA.FTZ R115, R132, UR10, -R116 ;  /* 0x0000000a84737c23 */ /* 0x000fca0008010874 */
[----:B------:R-:W0:Y:S01]  /*af20*/  MUFU.EX2 R149, R149 ;  /* 0x0000009500957308 */ /* 0x000e220000000800 */
[----:B--2---:R-:W-:-:S07]  /*af30*/  FADD.FTZ R2, R148, R3 ;  /* 0x0000000394027221 */ /* 0x004fce0000010000 */
        /* <DEDUP_REMOVED lines=9> */
[----:B------:R0:W-:Y:S08]  /*afd0*/  MUFU.EX2 R102, R194 ;  /* 0x000000c200667308 */ /* 0x0001f00000000800 */
[----:B------:R-:W2:Y:S01]  /*afe0*/  MUFU.EX2 R126, R126 ;  /* 0x0000007e007e7308 */ /* 0x000ea20000000800 */
[----:B0-----:R-:W-:-:S01]  /*aff0*/  FADD.FTZ R194, R150, R129 ;  /* 0x0000008196c27221 */ /* 0x001fc20000010000 */
[----:B-1----:R-:W-:-:S03]  /*b000*/  FADD.FTZ R2, R124, R3 ;  /* 0x000000037c027221 */ /* 0x002fc60000010000 */
[----:B------:R-:W-:-:S03]  /*b010*/  FADD.FTZ R129, R151, R194 ;  /* 0x000000c297817221 */ /* 0x000fc60000010000 */
[----:B------:R-:W0:Y:S01]  /*b020*/  MUFU.EX2 R125, R125 ;  /* 0x0000007d007d7308 */ /* 0x000e220000000800 */
[----:B------:R-:W-:-:S04]  /*b030*/  FADD.FTZ R132, R122, R129 ;  /* 0x000000817a847221 */ /* 0x000fc80000010000 */
[----:B------:R-:W-:Y:S01]  /*b040*/  FADD.FTZ R129, R123, R132 ;  /* 0x000000847b817221 */ /* 0x000fe20000010000 */
[----:B------:R-:W-:-:S02]  /*b050*/  FFMA.FTZ R132, R119, UR10, -R116 ;  /* 0x0000000a77847c23 */ /* 0x000fc40008010874 */
[----:B------:R-:W1:Y:S01]  /*b060*/  MUFU.EX2 R127, R127 ;  /* 0x0000007f007f7308 */ /* 0x000e620000000800 */
[----:B--2---:R-:W-:-:S07]  /*b070*/  FADD.FTZ R194, R126, R129 ;  /* 0x000000817ec27221 */ /* 0x004fce0000010000 */
[----:B------:R-:W2:Y:S01]  /*b080*/  MUFU.EX2 R7, R7 ;  /* 0x0000000700077308 */ /* 0x000ea20000000800 */
[----:B0-----:R-:W-:-:S07]  /*b090*/  FADD.FTZ R2, R125, R2 ;  /* 0x000000027d027221 */ /* 0x001fce0000010000 */
[----:B------:R-:W0:Y:S01]  /*b0a0*/  MUFU.EX2 R130, R130 ;  /* 0x0000008200827308 */ /* 0x000e220000000800 */
[----:B-1----:R-:W-:-:S07]  /*b0b0*/  FADD.FTZ R3, R127, R194 ;  /* 0x000000c27f037221 */ /* 0x002fce0000010000 */
[----:B------:R-:W1:Y:S01]  /*b0c0*/  MUFU.EX2 R131, R131 ;  /* 0x0000008300837308 */ /* 0x000e620000000800 */
[----:B--2---:R-:W-:-:S04]  /*b0d0*/  FADD.FTZ R119, R7, R2 ;  /* 0x0000000207777221 */ /* 0x004fc80000010000 */
[----:B------:R-:W-:-:S03]  /*b0e0*/  FADD.FTZ R119, R114, R119 ;  /* 0x0000007772777221 */ /* 0x000fc60000010000 */
        /* <DEDUP_REMOVED lines=40> */
[--C-:B------:R-:W-:Y:S01]  /*b370*/  FFMA.FTZ R119, R186, UR10, -R116.reuse ;  /* 0x0000000aba777c23 */ /* 0x100fe20008010874 */
[----:B------:R-:W-:-:S05]  /*b380*/  FFMA.FTZ R116, R191, UR10, -R116 ;  /* 0x0000000abf747c23 */ /* 0x000fca0008010874 */
        /* <DEDUP_REMOVED lines=31> */
[----:B0-----:R-:W-:-:S04]  /*b580*/  FADD.FTZ R3, R111, R2 ;  /* 0x000000026f037221 */ /* 0x001fc80000010000 */
[----:B------:R-:W-:Y:S01]  /*b590*/  FADD.FTZ R3, R112, R3 ;  /* 0x0000000370037221 */ /* 0x000fe20000010000 */
[----:B--2---:R-:W-:-:S04]  /*b5a0*/  FADD.FTZ R186, R119, R186 ;  /* 0x000000ba77ba7221 */ /* 0x004fc80000010000 */
[----:B-1----:R-:W-:Y:S01]  /*b5b0*/  FADD.FTZ R2, R116, R186 ;  /* 0x000000ba74027221 */ /* 0x002fe20000010000 */
[----:B------:R-:W-:Y:S06]  /*b5c0*/  @!P0 BRA `(.L_x_1860) ;  /* 0x0000000000048947 */ /* 0x000fec0003800000 */
[----:B------:R-:W-:Y:S01]  /*b5d0*/  BPT.TRAP 0x1 ;  /* 0x000000040000795c */ /* 0x000fe20000300000 */
.L_x_1860:
[----:B------:R-:W-:Y:S01]  /*b5e0*/  UISETP.GT.AND UP0, UPT, UR55, UR51, UPT ;  /* 0x000000333700728c */ /* 0x000fe2000bf04270 */
[----:B------:R-:W-:Y:S01]  /*b5f0*/  F2FP.SATFINITE.E4M3.F32.PACK_AB_MERGE_C R6, R143, R6, RZ ;  /* 0x000000068f06723e */ /* 0x000fe200048070ff */
[----:B------:R-:W-:Y:S01]  /*b600*/  ULEA UR6, UR57, UR41, 0x3 ;  /* 0x0000002939067291 */ /* 0x000fe2000f8e183f */
[----:B------:R-:W-:Y:S01]  /*b610*/  F2FP.SATFINITE.E4M3.F32.PACK_AB_MERGE_C R8, R11, R8, RZ ;  /* 0x000000080b08723e */ /* 0x000fe200048070ff */
[----:B------:R-:W-:Y:S01]  /*b620*/  UIADD3 UR7, UR55, -0x1, URZ ;  /* 0xffffffff37077890 */ /* 0x000fe2000fffe03f */
[----:B------:R-:W-:Y:S01]  /*b630*/  F2FP.SATFINITE.E4M3.F32.PACK_AB_MERGE_C R13, R14, R13, RZ ;  /* 0x0000000d0e0d723e */ /* 0x000fe200048070ff */
[----:B------:R-:W-:Y:S01]  /*b640*/  UIADD3 UR6, UR6, 0x2e860, URZ ;  /* 0x0002e86006067890 */ /* 0x000fe2000fffe03f */
[----:B------:R-:W-:Y:S01]  /*b650*/  PLOP3.LUT P2, PT, PT, PT, UP0, 0x80, 0x0 ;  /* 0x000000000000781c */ /* 0x000fe20003f4f008 */
        /* <DEDUP_REMOVED lines=121> */
[----:B------:R-:W-:Y:S01]  /*bdf0*/  FMUL.FTZ R87, R87, R142 ;  /* 0x0000008e57577220 */ /* 0x000fe20000410000 */
[----:B------:R-:W-:-:S02]  /*be00*/  IMAD.MOV.U32 R6, RZ, RZ, R89 ;  /* 0x000000ffff067224 */ /* 0x000fc400078e0059 */
[----:B------:R-:W-:Y:S01]  /*be10*/  IMAD.MOV.U32 R5, RZ, RZ, R88 ;  /* 0x000000ffff057224 */ /* 0x000fe200078e0058 */
[----:B------:R-:W-:Y:S06]  /*be20*/  @P2 BRA `(.L_x_1861) ;  /* 0xffffffac004c2947 */ /* 0x000fec000383ffff */
[----:B------:R-:W-:Y:S01]  /*be30*/  UMOV UR54, UR56 ;  /* 0x0000003800367c82 */ /* 0x000fe20008000000 */
[----:B------:R-:W-:-:S05]  /*be40*/  UMOV UR55, UR7 ;  /* 0x0000000700377c82 */ /* 0x000fca0008000000 */
.L_x_1851:
[----:B------:R-:W-:-:S13]  /*be50*/  ISETP.LE.AND P2, PT, RZ, UR55, PT ;  /* 0x00000037ff007c0c */ /* 0x000fda000bf43270 */
[----:B------:R-:W-:Y:S05]  /*be60*/  @!P2 BRA `(.L_x_1862) ;  /* 0x00000044000ca947 */ /* 0x000fea0003800000 */
[----:B------:R-:W-:Y:S01]  /*be70*/  IMAD.MOV.U32 R6, RZ, RZ, R89 ;  /* 0x000000ffff067224 */ /* 0x000fe200078e0059 */
[----:B------:R-:W-:Y:S01]  /*be80*/  UMOV UR50, UR45 ;  /* 0x0000002d00327c82 */ /* 0x000fe20008000000 */
[----:B------:R-:W-:Y:S01]  /*be90*/  IMAD.MOV.U32 R5, RZ, RZ, R88 ;  /* 0x000000ffff057224 */ /* 0x000fe200078e0058 */
[----:B------:R-:W-:Y:S01]  /*bea0*/  UMOV UR49, UR54 ;  /* 0x0000003600317c82 */ /* 0x000fe20008000000 */
[----:B------:R-:W-:-:S05]  /*beb0*/  ULDC UR48, c[0x0][0x988] ;  /* 0x0002620000307ab9 */ /* 0x000fca0000000800 */
.L_x_1872:
[----:B------:R-:W-:Y:S01]  /*bec0*/  ISETP.NE.AND P3, PT, RZ, UR43, PT ;  /* 0x0000002bff007c0c */ /* 0x000fe2000bf65270 */
[----:B------:R-:W-:-:S04]  /*bed0*/  UISETP.NE.AND UP0, UPT, UR49, 0x1, UPT ;  /* 0x000000013100788c */ /* 0x000fc8000bf05270 */
[----:B------:R-:W-:-:S04]  /*bee0*/  USEL UR45, URZ, 0x1, UP0 ;  /* 0x000000013f2d7887 */ /* 0x000fc80008000000 */
[----:B------:R-:W-:-:S04]  /*bef0*/  ULOP3.LUT UR45, UR50, UR45, URZ, 0x3c, !UPT ;  /* 0x0000002d322d7292 */ /* 0x000fc8000f8e3c3f */
[----:B------:R-:W-:Y:S08]  /*bf00*/  @P3 BRA `(.L_x_1863) ;  /* 0x0000000000383947 */ /* 0x000ff00003800000 */
[----:B------:R-:W-:Y:S05]  /*bf10*/  @!P0 BRA `(.L_x_1864) ;  /* 0x0000000000048947 */ /* 0x000fea0003800000 */
[----:B------:R-:W-:Y:S01]  /*bf20*/  BPT.TRAP 0x1 ;  /* 0x000000040000795c */ /* 0x000fe20000300000 */
.L_x_1864:
        /* <DEDUP_REMOVED lines=9> */
.L_x_1865:
[----:B-1----:R-:W-:Y:S05]  /*bfc0*/  @P2 BRA `(.L_x_1863) ;  /* 0x0000000000082947 */ /* 0x002fea0003800000 */
[----:B------:R-:W1:Y:S02]  /*bfd0*/  SYNCS.PHASECHK.TRANS64.TRYWAIT P2, [UR6+0x2e830], R7 ;  /* 0x02e83007ff0075a7 */ /* 0x000e640008040146 */
[----:B-1----:R-:W-:Y:S05]  /*bfe0*/  @!P2 BRA `(.L_x_1866) ;  /* 0x000000c40044a947 */ /* 0x002fea0003800000 */
.L_x_1863:
        /* <DEDUP_REMOVED lines=186> */
.L_x_1868:
[----:B------:R-:W-:Y:S01]  /*cb90*/  ULEA UR6, UR49, UR41, 0x3 ;  /* 0x0000002931067291 */ /* 0x000fe2000f8e183f */
[----:B------:R-:W-:-:S05]  /*cba0*/  IMAD.U32 R7, RZ, RZ, UR50 ;  /* 0x00000032ff077e24 */ /* 0x000fca000f8e00ff */
[----:B------:R-:W-:-:S04]  /*cbb0*/  SHF.L.U32 R7, R7, 0x1f, RZ ;  /* 0x0000001f07077819 */ /* 0x000fc800000006ff */
[----:B------:R0:W1:Y:S01]  /*cbc0*/  SYNCS.PHASECHK.TRANS64.TRYWAIT P2, [UR6+0x2e850], R7 ;  /* 0x02e85007ff0075a7 */ /* 0x0000620008040146 */
[----:B------:R-:W-:Y:S05]  /*cbd0*/  @!P0 BRA `(.L_x_1869) ;  /* 0x0000000000048947 */ /* 0x000fea0003800000 */
[----:B------:R-:W-:Y:S01]  /*cbe0*/  BPT.TRAP 0x1 ;  /* 0x000000040000795c */ /* 0x000fe20000300000 */
.L_x_1869:
[----:B-1----:R-:W-:Y:S05]  /*cbf0*/  @P2 BRA `(.L_x_1867) ;  /* 0x0000000000082947 */ /* 0x002fea0003800000 */
[----:B------:R-:W1:Y:S02]  /*cc00*/  SYNCS.PHASECHK.TRANS64.TRYWAIT P2, [UR6+0x2e850], R7 ;  /* 0x02e85007ff0075a7 */ /* 0x000e640008040146 */
[----:B-1----:R-:W-:Y:S05]  /*cc10*/  @!P2 BRA `(.L_x_1870) ;  /* 0x000000b80050a947 */ /* 0x002fea0003800000 */
.L_x_1867:
[----:B------:R-:W-:Y:S01]  /*cc20*/  UIADD3 UR6, UR41, 0x400, URZ ;  /* 0x0000040029067890 */ /* 0x000fe2000fffe03f */
[----:B------:R-:W-:Y:S01]  /*cc30*/  WARPGROUP.ARRIVE ;  /* 0x00000000000079c5 */ /* 0x000fe20000000000 */
[----:B------:R-:W-:Y:S01]  /*cc40*/  UMOV UR7, 0xc0000010 ;  /* 0xc000001000077882 */ /* 0x000fe20000000000 */
[C---:B-1----:R-:W-:Y:S01]  /*cc50*/  FMUL.FTZ R8, R0.reuse, R184 ;  /* 0x000000b800087220 */ /* 0x042fe20000410000 */
[----:B------:R-:W-:Y:S01]  /*cc60*/  USHF.R.U32.HI UR6, URZ, 0x4, UR6 ;  /* 0x000000043f067899 */ /* 0x000fe20008011606 */
[C---:B------:R-:W-:Y:S01]  /*cc70*/  FMUL.FTZ R9, R0.reuse, R186 ;  /* 0x000000ba00097220 */ /* 0x040fe20000410000 */
[C---:B0-----:R-:W-:Y:S01]  /*cc80*/  FMUL.FTZ R7, R0.reuse, R185 ;  /* 0x000000b900077220 */ /* 0x041fe20000410000 */
[C---:B------:R-:W-:Y:S01]  /*cc90*/  FMUL.FTZ R10, R0.reuse, R187 ;  /* 0x000000bb000a7220 */ /* 0x040fe20000410000 */
[----:B------:R-:W-:Y:S01]  /*cca0*/  ULOP3.LUT UR6, UR6, 0x3fff, URZ, 0xc0, !UPT ;  /* 0x00003fff06067892 */ /* 0x000fe2000f8ec03f */
[----:B------:R-:W0:Y:S01]  /*ccb0*/  MUFU.TANH R8, R8 ;  /* 0x0000000800087308 */ /* 0x000e220000002400 */
[C---:B------:R-:W-:Y:S01]  /*ccc0*/  FMUL.FTZ R11, R0.reuse, R188 ;  /* 0x000000bc000b7220 */ /* 0x040fe20000410000 */
[C---:B------:R-:W-:Y:S01]  /*ccd0*/  FMUL.FTZ R13, R0.reuse, R190 ;  /* 0x000000be000d7220 */ /* 0x040fe20000410000 */
[----:B------:R-:W-:Y:S01]  /*cce0*/  ULOP3.LUT UR6, UR6, 0x10000, URZ, 0xfc, !UPT ;  /* 0x0001000006067892 */ /* 0x000fe2000f8efc3f */
[C---:B------:R-:W-:Y:S01]  /*ccf0*/  FMUL.FTZ R12, R0.reuse, R189 ;  /* 0x000000bd000c7220 */ /* 0x040fe20000410000 */
[C---:B------:R-:W-:Y:S01]  /*cd00*/  FMUL.FTZ R14, R0.reuse, R191 ;  /* 0x000000bf000e7220 */ /* 0x040fe20000410000 */
[C---:B------:R-:W-:Y:S01]  /*cd10*/  FMUL.FTZ R15, R0.reuse, R192 ;  /* 0x000000c0000f7220 */ /* 0x040fe20000410000 */
[----:B------:R-:W-:Y:S01]  /*cd20*/  UIMAD UR11, UR49, 0x700, UR6 ;  /* 0x00000700310b78a4 */ /* 0x000fe2000f8e0206 */
[----:B------:R-:W1:Y:S01]  /*cd30*/  MUFU.TANH R9, R9 ;  /* 0x0000000900097308 */ /* 0x000e620000002400 */
        /* <DEDUP_REMOVED lines=9> */
[----:B------:R-:W2:Y:S01]  /*cdd0*/  MUFU.TANH R7, R7 ;  /* 0x0000000700077308 */ /* 0x000ea20000002400 */
[----:B------:R-:W-:Y:S01]  /*cde0*/  UMOV UR7, 0xc0000010 ;  /* 0xc000001000077882 */ /* 0x000fe20000000000 */
[----:B0-----:R-:W-:Y:S01]  /*cdf0*/  FMNMX.FTZ R190, R8, R5, !PT ;  /* 0x0000000508be7209 */ /* 0x001fe20007810000 */
[C---:B------:R-:W-:Y:S01]  /*ce00*/  FMUL.FTZ R188, R0.reuse, R199 ;  /* 0x000000c700bc7220 */ /* 0x040fe20000410000 */
[C---:B------:R-:W-:Y:S01]  /*ce10*/  FMUL.FTZ R168, R0.reuse, R168 ;  /* 0x000000a800a87220 */ /* 0x040fe20000410000 */
[C---:B------:R-:W-:Y:S01]  /*ce20*/  FMUL.FTZ R170, R0.reuse, R170 ;  /* 0x000000aa00aa7220 */ /* 0x040fe20000410000 */
[C---:B------:R-:W-:Y:S01]  /*ce30*/  FMUL.FTZ R169, R0.reuse, R169 ;  /* 0x000000a900a97220 */ /* 0x040fe20000410000 */
[----:B-1----:R-:W-:Y:S01]  /*ce40*/  FMNMX.FTZ R189, R9, R6, !PT ;  /* 0x0000000609bd7209 */ /* 0x002fe20007810000 */
        /* <DEDUP_REMOVED lines=122> */
[----:B------:R-:W-:-:S06]  /*d5f0*/  UMOV UR10, UR48 ;  /* 0x00000030000a7c82 */ /* 0x000fcc0008000000 */
        /* <DEDUP_REMOVED lines=62> */
[----:B0-----:R-:W-:Y:S01]  /*d9e0*/  FMNMX.FTZ R191, R161, R190, !PT ;  /* 0x000000bea1bf7209 */ /* 0x001fe20007810000 */
[----:B------:R-:W-:-:S06]  /*d9f0*/  FMUL.FTZ R190, R0, R89 ;  /* 0x0000005900be7220 */ /* 0x000fcc0000410000 */
        /* <DEDUP_REMOVED lines=25> */
[----:B------:R-:W-:Y:S02]  /*db90*/  WARPGROUP.DEPBAR.LE gsb0, 0x0 ;  /* 0x00008000000079c5 */ /* 0x000fe40000010000 */
[----:B------:R-:W-:Y:S01]  /*dba0*/  WARPGROUP.ARRIVE ;  /* 0x00000000000079c5 */ /* 0x000fe20000000000 */
[----:B-1----:R-:W-:-:S04]  /*dbb0*/  FMNMX.FTZ R191, R143, R192, !PT ;  /* 0x000000c08fbf7209 */ /* 0x002fc80007810000 */
        /* <DEDUP_REMOVED lines=120> */
[----:B-1----:R-:W-:-:S05]  /*e340*/  FMNMX.FTZ R88, R101, R88, !PT ;  /* 0x0000005865587209 */ /* 0x002fca0007810000 */
[----:B------:R-:W1:Y:S01]  /*e350*/  SHFL.BFLY PT, R89, R88, 0x2, 0x1f ;  /* 0x0c401f0058597f89 */ /* 0x000e6200000e0000 */
[----:B--2---:R-:W-:-:S04]  /*e360*/  FMNMX.FTZ R192, R102, R191, !PT ;  /* 0x000000bf66c07209 */ /* 0x004fc80007810000 */
[----:B0-----:R-:W-:-:S05]  /*e370*/  FMNMX.FTZ R192, R103, R192, !PT ;  /* 0x000000c067c07209 */ /* 0x001fca0007810000 */
[----:B------:R-:W0:Y:S01]  /*e380*/  SHFL.BFLY PT, R193, R192, 0x2, 0x1f ;  /* 0x0c401f00c0c17f89 */ /* 0x000e2200000e0000 */
[----:B------:R-:W-:Y:S02]  /*e390*/  WARPGROUP.DEPBAR.LE gsb0, 0x0 ;  /* 0x00008000000079c5 */ /* 0x000fe40000010000 */
[----:B------:R-:W-:Y:S01]  /*e3a0*/  WARPGROUP.ARRIVE ;  /* 0x00000000000079c5 */ /* 0x000fe20000000000 */
[----:B-1----:R-:W-:-:S05]  /*e3b0*/  FMNMX.FTZ R191, R88, R89, !PT ;  /* 0x0000005958bf7209 */ /* 0x002fca0007810000 */
[----:B------:R-:W-:Y:S01]  /*e3c0*/  QGMMA.64x128x32.F32.E4M3.E4M3 R24, R200, gdesc[UR4], R24, gsb0 ;  /* 0x01e00004c8187df3 */ /* 0x000fe20008000818 */
[----:B------:R-:W1:Y:S01]  /*e3d0*/  SHFL.BFLY PT, R194, R191, 0x1, 0x1f ;  /* 0x0c201f00bfc27f89 */ /* 0x000e6200000e0000 */
[----:B0-----:R-:W-:-:S05]  /*e3e0*/  FMNMX.FTZ R193, R192, R193, !PT ;  /* 0x000000c1c0c17209 */ /* 0x001fca0007810000 */
[----:B------:R-:W0:Y:S01]  /*e3f0*/  SHFL.BFLY PT, R196, R193, 0x1, 0x1f ;  /* 0x0c201f00c1c47f89 */ /* 0x000e2200000e0000 */
[----:B-1----:R-:W-:Y:S01]  /*e400*/  FMNMX.FTZ R88, R191, R194, !PT ;  /* 0x000000c2bf587209 */ /* 0x002fe20007810000 */
[----:B------:R-:W-:Y:S01]  /*e410*/  IMAD.U32 R191, RZ, RZ, UR10 ;  /* 0x0000000affbf7e24 */ /* 0x000fe2000f8e00ff */
[----:B------:R-:W-:-:S03]  /*e420*/  IADD3 R194, -R23, 0xb, RZ ;  /* 0x0000000b17c27810 */ /* 0x000fc60007ffe1ff */
        /* <DEDUP_REMOVED lines=9> */
[----:B0-----:R-:W-:Y:S01]  /*e4c0*/  FMNMX.FTZ R89, R193, R196, !PT ;  /* 0x000000c4c1597209 */ /* 0x001fe20007810000 */
        /* <DEDUP_REMOVED lines=74> */
[----:B------:R-:W-:Y:S01]  /*e970*/  FFMA.FTZ R101, R101, UR10, -R191 ;  /* 0x0000000a65657c23 */ /* 0x000fe200080108bf */
[----:B0-----:R-:W-:-:S01]  /*e980*/  FADD.FTZ R191, R7, R188 ;  /* 0x000000bc07bf7221 */ /* 0x001fc20000010000 */
        /* <DEDUP_REMOVED lines=60> */
[----:B------:R-:W-:-:S06]  /*ed50*/  WARPGROUP.DEPBAR.LE gsb0, 0x0 ;  /* 0x00008000000079c5 */ /* 0x000fcc0000010000 */
        /* <DEDUP_REMOVED lines=160> */
[----:B------:R-:W-:Y:S01]  /*f760*/  FFMA.FTZ R98, R99, UR10, -R189 ;  /* 0x0000000a63627c23 */ /* 0x000fe200080108bd */
[----:B------:R-:W-:-:S05]  /*f770*/  IMAD.U32 R99, RZ, RZ, UR54 ;  /* 0x00000036ff637e24 */ /* 0x000fca000f8e00ff */
        /* <DEDUP_REMOVED lines=8> */
[----:B------:R-:W-:Y:S01]  /*f800*/  @!P1 LEA R188, R99, UR41, 0x3 ;  /* 0x0000002963bc9c11 */ /* 0x000fe2000f8e18ff */
[----:B------:R-:W-:-:S05]  /*f810*/  FFMA.FTZ R99, R102, UR10, -R189 ;  /* 0x0000000a66637c23 */ /* 0x000fca00080108bd */
[----:B------:R-:W1:Y:S01]  /*f820*/  MUFU.EX2 R190, R190 ;  /* 0x000000be00be7308 */ /* 0x000e620000000800 */
[----:B--2---:R-:W-:-:S01]  /*f830*/  FADD.FTZ R195, R185, R2 ;  /* 0x00000002b9c37221 */ /* 0x004fc20000010000 */
[----:B------:R-:W-:-:S05]  /*f840*/  @!P1 VIADD R2, R188, 0x2e840 ;  /* 0x0002e840bc029836 */ /* 0x000fca0000000000 */
[----:B------:R-:W-:Y:S01]  /*f850*/  @!P1 PRMT R2, RZ, 0x654, R2 ;  /* 0x00000654ff029816 */ /* 0x000fe20000000002 */
[----:B------:R-:W2:Y:S01]  /*f860*/  MUFU.EX2 R91, R91 ;  /* 0x0000005b005b7308 */ /* 0x000ea20000000800 */
[----:B0-----:R-:W-:-:S01]  /*f870*/  FADD.FTZ R102, R90, R3 ;  /* 0x000000035a667221 */ /* 0x001fc20000010000 */
[----:B------:R0:W-:Y:S06]  /*f880*/  BAR.ARV R194, 0x100 ;  /* 0x000400c20000751d */ /* 0x0001ec0000002000 */
[----:B------:R-:W3:Y:S01]  /*f890*/  MUFU.EX2 R92, R92 ;  /* 0x0000005c005c7308 */ /* 0x000ee20000000800 */
[----:B-1----:R-:W-:-:S01]  /*f8a0*/  FADD.FTZ R195, R190, R195 ;  /* 0x000000c3bec37221 */ /* 0x002fc20000010000 */
[----:B------:R1:W-:Y:S06]  /*f8b0*/  @!P1 SYNCS.ARRIVE.TRANS64.RED.A1T0 RZ, [R2+URZ], RZ ;  /* 0x000000ff02ff99a7 */ /* 0x0003ec000810043f */
[----:B------:R-:W4:Y:S01]  /*f8c0*/  MUFU.EX2 R94, R94 ;  /* 0x0000005e005e7308 */ /* 0x000f220000000800 */
[----:B--2---:R-:W-:-:S07]  /*f8d0*/  FADD.FTZ R3, R91, R102 ;  /* 0x000000665b037221 */ /* 0x004fce0000010000 */
[----:B------:R-:W2:Y:S01]  /*f8e0*/  MUFU.EX2 R93, R93 ;  /* 0x0000005d005d7308 */ /* 0x000ea20000000800 */
[----:B---3--:R-:W-:-:S07]  /*f8f0*/  FADD.FTZ R102, R92, R195 ;  /* 0x000000c35c667221 */ /* 0x008fce0000010000 */
[----:B------:R-:W3:Y:S01]  /*f900*/  MUFU.EX2 R191, R191 ;  /* 0x000000bf00bf7308 */ /* 0x000ee20000000800 */
[----:B----4-:R-:W-:-:S07]  /*f910*/  FADD.FTZ R188, R94, R3 ;  /* 0x000000035ebc7221 */ /* 0x010fce0000010000 */
        /* <DEDUP_REMOVED lines=16> */
[----:B-1----:R-:W-:-:S03]  /*fa20*/  FADD.FTZ R3, R101, R102 ;  /* 0x0000006665037221 */ /* 0x002fc60000010000 */
[----:B--2---:R-:W-:Y:S01]  /*fa30*/  FADD.FTZ R2, R103, R2 ;  /* 0x0000000267027221 */ /* 0x004fe20000010000 */
[----:B0-----:R-:W-:Y:S06]  /*fa40*/  @!P0 BRA `(.L_x_1871) ;  /* 0x0000000000048947 */ /* 0x001fec0003800000 */
[----:B------:R-:W-:Y:S01]  /*fa50*/  BPT.TRAP 0x1 ;  /* 0x000000040000795c */ /* 0x000fe20000300000 */
.L_x_1871:
        /* <DEDUP_REMOVED lines=132> */
.L_x_1862:
[----:B------:R-:W-:Y:S06]  /*102a0*/  BAR.ARV 0x8, 0x120 ;  /* 0x0204800000007b1d */ /* 0x000fec0000002000 */
[----:B------:R-:W-:Y:S05]  /*102b0*/  @!P0 BRA `(.L_x_1873) ;  /* 0x0000000000048947 */ /* 0x000fea0003800000 */
[----:B------:R-:W-:Y:S01]  /*102c0*/  BPT.TRAP 0x1 ;  /* 0x000000040000795c */ /* 0x000fe20000300000 */
.L_x_1873:
[----:B------:R-:W-:Y:S01]  /*102d0*/  ULEA UR4, UR54, UR41, 0x3 ;  /* 0x0000002936047291 */ /* 0x000fe2000f8e183f */
[----:B------:R-:W-:-:S05]  /*102e0*/  IMAD.U32 R0, RZ, RZ, UR45 ;  /* 0x0000002dff007e24 */ /* 0x000fca000f8e00ff */
[----:B------:R-:W-:-:S04]  /*102f0*/  SHF.L.U32 R0, R0, 0x1f, RZ ;  /* 0x0000001f00007819 */ /* 0x000fc800000006ff */
[----:B------:R0:W1:Y:S01]  /*10300*/  SYNCS.PHASECHK.TRANS64.TRYWAIT P1, [UR4+0x2e850], R0 ;  /* 0x02e85000ff0075a7 */ /* 0x0000620008020144 */
[----:B------:R-:W-:Y:S05]  /*10310*/  @!P0 BRA `(.L_x_1874) ;  /* 0x0000000000048947 */ /* 0x000fea0003800000 */
[----:B------:R-:W-:Y:S01]  /*10320*/  BPT.TRAP 0x1 ;  /* 0x000000040000795c */ /* 0x000fe20000300000 */
.L_x_1874:
[----:B-1----:R-:W-:Y:S05]  /*10330*/  @P1 BRA `(.L_x_1875) ;  /* 0x0000000000081947 */ /* 0x002fea0003800000 */
[----:B------:R-:W1:Y:S02]  /*10340*/  SYNCS.PHASECHK.TRANS64.TRYWAIT P1, [UR4+0x2e850], R0 ;  /* 0x02e85000ff0075a7 */ /* 0x000e640008020144 */
[----:B-1----:R-:W-:Y:S05]  /*10350*/  @!P1 BRA `(.L_x_1876) ;  /* 0x0000008000989947 */ /* 0x002fea0003800000 */
.L_x_1875:
[----:B------:R-:W-:Y:S01]  /*10360*/  UIADD3 UR41, UR41, 0x400, URZ ;  /* 0x0000040029297890 */ /* 0x000fe2000fffe03f */
[----:B------:R-:W-:Y:S01]  /*10370*/  WARPGROUP.ARRIVE ;  /* 0x00000000000079c5 */ /* 0x000fe20000000000 */
[----:B------:R-:W-:Y:S01]  /*10380*/  UMOV UR7, 0xc0000010 ;  /* 0xc000001000077882 */ /* 0x000fe20000000000 */
[----:B------:R-:W-:Y:S01]  /*10390*/  ULDC.64 UR12, c[0x0][0x9a0] ;  /* 0x00026800000c7ab9 */ /* 0x000fe20000000a00 */
[----:B------:R-:W-:Y:S01]  /*103a0*/  USHF.R.U32.HI UR41, URZ, 0x4, UR41 ;  /* 0x000000043f297899 */ /* 0x000fe20008011629 */
[----:B------:R-:W-:Y:S01]  /*103b0*/  IMAD.MOV.U32 R6, RZ, RZ, 0x3f800000 ;  /* 0x3f800000ff067424 */ /* 0x000fe200078e00ff */
[----:B------:R-:W-:Y:S02]  /*103c0*/  UISETP.NE.U32.AND UP0, UPT, UR12, URZ, UPT ;  /* 0x0000003f0c00728c */ /* 0x000fe4000bf05070 */
[----:B------:R-:W-:Y:S02]  /*103d0*/  ULOP3.LUT UR41, UR41, 0x3fff, URZ, 0xc0, !UPT ;  /* 0x00003fff29297892 */ /* 0x000fe4000f8ec03f */
[----:B------:R-:W-:-:S02]  /*103e0*/  UISETP.NE.AND.EX UP0, UPT, UR13, URZ, UPT, UP0 ;  /* 0x0000003f0d00728c */ /* 0x000fc4000bf05300 */
[----:B------:R-:W-:-:S04]  /*103f0*/  ULOP3.LUT UR5, UR41, 0x10000, URZ, 0xfc, !UPT ;  /* 0x0001000029057892 */ /* 0x000fc8000f8efc3f */
[----:B------:R-:W-:Y:S01]  /*10400*/  UIMAD UR5, UR54, 0x700, UR5 ;  /* 0x00000700360578a4 */ /* 0x000fe2000f8e0205 */
[----:B------:R-:W-:-:S04]  /*10410*/  PLOP3.LUT P1, PT, PT, PT, UP0, 0x80, 0x0 ;  /* 0x000000000000781c */ /* 0x000fc80003f2f008 */
[----:B------:R-:W-:Y:S01]  /*10420*/  @UP0 ULDC.64 UR14, c[0x0][0x9c8] ;  /* 0x00027200000e0ab9 */ /* 0x000fe20000000a00 */
[----:B------:R-:W-:Y:S01]  /*10430*/  @UP0 USHF.R.S32.HI UR9, URZ, 0x1f, UR44 ;  /* 0x0000001f3f090899 */ /* 0x000fe2000801142c */
[----:B------:R-:W-:Y:S01]  /*10440*/  UMOV UR6, UR5 ;  /* 0x0000000500067c82 */ /* 0x000fe20008000000 */
[----:B------:R-:W-:Y:S01]  /*10450*/  @UP0 UIMAD UR8, UR37, UR14, URZ ;  /* 0x0000000e250802a4 */ /* 0x000fe2000f8e023f */
[----:B------:R-:W-:Y:S01]  /*10460*/  QGMMA.64x128x32.F32.E4M3.E4M3 R24, R224, gdesc[UR4], R24, gsb0 ;  /* 0x01e00004e0187df3 */ /* 0x000fe20008000818 */
[----:B------:R-:W-:Y:S01]  /*10470*/  UIADD3 UR6, UR5, 0x100, URZ ;  /* 0x0000010005067890 */ /* 0x000fe2000fffe03f */
[----:B------:R-:W-:Y:S01]  /*10480*/  UMOV UR7, 0xc0000010 ;  /* 0xc000001000077882 */ /* 0x000fe20000000000 */
[----:B------:R-:W-:Y:S01]  /*10490*/  @UP0 UIMAD UR8, UR36, UR15, UR8 ;  /* 0x0000000f240802a4 */ /* 0x000fe2000f8e0208 */
        /* <DEDUP_REMOVED lines=13> */
[----:B------:R-:W-:-:S03]  /*10570*/  @UP0 UIMAD.WIDE.U32 UR6, UR36, UR14, URZ ;  /* 0x0000000e240602a5 */ /* 0x000fc6000f8e003f */
[----:B------:R-:W-:Y:S01]  /*10580*/  @UP0 ULDC.64 UR14, c[0x0][0x9d0] ;  /* 0x00027400000e0ab9 */ /* 0x000fe20000000a00 */
[----:B------:R-:W-:Y:S02]  /*10590*/  @UP0 UIADD3 UR7, UR7, UR8, URZ ;  /* 0x0000000807070290 */ /* 0x000fe4000fffe03f */
[----:B------:R-:W-:Y:S02]  /*105a0*/  @UP0 UIMAD UR8, UR9, UR14, URZ ;  /* 0x0000000e090802a4 */ /* 0x000fe4000f8e023f */
[----:B------:R-:W-:Y:S02]  /*105b0*/  @UP0 UIMAD.WIDE.U32 UR6, UR44, UR14, UR6 ;  /* 0x0000000e2c0602a5 */ /* 0x000fe4000f8e0006 */
[----:B------:R-:W-:-:S04]  /*105c0*/  @UP0 UIMAD UR8, UR44, UR15, UR8 ;  /* 0x0000000f2c0802a4 */ /* 0x000fc8000f8e0208 */
[----:B------:R-:W-:Y:S02]  /*105d0*/  @UP0 UIADD3 UR7, UR7, UR8, URZ ;  /* 0x0000000807070290 */ /* 0x000fe4000fffe03f */
[----:B------:R-:W-:-:S04]  /*105e0*/  @UP0 ULEA UR8, UP1, UR6, UR12, 0x2 ;  /* 0x0000000c06080291 */ /* 0x000fc8000f82103f */
[----:B------:R-:W-:Y:S02]  /*105f0*/  @UP0 ULEA.HI.X UR9, UR6, UR13, UR7, 0x2, UP1 ;  /* 0x0000000d06090291 */ /* 0x000fe400088f1407 */
[----:B------:R-:W-:Y:S01]  /*10600*/  UIADD3 UR6, UR5, 0x400, URZ ;  /* 0x0000040005067890 */ /* 0x000fe2000fffe03f */
[----:B------:R-:W-:Y:S01]  /*10610*/  IMAD.U32 R4, RZ, RZ, UR8 ;  /* 0x00000008ff047e24 */ /* 0x000fe2000f8e00ff */
[----:B------:R-:W-:Y:S02]  /*10620*/  UMOV UR7, 0xc0000010 ;  /* 0xc000001000077882 */ /* 0x000fe40000000000 */
[----:B-1----:R-:W-:-:S05]  /*10630*/  IMAD.U32 R5, RZ, RZ, UR9 ;  /* 0x00000009ff057e24 */ /* 0x002fca000f8e00ff */
[----:B------:R1:W2:Y:S01]  /*10640*/  @P1 LDG.E R6, desc[UR52][R4.64] ;  /* 0x0000003404061981 */ /* 0x0002a2000c1e1900 */
[----:B------:R-:W-:Y:S02]  /*10650*/  WARPGROUP.DEPBAR.LE gsb0, 0x0 ;  /* 0x00008000000079c5 */ /* 0x000fe40000010000 */
[----:B------:R-:W-:-:S06]  /*10660*/  WARPGROUP.ARRIVE ;  /* 0x00000000000079c5 */ /* 0x000fcc0000000000 */
[----:B------:R-:W-:Y:S01]  /*10670*/  QGMMA.64x128x32.F32.E4M3.E4M3 R24, R208, gdesc[UR4], R24, gsb0 ;  /* 0x01e00004d0187df3 */ /* 0x000fe20008000818 */
[----:B------:R-:W-:Y:S01]  /*10680*/  UIADD3 UR6, UR5, 0x500, URZ ;  /* 0x0000050005067890 */ /* 0x000fe2000fffe03f */
[----:B------:R-:W-:Y:S01]  /*10690*/  UMOV UR7, 0xc0000010 ;  /* 0xc000001000077882 */ /* 0x000fe20000000000 */
[----:B0-----:R-:W0:Y:S04]  /*106a0*/  SHFL.BFLY PT, R0, R3, 0x2, 0x1f ;  /* 0x0c401f0003007f89 */ /* 0x001e2800000e0000 */
[----:B------:R-:W3:Y:S01]  /*106b0*/  SHFL.BFLY PT, R7, R2, 0x2, 0x1f ;  /* 0x0c401f0002077f89 */ /* 0x000ee200000e0000 */
[----:B------:R-:W-:Y:S02]  /*106c0*/  WARPGROUP.DEPBAR.LE gsb0, 0x0 ;  /* 0x00008000000079c5 */ /* 0x000fe40000010000 */
[----:B------:R-:W-:-:S06]  /*106d0*/  WARPGROUP.ARRIVE ;  /* 0x00000000000079c5 */ /* 0x000fcc0000000000 */
[----:B------:R-:W-:Y:S01]  /*106e0*/  QGMMA.64x128x32.F32.E4M3.E4M3 R24, R204, gdesc[UR4], R24, gsb0 ;  /* 0x01e00004cc187df3 */ /* 0x000fe20008000818 */
[----:B------:R-:W-:Y:S01]  /*106f0*/  UIADD3 UR6, UR5, 0x600, URZ ;  /* 0x0000060005067890 */ /* 0x000fe2000fffe03f */
[----:B------:R-:W-:Y:S01]  /*10700*/  UMOV UR7, 0xc0000010 ;  /* 0xc000001000077882 */ /* 0x000fe20000000000 */
[----:B0-----:R-:W-:-:S01]  /*10710*/  FADD.FTZ R0, R0, R3 ;  /* 0x0000000300007221 */ /* 0x001fc20000010000 */
[----:B---3--:R-:W-:-:S04]  /*10720*/  FADD.FTZ R7, R7, R2 ;  /* 0x0000000207077221 */ /* 0x008fc80000010000 */
[----:B-1----:R-:W0:Y:S04]  /*10730*/  SHFL.BFLY PT, R5, R0, 0x1, 0x1f ;  /* 0x0c201f0000057f89 */ /* 0x002e2800000e0000 */
[----:B------:R-:W1:Y:S01]  /*10740*/  SHFL.BFLY PT, R4, R7, 0x1, 0x1f ;  /* 0x0c201f0007047f89 */ /* 0x000e6200000e0000 */
[----:B------:R-:W-:Y:S02]  /*10750*/  IMAD.MOV.U32 R3, RZ, RZ, RZ ;  /* 0x000000ffff037224 */ /* 0x000fe400078e00ff */
[----:B0-----:R-:W-:Y:S01]  /*10760*/  FADD.FTZ R5, R0, R5 ;  /* 0x0000000500057221 */ /* 0x001fe20000010000 */
        /* <DEDUP_REMOVED lines=15> */
[----:B------:R-:W-:-:S02]  /*10860*/  IMAD.U32 R12, RZ, RZ, UR10 ;  /* 0x0000000aff0c7e24 */ /* 0x000fc4000f8e00ff */
[----:B------:R-:W-:Y:S02]  /*10870*/  IMAD.U32 R13, RZ, RZ, UR10 ;  /* 0x0000000aff0d7e24 */ /* 0x000fe4000f8e00ff */
[----:B0-----:R-:W-:Y:S01]  /*10880*/  @P2 FMUL.FTZ R4, R4, 0.69314718246459960938 ;  /* 0x3f31721804042820 */ /* 0x001fe20000410000 */
[----:B------:R-:W-:Y:S01]  /*10890*/  @P2 FMUL.FTZ R5, R12, 0.69314718246459960938 ;  /* 0x3f3172180c052820 */ /* 0x000fe20000410000 */
[----:B------:R-:W-:Y:S01]  /*108a0*/  @P3 FMUL.FTZ R13, R13, 0.69314718246459960938 ;  /* 0x3f3172180d0d3820 */ /* 0x000fe20000410000 */
[----:B-1----:R-:W-:Y:S01]  /*108b0*/  @P3 FMUL.FTZ R8, R8, 0.69314718246459960938 ;  /* 0x3f31721808083820 */ /* 0x002fe20000410000 */
[----:B------:R-:W-:Y:S01]  /*108c0*/  MOV R2, 0xff800000 ;  /* 0xff80000000027802 */ /* 0x000fe20000000f00 */
[----:B------:R-:W-:Y:S02]  /*108d0*/  IMAD.MOV.U32 R0, RZ, RZ, -0x800000 ;  /* 0xff800000ff007424 */ /* 0x000fe400078e00ff */
[----:B------:R-:W-:-:S01]  /*108e0*/  @P2 FFMA.FTZ R2, R5, R88, R4 ;  /* 0x0000005805022223 */ /* 0x000fc20000010004 */
[----:B------:R-:W-:Y:S01]  /*108f0*/  @P3 FFMA.FTZ R0, R13, R89, R8 ;  /* 0x000000590d003223 */ /* 0x000fe20000010008 */
[-C--:B--2---:R-:W-:Y:S01]  /*10900*/  FMUL.FTZ R3, R3, R6.reuse ;  /* 0x0000000603037220 */ /* 0x084fe20000410000 */
[----:B---3--:R-:W-:Y:S01]  /*10910*/  FMUL.FTZ R4, R7, R6 ;  /* 0x0000000607047220 */ /* 0x008fe20000410000 */
[----:B------:R-:W-:-:S02]  /*10920*/  WARPGROUP.DEPBAR.LE gsb0, 0x0 ;  /* 0x00008000000079c5 */ /* 0x000fc40000010000 */
[----:B------:R-:W-:Y:S05]  /*10930*/  @!P0 BRA `(.L_x_1877) ;  /* 0x0000000000048947 */ /* 0x000fea0003800000 */
[----:B------:R-:W-:Y:S01]  /*10940*/  BPT.TRAP 0x1 ;  /* 0x000000040000795c */ /* 0x000fe20000300000 */
.L_x_1877:
        /* <DEDUP_REMOVED lines=73> */
[----:B------:R-:W-:-:S12]  /*10de0*/  ULOP3.LUT UR45, UR45, UR4, URZ, 0x3c, !UPT ;  /* 0x000000042d2d7292 */ /* 0x000fd8000f8e3c3f */
.L_x_1844:
[----:B------:R-:W0:Y:S01]  /*10df0*/  S2R R4, SR_CgaCtaId ;  /* 0x0000000000047919 */ /* 0x000e220000008800 */
[----:B------:R-:W-:Y:S01]  /*10e00*/  MOV R3, 0x400 ;  /* 0x0000040000037802 */ /* 0x000fe20000000f00 */
[----:B------:R-:W-:Y:S01]  /*10e10*/  BSSY B0, `(.L_x_1878) ;  /* 0x000025f000007945 */ /* 0x000fe20003800000 */
[----:B------:R-:W-:Y:S02]  /*10e20*/  BAR.SYNC.DEFER_BLOCKING 0x5, 0x180 ;  /* 0x0146000000007b1d */ /* 0x000fe40000010000 */
[----:B0-----:R-:W-:-:S05]  /*10e30*/  LEA R3, R4, R3, 0x18 ;  /* 0x0000000304037211 */ /* 0x001fca00078ec0ff */
[----:B------:R-:W0:Y:S02]  /*10e40*/  LDS.128 R44, [R3+0x2e8d0] ;  /* 0x02e8d000032c7984 */ /* 0x000e240000000c00 */
[----:B0-----:R-:W-:Y:S02]  /*10e50*/  R2UR UR50, R45 ;  /* 0x000000002d3272ca */ /* 0x001fe400000e0000 */
[----:B------:R-:W-:Y:S01]  /*10e60*/  R2UR UR44, R46 ;  /* 0x000000002e2c72ca */ /* 0x000fe200000e0000 */
[----:B------:R-:W-:Y:S06]  /*10e70*/  BAR.ARV 0x4, 0x180 ;  /* 0x0106000000007b1d */ /* 0x000fec0000002000 */
[----:B------:R-:W-:Y:S08]  /*10e80*/  @P0 BRA `(.L_x_1879) ;  /* 0x0000001800a80947 */ /* 0x000ff00003800000 */
[----:B------:R-:W0:Y:S01]  /*10e90*/  S2R R51, SR_TID.X ;  /* 0x0000000000337919 */ /* 0x000e220000002100 */
[----:B------:R-:W-:Y:S01]  /*10ea0*/  ULDC.64 UR4, c[0x4][0x38] ;  /* 0x01000e0000047ab9 */ /* 0x000fe20000000a00 */
[----:B------:R-:W-:Y:S01]  /*10eb0*/  F2FP.BF16.F32.PACK_AB R11, R11, R12 ;  /* 0x0000000c0b0b723e */ /* 0x000fe200000010ff */
[----:B------:R-:W-:Y:S01]  /*10ec0*/  ULDC.64 UR6, c[0x0][0xbe0] ;  /* 0x0002f80000067ab9 */ /* 0x000fe20000000a00 */
[----:B0-----:R-:W-:-:S05]  /*10ed0*/  IMAD.SHL.U32 R4, R51, 0x4, RZ ;  /* 0x0000000433047824 */ /* 0x001fca00078e00ff */
[----:B------:R-:W-:-:S04]  /*10ee0*/  LOP3.LUT R4, R4, 0xc, RZ, 0xc0, !PT ;  /* 0x0000000c04047812 */ /* 0x000fc800078ec0ff */
[----:B------:R-:W-:-:S05]  /*10ef0*/  IADD3 R4, P0, R4, UR4, RZ ;  /* 0x0000000404047c10 */ /* 0x000fca000ff1e0ff */
[----:B------:R-:W-:Y:S01]  /*10f00*/  IMAD.X R5, RZ, RZ, UR5, P0 ;  /* 0x00000005ff057e24 */ /* 0x000fe200080e06ff */
[----:B------:R-:W-:Y:S02]  /*10f10*/  F2FP.BF16.F32.PACK_AB R8, R7, R8 ;  /* 0x000000080708723e */ /* 0x000fe400000010ff */
[----:B------:R-:W-:Y:S02]  /*10f20*/  F2FP.BF16.F32.PACK_AB R60, R60, R61 ;  /* 0x0000003d3c3c723e */ /* 0x000fe400000010ff */
[----:B------:R-:W-:Y:S01]  /*10f30*/  F2FP.BF16.F32.PACK_AB R10, R9, R10 ;  /* 0x0000000a090a723e */ /* 0x000fe200000010ff */
[----:B------:R0:W2:Y:S01]  /*10f40*/  LDG.E.CONSTANT R44, desc[UR52][R4.64] ;  /* 0x00000034042c7981 */ /* 0x0000a2000c1e9900 */
[----:B------:R-:W-:Y:S01]  /*10f50*/  F2FP.BF16.F32.PACK_AB R87, R87, R6 ;  /* 0x000000065757723e */ /* 0x000fe200000010ff */
[----:B------:R-:W-:Y:S01]  /*10f60*/  UISETP.NE.U32.AND UP1, UPT, UR6, URZ, UPT ;  /* 0x0000003f0600728c */ /* 0x000fe2000bf25070 */
[----:B------:R-:W-:Y:S01]  /*10f70*/  F2FP.BF16.F32.PACK_AB R92, R92, R93 ;  /* 0x0000005d5c5c723e */ /* 0x000fe200000010ff */
[----:B------:R-:W-:Y:S01]  /*10f80*/  ULDC.64 UR4, c[0x0][0xbd8] ;  /* 0x0002f60000047ab9 */ /* 0x000fe20000000a00 */
[----:B------:R-:W-:Y:S01]  /*10f90*/  F2FP.BF16.F32.PACK_AB R96, R96, R97 ;  /* 0x000000616060723e */ /* 0x000fe200000010ff */
[----:B------:R-:W-:Y:S01]  /*10fa0*/  UISETP.NE.AND.EX UP1, UPT, UR7, URZ, UPT, UP1 ;  /* 0x0000003f0700728c */ /* 0x000fe2000bf25310 */
[----:B------:R-:W-:Y:S01]  /*10fb0*/  F2FP.BF16.F32.PACK_AB R21, R21, R24 ;  /* 0x000000181515723e */ /* 0x000fe200000010ff */
[----:B------:R-:W-:Y:S01]  /*10fc0*/  UISETP.NE.U32.AND UP0, UPT, UR4, URZ, UPT ;  /* 0x0000003f0400728c */ /* 0x000fe2000bf05070 */
[----:B------:R-:W-:Y:S01]  /*10fd0*/  F2FP.BF16.F32.PACK_AB R14, R13, R14 ;  /* 0x0000000e0d0e723e */ /* 0x000fe200000010ff */
[----:B0-----:R-:W0:Y:S01]  /*10fe0*/  S2R R4, SR_SWINHI ;  /* 0x0000000000047919 */ /* 0x001e220000002f00 */
[----:B------:R-:W-:Y:S01]  /*10ff0*/  LOP3.LUT P0, R5, R51, 0x3, RZ, 0xc0, !PT ;  /* 0x0000000333057812 */ /* 0x000fe2000780c0ff */
[----:B------:R-:W-:Y:S01]  /*11000*/  ULEA UR4, UP2, UR36, UR4, 0x2 ;  /* 0x0000000424047291 */ /* 0x000fe2000f84103f */
[----:B------:R-:W-:Y:S01]  /*11010*/  F2FP.BF16.F32.PACK_AB R25, R25, R28 ;  /* 0x0000001c1919723e */ /* 0x000fe200000010ff */
[----:B------:R-:W-:Y:S01]  /*11020*/  UISETP.NE.AND.EX UP0, UPT, UR5, URZ, UPT, UP0 ;  /* 0x0000003f0500728c */ /* 0x000fe2000bf05300 */
[----:B------:R-:W-:Y:S01]  /*11030*/  ISETP.EQ.OR P0, PT, R5, 0x3, !P0 ;  /* 0x000000030500780c */ /* 0x000fe20004702670 */
[----:B------:R-:W-:Y:S01]  /*11040*/  ULEA.HI.X UR6, UR36, UR5, UR37, 0x2, UP2 ;  /* 0x0000000524067291 */ /* 0x000fe200090f1425 */
[----:B------:R-:W-:-:S02]  /*11050*/  F2FP.BF16.F32.PACK_AB R20, R15, R20 ;  /* 0x000000140f14723e */ /* 0x000fc400000010ff */
[----:B------:R-:W-:Y:S02]  /*11060*/  SEL R59, R11, R8, P0 ;  /* 0x000000080b3b7207 */ /* 0x000fe40000000000 */
[----:B------:R-:W-:Y:S02]  /*11070*/  SEL R61, R8, R11, P0 ;  /* 0x0000000b083d7207 */ /* 0x000fe40000000000 */
[----:B------:R-:W-:Y:S02]  /*11080*/  SEL R85, R10, R87, P0 ;  /* 0x000000570a557207 */ /* 0x000fe40000000000 */
[----:B------:R-:W-:Y:S02]  /*11090*/  SEL R87, R87, R10, P0 ;  /* 0x0000000a57577207 */ /* 0x000fe40000000000 */
[----:B------:R-:W-:Y:S02]  /*110a0*/  F2FP.BF16.F32.PACK_AB R52, R52, R89 ;  /* 0x000000593434723e */ /* 0x000fe400000010ff */
[----:B------:R-:W-:-:S02]  /*110b0*/  F2FP.BF16.F32.PACK_AB R50, R50, R53 ;  /* 0x000000353232723e */ /* 0x000fc400000010ff */
[----:B------:R-:W-:Y:S02]  /*110c0*/  SEL R81, R21, R14, P0 ;  /* 0x0000000e15517207 */ /* 0x000fe40000000000 */
[----:B------:R-:W-:Y:S02]  /*110d0*/  SEL R83, R14, R21, P0 ;  /* 0x000000150e537207 */ /* 0x000fe40000000000 */
[----:B------:R-:W-:Y:S02]  /*110e0*/  SEL R53, R25, R20, P0 ;  /* 0x0000001419357207 */ /* 0x000fe40000000000 */
[----:B------:R-:W-:Y:S02]  /*110f0*/  SEL R55, R20, R25, P0 ;  /* 0x0000001914377207 */ /* 0x000fe40000000000 */
[----:B------:R-:W-:Y:S02]  /*11100*/  F2FP.BF16.F32.PACK_AB R100, R100, R101 ;  /* 0x000000656464723e */ /* 0x000fe400000010ff */
[----:B------:R-:W-:-:S02]  /*11110*/  F2FP.BF16.F32.PACK_AB R99, R98, R99 ;  /* 0x000000636263723e */ /* 0x000fc400000010ff */
[----:B------:R-:W-:Y:S02]  /*11120*/  MOV R8, R3 ;  /* 0x0000000300087202 */ /* 0x000fe40000000f00 */
[----:B0-----:R-:W-:Y:S02]  /*11130*/  MOV R9, R4 ;  /* 0x0000000400097202 */ /* 0x001fe40000000f00 */
[----:B------:R-:W-:Y:S02]  /*11140*/  F2FP.BF16.F32.PACK_AB R65, R64, R65 ;  /* 0x000000414041723e */ /* 0x000fe400000010ff */
[----:B------:R-:W-:Y:S01]  /*11150*/  F2FP.BF16.F32.PACK_AB R32, R29, R32 ;  /* 0x000000201d20723e */ /* 0x000fe200000010ff */
[----:B------:R-:W-:Y:S01]  /*11160*/  IMAD.WIDE R4, R230, 0x2, R8 ;  /* 0x00000002e6047825 */ /* 0x000fe200078e0208 */
[----:B------:R-:W-:Y:S02]  /*11170*/  SEL R29, R100, R99, P0 ;  /* 0x00000063641d7207 */ /* 0x000fe40000000000 */
[----:B------:R-:W-:-:S02]  /*11180*/  SEL R99, R99, R100, P0 ;  /* 0x0000006463637207 */ /* 0x000fc40000000000 */
[C---:B------:R-:W-:Y:S02]  /*11190*/  IADD3 R93, P1, R4.reuse, 0x40, RZ ;  /* 0x00000040045d7810 */ /* 0x040fe40007f3e0ff */
[C---:B------:R-:W-:Y:S02]  /*111a0*/  IADD3 R97, P2, R4.reuse, 0x60, RZ ;  /* 0x0000006004617810 */ /* 0x040fe40007f5e0ff */
[----:B------:R-:W-:Y:S01]  /*111b0*/  LOP3.LUT R10, R93, 0x380, RZ, 0xc0, !PT ;  /* 0x000003805d0a7812 */ /* 0x000fe200078ec0ff */
[--C-:B------:R-:W-:Y:S01]  /*111c0*/  IMAD.X R25, RZ, RZ, R5.reuse, P1 ;  /* 0x000000ffff197224 */ /* 0x100fe200008e0605 */
[----:B------:R-:W-:Y:S01]  /*111d0*/  IADD3 R103, P4, R4, 0x4020, RZ ;  /* 0x0000402004677810 */ /* 0x000fe20007f9e0ff */
[--C-:B------:R-:W-:Y:S01]  /*111e0*/  IMAD.X R21, RZ, RZ, R5.reuse, P2 ;  /* 0x000000ffff157224 */ /* 0x100fe200010e0605 */
[----:B------:R-:W-:Y:S02]  /*111f0*/  SHF.R.U64 R10, R10, 0x3, RZ ;  /* 0x000000030a0a7819 */ /* 0x000fe400000012ff */
[----:B------:R-:W-:Y:S01]  /*11200*/  IADD3 R105, P5, R4, 0x4040, RZ ;  /* 0x0000404004697810 */ /* 0x000fe20007fbe0ff */
[----:B------:R-:W-:Y:S01]  /*11210*/  IMAD.X R13, RZ, RZ, R5, P4 ;  /* 0x000000ffff0d7224 */ /* 0x000fe200020e0605 */
[----:B------:R-:W-:-:S02]  /*11220*/  LOP3.LUT R12, R97, 0x380, RZ, 0xc0, !PT ;  /* 0x00000380610c7812 */ /* 0x000fc400078ec0ff */
[----:B------:R-:W-:Y:S01]  /*11230*/  LOP3.LUT R24, R10, R93, RZ, 0x3c, !PT ;  /* 0x0000005d0a187212 */ /* 0x000fe200078e3cff */
[----:B------:R-:W-:Y:S01]  /*11240*/  IMAD.X R11, RZ, RZ, R5, P5 ;  /* 0x000000ffff0b7224 */ /* 0x000fe200028e0605 */
[----:B------:R-:W-:Y:S02]  /*11250*/  LOP3.LUT R10, R103, 0x380, RZ, 0xc0, !PT ;  /* 0x00000380670a7812 */ /* 0x000fe400078ec0ff */
[----:B------:R-:W-:Y:S02]  /*11260*/  SHF.R.U64 R12, R12, 0x3, RZ ;  /* 0x000000030c0c7819 */ /* 0x000fe400000012ff */
[----:B------:R-:W-:Y:S02]  /*11270*/  LOP3.LUT R28, R105, 0x380, RZ, 0xc0, !PT ;  /* 0x00000380691c7812 */ /* 0x000fe400078ec0ff */
[----:B------:R-:W-:Y:S02]  /*11280*/  IADD3 R89, P6, R4, 0x20, RZ ;  /* 0x0000002004597810 */ /* 0x000fe40007fde0ff */
[----:B------:R-:W-:-:S02]  /*11290*/  SHF.R.U64 R10, R10, 0x3, RZ ;  /* 0x000000030a0a7819 */ /* 0x000fc400000012ff */
[----:B------:R-:W-:Y:S02]  /*112a0*/  LOP3.LUT R20, R12, R97, RZ, 0x3c, !PT ;  /* 0x000000610c147212 */ /* 0x000fe400078e3cff */
[----:B------:R-:W-:Y:S02]  /*112b0*/  SHF.R.U64 R28, R28, 0x3, RZ ;  /* 0x000000031c1c7819 */ /* 0x000fe400000012ff */
[----:B------:R-:W-:Y:S02]  /*112c0*/  LOP3.LUT R6, R89, 0x380, RZ, 0xc0, !PT ;  /* 0x0000038059067812 */ /* 0x000fe400078ec0ff */
[----:B------:R-:W-:Y:S02]  /*112d0*/  LOP3.LUT R12, R10, R103, RZ, 0x3c, !PT ;  /* 0x000000670a0c7212 */ /* 0x000fe400078e3cff */
[----:B------:R-:W-:Y:S02]  /*112e0*/  LOP3.LUT R10, R28, R105, RZ, 0x3c, !PT ;  /* 0x000000691c0a7212 */ /* 0x000fe400078e3cff */
[----:B------:R-:W-:-:S02]  /*112f0*/  MOV R64, R20 ;  /* 0x0000001400407202 */ /* 0x000fc40000000f00 */
[----:B------:R-:W-:Y:S02]  /*11300*/  F2FP.BF16.F32.PACK_AB R30, R30, R31 ;  /* 0x0000001f1e1e723e */ /* 0x000fe400000010ff */
[----:B------:R-:W-:Y:S02]  /*11310*/  F2FP.BF16.F32.PACK_AB R27, R26, R27 ;  /* 0x0000001b1a1b723e */ /* 0x000fe400000010ff */
[----:B------:R-:W-:Y:S02]  /*11320*/  SHF.R.U64 R6, R6, 0x3, RZ ;  /* 0x0000000306067819 */ /* 0x000fe400000012ff */
[----:B------:R-:W-:Y:S02]  /*11330*/  IADD3 R101, P3, R4, 0x4000, RZ ;  /* 0x0000400004657810 */ /* 0x000fe40007f7e0ff */
[----:B------:R-:W-:Y:S02]  /*11340*/  MOV R58, R10 ;  /* 0x0000000a003a7202 */ /* 0x000fe40000000f00 */
[----:B------:R-:W-:Y:S01]  /*11350*/  F2FP.BF16.F32.PACK_AB R76, R76, R77 ;  /* 0x0000004d4c4c723e */ /* 0x000fe200000010ff */
[----:B------:R-:W-:Y:S01]  /*11360*/  IMAD.X R15, RZ, RZ, R5, P3 ;  /* 0x000000ffff0f7224 */ /* 0x000fe200018e0605 */
[----:B------:R-:W-:-:S02]  /*11370*/  SEL R77, R30, R27, P0 ;  /* 0x0000001b1e4d7207 */ /* 0x000fc40000000000 */
[----:B------:R-:W-:Y:S01]  /*11380*/  SEL R79, R27, R30, P0 ;  /* 0x0000001e1b4f7207 */ /* 0x000fe20000000000 */
[----:B------:R-:W-:Y:S01]  /*11390*/  IMAD.X R27, RZ, RZ, R5, P6 ;  /* 0x000000ffff1b7224 */ /* 0x000fe200030e0605 */
[----:B------:R-:W-:Y:S02]  /*113a0*/  LOP3.LUT R26, R6, R89, RZ, 0x3c, !PT ;  /* 0x00000059061a7212 */ /* 0x000fe400078e3cff */
[----:B------:R-:W-:Y:S02]  /*113b0*/  LOP3.LUT R6, R101, 0x380, RZ, 0xc0, !PT ;  /* 0x0000038065067812 */ /* 0x000fe400078ec0ff */
[----:B------:R-:W-:Y:S02]  /*113c0*/  IADD3 R107, P6, R4, 0x4060, RZ ;  /* 0x00004060046b7810 */ /* 0x000fe40007fde0ff */
[----:B------:R-:W-:Y:S02]  /*113d0*/  F2FP.BF16.F32.PACK_AB R73, R72, R73 ;  /* 0x000000494849723e */ /* 0x000fe400000010ff */
[----:B------:R-:W-:-:S02]  /*113e0*/  F2FP.BF16.F32.PACK_AB R95, R94, R95 ;  /* 0x0000005f5e5f723e */ /* 0x000fc400000010ff */
[----:B------:R-:W-:Y:S02]  /*113f0*/  SHF.R.U64 R6, R6, 0x3, RZ ;  /* 0x0000000306067819 */ /* 0x000fe400000012ff */
[----:B------:R-:W-:Y:S02]  /*11400*/  F2FP.BF16.F32.PACK_AB R68, R68, R69 ;  /* 0x000000454444723e */ /* 0x000fe400000010ff */
[----:B------:R-:W-:Y:S02]  /*11410*/  LOP3.LUT R30, R107, 0x380, RZ, 0xc0, !PT ;  /* 0x000003806b1e7812 */ /* 0x000fe400078ec0ff */
[----:B------:R-:W-:Y:S02]  /*11420*/  LOP3.LUT R7, R4, 0x380, RZ, 0xc0, !PT ;  /* 0x0000038004077812 */ /* 0x000fe400078ec0ff */
[----:B------:R-:W-:Y:S02]  /*11430*/  SEL R31, R96, R95, P0 ;  /* 0x0000005f601f7207 */ /* 0x000fe40000000000 */
[----:B------:R-:W-:-:S02]  /*11440*/  SEL R63, R76, R73, P0 ;  /* 0x000000494c3f7207 */ /* 0x000fc40000000000 */
[----:B------:R-:W-:Y:S02]  /*11450*/  LOP3.LUT R14, R6, R101, RZ, 0x3c, !PT ;  /* 0x00000065060e7212 */ /* 0x000fe400078e3cff */
[----:B------:R-:W-:Y:S02]  /*11460*/  F2FP.BF16.F32.PACK_AB R91, R90, R91 ;  /* 0x0000005b5a5b723e */ /* 0x000fe400000010ff */
[----:B------:R-:W-:Y:S02]  /*11470*/  F2FP.BF16.F32.PACK_AB R57, R56, R57 ;  /* 0x000000393839723e */ /* 0x000fe400000010ff */
[----:B------:R-:W-:Y:S02]  /*11480*/  SEL R95, R95, R96, P0 ;  /* 0x000000605f5f7207 */ /* 0x000fe40000000000 */
[----:B------:R-:W-:Y:S02]  /*11490*/  SEL R73, R73, R76, P0 ;  /* 0x0000004c49497207 */ /* 0x000fe40000000000 */
[----:B------:R-:W-:-:S02]  /*114a0*/  SEL R67, R68, R65, P0 ;  /* 0x0000004144437207 */ /* 0x000fc40000000000 */
[----:B------:R-:W-:Y:S02]  /*114b0*/  SHF.R.U64 R30, R30, 0x3, RZ ;  /* 0x000000031e1e7819 */ /* 0x000fe400000012ff */
[----:B------:R-:W-:Y:S02]  /*114c0*/  F2FP.BF16.F32.PACK_AB R49, R49, R88 ;  /* 0x000000583131723e */ /* 0x000fe400000010ff */
[----:B------:R-:W-:Y:S02]  /*114d0*/  SEL R65, R65, R68, P0 ;  /* 0x0000004441417207 */ /* 0x000fe40000000000 */
[----:B------:R-:W-:Y:S02]  /*114e0*/  F2FP.BF16.F32.PACK_AB R43, R42, R43 ;  /* 0x0000002b2a2b723e */ /* 0x000fe400000010ff */
[----:B------:R-:W-:Y:S02]  /*114f0*/  F2FP.BF16.F32.PACK_AB R41, R41, R48 ;  /* 0x000000302929723e */ /* 0x000fe400000010ff */
[----:B------:R-:W-:-:S02]  /*11500*/  F2FP.BF16.F32.PACK_AB R38, R38, R39 ;  /* 0x000000272626723e */ /* 0x000fc400000010ff */
[----:B------:R-:W-:Y:S02]  /*11510*/  F2FP.BF16.F32.PACK_AB R40, R37, R40 ;  /* 0x000000282528723e */ /* 0x000fe400000010ff */
[----:B------:R-:W-:Y:S02]  /*11520*/  F2FP.BF16.F32.PACK_AB R35, R34, R35 ;  /* 0x000000232223723e */ /* 0x000fe400000010ff */
[----:B------:R-:W-:Y:S02]  /*11530*/  F2FP.BF16.F32.PACK_AB R33, R33, R36 ;  /* 0x000000242121723e */ /* 0x000fe400000010ff */
[----:B------:R-:W-:Y:S02]  /*11540*/  SHF.R.U64 R7, R7, 0x3, RZ ;  /* 0x0000000307077819 */ /* 0x000fe400000012ff */
[----:B------:R-:W-:Y:S02]  /*11550*/  SEL R37, R92, R91, P0 ;  /* 0x0000005b5c257207 */ /* 0x000fe40000000000 */
[----:B------:R-:W-:-:S02]  /*11560*/  SEL R69, R60, R57, P0 ;  /* 0x000000393c457207 */ /* 0x000fc40000000000 */
[----:B------:R-:W-:Y:S02]  /*11570*/  MOV R62, R14 ;  /* 0x0000000e003e7202 */ /* 0x000fe40000000f00 */
[----:B------:R-:W-:Y:S02]  /*11580*/  SEL R91, R91, R92, P0 ;  /* 0x0000005c5b5b7207 */ /* 0x000fe40000000000 */
[----:B------:R-:W-:Y:S02]  /*11590*/  SEL R39, R52, R49, P0 ;  /* 0x0000003134277207 */ /* 0x000fe40000000000 */
[----:B------:R-:W-:Y:S02]  /*115a0*/  SEL R57, R57, R60, P0 ;  /* 0x0000003c39397207 */ /* 0x000fe40000000000 */
[----:B------:R-:W-:Y:S02]  /*115b0*/  LOP3.LUT R6, R30, R107, RZ, 0x3c, !PT ;  /* 0x0000006b1e067212 */ /* 0x000fe400078e3cff */
[----:B------:R-:W-:-:S02]  /*115c0*/  SEL R49, R49, R52, P0 ;  /* 0x0000003431317207 */ /* 0x000fc40000000000 */
[----:B------:R-:W-:Y:S02]  /*115d0*/  SEL R45, R41, R40, P0 ;  /* 0x00000028292d7207 */ /* 0x000fe40000000000 */
[----:B------:R-:W-:Y:S02]  /*115e0*/  SEL R51, R33, R32, P0 ;  /* 0x0000002021337207 */ /* 0x000fe40000000000 */
[----:B------:R-:W-:Y:S02]  /*115f0*/  SEL R71, R50, R43, P0 ;  /* 0x0000002b32477207 */ /* 0x000fe40000000000 */
[----:B------:R-:W-:Y:S02]  /*11600*/  SEL R75, R38, R35, P0 ;  /* 0x00000023264b7207 */ /* 0x000fe40000000000 */
[----:B------:R-:W-:Y:S01]  /*11610*/  LOP3.LUT R4, R7, R4, RZ, 0x3c, !PT ;  /* 0x0000000407047212 */ /* 0x000fe200078e3cff */
[----:B------:R-:W-:Y:S01]  /*11620*/  IMAD.X R7, RZ, RZ, R5, P6 ;  /* 0x000000ffff077224 */ /* 0x000fe200030e0605 */
[----:B------:R-:W-:-:S02]  /*11630*/  SEL R43, R43, R50, P0 ;  /* 0x000000322b2b7207 */ /* 0x000fc40000000000 */
[----:B------:R-:W-:Y:S02]  /*11640*/  SEL R41, R40, R41, P0 ;  /* 0x0000002928297207 */ /* 0x000fe40000000000 */
[----:B------:R-:W-:Y:S02]  /*11650*/  SEL R35, R35, R38, P0 ;  /* 0x0000002623237207 */ /* 0x000fe40000000000 */
[----:B------:R-:W-:Y:S02]  /*11660*/  SEL R33, R32, R33, P0 ;  /* 0x0000002120217207 */ /* 0x000fe40000000000 */
[----:B------:R-:W-:Y:S02]  /*11670*/  MOV R50, R24 ;  /* 0x0000001800327202 */ /* 0x000fe40000000f00 */
[----:B------:R-:W-:Y:S02]  /*11680*/  MOV R27, R26 ;  /* 0x0000001a001b7202 */ /* 0x000fe40000000f00 */
[----:B------:R-:W-:-:S02]  /*11690*/  MOV R48, R4 ;  /* 0x0000000400307202 */ /* 0x000fc40000000f00 */
        /* <DEDUP_REMOVED lines=9> */
[----:B------:R-:W2:Y:S04]  /*11730*/  SHFL.IDX PT, R28, R73, R20, 0x1c1f ;  /* 0x001c1f14491c7589 */ /* 0x000ea800000e0000 */
[----:B------:R-:W-:Y:S04]  /*11740*/  SHFL.IDX PT, R67, R67, R44, 0x1c1f ;  /* 0x001c1f2c43437589 */ /* 0x000fe800000e0000 */
[----:B------:R-:W3:Y:S01]  /*11750*/  SHFL.IDX PT, R30, R65, R20, 0x1c1f ;  /* 0x001c1f14411e7589 */ /* 0x000ee200000e0000 */
[----:B0-----:R-:W-:-:S02]  /*11760*/  SEL R4, R29, R10, P0 ;  /* 0x0000000a1d047207 */ /* 0x001fc40000000000 */
[----:B------:R-:W-:Y:S01]  /*11770*/  SEL R6, R10, R29, P0 ;  /* 0x0000001d0a067207 */ /* 0x000fe20000000000 */
[----:B------:R-:W-:Y:S04]  /*11780*/  SHFL.IDX PT, R37, R37, R44, 0x1c1f ;  /* 0x001c1f2c25257589 */ /* 0x000fe800000e0000 */
[----:B------:R-:W-:Y:S01]  /*11790*/  SHFL.IDX PT, R69, R69, R44, 0x1c1f ;  /* 0x001c1f2c45457589 */ /* 0x000fe200000e0000 */
[----:B-1----:R-:W-:Y:S02]  /*117a0*/  SEL R12, R31, R14, P0 ;  /* 0x0000000e1f0c7207 */ /* 0x002fe40000000000 */
[----:B------:R-:W-:Y:S01]  /*117b0*/  SEL R14, R14, R31, P0 ;  /* 0x0000001f0e0e7207 */ /* 0x000fe20000000000 */
[----:B------:R-:W0:Y:S04]  /*117c0*/  SHFL.IDX PT, R24, R91, R20, 0x1c1f ;  /* 0x001c1f145b187589 */ /* 0x000e2800000e0000 */
[----:B------:R-:W1:Y:S01]  /*117d0*/  SHFL.IDX PT, R42, R57, R20, 0x1c1f ;  /* 0x001c1f14392a7589 */ /* 0x000e6200000e0000 */
[----:B--2---:R-:W-:-:S02]  /*117e0*/  SEL R5, R63, R28, P0 ;  /* 0x0000001c3f057207 */ /* 0x004fc40000000000 */
[----:B------:R-:W-:Y:S01]  /*117f0*/  SEL R7, R28, R63, P0 ;  /* 0x0000003f1c077207 */ /* 0x000fe20000000000 */
[----:B------:R-:W-:Y:S01]  /*11800*/  BAR.SYNC.DEFER_BLOCKING 0x1, 0x100 ;  /* 0x0044000000007b1d */ /* 0x000fe20000010000 */
[----:B---3--:R-:W-:Y:S02]  /*11810*/  SEL R13, R67, R30, P0 ;  /* 0x0000001e430d7207 */ /* 0x008fe40000000000 */
[----:B------:R-:W-:-:S03]  /*11820*/  SEL R15, R30, R67, P0 ;  /* 0x000000431e0f7207 */ /* 0x000fc60000000000 */
[----:B------:R-:W-:Y:S04]  /*11830*/  SHFL.IDX PT, R39, R39, R44, 0x1c1f ;  /* 0x001c1f2c27277589 */ /* 0x000fe800000e0000 */
[----:B------:R-:W2:Y:S04]  /*11840*/  SHFL.IDX PT, R26, R49, R20, 0x1c1f ;  /* 0x001c1f14311a7589 */ /* 0x000ea800000e0000 */
[----:B------:R-:W-:Y:S01]  /*11850*/  SHFL.IDX PT, R45, R45, R44, 0x1c1f ;  /* 0x001c1f2c2d2d7589 */ /* 0x000fe200000e0000 */
[----:B0-----:R-:W-:Y:S02]  /*11860*/  SEL R28, R37, R24, P0 ;  /* 0x00000018251c7207 */ /* 0x001fe40000000000 */
[----:B------:R-:W-:Y:S01]  /*11870*/  SEL R30, R24, R37, P0 ;  /* 0x00000025181e7207 */ /* 0x000fe20000000000 */
[----:B------:R-:W-:Y:S01]  /*11880*/  SHFL.IDX PT, R51, R51, R44, 0x1c1f ;  /* 0x001c1f2c33337589 */ /* 0x000fe200000e0000 */
[----:B-1----:R-:W-:-:S02]  /*11890*/  SEL R29, R69, R42, P0 ;  /* 0x0000002a451d7207 */ /* 0x002fc40000000000 */
[----:B------:R-:W-:Y:S01]  /*118a0*/  SEL R31, R42, R69, P0 ;  /* 0x000000452a1f7207 */ /* 0x000fe20000000000 */
[----:B------:R-:W-:Y:S04]  /*118b0*/  SHFL.IDX PT, R53, R53, R44, 0x1c1f ;  /* 0x001c1f2c35357589 */ /* 0x000fe800000e0000 */
[----:B------:R-:W-:Y:S04]  /*118c0*/  SHFL.IDX PT, R59, R59, R44, 0x1c1f ;  /* 0x001c1f2c3b3b7589 */ /* 0x000fe800000e0000 */
[----:B------:R-:W-:Y:S04]  /*118d0*/  SHFL.IDX PT, R71, R71, R44, 0x1c1f ;  /* 0x001c1f2c47477589 */ /* 0x000fe800000e0000 */
[----:B------:R-:W-:Y:S01]  /*118e0*/  SHFL.IDX PT, R75, R75, R44, 0x1c1f ;  /* 0x001c1f2c4b4b7589 */ /* 0x000fe200000e0000 */
[----:B--2---:R-:W-:-:S02]  /*118f0*/  SEL R24, R39, R26, P0 ;  /* 0x0000001a27187207 */ /* 0x004fc40000000000 */
[----:B------:R-:W-:Y:S01]  /*11900*/  SEL R26, R26, R39, P0 ;  /* 0x000000271a1a7207 */ /* 0x000fe20000000000 */
[----:B------:R-:W-:Y:S04]  /*11910*/  SHFL.IDX PT, R77, R77, R44, 0x1c1f ;  /* 0x001c1f2c4d4d7589 */ /* 0x000fe800000e0000 */
[----:B------:R-:W-:Y:S04]  /*11920*/  SHFL.IDX PT, R81, R81, R44, 0x1c1f ;  /* 0x001c1f2c51517589 */ /* 0x000fe800000e0000 */
[----:B------:R-:W-:Y:S04]  /*11930*/  SHFL.IDX PT, R85, R85, R44, 0x1c1f ;  /* 0x001c1f2c55557589 */ /* 0x000fe800000e0000 */
[----:B------:R-:W0:Y:S04]  /*11940*/  SHFL.IDX PT, R46, R43, R20, 0x1c1f ;  /* 0x001c1f142b2e7589 */ /* 0x000e2800000e0000 */
[----:B------:R-:W1:Y:S04]  /*11950*/  SHFL.IDX PT, R32, R41, R20, 0x1c1f ;  /* 0x001c1f1429207589 */ /* 0x000e6800000e0000 */
[----:B------:R-:W2:Y:S04]  /*11960*/  SHFL.IDX PT, R44, R35, R20, 0x1c1f ;  /* 0x001c1f14232c7589 */ /* 0x000ea800000e0000 */
[----:B------:R-:W-:Y:S04]  /*11970*/  SHFL.IDX PT, R10, R33, R20, 0x1c1f ;  /* 0x001c1f14210a7589 */ /* 0x000fe800000e0000 */
[----:B------:R-:W3:Y:S04]  /*11980*/  SHFL.IDX PT, R34, R55, R20, 0x1c1f ;  /* 0x001c1f1437227589 */ /* 0x000ee800000e0000 */
[----:B------:R-:W-:Y:S04]  /*11990*/  SHFL.IDX PT, R52, R79, R20, 0x1c1f ;  /* 0x001c1f144f347589 */ /* 0x000fe800000e0000 */
[----:B------:R-:W4:Y:S01]  /*119a0*/  SHFL.IDX PT, R54, R83, R20, 0x1c1f ;  /* 0x001c1f1453367589 */ /* 0x000f2200000e0000 */
[----:B0-----:R-:W-:-:S03]  /*119b0*/  SEL R25, R71, R46, P0 ;  /* 0x0000002e47197207 */ /* 0x001fc60000000000 */
[----:B------:R-:W0:Y:S01]  /*119c0*/  SHFL.IDX PT, R40, R61, R20, 0x1c1f ;  /* 0x001c1f143d287589 */ /* 0x000e2200000e0000 */
[----:B-1----:R-:W-:Y:S02]  /*119d0*/  SEL R36, R45, R32, P0 ;  /* 0x000000202d247207 */ /* 0x002fe40000000000 */
[----:B------:R-:W-:Y:S01]  /*119e0*/  SEL R38, R32, R45, P0 ;  /* 0x0000002d20267207 */ /* 0x000fe20000000000 */
[----:B------:R-:W1:Y:S01]  /*119f0*/  SHFL.IDX PT, R56, R87, R20, 0x1c1f ;  /* 0x001c1f1457387589 */ /* 0x000e6200000e0000 */
[----:B--2---:R-:W-:Y:S02]  /*11a00*/  SEL R37, R75, R44, P0 ;  /* 0x0000002c4b257207 */ /* 0x004fe40000000000 */
[----:B------:R-:W-:Y:S01]  /*11a10*/  SEL R39, R44, R75, P0 ;  /* 0x0000004b2c277207 */ /* 0x000fe20000000000 */
[----:B------:R0:W-:Y:S04]  /*11a20*/  STSM.16.M88.4 [R48], R4 ;  /* 0x0000000430007844 */ /* 0x0001e80000000200 */
[----:B------:R2:W-:Y:S01]  /*11a30*/  STSM.16.M88.4 [R27], R12 ;  /* 0x0000000c1b007844 */ /* 0x0005e20000000200 */
[----:B---3--:R-:W-:-:S02]  /*11a40*/  SEL R32, R53, R34, P0 ;  /* 0x0000002235207207 */ /* 0x008fc40000000000 */
[----:B------:R-:W-:Y:S01]  /*11a50*/  SEL R34, R34, R53, P0 ;  /* 0x0000003522227207 */ /* 0x000fe20000000000 */
[----:B------:R3:W-:Y:S01]  /*11a60*/  STSM.16.M88.4 [R50], R28 ;  /* 0x0000001c32007844 */ /* 0x0007e20000000200 */
[----:B----4-:R-:W-:Y:S02]  /*11a70*/  SEL R33, R81, R54, P0 ;  /* 0x0000003651217207 */ /* 0x010fe40000000000 */
[----:B------:R-:W-:Y:S02]  /*11a80*/  SEL R35, R54, R81, P0 ;  /* 0x0000005136237207 */ /* 0x000fe40000000000 */
[----:B0-----:R-:W-:Y:S01]  /*11a90*/  SEL R48, R59, R40, P0 ;  /* 0x000000283b307207 */ /* 0x001fe20000000000 */
[----:B------:R-:W-:Y:S01]  /*11aa0*/  IMAD.U32 R4, RZ, RZ, UR4 ;  /* 0x00000004ff047e24 */ /* 0x000fe2000f8e00ff */
[----:B------:R-:W-:Y:S01]  /*11ab0*/  @UP1 ULDC.64 UR4, c[0x0][0xbe0] ;  /* 0x0002f80000041ab9 */ /* 0x000fe20000000a00 */
[----:B------:R-:W-:Y:S01]  /*11ac0*/  IMAD.U32 R5, RZ, RZ, UR6 ;  /* 0x00000006ff057e24 */ /* 0x000fe2000f8e00ff */
[----:B--2---:R-:W-:Y:S01]  /*11ad0*/  SEL R27, R46, R71, P0 ;  /* 0x000000472e1b7207 */ /* 0x004fe20000000000 */
[----:B------:R-:W-:Y:S01]  /*11ae0*/  @UP1 UIMAD.WIDE UR4, UR36, 0x4, UR4 ;  /* 0x00000004240418a5 */ /* 0x000fe2000f8e0204 */
[----:B------:R-:W-:-:S02]  /*11af0*/  SEL R12, R51, R10, P0 ;  /* 0x0000000a330c7207 */ /* 0x000fc40000000000 */
[----:B------:R-:W-:Y:S01]  /*11b00*/  SEL R14, R10, R51, P0 ;  /* 0x000000330a0e7207 */ /* 0x000fe20000000000 */
[----:B------:R0:W-:Y:S01]  /*11b10*/  STSM.16.M88.4 [R64], R24 ;  /* 0x0000001840007844 */ /* 0x0001e20000000200 */
[----:B------:R-:W-:Y:S02]  /*11b20*/  SEL R13, R77, R52, P0 ;  /* 0x000000344d0d7207 */ /* 0x000fe40000000000 */
[----:B------:R-:W-:Y:S01]  /*11b30*/  SEL R15, R52, R77, P0 ;  /* 0x0000004d340f7207 */ /* 0x000fe20000000000 */
[----:B------:R0:W-:Y:S01]  /*11b40*/  STSM.16.M88.4 [R62], R36 ;  /* 0x000000243e007844 */ /* 0x0001e20000000200 */
[----:B---3--:R-:W-:Y:S02]  /*11b50*/  SEL R50, R40, R59, P0 ;  /* 0x0000003b28327207 */ /* 0x008fe40000000000 */
[----:B-1----:R-:W-:Y:S01]  /*11b60*/  SEL R49, R85, R56, P0 ;  /* 0x0000003855317207 */ /* 0x002fe20000000000 */
[----:B------:R0:W-:Y:S01]  /*11b70*/  STSM.16.M88.4 [R60], R12 ;  /* 0x0000000c3c007844 */ /* 0x0001e20000000200 */
[----:B------:R-:W-:-:S02]  /*11b80*/  SEL R51, R56, R85, P0 ;  /* 0x0000005538337207 */ /* 0x000fc40000000000 */
[----:B------:R-:W-:Y:S01]  /*11b90*/  PLOP3.LUT P0, PT, PT, PT, UP1, 0x80, 0x0 ;  /* 0x000000000000781c */ /* 0x000fe20003f0f018 */
[----:B------:R0:W-:Y:S04]  /*11ba0*/  STSM.16.M88.4 [R58], R32 ;  /* 0x000000203a007844 */ /* 0x0001e80000000200 */
[----:B------:R0:W-:Y:S01]  /*11bb0*/  STSM.16.M88.4 [R21], R48 ;  /* 0x0000003015007844 */ /* 0x0001e20000000200 */
[----:B------:R-:W-:Y:S01]  /*11bc0*/  BAR.SYNC.DEFER_BLOCKING 0x1, 0x100 ;  /* 0x0044000000007b1d */ /* 0x000fe20000010000 */
[----:B------:R-:W-:Y:S02]  /*11bd0*/  IMAD.U32 R6, RZ, RZ, UR4 ;  /* 0x00000004ff067e24 */ /* 0x000fe4000f8e00ff */
[----:B------:R-:W-:-:S03]  /*11be0*/  IMAD.U32 R7, RZ, RZ, UR5 ;  /* 0x00000005ff077e24 */ /* 0x000fc6000f8e00ff */
[----:B------:R-:W2:Y:S04]  /*11bf0*/  @P2 LDG.E R10, desc[UR52][R4.64] ;  /* 0x00000034040a2981 */ /* 0x000ea8000c1e1900 */
[----:B------:R-:W3:Y:S01]  /*11c00*/  @P0 LDG.E R6, desc[UR52][R6.64] ;  /* 0x0000003406060981 */ /* 0x000ee2000c1e1900 */
[----:B------:R-:W-:Y:S01]  /*11c10*/  IMAD R11, R18, 0x40, R16 ;  /* 0x00000040120b7824 */ /* 0x000fe200078e0210 */
[----:B------:R-:W-:Y:S01]  /*11c20*/  UMOV UR4, URZ ;  /* 0x0000003f00047c82 */ /* 0x000fe20008000000 */
[----:B------:R-:W-:Y:S02]  /*11c30*/  ULDC UR8, c[0x0][0xa88] ;  /* 0x0002a20000087ab9 */ /* 0x000fe40000000800 */
[----:B------:R-:W-:-:S03]  /*11c40*/  IMAD.WIDE R8, R11, 0x2, R8 ;  /* 0x000000020b087825 */ /* 0x000fc600078e0208 */
[----:B------:R-:W-:Y:S02]  /*11c50*/  IADD3 R29, P1, R8, 0x1000, RZ ;  /* 0x00001000081d7810 */ /* 0x000fe40007f3e0ff */
[----:B--2---:R-:W-:Y:S02]  /*11c60*/  @P2 R2UR UR4, R10 ;  /* 0x000000000a0422ca */ /* 0x004fe400000e0000 */
        /* <DEDUP_REMOVED lines=8> */
.L_x_1880:
[----:B------:R-:W-:Y:S01]  /*11cf0*/  USHF.R.S32.HI UR12, URZ, 0x1f, UR38 ;  /* 0x0000001f3f0c7899 */ /* 0x000fe20008011426 */
[----:B------:R-:W-:Y:S01]  /*11d00*/  IMAD.U32 R5, RZ, RZ, UR42 ;  /* 0x0000002aff057e24 */ /* 0x000fe2000f8e00ff */
[----:B------:R-:W-:Y:S01]  /*11d10*/  ULDC.64 UR10, c[0x0][0xb70] ;  /* 0x0002dc00000a7ab9 */ /* 0x000fe20000000a00 */
[----:B------:R-:W-:Y:S01]  /*11d20*/  USHF.R.S32.HI UR5, URZ, 0x1f, UR4 ;  /* 0x0000001f3f057899 */ /* 0x000fe20008011404 */
[C---:B------:R-:W-:Y:S01]  /*11d30*/  IADD3 R13, P2, R8.reuse, 0x2000, RZ ;  /* 0x00002000080d7810 */ /* 0x040fe20007f5e0ff */
[----:B------:R-:W-:Y:S01]  /*11d40*/  UIMAD UR9, UR12, UR10, URZ ;  /* 0x0000000a0c0972a4 */ /* 0x000fe2000f8e023f */
[----:B------:R-:W-:Y:S01]  /*11d50*/  IMAD R10, R5, 0x80, R22 ;  /* 0x00000080050a7824 */ /* 0x000fe200078e0216 */
[----:B------:R-:W-:Y:S01]  /*11d60*/  UIMAD.WIDE.U32 UR6, UR38, UR10, UR4 ;  /* 0x0000000a260672a5 */ /* 0x000fe2000f8e0004 */
[----:B------:R-:W-:Y:S01]  /*11d70*/  IADD3 R7, P6, R8, 0x3000, RZ ;  /* 0x0000300008077810 */ /* 0x000fe20007fde0ff */
[----:B------:R-:W-:Y:S01]  /*11d80*/  UIMAD UR9, UR38, UR11, UR9 ;  /* 0x0000000b260972a4 */ /* 0x000fe2000f8e0209 */
[----:B------:R-:W-:Y:S01]  /*11d90*/  LOP3.LUT R12, R13, 0x380, RZ, 0xc0, !PT ;  /* 0x000003800d0c7812 */ /* 0x000fe200078ec0ff */
[----:B------:R-:W-:Y:S01]  /*11da0*/  USEL UR37, UR37, URZ, !UP0 ;  /* 0x0000003f25257287 */ /* 0x000fe2000c000000 */
[----:B------:R-:W-:Y:S01]  /*11db0*/  SHF.R.S32.HI R5, RZ, 0x1f, R10 ;  /* 0x0000001fff057819 */ /* 0x000fe2000001140a */
[----:B------:R-:W-:Y:S01]  /*11dc0*/  ULDC.64 UR10, c[0x0][0xb78] ;  /* 0x0002de00000a7ab9 */ /* 0x000fe20000000a00 */
[----:B------:R-:W-:Y:S01]  /*11dd0*/  UIADD3 UR7, UR7, UR9, URZ ;  /* 0x0000000907077290 */ /* 0x000fe2000fffe03f */
[----:B------:R-:W-:Y:S01]  /*11de0*/  LOP3.LUT R4, R7, 0x380, RZ, 0xc0, !PT ;  /* 0x0000038007047812 */ /* 0x000fe200078ec0ff */
[----:B------:R-:W-:Y:S01]  /*11df0*/  USEL UR36, UR36, URZ, !UP0 ;  /* 0x0000003f24247287 */ /* 0x000fe2000c000000 */
[----:B------:R-:W-:Y:S01]  /*11e00*/  LOP3.LUT R28, R29, 0x380, RZ, 0xc0, !PT ;  /* 0x000003801d1c7812 */ /* 0x000fe200078ec0ff */
[----:B------:R-:W-:Y:S01]  /*11e10*/  UIMAD UR9, UR37, UR10, URZ ;  /* 0x0000000a250972a4 */ /* 0x000fe2000f8e023f */
[----:B------:R-:W-:Y:S01]  /*11e20*/  SHF.R.U64 R12, R12, 0x3, RZ ;  /* 0x000000030c0c7819 */ /* 0x000fe200000012ff */
[----:B------:R-:W-:Y:S01]  /*11e30*/  UIMAD.WIDE.U32 UR6, UR36, UR10, UR6 ;  /* 0x0000000a240672a5 */ /* 0x000fe2000f8e0006 */
[----:B------:R-:W-:Y:S01]  /*11e40*/  SHF.R.U64 R4, R4, 0x3, RZ ;  /* 0x0000000304047819 */ /* 0x000fe200000012ff */
[----:B------:R-:W-:Y:S01]  /*11e50*/  UIMAD UR9, UR36, UR11, UR9 ;  /* 0x0000000b240972a4 */ /* 0x000fe2000f8e0209 */
[----:B------:R-:W-:-:S02]  /*11e60*/  SHF.R.U64 R28, R28, 0x3, RZ ;  /* 0x000000031c1c7819 */ /* 0x000fc400000012ff */
[----:B------:R-:W-:Y:S01]  /*11e70*/  LOP3.LUT R12, R12, R13, RZ, 0x3c, !PT ;  /* 0x0000000d0c0c7212 */ /* 0x000fe200078e3cff */
[----:B------:R-:W-:Y:S01]  /*11e80*/  IMAD.X R13, RZ, RZ, R9, P2 ;  /* 0x000000ffff0d7224 */ /* 0x000fe200010e0609 */
[----:B------:R-:W-:Y:S01]  /*11e90*/  IADD3 R6, P0, R10, UR6, RZ ;  /* 0x000000060a067c10 */ /* 0x000fe2000ff1e0ff */
[----:B------:R-:W-:Y:S01]  /*11ea0*/  IMAD.U32 R14, RZ, RZ, UR9 ;  /* 0x00000009ff0e7e24 */ /* 0x000fe2000f8e00ff */
[----:B------:R-:W-:Y:S02]  /*11eb0*/  IADD3 R37, P5, R8, 0x4000, RZ ;  /* 0x0000400008257810 */ /* 0x000fe40007fbe0ff */
[----:B------:R-:W-:Y:S02]  /*11ec0*/  LOP3.LUT R4, R4, R7, RZ, 0x3c, !PT ;  /* 0x0000000704047212 */ /* 0x000fe400078e3cff */
[----:B------:R-:W-:Y:S01]  /*11ed0*/  IADD3.X R5, R5, UR7, R14, P0, !PT ;  /* 0x0000000705057c10 */ /* 0x000fe200087fe40e */
[----:B------:R-:W-:Y:S01]  /*11ee0*/  ULDC.64 UR6, c[0x0][0xb40] ;  /* 0x0002d00000067ab9 */ /* 0x000fe20000000a00 */
[----:B------:R-:W-:-:S02]  /*11ef0*/  IADD3 R41, P4, R8, 0x5000, RZ ;  /* 0x0000500008297810 */ /* 0x000fc40007f9e0ff */
[----:B------:R-:W-:Y:S02]  /*11f00*/  LEA R44, P0, R6, UR6, 0x2 ;  /* 0x00000006062c7c11 */ /* 0x000fe4000f8010ff */
[----:B------:R-:W-:Y:S02]  /*11f10*/  IADD3 R25, P3, R8, 0x6000, RZ ;  /* 0x0000600008197810 */ /* 0x000fe40007f7e0ff */
[----:B------:R-:W-:Y:S01]  /*11f20*/  LEA.HI.X R45, R6, UR7, R5, 0x2, P0 ;  /* 0x00000007062d7c11 */ /* 0x000fe200080f1405 */
[----:B------:R-:W-:Y:S01]  /*11f30*/  VIADD R5, R10, 0x8 ;  /* 0x000000080a057836 */ /* 0x000fe20000000000 */
[----:B------:R-:W-:Y:S01]  /*11f40*/  LOP3.LUT P0, RZ, R228, 0x3, RZ, 0xc0, !PT ;  /* 0x00000003e4ff7812 */ /* 0x000fe2000780c0ff */
[----:B------:R-:W-:Y:S01]  /*11f50*/  ULDC.64 UR6, c[0x0][0xaa0] ;  /* 0x0002a80000067ab9 */ /* 0x000fe20000000a00 */
[----:B------:R-:W-:Y:S02]  /*11f60*/  IADD3 R7, P2, R8, 0x7000, RZ ;  /* 0x0000700008077810 */ /* 0x000fe40007f5e0ff */
[----:B------:R-:W-:Y:S01]  /*11f70*/  LOP3.LUT R28, R28, R29, RZ, 0x3c, !PT ;  /* 0x0000001d1c1c7212 */ /* 0x000fe200078e3cff */
[----:B------:R-:W-:Y:S01]  /*11f80*/  IMAD.X R29, RZ, RZ, R9, P1 ;  /* 0x000000ffff1d7224 */ /* 0x000fe200008e0609 */
[----:B------:R-:W-:-:S02]  /*11f90*/  LOP3.LUT R36, R37, 0x380, RZ, 0xc0, !PT ;  /* 0x0000038025247812 */ /* 0x000fc400078ec0ff */
[----:B------:R-:W-:Y:S02]  /*11fa0*/  LOP3.LUT R40, R41, 0x380, RZ, 0xc0, !PT ;  /* 0x0000038029287812 */ /* 0x000fe400078ec0ff */
[----:B------:R-:W-:Y:S02]  /*11fb0*/  LOP3.LUT R24, R25, 0x380, RZ, 0xc0, !PT ;  /* 0x0000038019187812 */ /* 0x000fe400078ec0ff */
[----:B------:R-:W-:Y:S01]  /*11fc0*/  LOP3.LUT R33, R8, 0x380, RZ, 0xc0, !PT ;  /* 0x0000038008217812 */ /* 0x000fe200078ec0ff */
[----:B------:R-:W-:Y:S01]  /*11fd0*/  UIMAD UR5, UR5, UR6, URZ ;  /* 0x00000006050572a4 */ /* 0x000fe2000f8e023f */
[----:B------:R-:W-:Y:S01]  /*11fe0*/  ISETP.GE.OR P1, PT, R10, UR8, P0 ;  /* 0x000000080a007c0c */ /* 0x000fe20008726670 */
[--C-:B------:R-:W-:Y:S01]  /*11ff0*/  IMAD.X R11, RZ, RZ, R9.reuse, P2 ;  /* 0x000000ffff0b7224 */ /* 0x100fe200010e0609 */
[----:B------:R-:W-:Y:S01]  /*12000*/  ISETP.GE.OR P0, PT, R5, UR8, P0 ;  /* 0x0000000805007c0c */ /* 0x000fe20008706670 */
[----:B------:R-:W-:Y:S01]  /*12010*/  IMAD.X R5, RZ, RZ, R9, P6 ;  /* 0x000000ffff057224 */ /* 0x000fe200030e0609 */
[----:B------:R-:W-:-:S02]  /*12020*/  LOP3.LUT R6, R7, 0x380, RZ, 0xc0, !PT ;  /* 0x0000038007067812 */ /* 0x000fc400078ec0ff */
[----:B------:R-:W-:Y:S02]  /*12030*/  SHF.R.U64 R36, R36, 0x3, RZ ;  /* 0x0000000324247819 */ /* 0x000fe400000012ff */
[----:B------:R-:W-:Y:S02]  /*12040*/  SHF.R.U64 R40, R40, 0x3, RZ ;  /* 0x0000000328287819 */ /* 0x000fe400000012ff */
[----:B------:R-:W-:Y:S02]  /*12050*/  SHF.R.U64 R24, R24, 0x3, RZ ;  /* 0x0000000318187819 */ /* 0x000fe400000012ff */
[----:B------:R-:W-:Y:S01]  /*12060*/  SHF.R.U64 R33, R33, 0x3, RZ ;  /* 0x0000000321217819 */ /* 0x000fe200000012ff */
[----:B------:R-:W-:Y:S01]  /*12070*/  IMAD.U32 R19, RZ, RZ, UR6 ;  /* 0x00000006ff137e24 */ /* 0x000fe2000f8e00ff */
[----:B------:R-:W-:Y:S01]  /*12080*/  SHF.R.U64 R6, R6, 0x3, RZ ;  /* 0x0000000306067819 */ /* 0x000fe200000012ff */
[----:B------:R-:W-:Y:S01]  /*12090*/  IMAD.MOV.U32 R20, RZ, RZ, R16 ;  /* 0x000000ffff147224 */ /* 0x000fe200078e0010 */
        /* <DEDUP_REMOVED lines=8> */
[----:B------:R-:W-:-:S02]  /*12120*/  LOP3.LUT R10, R6, R7, RZ, 0x3c, !PT ;  /* 0x00000007060a7212 */ /* 0x000fc400078e3cff */
[----:B------:R-:W-:Y:S01]  /*12130*/  SHF.R.S32.HI R21, RZ, 0x1f, R16 ;  /* 0x0000001fff157819 */ /* 0x000fe20000011410 */
[----:B------:R-:W-:Y:S01]  /*12140*/  UIMAD UR5, UR4, UR7, UR5 ;  /* 0x00000007040572a4 */ /* 0x000fe2000f8e0205 */
[----:B------:R-:W-:Y:S02]  /*12150*/  @!P1 STG.E desc[UR52][R44.64], R2 ;  /* 0x000000022c009986 */ /* 0x000fe4000c101934 */
[----:B------:R-:W-:Y:S01]  /*12160*/  ULDC.64 UR6, c[0x0][0xae0] ;  /* 0x0002b80000067ab9 */ /* 0x000fe20000000a00 */
[----:B------:R-:W-:Y:S01]  /*12170*/  IMAD.WIDE.U32 R20, R19, UR4, R20 ;  /* 0x0000000413147c25 */ /* 0x000fe2000f8e0014 */
[----:B------:R0:W-:Y:S01]  /*12180*/  @!P0 STG.E desc[UR52][R44.64+0x20], R0 ;  /* 0x000020002c008986 */ /* 0x0001e2000c101934 */
[----:B------:R-:W-:-:S03]  /*12190*/  UIMAD UR4, UR12, UR6, URZ ;  /* 0x000000060c0472a4 */ /* 0x000fc6000f8e023f */
[----:B------:R-:W5:Y:S01]  /*121a0*/  LD.E.128 R32, desc[UR52][R32.64] ;  /* 0x0000003420207980 */ /* 0x000f62000c101d00 */
[----:B------:R-:W-:-:S03]  /*121b0*/  VIADD R21, R21, UR5 ;  /* 0x0000000515157c36 */ /* 0x000fc60008000000 */
[----:B------:R-:W5:Y:S01]  /*121c0*/  LD.E.128 R28, desc[UR52][R28.64] ;  /* 0x000000341c1c7980 */ /* 0x000f62000c101d00 */
[----:B------:R-:W-:-:S03]  /*121d0*/  IMAD.U32 R19, RZ, RZ, UR6 ;  /* 0x00000006ff137e24 */ /* 0x000fc6000f8e00ff */
[----:B------:R-:W5:Y:S04]  /*121e0*/  LD.E.128 R12, desc[UR52][R12.64] ;  /* 0x000000340c0c7980 */ /* 0x000f68000c101d00 */
[----:B------:R-:W5:Y:S04]  /*121f0*/  LD.E.128 R4, desc[UR52][R4.64] ;  /* 0x0000003404047980 */ /* 0x000f68000c101d00 */
[----:B------:R-:W5:Y:S04]  /*12200*/  LD.E.128 R36, desc[UR52][R36.64] ;  /* 0x0000003424247980 */ /* 0x000f68000c101d00 */
[----:B------:R-:W5:Y:S04]  /*12210*/  LD.E.128 R40, desc[UR52][R40.64] ;  /* 0x0000003428287980 */ /* 0x000f68000c101d00 */
[----:B------:R-:W5:Y:S04]  /*12220*/  LD.E.128 R24, desc[UR52][R24.64] ;  /* 0x0000003418187980 */ /* 0x000f68000c101d00 */
[----:B------:R-:W5:Y:S01]  /*12230*/  LD.E.128 R8, desc[UR52][R10.64] ;  /* 0x000000340a087980 */ /* 0x000f62000c101d00 */
[----:B------:R-:W-:-:S02]  /*12240*/  UIMAD UR4, UR38, UR7, UR4 ;  /* 0x00000007260472a4 */ /* 0x000fc4000f8e0204 */
[----:B------:R-:W-:Y:S01]  /*12250*/  IMAD.WIDE.U32 R20, R19, UR38, R20 ;  /* 0x0000002613147c25 */ /* 0x000fe2000f8e0014 */
[----:B------:R-:W-:Y:S01]  /*12260*/  UIMAD UR8, UR42, -0x80, UR8 ;  /* 0xffffff802a0878a4 */ /* 0x000fe2000f8e0208 */
[----:B------:R-:W-:Y:S01]  /*12270*/  @!PT LDS RZ, [RZ] ;  /* 0x00000000fffff984 */ /* 0x000fe20000000800 */
[----:B------:R-:W-:Y:S01]  /*12280*/  @!PT LDS RZ, [RZ] ;  /* 0x00000000fffff984 */ /* 0x000fe20000000800 */
[----:B------:R-:W-:Y:S01]  /*12290*/  @!PT LDS RZ, [RZ] ;  /* 0x00000000fffff984 */ /* 0x000fe20000000800 */
[----:B------:R-:W-:Y:S01]  /*122a0*/  @!PT LDS RZ, [RZ] ;  /* 0x00000000fffff984 */ /* 0x000fe20000000800 */
[----:B------:R1:W-:Y:S06]  /*122b0*/  MEMBAR.ALL.CTA ;  /* 0x0000000000007992 */ /* 0x0003ec0000008000 */
[----:B-1----:R-:W1:Y:S01]  /*122c0*/  FENCE.VIEW.ASYNC.S ;  /* 0x00000000000073c6 */ /* 0x002e620000000000 */
[----:B------:R-:W-:Y:S01]  /*122d0*/  BSSY B1, `(.L_x_1881) ;  /* 0x0000026000017945 */ /* 0x000fe20003800000 */
[----:B------:R-:W-:-:S02]  /*122e0*/  VIADD R3, R3, 0x2e820 ;  /* 0x0002e82003037836 */ /* 0x000fc40000000000 */
[----:B------:R-:W-:Y:S01]  /*122f0*/  VIADD R21, R21, UR4 ;  /* 0x0000000415157c36 */ /* 0x000fe20008000000 */
[----:B------:R-:W-:Y:S01]  /*12300*/  ULDC.64 UR4, c[0x0][0xae8] ;  /* 0x0002ba0000047ab9 */ /* 0x000fe20000000a00 */
[C---:B------:R-:W-:Y:S01]  /*12310*/  ISETP.GE.AND P2, PT, R18.reuse, UR8, PT ;  /* 0x0000000812007c0c */ /* 0x040fe2000bf46270 */
[----:B0-----:R-:W-:Y:S01]  /*12320*/  IMAD.U32 R45, RZ, RZ, UR4 ;  /* 0x00000004ff2d7e24 */ /* 0x001fe2000f8e00ff */
[----:B------:R-:W-:Y:S01]  /*12330*/  UIMAD UR4, UR37, UR4, URZ ;  /* 0x00000004250472a4 */ /* 0x000fe2000f8e023f */
[C---:B------:R-:W-:Y:S01]  /*12340*/  VIADD R19, R18.reuse, 0x60 ;  /* 0x0000006012137836 */ /* 0x040fe20000000000 */
[----:B------:R-:W-:Y:S01]  /*12350*/  PRMT R3, RZ, 0x654, R3 ;  /* 0x00000654ff037816 */ /* 0x000fe20000000003 */
[----:B------:R-:W-:Y:S01]  /*12360*/  IMAD.WIDE.U32 R44, R45, UR36, R20 ;  /* 0x000000242d2c7c25 */ /* 0x000fe2000f8e0014 */
[----:B------:R-:W-:Y:S02]  /*12370*/  UIMAD UR4, UR36, UR5, UR4 ;  /* 0x00000005240472a4 */ /* 0x000fe4000f8e0204 */
[----:B------:R-:W-:Y:S01]  /*12380*/  ISETP.GE.AND P1, PT, R19, UR8, PT ;  /* 0x0000000813007c0c */ /* 0x000fe2000bf26270 */
[C---:B------:R-:W-:Y:S01]  /*12390*/  VIADD R0, R18.reuse, 0x20 ;  /* 0x0000002012007836 */ /* 0x040fe20000000000 */
[----:B------:R-:W-:Y:S01]  /*123a0*/  SHF.R.S32.HI R19, RZ, 0x1f, R18 ;  /* 0x0000001fff137819 */ /* 0x000fe20000011412 */
[----:B------:R-:W-:-:S02]  /*123b0*/  VIADD R2, R18, 0x40 ;  /* 0x0000004012027836 */ /* 0x000fc40000000000 */
[----:B------:R-:W-:Y:S01]  /*123c0*/  IMAD.U32 R49, RZ, RZ, UR42 ;  /* 0x0000002aff317e24 */ /* 0x000fe2000f8e00ff */
[----:B------:R-:W-:Y:S01]  /*123d0*/  ISETP.GE.AND P4, PT, R0, UR8, PT ;  /* 0x0000000800007c0c */ /* 0x000fe2000bf86270 */
[----:B------:R-:W-:Y:S01]  /*123e0*/  VIADD R51, R45, UR4 ;  /* 0x000000042d337c36 */ /* 0x000fe20008000000 */
[----:B------:R-:W-:Y:S01]  /*123f0*/  ISETP.GE.AND P0, PT, R2, UR8, PT ;  /* 0x0000000802007c0c */ /* 0x000fe2000bf06270 */
[----:B------:R-:W-:Y:S01]  /*12400*/  IMAD.WIDE R20, R49, 0x80, R18 ;  /* 0x0000008031147825 */ /* 0x000fe200078e0212 */
[----:B-1----:R0:W-:Y:S01]  /*12410*/  SYNCS.ARRIVE.TRANS64.RED.A1T0 RZ, [R3+URZ], RZ ;  /* 0x000000ff03ff79a7 */ /* 0x0021e2000810043f */
[----:B------:R-:W-:Y:S10]  /*12420*/  @P2 BRA `(.L_x_1882) ;  /* 0x0000000000402947 */ /* 0x000ff40003800000 */
        /* <DEDUP_REMOVED lines=16> */
.L_x_1882:
[----:B------:R-:W-:Y:S05]  /*12530*/  BSYNC B1 ;  /* 0x0000000000017941 */ /* 0x000fea0003800000 */
.L_x_1881:
[----:B------:R-:W-:Y:S04]  /*12540*/  BSSY B1, `(.L_x_1883) ;  /* 0x0000014000017945 */ /* 0x000fe80003800000 */
[----:B------:R-:W-:Y:S05]  /*12550*/  @P4 BRA `(.L_x_1884) ;  /* 0x0000000000484947 */ /* 0x000fea0003800000 */
[----:B-1---5:R-:W-:Y:S01]  /*12560*/  IADD3 R33, P2, R20, 0x20, RZ ;  /* 0x0000002014217810 */ /* 0x022fe20007f5e0ff */
[----:B------:R-:W-:Y:S01]  /*12570*/  ULDC.64 UR4, c[0x0][0xad8] ;  /* 0x0002b60000047ab9 */ /* 0x000fe20000000a00 */
[----:B------:R-:W-:Y:S01]  /*12580*/  IMAD.MOV.U32 R2, RZ, RZ, R44 ;  /* 0x000000ffff027224 */ /* 0x000fe200078e002c */
[----:B------:R-:W-:Y:S01]  /*12590*/  ULDC.64 UR6, c[0x0][0xa80] ;  /* 0x0002a00000067ab9 */ /* 0x000fe20000000a00 */
[----:B0-----:R-:W-:Y:S02]  /*125a0*/  IMAD.MOV.U32 R3, RZ, RZ, R51 ;  /* 0x000000ffff037224 */ /* 0x001fe400078e0033 */
        /* <DEDUP_REMOVED lines=13> */
.L_x_1884:
[----:B------:R-:W-:Y:S05]  /*12680*/  BSYNC B1 ;  /* 0x0000000000017941 */ /* 0x000fea0003800000 */
.L_x_1883:
[----:B------:R-:W-:Y:S04]  /*12690*/  BSSY B1, `(.L_x_1885) ;  /* 0x0000014000017945 */ /* 0x000fe80003800000 */
[----:B------:R-:W-:Y:S05]  /*126a0*/  @P0 BRA `(.L_x_1886) ;  /* 0x0000000000480947 */ /* 0x000fea0003800000 */
[----:B--2--5:R-:W-:Y:S01]  /*126b0*/  IADD3 R29, P0, R20, 0x40, RZ ;  /* 0x00000040141d7810 */ /* 0x024fe20007f1e0ff */
[----:B------:R-:W-:Y:S01]  /*126c0*/  ULDC.64 UR4, c[0x0][0xad8] ;  /* 0x0002b60000047ab9 */ /* 0x000fe20000000a00 */
[----:B------:R-:W-:Y:S01]  /*126d0*/  IMAD.MOV.U32 R2, RZ, RZ, R44 ;  /* 0x000000ffff027224 */ /* 0x000fe200078e002c */
[----:B------:R-:W-:Y:S01]  /*126e0*/  ULDC.64 UR6, c[0x0][0xa80] ;  /* 0x0002a00000067ab9 */ /* 0x000fe20000000a00 */
[----:B------:R-:W-:Y:S01]  /*126f0*/  IADD3.X R0, RZ, R21, RZ, P0, !PT ;  /* 0x00000015ff007210 */ /* 0x000fe200007fe4ff */
[----:B0-----:R-:W-:Y:S02]  /*12700*/  IMAD.MOV.U32 R3, RZ, RZ, R51 ;  /* 0x000000ffff037224 */ /* 0x001fe400078e0033 */
        /* <DEDUP_REMOVED lines=12> */
.L_x_1886:
[----:B------:R-:W-:Y:S05]  /*127d0*/  BSYNC B1 ;  /* 0x0000000000017941 */ /* 0x000fea0003800000 */
.L_x_1885:
        /* <DEDUP_REMOVED lines=21> */
.L_x_1879:
[----:B------:R-:W-:Y:S01]  /*12930*/  ULDC.64 UR4, c[0x0][0xbe0] ;  /* 0x0002f80000047ab9 */ /* 0x000fe20000000a00 */
[----:B------:R-:W-:Y:S01]  /*12940*/  ULDC.64 UR6, c[0x0][0xbd8] ;  /* 0x0002f60000067ab9 */ /* 0x000fe20000000a00 */
[----:B------:R-:W-:-:S04]  /*12950*/  UISETP.NE.U32.AND UP0, UPT, UR4, URZ, UPT ;  /* 0x0000003f0400728c */ /* 0x000fc8000bf05070 */
[----:B------:R-:W-:Y:S02]  /*12960*/  UISETP.NE.AND.EX UP1, UPT, UR5, URZ, UPT, UP0 ;  /* 0x0000003f0500728c */ /* 0x000fe4000bf25300 */
[----:B------:R-:W-:-:S04]  /*12970*/  UISETP.NE.U32.AND UP0, UPT, UR6, URZ, UPT ;  /* 0x0000003f0600728c */ /* 0x000fc8000bf05070 */
[----:B------:R-:W-:Y:S01]  /*12980*/  PLOP3.LUT P2, PT, PT, PT, UP1, 0x80, 0x0 ;  /* 0x000000000000781c */ /* 0x000fe20003f4f018 */
[----:B------:R-:W-:-:S04]  /*12990*/  UISETP.NE.AND.EX UP0, UPT, UR7, URZ, UPT, UP0 ;  /* 0x0000003f0700728c */ /* 0x000fc8000bf05300 */
[----:B------:R-:W-:Y:S02]  /*129a0*/  @UP1 ULDC.64 UR4, c[0x0][0xbe0] ;  /* 0x0002f80000041ab9 */ /* 0x000fe40000000a00 */
[----:B------:R-:W-:Y:S01]  /*129b0*/  @UP1 UIMAD.WIDE UR4, UR36, 0x4, UR4 ;  /* 0x00000004240418a5 */ /* 0x000fe2000f8e0204 */
[----:B------:R-:W-:Y:S01]  /*129c0*/  PLOP3.LUT P1, PT, PT, PT, UP0, 0x80, 0x0 ;  /* 0x000000000000781c */ /* 0x000fe20003f2f008 */
[----:B------:R-:W-:-:S04]  /*129d0*/  ULEA UR6, UP1, UR36, UR6, 0x2 ;  /* 0x0000000624067291 */ /* 0x000fc8000f82103f */
[----:B------:R-:W-:Y:S01]  /*129e0*/  IMAD.U32 R4, RZ, RZ, UR4 ;  /* 0x00000004ff047e24 */ /* 0x000fe2000f8e00ff */
[----:B------:R-:W-:Y:S01]  /*129f0*/  ULEA.HI.X UR7, UR36, UR7, UR37, 0x2, UP1 ;  /* 0x0000000724077291 */ /* 0x000fe200088f1425 */
[----:B------:R-:W-:Y:S02]  /*12a00*/  IMAD.U32 R5, RZ, RZ, UR5 ;  /* 0x00000005ff057e24 */ /* 0x000fe4000f8e00ff */
[----:B------:R-:W-:-:S03]  /*12a10*/  IMAD.MOV.U32 R7, RZ, RZ, RZ ;  /* 0x000000ffff077224 */ /* 0x000fc600078e00ff */
[----:B------:R-:W2:Y:S01]  /*12a20*/  @P2 LDG.E R4, desc[UR52][R4.64] ;  /* 0x0000003404042981 */ /* 0x000ea2000c1e1900 */
[----:B------:R-:W-:Y:S02]  /*12a30*/  IMAD.U32 R2, RZ, RZ, UR6 ;  /* 0x00000006ff027e24 */ /* 0x000fe4000f8e00ff */
[----:B------:R-:W-:-:S05]  /*12a40*/  IMAD.U32 R3, RZ, RZ, UR7 ;  /* 0x00000007ff037e24 */ /* 0x000fca000f8e00ff */
[----:B------:R0:W5:Y:S01]  /*12a50*/  @P1 LDG.E R7, desc[UR52][R2.64] ;  /* 0x0000003402071981 */ /* 0x000162000c1e1900 */
[----:B------:R-:W-:Y:S01]  /*12a60*/  ULDC UR4, c[0x0][0xa88] ;  /* 0x0002a20000047ab9 */ /* 0x000fe20000000800 */
[----:B------:R-:W-:Y:S02]  /*12a70*/  ISETP.GT.AND P0, PT, R231, 0x7f, PT ;  /* 0x0000007fe700780c */ /* 0x000fe40003f04270 */
[----:B--2---:R-:W-:Y:S01]  /*12a80*/  @P2 R2UR UR4, R4 ;  /* 0x00000000040422ca */ /* 0x004fe200000e0000 */
[----:B0-----:R-:W-:-:S14]  /*12a90*/  @P2 BRA `(.L_x_1888) ;  /* 0x0000000000182947 */ /* 0x001fdc0003800000 */
[----:B------:R-:W-:Y:S05]  /*12aa0*/  @!P1 BRA `(.L_x_1888) ;  /* 0x0000000000149947 */ /* 0x000fea0003800000 */
[----:B------:R-:W2:Y:S04]  /*12ab0*/  LDG.E R4, desc[UR52][R2.64] ;  /* 0x0000003402047981 */ /* 0x000ea8000c1e1900 */
[----:B------:R-:W3:Y:S01]  /*12ac0*/  LDG.E R0, desc[UR52][R2.64+0x4] ;  /* 0x0000043402007981 */ /* 0x000ee2000c1e1900 */
[----:B--2---:R-:W-:Y:S02]  /*12ad0*/  R2UR UR5, R4 ;  /* 0x00000000040572ca */ /* 0x004fe400000e0000 */
[----:B---3--:R-:W-:-:S13]  /*12ae0*/  R2UR UR4, R0 ;  /* 0x00000000000472ca */ /* 0x008fda00000e0000 */
[----:B------:R-:W-:-:S12]  /*12af0*/  UIADD3 UR4, -UR5, UR4, URZ ;  /* 0x0000000405047290 */ /* 0x000fd8000fffe13f */
.L_x_1888:
[----:B------:R-:W-:Y:S01]  /*12b00*/  USHF.R.S32.HI UR7, URZ, 0x1f, UR38 ;  /* 0x0000001f3f077899 */ /* 0x000fe20008011426 */
[----:B------:R-:W-:Y:S01]  /*12b10*/  BSSY B1, `(.L_x_1889) ;  /* 0x000001f000017945 */ /* 0x000fe20003800000 */
[----:B------:R-:W-:Y:S01]  /*12b20*/  USEL UR36, UR36, URZ, !UP0 ;  /* 0x0000003f24247287 */ /* 0x000fe2000c000000 */
[----:B------:R-:W-:Y:S01]  /*12b30*/  SHF.R.S32.HI R9, RZ, 0x1f, R16 ;  /* 0x0000001fff097819 */ /* 0x000fe20000011410 */
[----:B------:R-:W-:Y:S01]  /*12b40*/  USEL UR37, UR37, URZ, !UP0 ;  /* 0x0000003f25257287 */ /* 0x000fe2000c000000 */
[----:B-----5:R-:W-:Y:S01]  /*12b50*/  SHF.R.S32.HI R6, RZ, 0x1f, R7 ;  /* 0x0000001fff067819 */ /* 0x020fe20000011407 */
[----:B------:R-:W-:Y:S10]  /*12b60*/  @P0 BRA `(.L_x_1890) ;  /* 0x0000000000640947 */ /* 0x000ff40003800000 */
[----:B------:R-:W0:Y:S01]  /*12b70*/  S2R R2, SR_TID.X ;  /* 0x0000000000027919 */ /* 0x000e220000002100 */
[----:B------:R-:W-:-:S04]  /*12b80*/  IMAD.U32 R0, RZ, RZ, UR42 ;  /* 0x0000002aff007e24 */ /* 0x000fc8000f8e00ff */
[----:B0-----:R-:W-:-:S04]  /*12b90*/  IMAD R0, R0, 0x80, R2 ;  /* 0x0000008000007824 */ /* 0x001fc800078e0202 */
[----:B------:R-:W-:-:S05]  /*12ba0*/  VIADD R0, R0, 0xffffff80 ;  /* 0xffffff8000007836 */ /* 0x000fca0000000000 */
[----:B------:R-:W-:-:S13]  /*12bb0*/  ISETP.GE.AND P0, PT, R0, UR4, PT ;  /* 0x0000000400007c0c */ /* 0x000fda000bf06270 */
        /* <DEDUP_REMOVED lines=20> */
.L_x_1890:
[----:B------:R-:W-:Y:S05]  /*12d00*/  BSYNC B1 ;  /* 0x0000000000017941 */ /* 0x000fea0003800000 */
.L_x_1889:
[----:B------:R-:W-:Y:S01]  /*12d10*/  ULDC.64 UR8, c[0x0][0xaa0] ;  /* 0x0002a80000087ab9 */ /* 0x000fe20000000a00 */
[----:B------:R-:W-:Y:S01]  /*12d20*/  IMAD.MOV.U32 R2, RZ, RZ, R16 ;  /* 0x000000ffff027224 */ /* 0x000fe200078e0010 */
[----:B------:R-:W-:Y:S01]  /*12d30*/  UIMAD UR6, UR42, -0x80, UR4 ;  /* 0xffffff802a0678a4 */ /* 0x000fe2000f8e0204 */
[----:B0-----:R-:W-:Y:S01]  /*12d40*/  IMAD.MOV.U32 R3, RZ, RZ, R9 ;  /* 0x000000ffff037224 */ /* 0x001fe200078e0009 */
[----:B------:R-:W-:Y:S01]  /*12d50*/  BSSY B1, `(.L_x_1891) ;  /* 0x000002d000017945 */ /* 0x000fe20003800000 */
[----:B------:R-:W-:Y:S02]  /*12d60*/  IMAD R0, R6, UR8, RZ ;  /* 0x0000000806007c24 */ /* 0x000fe4000f8e02ff */
[----:B------:R-:W-:Y:S01]  /*12d70*/  IMAD.WIDE.U32 R2, R7, UR8, R2 ;  /* 0x0000000807027c25 */ /* 0x000fe2000f8e0002 */
[----:B------:R-:W-:-:S03]  /*12d80*/  ISETP.GE.AND P2, PT, R18, UR6, PT ;  /* 0x0000000612007c0c */ /* 0x000fc6000bf46270 */
[----:B------:R-:W-:Y:S01]  /*12d90*/  IMAD R7, R7, UR9, R0 ;  /* 0x0000000907077c24 */ /* 0x000fe2000f8e0200 */
[----:B------:R-:W-:Y:S01]  /*12da0*/  ULDC.64 UR8, c[0x0][0xae0] ;  /* 0x0002b80000087ab9 */ /* 0x000fe20000000a00 */
[C---:B------:R-:W-:Y:S01]  /*12db0*/  VIADD R4, R18.reuse, 0x60 ;  /* 0x0000006012047836 */ /* 0x040fe20000000000 */
[----:B------:R-:W-:Y:S01]  /*12dc0*/  UIMAD UR5, UR7, UR8, URZ ;  /* 0x00000008070572a4 */ /* 0x000fe2000f8e023f */
[----:B------:R-:W-:Y:S01]  /*12dd0*/  IMAD.IADD R3, R3, 0x1, R7 ;  /* 0x0000000103037824 */ /* 0x000fe200078e0207 */
[----:B------:R-:W-:Y:S01]  /*12de0*/  SHF.R.S32.HI R7, RZ, 0x1f, R18 ;  /* 0x0000001fff077819 */ /* 0x000fe20000011412 */
[----:B------:R-:W-:Y:S01]  /*12df0*/  IMAD.U32 R5, RZ, RZ, UR8 ;  /* 0x00000008ff057e24 */ /* 0x000fe2000f8e00ff */
[----:B------:R-:W-:Y:S01]  /*12e00*/  UIMAD UR5, UR38, UR9, UR5 ;  /* 0x00000009260572a4 */ /* 0x000fe2000f8e0205 */
[----:B------:R-:W-:Y:S01]  /*12e10*/  VIADD R0, R18, 0x20 ;  /* 0x0000002012007836 */ /* 0x000fe20000000000 */
[----:B------:R-:W-:Y:S01]  /*12e20*/  ISETP.GE.AND P0, PT, R4, UR6, PT ;  /* 0x0000000604007c0c */ /* 0x000fe2000bf06270 */
[----:B------:R-:W-:Y:S01]  /*12e30*/  IMAD.WIDE.U32 R2, R5, UR38, R2 ;  /* 0x0000002605027c25 */ /* 0x000fe2000f8e0002 */
[----:B------:R-:W-:-:S02]  /*12e40*/  ULDC.64 UR8, c[0x0][0xae8] ;  /* 0x0002ba0000087ab9 */ /* 0x000fc40000000a00 */
[----:B------:R-:W-:Y:S01]  /*12e50*/  UIMAD UR4, UR37, UR8, URZ ;  /* 0x00000008250472a4 */ /* 0x000fe2000f8e023f */
[----:B------:R-:W-:Y:S01]  /*12e60*/  VIADD R3, R3, UR5 ;  /* 0x0000000503037c36 */ /* 0x000fe20008000000 */
[----:B------:R-:W-:Y:S01]  /*12e70*/  ISETP.GE.AND P3, PT, R0, UR6, PT ;  /* 0x0000000600007c0c */ /* 0x000fe2000bf66270 */
[----:B------:R-:W-:Y:S01]  /*12e80*/  IMAD.U32 R5, RZ, RZ, UR8 ;  /* 0x00000008ff057e24 */ /* 0x000fe2000f8e00ff */
[----:B------:R-:W-:Y:S01]  /*12e90*/  UIMAD UR4, UR36, UR9, UR4 ;  /* 0x00000009240472a4 */ /* 0x000fe2000f8e0204 */
[----:B------:R-:W-:Y:S02]  /*12ea0*/  VIADD R0, R18, 0x40 ;  /* 0x0000004012007836 */ /* 0x000fe40000000000 */
[----:B------:R-:W-:-:S03]  /*12eb0*/  IMAD.WIDE.U32 R4, R5, UR36, R2 ;  /* 0x0000002405047c25 */ /* 0x000fc6000f8e0002 */
[----:B------:R-:W-:Y:S01]  /*12ec0*/  ISETP.GE.AND P1, PT, R0, UR6, PT ;  /* 0x0000000600007c0c */ /* 0x000fe2000bf26270 */
[----:B------:R-:W-:Y:S02]  /*12ed0*/  IMAD.U32 R9, RZ, RZ, UR42 ;  /* 0x0000002aff097e24 */ /* 0x000fe4000f8e00ff */
[----:B------:R-:W-:Y:S02]  /*12ee0*/  IMAD.MOV.U32 R6, RZ, RZ, R18 ;  /* 0x000000ffff067224 */ /* 0x000fe400078e0012 */
[----:B------:R-:W-:Y:S02]  /*12ef0*/  VIADD R11, R5, UR4 ;  /* 0x00000004050b7c36 */ /* 0x000fe40008000000 */
        /* <DEDUP_REMOVED lines=18> */
.L_x_1892:
[----:B------:R-:W-:Y:S05]  /*13020*/  BSYNC B1 ;  /* 0x0000000000017941 */ /* 0x000fea0003800000 */
.L_x_1891:
        /* <DEDUP_REMOVED lines=20> */
.L_x_1894:
[----:B------:R-:W-:Y:S05]  /*13170*/  BSYNC B1 ;  /* 0x0000000000017941 */ /* 0x000fea0003800000 */
.L_x_1893:
        /* <DEDUP_REMOVED lines=20> */
.L_x_1896:
[----:B------:R-:W-:Y:S05]  /*132c0*/  BSYNC B1 ;  /* 0x0000000000017941 */ /* 0x000fea0003800000 */
.L_x_1895:
        /* <DEDUP_REMOVED lines=19> */
.L_x_1887:
[----:B------:R-:W-:Y:S05]  /*13400*/  BSYNC B0 ;  /* 0x0000000000007941 */ /* 0x000fea0003800000 */
.L_x_1878:
[----:B------:R-:W-:Y:S02]  /*13410*/  ULDC UR4, c[0x0][0xc14] ;  /* 0x0003050000047ab9 */ /* 0x000fe40000000800 */
[----:B------:R-:W-:-:S13]  /*13420*/  ISETP.GE.AND P0, PT, R47, UR4, PT ;  /* 0x000000042f007c0c */ /* 0x000fda000bf06270 */
[----:B------:R-:W-:Y:S05]  /*13430*/  @!P0 BRA `(.L_x_1897) ;  /* 0xfffffed800548947 */ /* 0x000fea000383ffff */
[----:B------:R-:W-:Y:S05]  /*13440*/  EXIT ;  /* 0x000000000000794d */ /* 0x000fea0003800000 */
.L_x_1839:
[----:B------:R-:W-:-:S08]  /*13450*/  NOP ;  /* 0x0000000000007918 */ /* 0x000fd00000000000 */
[----:B------:R-:W0:-:S00]  /*13460*/  USETMAXREG.DEALLOC.CTAPOOL 0x18 ;  /* 0x00000018000079c8 */ /* 0x000e0000080e0500 */
[----:B0-----:R-:W-:Y:S01]  /*13470*/  LOP3.LUT R0, R0, 0x3, RZ, 0xc0, !PT ;  /* 0x0000000300007812 */ /* 0x001fe200078ec0ff */
[----:B------:R-:W-:-:S05]  /*13480*/  IMAD.MOV.U32 R6, RZ, RZ, RZ ;  /* 0x000000ffff067224 */ /* 0x000fca00078e00ff */
[----:B------:R-:W0:Y:S02]  /*13490*/  SHFL.IDX PT, R0, R0, RZ, 0x1f ;  /* 0x00001fff00007589 */ /* 0x000e2400000e0000 */
[----:B0-----:R-:W-:-:S04]  /*134a0*/  ISETP.NE.AND P0, PT, R0, RZ, PT ;  /* 0x000000ff0000720c */ /* 0x001fc80003f05270 */
        /* <DEDUP_REMOVED lines=14> */
.L_x_1898:
[----:B0-----:R-:W0:Y:S01]  /*13590*/  S2R R0, SR_TID.X ;  /* 0x0000000000007919 */ /* 0x001e220000002100 */
        /* <DEDUP_REMOVED lines=23> */
[----:B------:R-:W1:Y:S02]  /*13710*/  SHFL.UP PT, R2, R3, 0x8, RZ ;  /* 0x0500000003027989 */ /* 0x000e6400000e00ff */
[----:B-1----:R-:W-:-:S05]  /*13720*/  SEL R2, R2, RZ, P4 ;  /* 0x000000ff02027207 */ /* 0x002fca0002000000 */
[----:B------:R-:W-:-:S05]  /*13730*/  IMAD.IADD R2, R3, 0x1, R2 ;  /* 0x0000000103027824 */ /* 0x000fca00078e0202 */
[----:B------:R-:W1:Y:S02]  /*13740*/  SHFL.UP PT, R4, R2, 0x10, RZ ;  /* 0x0600000002047989 */ /* 0x000e6400000e00ff */
[----:B-1----:R-:W-:-:S05]  /*13750*/  SEL R7, R4, RZ, P5 ;  /* 0x000000ff04077207 */ /* 0x002fca0002800000 */
[----:B------:R-:W-:Y:S02]  /*13760*/  IMAD.IADD R10, R2, 0x1, R7 ;  /* 0x00000001020a7824 */ /* 0x000fe400078e0207 */
[----:B------:R-:W1:Y:S03]  /*13770*/  LDC R7, c[0x0][0xc10] ;  /* 0x00030400ff077b82 */ /* 0x000e660000000800 */
        /* <DEDUP_REMOVED lines=10> */
.L_x_1904:
        /* <DEDUP_REMOVED lines=14> */
.L_x_1903:
[----:B------:R-:W-:Y:S05]  /*13900*/  BSYNC B0 ;  /* 0x0000000000007941 */ /* 0x000fea0003800000 */
.L_x_1902:
        /* <DEDUP_REMOVED lines=21> */
[----:B------:R-:W-:-:S07]  /*13a60*/  IMAD.MOV.U32 R8, RZ, RZ, R12 ;  /* 0x000000ffff087224 */ /* 0x000fce00078e000c */
.L_x_1900:
[----:B------:R-:W-:Y:S01]  /*13a70*/  IMAD.IADD R11, R9, 0x1, -R8 ;  /* 0x00000001090b7824 */ /* 0x000fe200078e0a08 */
[----:B------:R-:W-:-:S03]  /*13a80*/  ULDC.64 UR4, c[0x0][0xc68] ;  /* 0x00031a0000047ab9 */ /* 0x000fc60000000a00 */
[----:B------:R-:W-:-:S05]  /*13a90*/  IMAD R3, R10, R7, R11 ;  /* 0x000000070a037224 */ /* 0x000fca00078e020b */
[----:B------:R-:W-:-:S13]  /*13aa0*/  ISETP.GT.AND P0, PT, R3, R0, PT ;  /* 0x000000000300720c */ /* 0x000fda0003f04270 */
[----:B------:R-:W-:Y:S02]  /*13ab0*/  VOTEU.ANY UR7, UPT, !P0 ;  /* 0x0000000000077886 */ /* 0x000fe400040e0100 */
[----:B------:R-:W-:-:S04]  /*13ac0*/  UPOPC UR6, UR7 ;  /* 0x00000007000672bf */ /* 0x000fc80008000000 */
[----:B------:R-:W-:-:S04]  /*13ad0*/  UIADD3 UR48, UR6, UR48, URZ ;  /* 0x0000003006307290 */ /* 0x000fc8000fffe03f */
[----:B------:R-:W-:-:S06]  /*13ae0*/  UIMAD.WIDE UR4, UR48, 0x4, UR4 ;  /* 0x00000004300478a5 */ /* 0x000fcc000f8e0204 */
[----:B------:R-:W-:Y:S02]  /*13af0*/  IMAD.U32 R2, RZ, RZ, UR4 ;  /* 0x00000004ff027e24 */ /* 0x000fe4000f8e00ff */
[----:B------:R-:W-:-:S05]  /*13b00*/  IMAD.U32 R3, RZ, RZ, UR5 ;  /* 0x00000005ff037e24 */ /* 0x000fca000f8e00ff */
[----:B------:R-:W2:Y:S01]  /*13b10*/  LDG.E R9, desc[UR52][R2.64] ;  /* 0x0000003402097981 */ /* 0x000ea2000c1e1900 */
[----:B------:R-:W-:Y:S01]  /*13b20*/  IMAD.U32 R15, RZ, RZ, UR6 ;  /* 0x00000006ff0f7e24 */ /* 0x000fe2000f8e00ff */
[----:B------:R-:W-:-:S04]  /*13b30*/  ISETP.NE.AND P0, PT, RZ, UR7, PT ;  /* 0x00000007ff007c0c */ /* 0x000fc8000bf05270 */
[----:B------:R-:W2:Y:S02]  /*13b40*/  SHFL.IDX PT, R6, R6, R15, 0x1f ;  /* 0x00001f0f06067589 */ /* 0x000ea400000e0000 */
[----:B--2---:R-:W-:-:S05]  /*13b50*/  IMAD R8, R6, R9, RZ ;  /* 0x0000000906087224 */ /* 0x004fca00078e02ff */
[----:B------:R-:W-:-:S04]  /*13b60*/  IABS R12, R8 ;  /* 0x00000008000c7213 */ /* 0x000fc80000000000 */
[----:B------:R-:W0:Y:S08]  /*13b70*/  I2F.RP R13, R12 ;  /* 0x0000000c000d7306 */ /* 0x000e300000209400 */
[----:B0-----:R-:W0:Y:S02]  /*13b80*/  MUFU.RCP R13, R13 ;  /* 0x0000000d000d7308 */ /* 0x001e240000001000 */
[----:B0-----:R-:W-:-:S06]  /*13b90*/  VIADD R14, R13, 0xffffffe ;  /* 0x0ffffffe0d0e7836 */ /* 0x001fcc0000000000 */
[----:B------:R-:W0:Y:S02]  /*13ba0*/  F2I.FTZ.U32.TRUNC.NTZ R3, R14 ;  /* 0x0000000e00037305 */ /* 0x000e24000021f000 */
[----:B0-----:R-:W-:Y:S01]  /*13bb0*/  IMAD.MOV R17, RZ, RZ, -R3 ;  /* 0x000000ffff117224 */ /* 0x001fe200078e0a03 */
[----:B------:R-:W-:Y:S06]  /*13bc0*/  @!P0 BRA `(.L_x_1905) ;  /* 0x00000000000c8947 */ /* 0x000fec0003800000 */
[----:B------:R-:W-:-:S06]  /*13bd0*/  UIADD3 UR4, UR6, -0x1, URZ ;  /* 0xffffffff06047890 */ /* 0x000fcc000fffe03f */
[----:B------:R-:W-:-:S05]  /*13be0*/  IMAD.U32 R13, RZ, RZ, UR4 ;  /* 0x00000004ff0d7e24 */ /* 0x000fca000f8e00ff */
[----:B------:R0:W1:Y:S02]  /*13bf0*/  SHFL.IDX PT, R4, R10, R13, 0x1f ;  /* 0x00001f0d0a047589 */ /* 0x00006400000e0000 */
.L_x_1905:
[----:B-1----:R-:W-:Y:S02]  /*13c00*/  IMAD R4, R4, R7, R11 ;  /* 0x0000000704047224 */ /* 0x002fe400078e020b */
        /* <DEDUP_REMOVED lines=22> */
[----:B-1----:R-:W-:Y:S02]  /*13d70*/  IMAD.MOV R4, RZ, RZ, -R0 ;  /* 0x000000ffff047224 */ /* 0x002fe400078e0a00 */
[----:B------:R-:W-:Y:S02]  /*13d80*/  IMAD R8, R8, R2, R11 ;  /* 0x0000000208087224 */ /* 0x000fe400078e020b */
[----:B------:R-:W-:Y:S01]  /*13d90*/  IMAD.MOV.U32 R2, RZ, RZ, RZ ;  /* 0x000000ffff027224 */ /* 0x000fe200078e00ff */
[----:B------:R-:W-:-:S04]  /*13da0*/  VIADDMNMX R7, R4, R7, R9, PT ;  /* 0x0000000704077246 */ /* 0x000fc80003800109 */
[-C--:B------:R-:W-:Y:S02]  /*13db0*/  IABS R4, R7.reuse ;  /* 0x0000000700047213 */ /* 0x080fe40000000000 */
[----:B0-----:R-:W-:Y:S02]  /*13dc0*/  IABS R10, R7 ;  /* 0x00000007000a7213 */ /* 0x001fe40000000000 */
[----:B------:R-:W0:Y:S08]  /*13dd0*/  I2F.RP R9, R4 ;  /* 0x0000000400097306 */ /* 0x000e300000209400 */
[----:B0-----:R-:W0:Y:S02]  /*13de0*/  MUFU.RCP R9, R9 ;  /* 0x0000000900097308 */ /* 0x001e240000001000 */
[----:B0-----:R-:W-:Y:S01]  /*13df0*/  VIADD R3, R9, 0xffffffe ;  /* 0x0ffffffe09037836 */ /* 0x001fe20000000000 */
[----:B------:R-:W-:-:S05]  /*13e00*/  IABS R9, R8 ;  /* 0x0000000800097213 */ /* 0x000fca0000000000 */
[----:B------:R-:W0:Y:S02]  /*13e10*/  F2I.FTZ.U32.TRUNC.NTZ R3, R3 ;  /* 0x0000000300037305 */ /* 0x000e24000021f000 */
[----:B0-----:R-:W-:-:S04]  /*13e20*/  IMAD.MOV R11, RZ, RZ, -R3 ;  /* 0x000000ffff0b7224 */ /* 0x001fc800078e0a03 */
[----:B------:R-:W-:-:S04]  /*13e30*/  IMAD R11, R11, R4, RZ ;  /* 0x000000040b0b7224 */ /* 0x000fc800078e02ff */
[----:B------:R-:W-:-:S04]  /*13e40*/  IMAD.HI.U32 R2, R3, R11, R2 ;  /* 0x0000000b03027227 */ /* 0x000fc800078e0002 */
        /* <DEDUP_REMOVED lines=17> */
[----:B------:R-:W-:-:S04]  /*13f60*/  LOP3.LUT R3, RZ, R2, RZ, 0x33, !PT ;  /* 0x00000002ff037212 */ /* 0x000fc800078e33ff */
[----:B------:R-:W-:-:S05]  /*13f70*/  IADD3 R0, R6, R3, RZ ;  /* 0x0000000306007210 */ /* 0x000fca0007ffe0ff */
[----:B------:R1:W-:Y:S01]  /*13f80*/  STL [R1+0x24], R0 ;  /* 0x0000240001007387 */ /* 0x0003e20000100800 */
[----:B------:R-:W-:Y:S05]  /*13f90*/  BRA `(.L_x_1906) ;  /* 0x00000000000c7947 */ /* 0x000fea0003800000 */
.L_x_1901:
[----:B------:R0:W-:Y:S01]  /*13fa0*/  STL [R1+0x20], R0 ;  /* 0x0000200001007387 */ /* 0x0001e20000100800 */
[----:B------:R-:W-:-:S03]  /*13fb0*/  UMOV UR38, URZ ;  /* 0x0000003f00267c82 */ /* 0x000fc60008000000 */
[----:B------:R0:W-:Y:S02]  /*13fc0*/  STL [R1+0x24], RZ ;  /* 0x000024ff01007387 */ /* 0x0001e40000100800 */
.L_x_1906:
[----:B------:R-:W2:Y:S04]  /*13fd0*/  LDL R2, [R1+0x24] ;  /* 0x0000240001027983 */ /* 0x000ea80000100800 */
[----:B------:R-:W3:Y:S01]  /*13fe0*/  LDL R4, [R1+0x20] ;  /* 0x0000200001047983 */ /* 0x000ee20000100800 */
[----:B------:R-:W-:-:S13]  /*13ff0*/  ISETP.NE.AND P0, PT, R5, RZ, PT ;  /* 0x000000ff0500720c */ /* 0x000fda0003f05270 */
[----:B------:R-:W4:Y:S01]  /*14000*/  @!P0 S2R R3, SR_CgaCtaId ;  /* 0x0000000000038919 */ /* 0x000f220000008800 */
[----:B01----:R-:W-:Y:S01]  /*14010*/  @!P0 MOV R0, 0x400 ;  /* 0x0000040000008802 */ /* 0x003fe20000000f00 */
[----:B------:R-:W-:Y:S02]  /*14020*/  IMAD.U32 R6, RZ, RZ, UR38 ;  /* 0x00000026ff067e24 */ /* 0x000fe4000f8e00ff */
[----:B------:R-:W-:Y:S01]  /*14030*/  IMAD.U32 R7, RZ, RZ, UR48 ;  /* 0x00000030ff077e24 */ /* 0x000fe2000f8e00ff */
[----:B----4-:R-:W-:Y:S01]  /*14040*/  @!P0 LEA R0, R3, R0, 0x18 ;  /* 0x0000000003008211 */ /* 0x010fe200078ec0ff */
[----:B--2---:R-:W-:-:S05]  /*14050*/  IMAD.MOV.U32 R5, RZ, RZ, R2 ;  /* 0x000000ffff057224 */ /* 0x004fca00078e0002 */
[----:B---3--:R2:W-:Y:S01]  /*14060*/  @!P0 STS.128 [R0+0x2e8d0], R4 ;  /* 0x02e8d00400008388 */ /* 0x0085e20000000c00 */
[----:B------:R-:W-:Y:S06]  /*14070*/  BAR.ARV 0x5, 0x180 ;  /* 0x0146000000007b1d */ /* 0x000fec0000002000 */
.L_x_1899:
[----:B0-2---:R-:W-:Y:S01]  /*14080*/  IMAD.MOV.U32 R0, RZ, RZ, 0x1 ;  /* 0x00000001ff007424 */ /* 0x005fe200078e00ff */
[----:B------:R-:W-:Y:S01]  /*14090*/  ULDC UR4, c[0x0][0xc14] ;  /* 0x0003050000047ab9 */ /* 0x000fe20000000800 */
[----:B------:R0:W-:Y:S01]  /*140a0*/  STL [R1+0x2c], RZ ;  /* 0x00002cff01007387 */ /* 0x0001e20000100800 */
[----:B------:R-:W-:-:S03]  /*140b0*/  UISETP.GE.AND UP0, UPT, UR48, UR4, UPT ;  /* 0x000000043000728c */ /* 0x000fc6000bf06270 */
[----:B------:R0:W-:Y:S03]  /*140c0*/  STL [R1+0x8], R0 ;  /* 0x0000080001007387 */ /* 0x0001e60000100800 */
[----:B------:R-:W-:Y:S01]  /*140d0*/  PLOP3.LUT P0, PT, PT, PT, UP0, 0x80, 0x0 ;  /* 0x000000000000781c */ /* 0x000fe20003f0f008 */
[----:B------:R0:W-:-:S12]  /*140e0*/  STL [R1+0x4], RZ ;  /* 0x000004ff01007387 */ /* 0x0001d80000100800 */
[----:B0-----:R-:W-:Y:S05]  /*140f0*/  @P0 BRA `(.L_x_1907) ;  /* 0x0000003c00940947 */ /* 0x001fea0003800000 */
[----:B------:R-:W0:Y:S01]  /*14100*/  S2R R0, SR_TID.X ;  /* 0x0000000000007919 */ /* 0x000e220000002100 */
[----:B------:R-:W-:Y:S01]  /*14110*/  ULDC UR46, c[0x0][0xc] ;  /* 0x00000300002e7ab9 */ /* 0x000fe20000000800 */
[----:B------:R-:W-:Y:S01]  /*14120*/  ULOP3.LUT UR42, UR40, 0x1, URZ, 0xfc, !UPT ;  /* 0x00000001282a7892 */ /* 0x000fe2000f8efc3f */
[----:B------:R-:W2:Y:S01]  /*14130*/  S2R R7, SR_TID.X ;  /* 0x0000000000077919 */ /* 0x000ea20000002100 */
[----:B------:R-:W-:Y:S01]  /*14140*/  ULOP3.LUT UR47, UR40, 0x2, URZ, 0xfc, !UPT ;  /* 0x00000002282f7892 */ /* 0x000fe2000f8efc3f */
[----:B------:R-:W-:Y:S01]  /*14150*/  ULDC.64 UR50, c[0x0][0x198] ;  /* 0x0000660000327ab9 */ /* 0x000fe20000000a00 */
[----:B0-----:R-:W-:Y:S01]  /*14160*/  LOP3.LUT R2, R0, 0x7f, RZ, 0xc0, !PT ;  /* 0x0000007f00027812 */ /* 0x001fe200078ec0ff */
[----:B--2---:R-:W-:-:S03]  /*14170*/  IMAD.SHL.U32 R0, R7, 0x80, RZ ;  /* 0x0000008007007824 */ /* 0x004fc600078e00ff */
[----:B------:R-:W-:Y:S01]  /*14180*/  SHF.R.U32.HI R3, RZ, 0x5, R2 ;  /* 0x00000005ff037819 */ /* 0x000fe20000011602 */
[C---:B-1----:R-:W-:Y:S01]  /*14190*/  IMAD.SHL.U32 R4, R7.reuse, 0x20, RZ ;  /* 0x0000002007047824 */ /* 0x042fe200078e00ff */
[C---:B------:R-:W-:Y:S01]  /*141a0*/  LOP3.LUT P0, RZ, R7.reuse, 0x4, RZ, 0xc0, !PT ;  /* 0x0000000407ff7812 */ /* 0x040fe2000780c0ff */
[----:B------:R-:W-:Y:S01]  /*141b0*/  IMAD.SHL.U32 R5, R7, 0x4, RZ ;  /* 0x0000000407057824 */ /* 0x000fe200078e00ff */
[----:B------:R-:W-:Y:S02]  /*141c0*/  LOP3.LUT R2, R0, 0x380, RZ, 0xc0, !PT ;  /* 0x0000038000027812 */ /* 0x000fe400078ec0ff */
[----:B------:R-:W-:-:S03]  /*141d0*/  LOP3.LUT R6, R4, 0x60, RZ, 0xc0, !PT ;  /* 0x0000006004067812 */ /* 0x000fc600078ec0ff */
        /* <DEDUP_REMOVED lines=18> */
.L_x_1967:
[----:B------:R-:W-:Y:S01]  /*14300*/  ULDC.64 UR4, c[0x0][0xc60] ;  /* 0x0003180000047ab9 */ /* 0x000fe20000000a00 */
[----:B------:R-:W-:Y:S01]  /*14310*/  ULDC.64 UR10, c[0x0][0xa00] ;  /* 0x00028000000a7ab9 */ /* 0x000fe20000000a00 */
[----:B------:R-:W-:Y:S01]  /*14320*/  UIMAD.WIDE UR4, UR48, 0x4, UR4 ;  /* 0x00000004300478a5 */ /* 0x000fe2000f8e0204 */
[----:B------:R-:W-:Y:S01]  /*14330*/  ULDC.64 UR6, c[0x0][0xa18] ;  /* 0x0002860000067ab9 */ /* 0x000fe20000000a00 */
[----:B------:R-:W-:-:S04]  /*14340*/  ULDC.64 UR12, c[0x0][0xa08] ;  /* 0x00028200000c7ab9 */ /* 0x000fc80000000a00 */
[----:B------:R-:W-:Y:S02]  /*14350*/  IMAD.U32 R2, RZ, RZ, UR4 ;  /* 0x00000004ff027e24 */ /* 0x000fe4000f8e00ff */
[----:B------:R-:W-:Y:S01]  /*14360*/  IMAD.U32 R3, RZ, RZ, UR5 ;  /* 0x00000005ff037e24 */ /* 0x000fe2000f8e00ff */
[----:B------:R-:W-:-:S04]  /*14370*/  ULDC.64 UR4, c[0x0][0xa28] ;  /* 0x00028a0000047ab9 */ /* 0x000fc80000000a00 */
[----:B--2---:R-:W2:Y:S01]  /*14380*/  LDG.E R2, desc[UR52][R2.64] ;  /* 0x0000003402027981 */ /* 0x004ea2000c1e1900 */
[----:B------:R-:W-:Y:S01]  /*14390*/  UISETP.NE.U32.AND UP0, UPT, UR4, URZ, UPT ;  /* 0x0000003f0400728c */ /* 0x000fe2000bf05070 */
[----:B01----:R-:W-:-:S03]  /*143a0*/  IMAD.MOV.U32 R0, RZ, RZ, RZ ;  /* 0x000000ffff007224 */ /* 0x003fc600078e00ff */
[----:B------:R-:W-:-:S06]  /*143b0*/  UISETP.NE.AND.EX UP0, UPT, UR5, URZ, UPT, UP0 ;  /* 0x0000003f0500728c */ /* 0x000fcc000bf05300 */
[----:B------:R-:W-:Y:S02]  /*143c0*/  PLOP3.LUT P0, PT, PT, PT, UP0, 0x80, 0x0 ;  /* 0x000000000000781c */ /* 0x000fe40003f0f008 */
[----:B------:R-:W-:-:S04]  /*143d0*/  ISETP.NE.U32.AND P1, PT, RZ, UR12, PT ;  /* 0x0000000cff007c0c */ /* 0x000fc8000bf25070 */
[----:B------:R-:W-:Y:S01]  /*143e0*/  ISETP.NE.AND.EX P1, PT, RZ, UR13, PT, P1 ;  /* 0x0000000dff007c0c */ /* 0x000fe2000bf25310 */
[----:B------:R-:W-:Y:S02]  /*143f0*/  IMAD.MOV.U32 R18, RZ, RZ, RZ ;  /* 0x000000ffff127224 */ /* 0x000fe400078e00ff */
[----:B------:R-:W-:Y:S01]  /*14400*/  IMAD.MOV.U32 R9, RZ, RZ, RZ ;  /* 0x000000ffff097224 */ /* 0x000fe200078e00ff */
[----:B--2---:R-:W-:-:S13]  /*14410*/  R2UR UR45, R2 ;  /* 0x00000000022d72ca */ /* 0x004fda00000e0000 */
[----:B------:R-:W-:Y:S02]  /*14420*/  USHF.R.S32.HI UR44, URZ, 0x1f, UR45 ;  /* 0x0000001f3f2c7899 */ /* 0x000fe4000801142d */
[----:B------:R-:W-:-:S04]  /*14430*/  @UP0 ULEA UR4, UP1, UR45, UR4, 0x2 ;  /* 0x000000042d040291 */ /* 0x000fc8000f82103f */
[----:B------:R-:W-:Y:S02]  /*14440*/  @UP0 ULEA.HI.X UR5, UR45, UR5, UR44, 0x2, UP1 ;  /* 0x000000052d050291 */ /* 0x000fe400088f142c */
[----:B------:R-:W-:Y:S01]  /*14450*/  USHF.L.U32 UR43, UR45, 0x2, URZ ;  /* 0x000000022d2b7899 */ /* 0x000fe2000800063f */
[----:B------:R-:W-:Y:S01]  /*14460*/  IMAD.U32 R2, RZ, RZ, UR4 ;  /* 0x00000004ff027e24 */ /* 0x000fe2000f8e00ff */
[----:B------:R-:W-:Y:S02]  /*14470*/  USHF.L.U64.HI UR44, UR45, 0x2, UR44 ;  /* 0x000000022d2c7899 */ /* 0x000fe4000801022c */
[----:B------:R-:W-:Y:S01]  /*14480*/  IMAD.U32 R3, RZ, RZ, UR5 ;  /* 0x00000005ff037e24 */ /* 0x000fe2000f8e00ff */
[----:B------:R-:W-:-:S04]  /*14490*/  UIADD3 UR5, UP0, UR43, UR10, URZ ;  /* 0x0000000a2b057290 */ /* 0x000fc8000ff1e03f */
[----:B------:R-:W-:Y:S01]  /*144a0*/  UIADD3.X UR8, UR44, UR11, URZ, UP0, !UPT ;  /* 0x0000000b2c087290 */ /* 0x000fe200087fe43f */
[----:B------:R0:W5:Y:S01]  /*144b0*/  @P0 LDG.E R0, desc[UR52][R2.64] ;  /* 0x0000003402000981 */ /* 0x000162000c1e1900 */
[----:B------:R-:W-:Y:S01]  /*144c0*/  UISETP.NE.U32.AND UP0, UPT, UR6, URZ, UPT ;  /* 0x0000003f0600728c */ /* 0x000fe2000bf05070 */
[----:B------:R-:W-:Y:S01]  /*144d0*/  ISETP.NE.U32.AND P0, PT, RZ, UR10, PT ;  /* 0x0000000aff007c0c */ /* 0x000fe2000bf05070 */
[----:B------:R-:W-:Y:S02]  /*144e0*/  UIADD3 UR9, UP1, UR43, UR12, URZ ;  /* 0x0000000c2b097290 */ /* 0x000fe4000ff3e03f */
[----:B------:R-:W-:Y:S01]  /*144f0*/  UISETP.NE.AND.EX UP0, UPT, UR7, URZ, UPT, UP0 ;  /* 0x0000003f0700728c */ /* 0x000fe2000bf05300 */
[----:B------:R-:W-:Y:S01]  /*14500*/  ISETP.NE.AND.EX P0, PT, RZ, UR11, PT, P0 ;  /* 0x0000000bff007c0c */ /* 0x000fe2000bf05300 */
[----:B------:R-:W-:Y:S02]  /*14510*/  UIADD3.X UR4, UR44, UR13, URZ, UP1, !UPT ;  /* 0x0000000d2c047290 */ /* 0x000fe40008ffe43f */
[----:B------:R-:W-:-:S02]  /*14520*/  IMAD.U32 R4, RZ, RZ, UR9 ;  /* 0x00000009ff047e24 */ /* 0x000fc4000f8e00ff */
[----:B0-----:R-:W-:Y:S02]  /*14530*/  IMAD.U32 R2, RZ, RZ, UR5 ;  /* 0x00000005ff027e24 */ /* 0x001fe4000f8e00ff */
[----:B------:R-:W-:Y:S01]  /*14540*/  IMAD.U32 R5, RZ, RZ, UR4 ;  /* 0x00000004ff057e24 */ /* 0x000fe2000f8e00ff */
[----:B------:R-:W-:Y:S01]  /*14550*/  PLOP3.LUT P2, PT, PT, PT, UP0, 0x80, 0x0 ;  /* 0x000000000000781c */ /* 0x000fe20003f4f008 */
[----:B------:R-:W-:Y:S01]  /*14560*/  IMAD.U32 R3, RZ, RZ, UR8 ;  /* 0x00000008ff037e24 */ /* 0x000fe2000f8e00ff */
[----:B------:R-:W-:Y:S02]  /*14570*/  @UP0 UIADD3 UR4, UP1, UR43, UR6, URZ ;  /* 0x000000062b040290 */ /* 0x000fe4000ff3e03f */
[----:B------:R0:W5:Y:S02]  /*14580*/  @P1 LDG.E R9, desc[UR52][R4.64] ;  /* 0x0000003404091981 */ /* 0x000164000c1e1900 */
[----:B------:R-:W-:Y:S01]  /*14590*/  @UP0 UIADD3.X UR5, UR44, UR7, URZ, UP1, !UPT ;  /* 0x000000072c050290 */ /* 0x000fe20008ffe43f */
[----:B------:R-:W-:Y:S01]  /*145a0*/  ULDC UR6, c[0x0][0x288] ;  /* 0x0000a20000067ab9 */ /* 0x000fe20000000800 */
[----:B------:R-:W-:Y:S01]  /*145b0*/  IMAD.U32 R6, RZ, RZ, UR4 ;  /* 0x00000004ff067e24 */ /* 0x000fe2000f8e00ff */
[----:B------:R0:W5:Y:S01]  /*145c0*/  @P0 LDG.E R18, desc[UR52][R2.64] ;  /* 0x0000003402120981 */ /* 0x000162000c1e1900 */
[----:B------:R-:W-:-:S02]  /*145d0*/  IMAD.U32 R8, RZ, RZ, UR6 ;  /* 0x00000006ff087e24 */ /* 0x000fc4000f8e00ff */
[----:B------:R-:W-:-:S05]  /*145e0*/  IMAD.U32 R7, RZ, RZ, UR5 ;  /* 0x00000005ff077e24 */ /* 0x000fca000f8e00ff */
[----:B------:R0:W5:Y:S01]  /*145f0*/  @P2 LDG.E R8, desc[UR52][R6.64] ;  /* 0x0000003406082981 */ /* 0x000162000c1e1900 */
[----:B------:R-:W-:Y:S05]  /*14600*/  @P2 BRA `(.L_x_1908) ;  /* 0x0000000000102947 */ /* 0x000fea0003800000 */
[----:B------:R-:W-:Y:S05]  /*14610*/  @!P0 BRA `(.L_x_1908) ;  /* 0x00000000000c8947 */ /* 0x000fea0003800000 */
[----:B0-----:R-:W2:Y:S04]  /*14620*/  LDG.E R7, desc[UR52][R2.64] ;  /* 0x0000003402077981 */ /* 0x001ea8000c1e1900 */
[----:B-----5:R-:W2:Y:S02]  /*14630*/  LDG.E R8, desc[UR52][R2.64+0x4] ;  /* 0x0000043402087981 */ /* 0x020ea4000c1e1900 */
[----:B--2---:R-:W-:-:S07]  /*14640*/  IMAD.IADD R8, R8, 0x1, -R7 ;  /* 0x0000000108087824 */ /* 0x004fce00078e0a07 */
.L_x_1908:
[----:B0----5:R-:W-:Y:S01]  /*14650*/  IMAD.IADD R2, R9, 0x1, R0 ;  /* 0x0000000109027824 */ /* 0x021fe200078e0200 */
[----:B------:R-:W-:Y:S01]  /*14660*/  ULDC.64 UR4, c[0x0][0x3f8] ;  /* 0x0000fe0000047ab9 */ /* 0x000fe20000000a00 */
[----:B------:R-:W-:Y:S01]  /*14670*/  ULDC.64 UR6, c[0x0][0xa20] ;  /* 0x0002880000067ab9 */ /* 0x000fe20000000a00 */
[----:B------:R-:W-:Y:S01]  /*14680*/  UISETP.NE.U32.AND UP0, UPT, UR4, URZ, UPT ;  /* 0x0000003f0400728c */ /* 0x000fe2000bf05070 */
[----:B------:R-:W-:Y:S01]  /*14690*/  ISETP.NE.U32.AND P0, PT, RZ, UR6, PT ;  /* 0x00000006ff007c0c */ /* 0x000fe2000bf05070 */
[----:B------:R0:W-:Y:S01]  /*146a0*/  STL [R1+0x18], R2 ;  /* 0x0000180201007387 */ /* 0x0001e20000100800 */
[----:B------:R-:W-:Y:S01]  /*146b0*/  ULDC UR4, c[0x0][0x404] ;  /* 0x0001010000047ab9 */ /* 0x000fe20000000800 */
[----:B------:R-:W-:Y:S01]  /*146c0*/  UISETP.NE.AND.EX UP0, UPT, UR5, URZ, UPT, UP0 ;  /* 0x0000003f0500728c */ /* 0x000fe2000bf05300 */
[----:B------:R-:W-:Y:S02]  /*146d0*/  ISETP.NE.AND.EX P0, PT, RZ, UR7, PT, P0 ;  /* 0x00000007ff007c0c */ /* 0x000fe4000bf05300 */
[----:B------:R-:W-:Y:S01]  /*146e0*/  ULDC UR5, c[0x0][0x2e0] ;  /* 0x0000b80000057ab9 */ /* 0x000fe20000000800 */
[----:B------:R-:W-:-:S04]  /*146f0*/  USEL UR4, UR4, 0x1, UP0 ;  /* 0x0000000104047887 */ /* 0x000fc80008000000 */
[----:B------:R-:W-:-:S06]  /*14700*/  UIMAD UR4, UR4, UR5, URZ ;  /* 0x00000005040472a4 */ /* 0x000fcc000f8e023f */
[----:B------:R-:W-:Y:S01]  /*14710*/  IMAD.U32 R3, RZ, RZ, UR4 ;  /* 0x00000004ff037e24 */ /* 0x000fe2000f8e00ff */
[----:B0-----:R-:W-:Y:S06]  /*14720*/  @!P0 BRA `(.L_x_1909) ;  /* 0x0000000000188947 */ /* 0x001fec0003800000 */
[----:B------:R-:W-:-:S04]  /*14730*/  UIADD3 UR4, UP0, UR43, UR6, URZ ;  /* 0x000000062b047290 */ /* 0x000fc8000ff1e03f */
[----:B------:R-:W-:Y:S02]  /*14740*/  UIADD3.X UR5, UR44, UR7, URZ, UP0, !UPT ;  /* 0x000000072c057290 */ /* 0x000fe400087fe43f */
[----:B------:R-:W-:-:S04]  /*14750*/  IMAD.U32 R2, RZ, RZ, UR4 ;  /* 0x00000004ff027e24 */ /* 0x000fc8000f8e00ff */
[----:B------:R-:W-:-:S06]  /*14760*/  IMAD.U32 R3, RZ, RZ, UR5 ;  /* 0x00000005ff037e24 */ /* 0x000fcc000f8e00ff */
[----:B------:R0:W5:Y:S01]  /*14770*/  LDG.E R3, desc[UR52][R2.64] ;  /* 0x0000003402037981 */ /* 0x000162000c1e1900 */
[----:B------:R-:W-:Y:S05]  /*14780*/  BRA `(.L_x_1910) ;  /* 0x0000000000107947 */ /* 0x000fea0003800000 */
.L_x_1909:
[----:B------:R-:W-:Y:S05]  /*14790*/  @!P1 BRA `(.L_x_1910) ;  /* 0x00000000000c9947 */ /* 0x000fea0003800000 */
[----:B------:R-:W2:Y:S04]  /*147a0*/  LDG.E R2, desc[UR52][R4.64] ;  /* 0x0000003404027981 */ /* 0x000ea8000c1e1900 */
[----:B------:R-:W2:Y:S02]  /*147b0*/  LDG.E R3, desc[UR52][R4.64+0x4] ;  /* 0x0000043404037981 */ /* 0x000ea4000c1e1900 */
[----:B--2---:R-:W-:-:S07]  /*147c0*/  IMAD.IADD R3, R3, 0x1, -R2 ;  /* 0x0000000103037824 */ /* 0x004fce00078e0a02 */
.L_x_1910:
[----:B------:R-:W0:Y:S01]  /*147d0*/  LDL R19, [R1+0x24] ;  /* 0x0000240001137983 */ /* 0x000e220000100800 */
[----:B-----5:R-:W-:Y:S01]  /*147e0*/  IMAD.IADD R5, R3, 0x1, -R0 ;  /* 0x0000000103057824 */ /* 0x020fe200078e0a00 */
[----:B------:R-:W-:Y:S01]  /*147f0*/  BSSY B6, `(.L_x_1911) ;  /* 0x00002ad000067945 */ /* 0x000fe20003800000 */
[----:B------:R-:W-:Y:S01]  /*14800*/  IMAD.MOV.U32 R4, RZ, RZ, RZ ;  /* 0x000000ffff047224 */ /* 0x000fe200078e00ff */
[----:B0-----:R-:W-:-:S04]  /*14810*/  LEA R2, R19, 0x15f, 0x7 ;  /* 0x0000015f13027811 */ /* 0x001fc800078e38ff */
[C---:B------:R-:W-:Y:S01]  /*14820*/  IADD3 R3, R5.reuse, R2, -R8 ;  /* 0x0000000205037210 */ /* 0x040fe20007ffe808 */
[----:B------:R-:W-:Y:S02]  /*14830*/  VIADD R5, R5, 0xdf ;  /* 0x000000df05057836 */ /* 0x000fe40000000000 */
[----:B------:R-:W-:Y:S02]  /*14840*/  IMAD.MOV.U32 R2, RZ, RZ, RZ ;  /* 0x000000ffff027224 */ /* 0x000fe400078e00ff */
[----:B------:R-:W-:-:S04]  /*14850*/  IMAD.HI R4, R5, -0x6db6db6d, R4 ;  /* 0x9249249305047827 */ /* 0x000fc800078e0204 */
[----:B------:R-:W-:Y:S01]  /*14860*/  IMAD.HI R2, R3, -0x6db6db6d, R2 ;  /* 0x9249249303027827 */ /* 0x000fe200078e0202 */
[----:B------:R-:W-:-:S04]  /*14870*/  SHF.R.U32.HI R3, RZ, 0x1f, R4 ;  /* 0x0000001fff037819 */ /* 0x000fc80000011604 */
[----:B------:R-:W-:Y:S02]  /*14880*/  SHF.R.U32.HI R5, RZ, 0x1f, R2 ;  /* 0x0000001fff057819 */ /* 0x000fe40000011602 */
[----:B------:R-:W-:Y:S02]  /*14890*/  LEA.HI.SX32 R3, R4, R3, 0x19 ;  /* 0x0000000304037211 */ /* 0x000fe400078fcaff */
[----:B------:R-:W-:-:S04]  /*148a0*/  LEA.HI.SX32 R16, R2, R5, 0x19 ;  /* 0x0000000502107211 */ /* 0x000fc800078fcaff */
[----:B------:R-:W-:-:S04]  /*148b0*/  VIMNMX R16, R3, R16, PT ;  /* 0x0000001003107248 */ /* 0x000fc80003fe0100 */
[----:B------:R-:W-:-:S13]  /*148c0*/  ISETP.GT.AND P0, PT, R16, RZ, PT ;  /* 0x000000ff1000720c */ /* 0x000fda0003f04270 */
[----:B------:R-:W-:Y:S05]  /*148d0*/  @P0 BRA `(.L_x_1912) ;  /* 0x0000000000480947 */ /* 0x000fea0003800000 */
        /* <DEDUP_REMOVED lines=18> */
.L_x_1912:
        /* <DEDUP_REMOVED lines=23> */
.L_x_1914:
        /* <DEDUP_REMOVED lines=20> */
.L_x_1915:
        /* <DEDUP_REMOVED lines=20> */
.L_x_1916:
        /* <DEDUP_REMOVED lines=18> */
.L_x_1917:
[----:B------:R-:W0:Y:S01]  /*14f10*/  LDC R0, c[0x0][0x428] ;  /* 0x00010a00ff007b82 */ /* 0x000e220000000800 */
[----:B------:R-:W-:Y:S01]  /*14f20*/  ULDC.64 UR4, c[0x0][0x9f8] ;  /* 0x00027e0000047ab9 */ /* 0x000fe20000000a00 */
[----:B------:R-:W-:Y:S01]  /*14f30*/  IMAD.U32 R2, RZ, RZ, UR38 ;  /* 0x00000026ff027e24 */ /* 0x000fe2000f8e00ff */
[----:B------:R-:W-:Y:S01]  /*14f40*/  UISETP.NE.U32.AND UP0, UPT, UR4, URZ, UPT ;  /* 0x0000003f0400728c */ /* 0x000fe2000bf05070 */
[----:B------:R-:W-:Y:S01]  /*14f50*/  IMAD.U32 R10, RZ, RZ, UR45 ;  /* 0x0000002dff0a7e24 */ /* 0x000fe2000f8e00ff */
[----:B------:R-:W1:Y:S01]  /*14f60*/  S2R R4, SR_TID.X ;  /* 0x0000000000047919 */ /* 0x000e620000002100 */
[----:B------:R-:W-:Y:S01]  /*14f70*/  IMAD R7, R19, 0x80, R18 ;  /* 0x0000008013077824 */ /* 0x000fe200078e0212 */
[----:B------:R-:W-:Y:S01]  /*14f80*/  UISETP.NE.AND.EX UP0, UPT, UR5, URZ, UPT, UP0 ;  /* 0x0000003f0500728c */ /* 0x000fe2000bf05300 */
[----:B------:R-:W-:-:S05]  /*14f90*/  ULDC.64 UR6, c[0x0][0xa08] ;  /* 0x0002820000067ab9 */ /* 0x000fca0000000a00 */
        /* <DEDUP_REMOVED lines=13> */
[----:B------:R0:W2:Y:S01]  /*15070*/  @P1 LDG.E R10, desc[UR52][R2.64] ;  /* 0x00000034020a1981 */ /* 0x0000a2000c1e1900 */
[----:B------:R-:W-:Y:S01]  /*15080*/  ISETP.NE.AND P1, PT, R17, RZ, PT ;  /* 0x000000ff1100720c */ /* 0x000fe20003f25270 */
[----:B------:R-:W-:Y:S01]  /*15090*/  UMOV UR36, URZ ;  /* 0x0000003f00247c82 */ /* 0x000fe20008000000 */
[----:B------:R-:W-:Y:S02]  /*150a0*/  ISETP.NE.U32.AND P0, PT, RZ, UR4, PT ;  /* 0x00000004ff007c0c */ /* 0x000fe4000bf05070 */
[----:B------:R-:W-:Y:S02]  /*150b0*/  R2UR UR37, R7 ;  /* 0x00000000072572ca */ /* 0x000fe400000e0000 */
[----:B------:R-:W-:Y:S02]  /*150c0*/  ISETP.NE.AND.EX P0, PT, RZ, UR5, PT, P0 ;  /* 0x00000005ff007c0c */ /* 0x000fe4000bf05300 */
[----:B------:R-:W-:Y:S01]  /*150d0*/  SHF.R.U32.HI R4, RZ, 0x5, R4 ;  /* 0x00000005ff047819 */ /* 0x000fe20000011604 */
[----:B0-----:R-:W0:Y:S01]  /*150e0*/  LDC.64 R2, c[0x0][0x3f8] ;  /* 0x0000fe00ff027b82 */ /* 0x001e220000000a00 */
[----:B------:R-:W-:-:S02]  /*150f0*/  SEL R8, RZ, UR45, P0 ;  /* 0x0000002dff087c07 */ /* 0x000fc40008000000 */
[----:B------:R-:W-:Y:S01]  /*15100*/  LOP3.LUT R4, R4, 0x3, RZ, 0xc0, !PT ;  /* 0x0000000304047812 */ /* 0x000fe200078ec0ff */
[----:B------:R-:W-:Y:S01]  /*15110*/  VOTEU.ALL UP1, P1 ;  /* 0x00000000003f7886 */ /* 0x000fe20000820000 */
[----:B------:R-:W-:-:S04]  /*15120*/  R2UR UR39, R8 ;  /* 0x00000000082772ca */ /* 0x000fc800000e0000 */
[----:B------:R-:W-:-:S04]  /*15130*/  @!UP1 UIADD3 UR4, UP0, UR50, 0x270, URZ ;  /* 0x0000027032049890 */ /* 0x000fc8000ff1e03f */
[----:B------:R-:W-:-:S09]  /*15140*/  @!UP1 UIADD3.X UR5, URZ, UR51, URZ, UP0, !UPT ;  /* 0x000000333f059290 */ /* 0x000fd200087fe43f */
[----:B------:R1:W-:Y:S01]  /*15150*/  @!UP1 UTMAPF.L2.4D [UR36], [UR4] ;  /* 0x00000024040095b8 */ /* 0x0003e20008018000 */
[----:B0-----:R-:W-:Y:S01]  /*15160*/  LOP3.LUT P0, RZ, R2, UR6, RZ, 0xfc, !PT ;  /* 0x0000000602ff7c12 */ /* 0x001fe2000f80fcff */
[----:B------:R-:W-:-:S03]  /*15170*/  UMOV UR6, 0xffffffff ;  /* 0xffffffff00067882 */ /* 0x000fc60000000000 */
[----:B------:R-:W-:Y:S02]  /*15180*/  LOP3.LUT P0, RZ, R3, UR7, RZ, 0xfc, P0 ;  /* 0x0000000703ff7c12 */ /* 0x000fe4000800fcff */
[----:B--2---:R-:W-:Y:S01]  /*15190*/  SHF.R.S32.HI R19, RZ, 0x1f, R10 ;  /* 0x0000001fff137819 */ /* 0x004fe2000001140a */
[----:B------:R1:W-:Y:S01]  /*151a0*/  STL [R1+0xc], R10 ;  /* 0x00000c0a01007387 */ /* 0x0003e20000100800 */
[----:B------:R-:W-:-:S03]  /*151b0*/  SEL R0, R10, RZ, !P0 ;  /* 0x000000ff0a007207 */ /* 0x000fc60004000000 */
[----:B------:R1:W-:Y:S01]  /*151c0*/  STL [R1+0x14], R19 ;  /* 0x0000141301007387 */ /* 0x0003e20000100800 */
[----:B------:R-:W-:Y:S05]  /*151d0*/  BRA.DIV UR6, `(.L_x_1918) ;  /* 0x0000003606107947 */ /* 0x000fea000b800000 */
[----:B------:R0:W2:Y:S02]  /*151e0*/  SHFL.IDX PT, R14, R4, RZ, 0x1f ;  /* 0x00001fff040e7589 */ /* 0x0000a400000e0000 */
.L_x_1986:
[----:B--2---:R-:W-:Y:S02]  /*151f0*/  ISETP.NE.AND P0, PT, R14, RZ, PT ;  /* 0x000000ff0e00720c */ /* 0x004fe40003f05270 */
[----:B------:R-:W-:-:S11]  /*15200*/  PLOP3.LUT P6, PT, PT, PT, PT, 0x8, 0x0 ;  /* 0x000000000000781c */ /* 0x000fd60003fce170 */
[----:B------:R-:W-:Y:S05]  /*15210*/  @P0 BRA `(.L_x_1919) ;  /* 0x0000000400940947 */ /* 0x000fea0003800000 */
[----:B-1----:R-:W-:Y:S01]  /*15220*/  UMOV UR4, 0xffffffff ;  /* 0xffffffff00047882 */ /* 0x002fe20000000000 */
[----:B------:R-:W-:Y:S02]  /*15230*/  VIADD R6, R16, 0xffffffff ;  /* 0xffffffff10067836 */ /* 0x000fe40000000000 */
[----:B------:R-:W-:Y:S05]  /*15240*/  BRA.DIV UR4, `(.L_x_1920) ;  /* 0x0000003604147947 */ /* 0x000fea000b800000 */
[----:B------:R-:W-:-:S13]  /*15250*/  ELECT P6, URZ, PT ;  /* 0x00000000003f782f */ /* 0x000fda00038c0000 */
.L_x_1989:
[----:B------:R-:W-:Y:S05]  /*15260*/  @!P6 BRA `(.L_x_1921) ;  /* 0x00000004003ce947 */ /* 0x000fea0003800000 */
[----:B------:R-:W-:-:S04]  /*15270*/  ISETP.NE.U32.AND P0, PT, R2, RZ, PT ;  /* 0x000000ff0200720c */ /* 0x000fc80003f05070 */
[----:B------:R-:W-:-:S13]  /*15280*/  ISETP.NE.AND.EX P0, PT, R3, RZ, PT, P0 ;  /* 0x000000ff0300720c */ /* 0x000fda0003f05300 */
[----:B------:R-:W-:Y:S05]  /*15290*/  @!P0 BRA `(.L_x_1922) ;  /* 0x0000000000448947 */ /* 0x000fea0003800000 */
[----:B------:R-:W1:Y:S01]  /*152a0*/  LDC R9, c[0x0][0x41c] ;  /* 0x00010700ff097b82 */ /* 0x000e620000000800 */
[----:B------:R-:W-:Y:S01]  /*152b0*/  ULDC.64 UR4, c[0x0][0x408] ;  /* 0x0001020000047ab9 */ /* 0x000fe20000000a00 */
[----:B-1----:R-:W-:-:S13]  /*152c0*/  ISETP.NE.AND P0, PT, R9, 0x1, PT ;  /* 0x000000010900780c */ /* 0x002fda0003f05270 */
[----:B0-----:R-:W0:Y:S02]  /*152d0*/  @P0 LDC.64 R4, c[0x0][0x420] ;  /* 0x00010800ff040b82 */ /* 0x001e240000000a00 */
        /* <DEDUP_REMOVED lines=13> */
.L_x_1922:
[----:B-1----:R-:W0:Y:S04]  /*153b0*/  LDL R3, [R1+0x4] ;  /* 0x0000040001037983 */ /* 0x002e280000100800 */
[----:B------:R-:W2:Y:S01]  /*153c0*/  LDL R2, [R1+0x8] ;  /* 0x0000080001027983 */ /* 0x000ea20000100800 */
[----:B------:R-:W-:Y:S02]  /*153d0*/  ISETP.NE.AND P0, PT, R17, RZ, PT ;  /* 0x000000ff1100720c */ /* 0x000fe40003f05270 */
[----:B0-----:R-:W-:Y:S02]  /*153e0*/  LEA R4, R3, UR41, 0x3 ;  /* 0x0000002903047c11 */ /* 0x001fe4000f8e18ff */
[----:B--2---:R-:W-:-:S04]  /*153f0*/  SHF.L.U32 R3, R2, 0x1f, RZ ;  /* 0x0000001f02037819 */ /* 0x004fc800000006ff */
[----:B------:R-:W0:Y:S02]  /*15400*/  SYNCS.PHASECHK.TRANS64.TRYWAIT P2, [R4+URZ+0x2e880], R3 ;  /* 0x02e88003040075a7 */ /* 0x000e24000804017f */
[----:B0-----:R-:W-:Y:S05]  /*15410*/  @!P2 BRA `(.L_x_1923) ;  /* 0x0000003000c0a947 */ /* 0x001fea0003800000 */
.L_x_1990:
        /* <DEDUP_REMOVED lines=8> */
.L_x_1924:
        /* <DEDUP_REMOVED lines=21> */
.L_x_1991:
        /* <DEDUP_REMOVED lines=8> */
.L_x_1926:
        /* <DEDUP_REMOVED lines=14> */
[----:B-1----:R-:W-:Y:S01]  /*15750*/  NOP ;  /* 0x0000000000007918 */ /* 0x002fe20000000000 */
.L_x_1921:
        /* <DEDUP_REMOVED lines=17> */
.L_x_1919:
[----:B------:R-:W2:Y:S01]  /*15870*/  LDL.LU R3, [R1+0x2c] ;  /* 0x00002c0001037983 */ /* 0x000ea20000300800 */
[----:B------:R-:W-:Y:S01]  /*15880*/  BSSY B0, `(.L_x_1927) ;  /* 0x000000a000007945 */ /* 0x000fe20003800000 */
[----:B------:R-:W-:Y:S01]  /*15890*/  ISETP.GE.AND P2, PT, R16, 0x2, PT ;  /* 0x000000021000780c */ /* 0x000fe20003f46270 */
        /* <DEDUP_REMOVED lines=8> */
.L_x_1992:
[----:B-1----:R-:W-:Y:S05]  /*15920*/  BSYNC B0 ;  /* 0x0000000000007941 */ /* 0x002fea0003800000 */
.L_x_1927:
[----:B------:R-:W-:Y:S05]  /*15930*/  @!P2 BRA `(.L_x_1929) ;  /* 0x0000000c00f0a947 */ /* 0x000fea0003800000 */
[----:B------:R1:W5:Y:S01]  /*15940*/  LDL.LU R6, [R1+0x8] ;  /* 0x0000080001067983 */ /* 0x0003620000300800 */
[----:B------:R-:W-:-:S03]  /*15950*/  VIADD R21, R16, 0xfffffffe ;  /* 0xfffffffe10157836 */ /* 0x000fc60000000000 */
[----:B------:R1:W5:Y:S04]  /*15960*/  LDL.LU R7, [R1+0x4] ;  /* 0x0000040001077983 */ /* 0x0003680000300800 */
.L_x_1949:
        /* <DEDUP_REMOVED lines=18> */
[----:B0-----:R-:W2:Y:S01]  /*15a90*/  LDL R4, [R1+0xc] ;  /* 0x00000c0001047983 */ /* 0x001ea20000100800 */
[----:B----4-:R-:W-:-:S13]  /*15aa0*/  ISETP.NE.AND P0, PT, R8, 0x1, PT ;  /* 0x000000010800780c */ /* 0x010fda0003f05270 */
[----:B------:R-:W0:Y:S02]  /*15ab0*/  @P0 LDC.64 R2, c[0x0][0x420] ;  /* 0x00010800ff020b82 */ /* 0x000e240000000a00 */
[----:B0-----:R-:W-:-:S04]  /*15ac0*/  @P0 IMAD.HI.U32 R0, R21, R2, RZ ;  /* 0x0000000215000227 */ /* 0x001fc800078e00ff */
        /* <DEDUP_REMOVED lines=12> */
.L_x_1932:
        /* <DEDUP_REMOVED lines=8> */
.L_x_1993:
[----:B------:R-:W-:Y:S05]  /*15c10*/  BSYNC B1 ;  /* 0x0000000000017941 */ /* 0x000fea0003800000 */
.L_x_1933:
        /* <DEDUP_REMOVED lines=9> */
.L_x_1936:
[----:B------:R-:W-:Y:S05]  /*15cb0*/  BSYNC B1 ;  /* 0x0000000000017941 */ /* 0x000fea0003800000 */
.L_x_1935:
        /* <DEDUP_REMOVED lines=13> */
[----:B----4-:R-:W-:Y:S01]  /*15d90*/  IMAD R5, R8, 0xe0, R5 ;  /* 0x000000e008057824 */ /* 0x010fe200078e0205 */
[----:B------:R-:W-:Y:S01]  /*15da0*/  IADD3 R8, R4, 0x2e870, RZ ;  /* 0x0002e87004087810 */ /* 0x000fe20007ffe0ff */
[----:B------:R-:W-:-:S07]  /*15db0*/  VIADD R9, R2, 0xe400 ;  /* 0x0000e40002097836 */ /* 0x000fce0000000000 */
.L_x_1937:
        /* <DEDUP_REMOVED lines=12> */
.L_x_1994:
[----:B------:R-:W-:Y:S05]  /*15e80*/  BSYNC B1 ;  /* 0x0000000000017941 */ /* 0x000fea0003800000 */
.L_x_1938:
        /* <DEDUP_REMOVED lines=11> */
.L_x_1941:
[----:B------:R-:W-:Y:S05]  /*15f40*/  BSYNC B1 ;  /* 0x0000000000017941 */ /* 0x000fea0003800000 */
.L_x_1940:
        /* <DEDUP_REMOVED lines=10> */
.L_x_1942:
        /* <DEDUP_REMOVED lines=9> */
.L_x_1931:
[----:B------:R-:W-:Y:S05]  /*16080*/  BSYNC B0 ;  /* 0x0000000000007941 */ /* 0x000fea0003800000 */
.L_x_1930:
[----:B------:R-:W-:-:S06]  /*16090*/  UISETP.NE.AND UP0, UPT, UR42, 0x3, UPT ;  /* 0x000000032a00788c */ /* 0x000fcc000bf05270 */
[----:B------:R-:W-:-:S13]  /*160a0*/  PLOP3.LUT P0, PT, PT, PT, UP0, 0x80, 0x0 ;  /* 0x000000000000781c */ /* 0x000fda0003f0f008 */
[----:B------:R-:W-:Y:S05]  /*160b0*/  @!P0 BRA `(.L_x_1943) ;  /* 0x0000000000048947 */ /* 0x000fea0003800000 */
[----:B------:R-:W-:Y:S01]  /*160c0*/  BPT.TRAP 0x1 ;  /* 0x000000040000795c */ /* 0x000fe20000300000 */
.L_x_1943:
        /* <DEDUP_REMOVED lines=9> */
.L_x_1995:
[----:B------:R-:W-:Y:S05]  /*16160*/  BSYNC B0 ;  /* 0x0000000000007941 */ /* 0x000fea0003800000 */
.L_x_1944:
[----:B------:R-:W-:Y:S05]  /*16170*/  @!P0 BRA `(.L_x_1946) ;  /* 0x0000000000048947 */ /* 0x000fea0003800000 */
[----:B------:R-:W-:Y:S01]  /*16180*/  BPT.TRAP 0x1 ;  /* 0x000000040000795c */ /* 0x000fe20000300000 */
.L_x_1946:
[----:B---3--:R-:W3:Y:S01]  /*16190*/  LDL R2, [R1] ;  /* 0x0000000001027983 */ /* 0x008ee20000100800 */
[----:B------:R-:W-:-:S04]  /*161a0*/  SHF.L.U32 R3, R6, 0x1f, RZ ;  /* 0x0000001f06037819 */ /* 0x000fc800000006ff */
[----:B---3--:R3:W4:Y:S02]  /*161b0*/  SYNCS.PHASECHK.TRANS64.TRYWAIT P2, [R2+URZ+0x2e860], R3 ;  /* 0x02e86003020075a7 */ /* 0x008724000804017f */
[----:B---3--:R-:W-:Y:S01]  /*161c0*/  IMAD R2, R7, 0x7000, RZ ;  /* 0x0000700007027824 */ /* 0x008fe200078e02ff */
[----:B----4-:R-:W-:Y:S06]  /*161d0*/  @!P2 BRA `(.L_x_1947) ;  /* 0x0000002400d0a947 */ /* 0x010fec0003800000 */
.L_x_1996:
[----:B0-----:R-:W3:Y:S04]  /*161e0*/  LDL R4, [R1+0x28] ;  /* 0x0000280001047983 */ /* 0x001ee80000100800 */
[----:B------:R-:W4:Y:S01]  /*161f0*/  LDL R12, [R1+0x1c] ;  /* 0x00001c00010c7983 */ /* 0x000f220000100800 */
[----:B------:R-:W-:Y:S05]  /*16200*/  WARPSYNC.ALL ;  /* 0x0000000000007948 */ /* 0x000fea0003800000 */
[----:B------:R-:W0:Y:S01]  /*16210*/  S2R R8, SR_TID.X ;  /* 0x0000000000087919 */ /* 0x000e220000002100 */
[----:B--2---:R-:W-:Y:S01]  /*16220*/  IMAD.MOV.U32 R10, RZ, RZ, 0x40 ;  /* 0x00000040ff0a7424 */ /* 0x004fe200078e00ff */
[----:B0-----:R-:W-:-:S04]  /*16230*/  LOP3.LUT P2, RZ, R8, 0x4, RZ, 0xc0, !PT ;  /* 0x0000000408ff7812 */ /* 0x001fc8000784c0ff */
[----:B------:R-:W-:Y:S02]  /*16240*/  SEL R10, R10, 0xffffffc0, !P2 ;  /* 0xffffffc00a0a7807 */ /* 0x000fe40005000000 */
[C---:B---3--:R-:W-:Y:S02]  /*16250*/  LOP3.LUT R3, R2.reuse, R4, RZ, 0xfc, !PT ;  /* 0x0000000402037212 */ /* 0x048fe400078efcff */
[----:B----4-:R-:W-:-:S03]  /*16260*/  IADD3 R2, R2, UR41, R12 ;  /* 0x0000002902027c10 */ /* 0x010fc6000fffe00c */
[----:B------:R-:W0:Y:S01]  /*16270*/  LDSM.16.MT88.4 R4, [R3+UR41+0xe400] ;  /* 0x00e400290304783b */ /* 0x000e220008004200 */
[----:B------:R-:W-:-:S04]  /*16280*/  VIADD R20, R3, UR41 ;  /* 0x0000002903147c36 */ /* 0x000fc80008000000 */
[----:B------:R-:W-:Y:S01]  /*16290*/  IMAD.IADD R20, R10, 0x1, R20 ;  /* 0x000000010a147824 */ /* 0x000fe200078e0214 */
[C-C-:B0-----:R-:W-:Y:S02]  /*162a0*/  PRMT R8, R4.reuse, 0x6420, R5.reuse ;  /* 0x0000642004087816 */ /* 0x141fe40000000005 */
[----:B------:R-:W-:Y:S02]  /*162b0*/  PRMT R9, R4, 0x7531, R5 ;  /* 0x0000753104097816 */ /* 0x000fe40000000005 */
[C-C-:B------:R-:W-:Y:S02]  /*162c0*/  PRMT R10, R6.reuse, 0x6420, R7.reuse ;  /* 0x00006420060a7816 */ /* 0x140fe40000000007 */
[----:B------:R-:W-:Y:S02]  /*162d0*/  PRMT R11, R6, 0x7531, R7 ;  /* 0x00007531060b7816 */ /* 0x000fe40000000007 */
[----:B------:R-:W0:Y:S04]  /*162e0*/  LDSM.16.MT88.4 R4, [R20+0xe400] ;  /* 0x00e400001404783b */ /* 0x000e280000004200 */
[----:B------:R-:W-:Y:S01]  /*162f0*/  STSM.16.M88.4 [R2+0x400], R8 ;  /* 0x0004000802007844 */ /* 0x000fe20000000200 */
        /* <DEDUP_REMOVED lines=71> */
[----:B------:R0:W-:Y:S02]  /*16770*/  STSM.16.M88.4 [R2+0x6400], R4 ;  /* 0x0064000402007844 */ /* 0x0001e40000000200 */
[C-C-:B0-----:R-:W-:Y:S02]  /*16780*/  PRMT R4, R8.reuse, 0x6420, R9.reuse ;  /* 0x0000642008047816 */ /* 0x141fe40000000009 */
        /* <DEDUP_REMOVED lines=12> */
.L_x_1948:
[----:B------:R-:W2:Y:S01]  /*16850*/  LDL.LU R3, [R1] ;  /* 0x0000000001037983 */ /* 0x000ea20000300800 */
[C---:B------:R-:W-:Y:S01]  /*16860*/  ISETP.GT.AND P0, PT, R21.reuse, RZ, PT ;  /* 0x000000ff1500720c */ /* 0x040fe20003f04270 */
[----:B------:R-:W-:Y:S02]  /*16870*/  VIADD R21, R21, 0xffffffff ;  /* 0xffffffff15157836 */ /* 0x000fe40000000000 */
[----:B0-----:R3:W5:Y:S04]  /*16880*/  LDL R6, [R1+0x8] ;  /* 0x0000080001067983 */ /* 0x0017680000100800 */
[----:B------:R3:W5:Y:S01]  /*16890*/  LDL R7, [R1+0x4] ;  /* 0x0000040001077983 */ /* 0x0007620000100800 */
[----:B--2---:R3:W-:Y:S01]  /*168a0*/  SYNCS.ARRIVE.TRANS64.A1T0 RZ, [R3+URZ+0x2e850], RZ ;  /* 0x02e850ff03ff79a7 */ /* 0x0047e2000810003f */
[----:B------:R-:W-:-:S05]  /*168b0*/  @!P1 VIADD R2, R3, 0x2e880 ;  /* 0x0002e88003029836 */ /* 0x000fca0000000000 */
[----:B------:R-:W-:Y:S01]  /*168c0*/  @!P1 PRMT R2, RZ, 0x654, R2 ;  /* 0x00000654ff029816 */ /* 0x000fe20000000002 */
[----:B------:R-:W-:Y:S06]  /*168d0*/  BAR.SYNC.DEFER_BLOCKING 0x2, 0x80 ;  /* 0x0082000000007b1d */ /* 0x000fec0000010000 */
[----:B------:R3:W-:Y:S01]  /*168e0*/  @!P1 SYNCS.ARRIVE.TRANS64.RED.A1T0 RZ, [R2+URZ], RZ ;  /* 0x000000ff02ff99a7 */ /* 0x0007e2000810043f */
[----:B------:R-:W-:Y:S05]  /*168f0*/  @P0 BRA `(.L_x_1949) ;  /* 0xfffffff0001c0947 */ /* 0x000fea000383ffff */
.L_x_1929:
        /* <DEDUP_REMOVED lines=9> */
[----:B0-----:R-:W0:Y:S02]  /*16990*/  S2R R4, SR_LTMASK ;  /* 0x0000000000047919 */ /* 0x001e240000003900 */
[----:B0-----:R-:W-:-:S04]  /*169a0*/  LOP3.LUT R4, R4, UR4, RZ, 0xc0, !PT ;  /* 0x0000000404047c12 */ /* 0x001fc8000f8ec0ff */
[----:B-----5:R-:W0:Y:S01]  /*169b0*/  POPC R7, R4 ;  /* 0x0000000400077309 */ /* 0x020e220000000000 */
[----:B--2---:R-:W0:Y:S02]  /*169c0*/  SHFL.IDX PT, R0, R3, R0, 0x1f ;  /* 0x00001f0003007589 */ /* 0x004e2400000e0000 */
[----:B0-----:R-:W-:-:S05]  /*169d0*/  IADD3 R0, R0, UR46, R7 ;  /* 0x0000002e00007c10 */ /* 0x001fca000fffe007 */
[----:B------:R4:W-:Y:S02]  /*169e0*/  STL [R1+0x20], R0 ;  /* 0x0000200001007387 */ /* 0x0009e40000100800 */
.L_x_1951:
[----:B------:R-:W-:Y:S05]  /*169f0*/  BSYNC B0 ;  /* 0x0000000000007941 */ /* 0x000fea0003800000 */
.L_x_1950:
[----:B------:R-:W-:-:S06]  /*16a00*/  UISETP.NE.AND UP0, UPT, UR42, 0x3, UPT ;  /* 0x000000032a00788c */ /* 0x000fcc000bf05270 */
[----:B------:R-:W-:-:S13]  /*16a10*/  PLOP3.LUT P0, PT, PT, PT, UP0, 0x80, 0x0 ;  /* 0x000000000000781c */ /* 0x000fda0003f0f008 */
[----:B------:R-:W-:Y:S05]  /*16a20*/  @!P0 BRA `(.L_x_1952) ;  /* 0x0000000000048947 */ /* 0x000fea0003800000 */
[----:B------:R-:W-:Y:S01]  /*16a30*/  BPT.TRAP 0x1 ;  /* 0x000000040000795c */ /* 0x000fe20000300000 */
.L_x_1952:
        /* <DEDUP_REMOVED lines=10> */
.L_x_1997:
[----:B------:R-:W-:Y:S05]  /*16ae0*/  BSYNC B0 ;  /* 0x0000000000007941 */ /* 0x000fea0003800000 */
.L_x_1953:
[----:B------:R-:W-:Y:S05]  /*16af0*/  @!P2 BRA `(.L_x_1955) ;  /* 0x000000000004a947 */ /* 0x000fea0003800000 */
[----:B------:R-:W-:Y:S01]  /*16b00*/  BPT.TRAP 0x1 ;  /* 0x000000040000795c */ /* 0x000fe20000300000 */
.L_x_1955:
[----:B------:R-:W2:Y:S02]  /*16b10*/  LDL R0, [R1+0x8] ;  /* 0x0000080001007983 */ /* 0x000ea40000100800 */
[----:B--2---:R-:W-:-:S04]  /*16b20*/  SHF.L.U32 R3, R0, 0x1f, RZ ;  /* 0x0000001f00037819 */ /* 0x004fc800000006ff */
[----:B------:R-:W2:Y:S02]  /*16b30*/  SYNCS.PHASECHK.TRANS64.TRYWAIT P0, [R20+URZ+0x2e860], R3 ;  /* 0x02e86003140075a7 */ /* 0x000ea4000800017f */
[----:B--2---:R-:W-:Y:S05]  /*16b40*/  @!P0 BRA `(.L_x_1956) ;  /* 0x0000001c00a08947 */ /* 0x004fea0003800000 */
.L_x_1998:
        /* <DEDUP_REMOVED lines=11> */
[----:B-----5:R-:W0:Y:S01]  /*16c00*/  LDSM.16.MT88.4 R4, [R2+UR41+0xe400] ;  /* 0x00e400290204783b */ /* 0x020e220008004200 */
        /* <DEDUP_REMOVED lines=93> */
.L_x_1957:
[----:B------:R-:W3:Y:S01]  /*171e0*/  LDL.LU R2, [R1+0x4] ;  /* 0x0000040001027983 */ /* 0x000ee20000300800 */
[----:B0-----:R-:W-:Y:S03]  /*171f0*/  SYNCS.ARRIVE.TRANS64.A1T0 RZ, [R20+URZ+0x2e850], RZ ;  /* 0x02e850ff14ff79a7 */ /* 0x001fe6000810003f */
        /* <DEDUP_REMOVED lines=12> */
.L_x_1913:
[----:B------:R-:W-:Y:S05]  /*172c0*/  BSYNC B6 ;  /* 0x0000000000067941 */ /* 0x000fea0003800000 */
.L_x_1911:
[----:B0-2---:R-:W2:Y:S02]  /*172d0*/  LDL R0, [R1+0x30] ;  /* 0x0000300001007983 */ /* 0x005ea40000100800 */
        /* <DEDUP_REMOVED lines=14> */
.L_x_1958:
[----:B------:R-:W0:Y:S01]  /*173c0*/  S2R R2, SR_TID.X ;  /* 0x0000000000027919 */ /* 0x000e220000002100 */
[----:B------:R-:W-:Y:S01]  /*173d0*/  ULDC UR4, c[0x0][0xc14] ;  /* 0x0003050000047ab9 */ /* 0x000fe20000000800 */
[----:B------:R-:W2:Y:S01]  /*173e0*/  LDL.LU R0, [R1+0x20] ;  /* 0x0000200001007983 */ /* 0x000ea20000300800 */
[----:B0-----:R-:W-:-:S04]  /*173f0*/  LOP3.LUT R6, R2, 0x1f, RZ, 0xc0, !PT ;  /* 0x0000001f02067812 */ /* 0x001fc800078ec0ff */
[C---:B------:R-:W-:Y:S01]  /*17400*/  ISETP.NE.AND P0, PT, R6.reuse, 0x1f, PT ;  /* 0x0000001f0600780c */ /* 0x040fe20003f05270 */
[----:B------:R-:W-:-:S05]  /*17410*/  VIADD R5, R6, UR48 ;  /* 0x0000003006057c36 */ /* 0x000fca0008000000 */
[----:B------:R-:W-:Y:S01]  /*17420*/  ISETP.GE.OR P1, PT, R5, UR4, !P0 ;  /* 0x0000000405007c0c */ /* 0x000fe2000c726670 */
[----:B------:R-:W-:-:S12]  /*17430*/  ULDC UR4, c[0x0][0xc14] ;  /* 0x0003050000047ab9 */ /* 0x000fd80000000800 */
[----:B------:R-:W0:Y:S02]  /*17440*/  @!P1 LDC.64 R2, c[0x0][0xc58] ;  /* 0x00031600ff029b82 */ /* 0x000e240000000a00 */
[----:B0-----:R-:W-:-:S04]  /*17450*/  @!P1 IMAD.WIDE R2, R5, 0x4, R2 ;  /* 0x0000000405029825 */ /* 0x001fc800078e0202 */
[----:B------:R-:W-:-:S06]  /*17460*/  IMAD.MOV.U32 R5, RZ, RZ, RZ ;  /* 0x000000ffff057224 */ /* 0x000fcc00078e00ff */
[----:B------:R-:W3:Y:S01]  /*17470*/  @!P1 LDG.E R5, desc[UR52][R2.64] ;  /* 0x0000003402059981 */ /* 0x000ee2000c1e1900 */
[C---:B------:R-:W-:Y:S02]  /*17480*/  ISETP.NE.AND P1, PT, R6.reuse, RZ, PT ;  /* 0x000000ff0600720c */ /* 0x040fe40003f25270 */
[C---:B------:R-:W-:Y:S02]  /*17490*/  ISETP.GE.U32.AND P2, PT, R6.reuse, 0x2, PT ;  /* 0x000000020600780c */ /* 0x040fe40003f46070 */
[C---:B------:R-:W-:Y:S02]  /*174a0*/  ISETP.GE.U32.AND P3, PT, R6.reuse, 0x4, PT ;  /* 0x000000040600780c */ /* 0x040fe40003f66070 */
[C---:B------:R-:W-:Y:S02]  /*174b0*/  ISETP.GE.U32.AND P4, PT, R6.reuse, 0x8, PT ;  /* 0x000000080600780c */ /* 0x040fe40003f86070 */
[----:B------:R-:W-:Y:S02]  /*174c0*/  ISETP.GE.U32.AND P5, PT, R6, 0x10, PT ;  /* 0x000000100600780c */ /* 0x000fe40003fa6070 */
[----:B------:R-:W0:Y:S01]  /*174d0*/  LDC R6, c[0x0][0xc10] ;  /* 0x00030400ff067b82 */ /* 0x000e220000000800 */
[----:B--2---:R-:W-:-:S02]  /*174e0*/  IMAD.MOV.U32 R8, RZ, RZ, R0 ;  /* 0x000000ffff087224 */ /* 0x004fc400078e0000 */
[----:B---3--:R-:W2:Y:S02]  /*174f0*/  SHFL.UP PT, R0, R5, 0x1, RZ ;  /* 0x0420000005007989 */ /* 0x008ea400000e00ff */
[----:B--2---:R-:W-:-:S05]  /*17500*/  SEL R0, R0, RZ, P1 ;  /* 0x000000ff00007207 */ /* 0x004fca0000800000 */
[----:B------:R-:W-:-:S05]  /*17510*/  IMAD.IADD R0, R5, 0x1, R0 ;  /* 0x0000000105007824 */ /* 0x000fca00078e0200 */
[----:B------:R-:W2:Y:S02]  /*17520*/  SHFL.UP PT, R4, R0, 0x2, RZ ;  /* 0x0440000000047989 */ /* 0x000ea400000e00ff */
        /* <DEDUP_REMOVED lines=8> */
[----:B------:R-:W2:Y:S04]  /*175b0*/  SHFL.UP PT, R0, R3, 0x10, RZ ;  /* 0x0600000003007989 */ /* 0x000ea800000e00ff */
[----:B------:R-:W-:Y:S01]  /*175c0*/  SHFL.IDX PT, R9, R8, 0x1, 0x1f ;  /* 0x00201f0008097f89 */ /* 0x000fe200000e0000 */
[----:B--2---:R-:W-:-:S05]  /*175d0*/  SEL R0, R0, RZ, P5 ;  /* 0x000000ff00007207 */ /* 0x004fca0002800000 */
[----:B------:R-:W-:-:S05]  /*175e0*/  IMAD.IADD R10, R3, 0x1, R0 ;  /* 0x00000001030a7824 */ /* 0x000fca00078e0200 */
[----:B------:R-:W0:Y:S04]  /*175f0*/  SHFL.IDX PT, R7, R10, 0x1f, 0x1f ;  /* 0x03e01f000a077f89 */ /* 0x000e2800000e0000 */
[----:B------:R-:W2:Y:S01]  /*17600*/  SHFL.IDX PT, R0, R8, RZ, 0x1f ;  /* 0x00001fff08007589 */ /* 0x000ea200000e0000 */
[----:B0-----:R-:W-:-:S04]  /*17610*/  IMAD R2, R7, R6, RZ ;  /* 0x0000000607027224 */ /* 0x001fc800078e02ff */
[----:B------:R-:W-:-:S05]  /*17620*/  IMAD.IADD R7, R9, 0x1, R2 ;  /* 0x0000000109077824 */ /* 0x000fca00078e0202 */
[----:B--2---:R-:W-:-:S13]  /*17630*/  ISETP.GT.AND P6, PT, R7, R0, PT ;  /* 0x000000000700720c */ /* 0x004fda0003fc4270 */
[----:B------:R-:W-:Y:S05]  /*17640*/  @P6 BRA `(.L_x_1960) ;  /* 0x0000000000906947 */ /* 0x000fea0003800000 */
.L_x_1964:
        /* <DEDUP_REMOVED lines=14> */
.L_x_1963:
[----:B------:R-:W-:Y:S05]  /*17730*/  BSYNC B0 ;  /* 0x0000000000007941 */ /* 0x000fea0003800000 */
.L_x_1962:
        /* <DEDUP_REMOVED lines=21> */
.L_x_1960:
        /* <DEDUP_REMOVED lines=12> */
[----:B------:R-:W-:Y:S01]  /*17950*/  ISETP.NE.AND P0, PT, RZ, UR7, PT ;  /* 0x00000007ff007c0c */ /* 0x000fe2000bf05270 */
[----:B------:R-:W-:-:S03]  /*17960*/  IMAD.MOV.U32 R11, RZ, RZ, RZ ;  /* 0x000000ffff0b7224 */ /* 0x000fc600078e00ff */
[----:B------:R-:W2:Y:S02]  /*17970*/  SHFL.IDX PT, R5, R5, R12, 0x1f ;  /* 0x00001f0c05057589 */ /* 0x000ea400000e0000 */
[----:B--2---:R-:W-:-:S05]  /*17980*/  IMAD R4, R5, R8, RZ ;  /* 0x0000000805047224 */ /* 0x004fca00078e02ff */
[----:B------:R-:W-:Y:S02]  /*17990*/  IABS R9, R4 ;  /* 0x0000000400097213 */ /* 0x000fe40000000000 */
[----:B------:R-:W-:Y:S05]  /*179a0*/  @!P0 BRA `(.L_x_1965) ;  /* 0x00000000000c8947 */ /* 0x000fea0003800000 */
[----:B------:R-:W-:-:S06]  /*179b0*/  UIADD3 UR4, UR6, -0x1, URZ ;  /* 0xffffffff06047890 */ /* 0x000fcc000fffe03f */
[----:B------:R-:W-:-:S06]  /*179c0*/  IMAD.U32 R11, RZ, RZ, UR4 ;  /* 0x00000004ff0b7e24 */ /* 0x000fcc000f8e00ff */
[----:B------:R0:W2:Y:S02]  /*179d0*/  SHFL.IDX PT, R11, R10, R11, 0x1f ;  /* 0x00001f0b0a0b7589 */ /* 0x0000a400000e0000 */
.L_x_1965:
[----:B0-----:R-:W0:Y:S01]  /*179e0*/  I2F.RP R10, R9 ;  /* 0x00000009000a7306 */ /* 0x001e220000209400 */
[----:B--2---:R-:W-:-:S05]  /*179f0*/  IMAD R11, R11, R6, R7 ;  /* 0x000000060b0b7224 */ /* 0x004fca00078e0207 */
[----:B------:R2:W-:Y:S02]  /*17a00*/  STL [R1+0x20], R11 ;  /* 0x0000200b01007387 */ /* 0x0005e40000100800 */
[----:B0-----:R-:W0:Y:S02]  /*17a10*/  MUFU.RCP R10, R10 ;  /* 0x0000000a000a7308 */ /* 0x001e240000001000 */
[----:B0-----:R-:W-:-:S06]  /*17a20*/  VIADD R3, R10, 0xffffffe ;  /* 0x0ffffffe0a037836 */ /* 0x001fcc0000000000 */
[----:B------:R-:W0:Y:S02]  /*17a30*/  F2I.FTZ.U32.TRUNC.NTZ R3, R3 ;  /* 0x0000000300037305 */ /* 0x000e24000021f000 */
[----:B0-----:R-:W-:-:S04]  /*17a40*/  IMAD.MOV R2, RZ, RZ, -R3 ;  /* 0x000000ffff027224 */ /* 0x001fc800078e0a03 */
[----:B------:R-:W-:Y:S02]  /*17a50*/  IMAD R7, R2, R9, RZ ;  /* 0x0000000902077224 */ /* 0x000fe400078e02ff */
[----:B------:R-:W-:-:S04]  /*17a60*/  IMAD.MOV.U32 R2, RZ, RZ, RZ ;  /* 0x000000ffff027224 */ /* 0x000fc800078e00ff */
[----:B------:R-:W-:-:S04]  /*17a70*/  IMAD.HI.U32 R2, R3, R7, R2 ;  /* 0x0000000703027227 */ /* 0x000fc800078e0002 */
[----:B------:R-:W-:Y:S01]  /*17a80*/  IMAD.IADD R7, R0, 0x1, -R11 ;  /* 0x0000000100077824 */ /* 0x000fe200078e0a0b */
[----:B------:R-:W-:-:S04]  /*17a90*/  IABS R0, R4 ;  /* 0x0000000400007213 */ /* 0x000fc80000000000 */
[----:B------:R-:W-:Y:S01]  /*17aa0*/  IABS R3, R7 ;  /* 0x0000000700037213 */ /* 0x000fe20000000000 */
[----:B------:R-:W-:-:S04]  /*17ab0*/  IMAD.MOV R0, RZ, RZ, -R0 ;  /* 0x000000ffff007224 */ /* 0x000fc800078e0a00 */
[----:B------:R-:W-:-:S04]  /*17ac0*/  IMAD.HI.U32 R2, R2, R3, RZ ;  /* 0x0000000302027227 */ /* 0x000fc800078e00ff */
[----:B------:R-:W-:-:S05]  /*17ad0*/  IMAD R0, R2, R0, R3 ;  /* 0x0000000002007224 */ /* 0x000fca00078e0203 */
[----:B------:R-:W-:-:S13]  /*17ae0*/  ISETP.GT.U32.AND P1, PT, R9, R0, PT ;  /* 0x000000000900720c */ /* 0x000fda0003f24070 */
[-C--:B------:R-:W-:Y:S01]  /*17af0*/  @!P1 IADD3 R0, R0, -R9.reuse, RZ ;  /* 0x8000000900009210 */ /* 0x080fe20007ffe0ff */
[----:B------:R-:W-:Y:S01]  /*17b00*/  @!P1 VIADD R2, R2, 0x1 ;  /* 0x0000000102029836 */ /* 0x000fe20000000000 */
[----:B------:R-:W-:Y:S02]  /*17b10*/  ISETP.NE.AND P1, PT, R4, RZ, PT ;  /* 0x000000ff0400720c */ /* 0x000fe40003f25270 */
[----:B------:R-:W-:Y:S02]  /*17b20*/  ISETP.GE.U32.AND P0, PT, R0, R9, PT ;  /* 0x000000090000720c */ /* 0x000fe40003f06070 */
[----:B------:R-:W-:-:S04]  /*17b30*/  LOP3.LUT R0, R7, R4, RZ, 0x3c, !PT ;  /* 0x0000000407007212 */ /* 0x000fc800078e3cff */
[----:B------:R-:W-:-:S07]  /*17b40*/  ISETP.GE.AND P2, PT, R0, RZ, PT ;  /* 0x000000ff0000720c */ /* 0x000fce0003f46270 */
[----:B------:R-:W-:-:S04]  /*17b50*/  @P0 VIADD R2, R2, 0x1 ;  /* 0x0000000102020836 */ /* 0x000fc80000000000 */
[----:B------:R-:W-:Y:S02]  /*17b60*/  IMAD.MOV.U32 R9, RZ, RZ, R2 ;  /* 0x000000ffff097224 */ /* 0x000fe400078e0002 */
[----:B------:R-:W-:Y:S02]  /*17b70*/  IMAD.MOV.U32 R2, RZ, RZ, RZ ;  /* 0x000000ffff027224 */ /* 0x000fe400078e00ff */
[----:B------:R-:W-:Y:S01]  /*17b80*/  @!P2 IMAD.MOV R9, RZ, RZ, -R9 ;  /* 0x000000ffff09a224 */ /* 0x000fe200078e0a09 */
[----:B------:R-:W-:-:S05]  /*17b90*/  @!P1 LOP3.LUT R9, RZ, R4, RZ, 0x33, !PT ;  /* 0x00000004ff099212 */ /* 0x000fca00078e33ff */
[----:B------:R-:W-:Y:S02]  /*17ba0*/  IMAD R0, R8, R9, RZ ;  /* 0x0000000908007224 */ /* 0x000fe400078e02ff */
[----:B------:R-:W-:Y:S02]  /*17bb0*/  IMAD.MOV R9, RZ, RZ, -R9 ;  /* 0x000000ffff097224 */ /* 0x000fe400078e0a09 */
[----:B------:R-:W-:Y:S02]  /*17bc0*/  IMAD.MOV R3, RZ, RZ, -R0 ;  /* 0x000000ffff037224 */ /* 0x000fe400078e0a00 */
[----:B------:R-:W-:-:S03]  /*17bd0*/  IMAD R7, R4, R9, R7 ;  /* 0x0000000904077224 */ /* 0x000fc600078e0207 */
[----:B------:R-:W-:Y:S01]  /*17be0*/  VIADDMNMX R6, R3, R6, R8, PT ;  /* 0x0000000603067246 */ /* 0x000fe20003800108 */
[----:B------:R-:W-:-:S03]  /*17bf0*/  IMAD.IADD R0, R7, 0x1, R0 ;  /* 0x0000000107007824 */ /* 0x000fc600078e0200 */
[-C--:B------:R-:W-:Y:S02]  /*17c00*/  IABS R8, R6.reuse ;  /* 0x0000000600087213 */ /* 0x080fe40000000000 */
[----:B------:R-:W-:Y:S02]  /*17c10*/  IABS R4, R6 ;  /* 0x0000000600047213 */ /* 0x000fe40000000000 */
[----:B------:R-:W0:Y:S08]  /*17c20*/  I2F.RP R10, R8 ;  /* 0x00000008000a7306 */ /* 0x000e300000209400 */
[----:B0-----:R-:W2:Y:S02]  /*17c30*/  MUFU.RCP R10, R10 ;  /* 0x0000000a000a7308 */ /* 0x001ea40000001000 */
[----:B--2---:R-:W-:-:S06]  /*17c40*/  VIADD R11, R10, 0xffffffe ;  /* 0x0ffffffe0a0b7836 */ /* 0x004fcc0000000000 */
[----:B------:R-:W0:Y:S02]  /*17c50*/  F2I.FTZ.U32.TRUNC.NTZ R3, R11 ;  /* 0x0000000b00037305 */ /* 0x000e24000021f000 */
[----:B0-----:R-:W-:-:S04]  /*17c60*/  IMAD.MOV R9, RZ, RZ, -R3 ;  /* 0x000000ffff097224 */ /* 0x001fc800078e0a03 */
[----:B------:R-:W-:-:S04]  /*17c70*/  IMAD R9, R9, R8, RZ ;  /* 0x0000000809097224 */ /* 0x000fc800078e02ff */
[----:B------:R-:W-:Y:S01]  /*17c80*/  IMAD.HI.U32 R3, R3, R9, R2 ;  /* 0x0000000903037227 */ /* 0x000fe200078e0002 */
[----:B------:R-:W-:-:S03]  /*17c90*/  IABS R2, R7 ;  /* 0x0000000700027213 */ /* 0x000fc60000000000 */
[----:B------:R-:W-:Y:S02]  /*17ca0*/  IMAD.MOV R9, RZ, RZ, -R4 ;  /* 0x000000ffff097224 */ /* 0x000fe400078e0a04 */
        /* <DEDUP_REMOVED lines=19> */
.L_x_1961:
[----:B------:R0:W-:Y:S01]  /*17de0*/  STL [R1+0x20], R0 ;  /* 0x0000200001007387 */ /* 0x0001e20000100800 */
[----:B------:R-:W-:Y:S01]  /*17df0*/  ULDC UR48, c[0x0][0xc14] ;  /* 0x0003050000307ab9 */ /* 0x000fe20000000800 */
[----:B------:R-:W-:Y:S02]  /*17e00*/  UMOV UR38, URZ ;  /* 0x0000003f00267c82 */ /* 0x000fe40008000000 */
[----:B------:R0:W-:Y:S03]  /*17e10*/  STL [R1+0x24], RZ ;  /* 0x000024ff01007387 */ /* 0x0001e60000100800 */
.L_x_1966:
[----:B------:R-:W3:Y:S04]  /*17e20*/  LDL R3, [R1+0x20] ;  /* 0x0000200001037983 */ /* 0x000ee80000100800 */
[----:B------:R-:W4:Y:S01]  /*17e30*/  LDL R2, [R1+0x24] ;  /* 0x0000240001027983 */ /* 0x000f220000100800 */
[----:B------:R-:W-:Y:S02]  /*17e40*/  IMAD.U32 R6, RZ, RZ, UR38 ;  /* 0x00000026ff067e24 */ /* 0x000fe4000f8e00ff */
[----:B------:R-:W-:Y:S01]  /*17e50*/  IMAD.U32 R7, RZ, RZ, UR48 ;  /* 0x00000030ff077e24 */ /* 0x000fe2000f8e00ff */
[----:B0-2---:R-:W0:Y:S02]  /*17e60*/  S2R R0, SR_TID.X ;  /* 0x0000000000007919 */ /* 0x005e240000002100 */
[----:B0-----:R-:W-:Y:S01]  /*17e70*/  LOP3.LUT R0, R0, 0x1f, RZ, 0xc0, !PT ;  /* 0x0000001f00007812 */ /* 0x001fe200078ec0ff */
[----:B------:R-:W-:Y:S03]  /*17e80*/  BAR.SYNC.DEFER_BLOCKING 0x4, 0x180 ;  /* 0x0106000000007b1d */ /* 0x000fe60000010000 */
[----:B------:R-:W-:-:S13]  /*17e90*/  ISETP.NE.AND P0, PT, R0, RZ, PT ;  /* 0x000000ff0000720c */ /* 0x000fda0003f05270 */
[----:B------:R-:W-:Y:S01]  /*17ea0*/  @!P0 MOV R0, 0x400 ;  /* 0x0000040000008802 */ /* 0x000fe20000000f00 */
[----:B---3--:R-:W-:Y:S02]  /*17eb0*/  IMAD.MOV.U32 R4, RZ, RZ, R3 ;  /* 0x000000ffff047224 */ /* 0x008fe400078e0003 */
[----:B------:R-:W0:Y:S01]  /*17ec0*/  @!P0 S2R R3, SR_CgaCtaId ;  /* 0x0000000000038919 */ /* 0x000e220000008800 */
[----:B----4-:R-:W-:Y:S01]  /*17ed0*/  IMAD.MOV.U32 R5, RZ, RZ, R2 ;  /* 0x000000ffff057224 */ /* 0x010fe200078e0002 */
[----:B0-----:R-:W-:-:S05]  /*17ee0*/  @!P0 LEA R0, R3, R0, 0x18 ;  /* 0x0000000003008211 */ /* 0x001fca00078ec0ff */
[----:B------:R0:W-:Y:S01]  /*17ef0*/  @!P0 STS.128 [R0+0x2e8d0], R4 ;  /* 0x02e8d00400008388 */ /* 0x0001e20000000c00 */
[----:B------:R-:W-:Y:S06]  /*17f00*/  BAR.ARV 0x5, 0x180 ;  /* 0x0146000000007b1d */ /* 0x000fec0000002000 */
.L_x_1959:
[----:B------:R-:W-:Y:S02]  /*17f10*/  ULDC UR4, c[0x0][0xc14] ;  /* 0x0003050000047ab9 */ /* 0x000fe40000000800 */
[----:B------:R-:W-:-:S06]  /*17f20*/  UISETP.GE.AND UP0, UPT, UR48, UR4, UPT ;  /* 0x000000043000728c */ /* 0x000fcc000bf06270 */
[----:B------:R-:W-:-:S13]  /*17f30*/  PLOP3.LUT P0, PT, PT, PT, UP0, 0x80, 0x0 ;  /* 0x000000000000781c */ /* 0x000fda0003f0f008 */
[----:B------:R-:W-:Y:S05]  /*17f40*/  @!P0 BRA `(.L_x_1967) ;  /* 0xffffffc000ec8947 */ /* 0x000fea000383ffff */
.L_x_1907:
[----:B0-----:R-:W3:Y:S01]  /*17f50*/  LDL.LU R0, [R1+0x2c] ;  /* 0x00002c0001007983 */ /* 0x001ee20000300800 */
[----:B------:R-:W-:Y:S01]  /*17f60*/  BSSY B0, `(.L_x_1968) ;  /* 0x000000b000007945 */ /* 0x000fe20003800000 */
[----:B-12---:R-:W0:Y:S01]  /*17f70*/  S2R R5, SR_CgaCtaId ;  /* 0x0000000000057919 */ /* 0x006e220000008800 */
[----:B---3--:R-:W-:-:S05]  /*17f80*/  VIADD R0, R0, 0x1 ;  /* 0x0000000100007836 */ /* 0x008fca0000000000 */
        /* <DEDUP_REMOVED lines=8> */
.L_x_1999:
[----:B------:R-:W-:Y:S05]  /*18010*/  BSYNC B0 ;  /* 0x0000000000007941 */ /* 0x000fea0003800000 */
.L_x_1968:
[----:B------:R-:W-:-:S03]  /*18020*/  UMOV UR4, 0xffffffff ;  /* 0xffffffff00047882 */ /* 0x000fc60000000000 */
[----:B------:R-:W-:Y:S05]  /*18030*/  BRA.DIV UR4, `(.L_x_1970) ;  /* 0x0000000a048c7947 */ /* 0x000fea000b800000 */
[----:B------:R-:W1:Y:S02]  /*18040*/  S2R R2, SR_TID.X ;  /* 0x0000000000027919 */ /* 0x000e640000002100 */
[----:B-1----:R-:W-:-:S04]  /*18050*/  SHF.R.U32.HI R2, RZ, 0x5, R2 ;  /* 0x00000005ff027819 */ /* 0x002fc80000011602 */
[----:B------:R-:W-:-:S05]  /*18060*/  LOP3.LUT R2, R2, 0x3, RZ, 0xc0, !PT ;  /* 0x0000000302027812 */ /* 0x000fca00078ec0ff */
[----:B------:R1:W2:Y:S02]  /*18070*/  SHFL.IDX PT, R14, R2, RZ, 0x1f ;  /* 0x00001fff020e7589 */ /* 0x0002a400000e0000 */
.L_x_2002:
[----:B--2---:R-:W-:Y:S01]  /*18080*/  ISETP.NE.AND P0, PT, R14, RZ, PT ;  /* 0x000000ff0e00720c */ /* 0x004fe20003f05270 */
[----:B------:R-:W-:-:S12]  /*18090*/  BSSY B0, `(.L_x_1971) ;  /* 0x000002e000007945 */ /* 0x000fd80003800000 */
[----:B------:R-:W-:Y:S05]  /*180a0*/  @P0 BRA `(.L_x_1972) ;  /* 0x0000000000b00947 */ /* 0x000fea0003800000 */
[----:B------:R-:W-:-:S03]  /*180b0*/  UMOV UR4, 0xffffffff ;  /* 0xffffffff00047882 */ /* 0x000fc60000000000 */
[----:B------:R-:W-:Y:S05]  /*180c0*/  BRA.DIV UR4, `(.L_x_1973) ;  /* 0x0000000a049c7947 */ /* 0x000fea000b800000 */
[----:B------:R-:W-:-:S13]  /*180d0*/  ELECT P6, URZ, PT ;  /* 0x00000000003f782f */ /* 0x000fda00038c0000 */
.L_x_2005:
[----:B------:R-:W-:Y:S05]  /*180e0*/  @!P6 BRA `(.L_x_1972) ;  /* 0x0000000000a0e947 */ /* 0x000fea0003800000 */
[----:B------:R-:W-:-:S06]  /*180f0*/  ULOP3.LUT UR4, UR40, 0x2, URZ, 0xfc, !UPT ;  /* 0x0000000228047892 */ /* 0x000fcc000f8efc3f */
[----:B-1----:R-:W-:-:S05]  /*18100*/  IMAD.U32 R2, RZ, RZ, UR4 ;  /* 0x00000004ff027e24 */ /* 0x002fca000f8e00ff */
[----:B------:R-:W-:-:S13]  /*18110*/  ISETP.NE.AND P0, PT, R2, 0x3, PT ;  /* 0x000000030200780c */ /* 0x000fda0003f05270 */
[----:B------:R-:W-:Y:S05]  /*18120*/  @!P0 BRA `(.L_x_1974) ;  /* 0x0000000000048947 */ /* 0x000fea0003800000 */
[----:B------:R-:W-:Y:S01]  /*18130*/  BPT.TRAP 0x1 ;  /* 0x000000040000795c */ /* 0x000fe20000300000 */
.L_x_1974:
        /* <DEDUP_REMOVED lines=14> */
.L_x_2006:
[----:B------:R-:W1:Y:S02]  /*18220*/  SYNCS.PHASECHK.TRANS64.TRYWAIT P1, [R7+URZ], R2 ;  /* 0x00000002070075a7 */ /* 0x000e64000802017f */
[----:B-1----:R-:W-:Y:S05]  /*18230*/  @!P1 BRA `(.L_x_1976) ;  /* 0x0000000800749947 */ /* 0x002fea0003800000 */
.L_x_2007:
[----:B------:R-:W-:Y:S05]  /*18240*/  @!P0 BRA `(.L_x_1977) ;  /* 0x0000000000048947 */ /* 0x000fea0003800000 */
[----:B------:R-:W-:Y:S01]  /*18250*/  BPT.TRAP 0x1 ;  /* 0x000000040000795c */ /* 0x000fe20000300000 */
.L_x_1977:
[----:B------:R-:W2:Y:S02]  /*18260*/  LDL.LU R4, [R1+0x4] ;  /* 0x0000040001047983 */ /* 0x000ea40000300800 */
[----:B--2---:R-:W-:-:S04]  /*18270*/  IMAD R4, R4, 0x8, R0 ;  /* 0x0000000804047824 */ /* 0x004fc800078e0200 */
[----:B------:R-:W2:Y:S02]  /*18280*/  SYNCS.PHASECHK.TRANS64.TRYWAIT P1, [R4+URZ+0x2e860], R5 ;  /* 0x02e86005040075a7 */ /* 0x000ea4000802017f */
[----:B--2---:R-:W-:Y:S05]  /*18290*/  @!P1 BRA `(.L_x_1978) ;  /* 0x0000000800709947 */ /* 0x004fea0003800000 */
.L_x_2008:
[----:B------:R-:W-:Y:S05]  /*182a0*/  @!P0 BRA `(.L_x_1979) ;  /* 0x0000000000048947 */ /* 0x000fea0003800000 */
[----:B------:R-:W-:Y:S01]  /*182b0*/  BPT.TRAP 0x1 ;  /* 0x000000040000795c */ /* 0x000fe20000300000 */
.L_x_1979:
[----:B------:R-:W-:-:S04]  /*182c0*/  IMAD R3, R3, 0x8, R0 ;  /* 0x0000000803037824 */ /* 0x000fc800078e0200 */
[----:B------:R-:W3:Y:S02]  /*182d0*/  SYNCS.PHASECHK.TRANS64.TRYWAIT P1, [R3+URZ+0x2e860], R2 ;  /* 0x02e86002030075a7 */ /* 0x000ee4000802017f */
[----:B---3--:R-:W-:Y:S05]  /*182e0*/  @!P1 BRA `(.L_x_1980) ;  /* 0x0000000800709947 */ /* 0x008fea0003800000 */
.L_x_2009:
[----:B------:R-:W-:Y:S05]  /*182f0*/  @!P0 BRA `(.L_x_1981) ;  /* 0x0000000000048947 */ /* 0x000fea0003800000 */
[----:B------:R-:W-:Y:S01]  /*18300*/  BPT.TRAP 0x1 ;  /* 0x000000040000795c */ /* 0x000fe20000300000 */
.L_x_1981:
[----:B------:R-:W4:Y:S02]  /*18310*/  SYNCS.PHASECHK.TRANS64.TRYWAIT P0, [R4+URZ+0x2e880], R5 ;  /* 0x02e88005040075a7 */ /* 0x000f24000800017f */
[----:B----4-:R-:W-:Y:S05]  /*18320*/  @!P0 BRA `(.L_x_1982) ;  /* 0x0000000800748947 */ /* 0x010fea0003800000 */
.L_x_1983:
[----:B------:R0:W0:Y:S02]  /*18330*/  SYNCS.PHASECHK.TRANS64.TRYWAIT P0, [R3+URZ+0x2e880], R2 ;  /* 0x02e88002030075a7 */ /* 0x000024000800017f */
[----:B0-----:R-:W-:Y:S05]  /*18340*/  @!P0 NANOSLEEP.SYNCS 0x989680 ;  /* 0x009896800000895d */ /* 0x001fea0003900000 */
[----:B------:R-:W0:Y:S02]  /*18350*/  @!P0 SYNCS.PHASECHK.TRANS64 P0, [R3+URZ+0x2e880], R2 ;  /* 0x02e88002030085a7 */ /* 0x000e24000800007f */
[----:B0-----:R-:W-:Y:S05]  /*18360*/  @!P0 BRA `(.L_x_1983) ;  /* 0xfffffffc00f08947 */ /* 0x001fea000383ffff */
.L_x_1972:
[----:B------:R-:W-:Y:S05]  /*18370*/  BSYNC B0 ;  /* 0x0000000000007941 */ /* 0x000fea0003800000 */
.L_x_1971:
[----:B------:R-:W-:Y:S05]  /*18380*/  EXIT ;  /* 0x000000000000794d */ /* 0x000fea0003800000 */
.L_x_1846:
[----:B0-----:R-:W-:-:S04]  /*18390*/  IMAD.U32 R3, RZ, RZ, UR41 ;  /* 0x00000029ff037e24 */ /* 0x001fc8000f8e00ff */
[----:B------:R0:W1:Y:S03]  /*183a0*/  SYNCS.PHASECHK.TRANS64.TRYWAIT P1, [R3+URZ+0x2e800], R6 ;  /* 0x02e80006030075a7 */ /* 0x000066000802017f */
[----:B-1----:R-:W-:Y:S05]  /*183b0*/  @!P1 NANOSLEEP.SYNCS 0x989680 ;  /* 0x009896800000995d */ /* 0x002fea0003900000 */
[----:B------:R-:W1:Y:S02]  /*183c0*/  @!P1 SYNCS.PHASECHK.TRANS64 P1, [R3+URZ+0x2e800], R6 ;  /* 0x02e80006030095a7 */ /* 0x000e64000802007f */
[----:B-1----:R-:W-:Y:S05]  /*183d0*/  @!P1 BRA `(.L_x_1846) ;  /* 0xfffffffc00ec9947 */ /* 0x002fea000383ffff */
[----:B------:R-:W-:Y:S05]  /*183e0*/  BRA `(.L_x_1984) ;  /* 0xfffffe9400d07947 */ /* 0x000fea000383ffff */
.L_x_1850:
[----:B-1----:R1:W2:Y:S02]  /*183f0*/  SYNCS.PHASECHK.TRANS64.TRYWAIT P1, [R2+URZ+0x2e830], R3 ;  /* 0x02e83003020075a7 */ /* 0x0022a4000802017f */
[----:B--2---:R-:W-:Y:S05]  /*18400*/  @!P1 NANOSLEEP.SYNCS 0x989680 ;  /* 0x009896800000995d */ /* 0x004fea0003900000 */
[----:B------:R-:W2:Y:S02]  /*18410*/  @!P1 SYNCS.PHASECHK.TRANS64 P1, [R2+URZ+0x2e830], R3 ;  /* 0x02e83003020095a7 */ /* 0x000ea4000802007f */
[----:B--2---:R-:W-:Y:S05]  /*18420*/  @!P1 BRA `(.L_x_1850) ;  /* 0xfffffffc00f09947 */ /* 0x004fea000383ffff */
[----:B------:R-:W-:Y:S05]  /*18430*/  BRA `(.L_x_1849) ;  /* 0xfffffe9400ec7947 */ /* 0x000fea000383ffff */
.L_x_1855:
[----:B-1----:R-:W-:-:S04]  /*18440*/  IMAD.U32 R8, RZ, RZ, UR6 ;  /* 0x00000006ff087e24 */ /* 0x002fc8000f8e00ff */
[----:B------:R1:W2:Y:S03]  /*18450*/  SYNCS.PHASECHK.TRANS64.TRYWAIT P2, [R8+URZ+0x2e830], R7 ;  /* 0x02e83007080075a7 */ /* 0x0002a6000804017f */
[----:B--2---:R-:W-:Y:S05]  /*18460*/  @!P2 NANOSLEEP.SYNCS 0x989680 ;  /* 0x009896800000a95d */ /* 0x004fea0003900000 */
[----:B------:R-:W2:Y:S02]  /*18470*/  @!P2 SYNCS.PHASECHK.TRANS64 P2, [R8+URZ+0x2e830], R7 ;  /* 0x02e830070800a5a7 */ /* 0x000ea4000804007f */
[----:B--2---:R-:W-:Y:S05]  /*18480*/  @!P2 BRA `(.L_x_1855) ;  /* 0xfffffffc00eca947 */ /* 0x004fea000383ffff */
[----:B------:R-:W-:Y:S05]  /*18490*/  BRA `(.L_x_1852) ;  /* 0xfffffee400fc7947 */ /* 0x000fea000383ffff */
.L_x_1859:
[----:B-1----:R-:W-:-:S04]  /*184a0*/  IMAD.U32 R8, RZ, RZ, UR6 ;  /* 0x00000006ff087e24 */ /* 0x002fc8000f8e00ff */
[----:B------:R1:W2:Y:S03]  /*184b0*/  SYNCS.PHASECHK.TRANS64.TRYWAIT P2, [R8+URZ+0x2e850], R7 ;  /* 0x02e85007080075a7 */ /* 0x0002a6000804017f */
[----:B--2---:R-:W-:Y:S05]  /*184c0*/  @!P2 NANOSLEEP.SYNCS 0x989680 ;  /* 0x009896800000a95d */ /* 0x004fea0003900000 */
[----:B------:R-:W2:Y:S02]  /*184d0*/  @!P2 SYNCS.PHASECHK.TRANS64 P2, [R8+URZ+0x2e850], R7 ;  /* 0x02e850070800a5a7 */ /* 0x000ea4000804007f */
[----:B--2---:R-:W-:Y:S05]  /*184e0*/  @!P2 BRA `(.L_x_1859) ;  /* 0xfffffffc00eca947 */ /* 0x004fea000383ffff */
[----:B------:R-:W-:Y:S05]  /*184f0*/  BRA `(.L_x_1856) ;  /* 0xfffffef000f07947 */ /* 0x000fea000383ffff */
.L_x_1866:
[----:B-1----:R-:W-:-:S04]  /*18500*/  IMAD.U32 R8, RZ, RZ, UR6 ;  /* 0x00000006ff087e24 */ /* 0x002fc8000f8e00ff */
[----:B------:R1:W2:Y:S03]  /*18510*/  SYNCS.PHASECHK.TRANS64.TRYWAIT P2, [R8+URZ+0x2e830], R7 ;  /* 0x02e83007080075a7 */ /* 0x0002a6000804017f */
[----:B--2---:R-:W-:Y:S05]  /*18520*/  @!P2 NANOSLEEP.SYNCS 0x989680 ;  /* 0x009896800000a95d */ /* 0x004fea0003900000 */
[----:B------:R-:W2:Y:S02]  /*18530*/  @!P2 SYNCS.PHASECHK.TRANS64 P2, [R8+URZ+0x2e830], R7 ;  /* 0x02e830070800a5a7 */ /* 0x000ea4000804007f */
[----:B--2---:R-:W-:Y:S05]  /*18540*/  @!P2 BRA `(.L_x_1866) ;  /* 0xfffffffc00eca947 */ /* 0x004fea000383ffff */
[----:B------:R-:W-:Y:S05]  /*18550*/  BRA `(.L_x_1863) ;  /* 0xffffff3800a47947 */ /* 0x000fea000383ffff */
.L_x_1870:
[----:B-1----:R-:W-:-:S04]  /*18560*/  IMAD.U32 R8, RZ, RZ, UR6 ;  /* 0x00000006ff087e24 */ /* 0x002fc8000f8e00ff */
[----:B------:R1:W2:Y:S03]  /*18570*/  SYNCS.PHASECHK.TRANS64.TRYWAIT P2, [R8+URZ+0x2e850], R7 ;  /* 0x02e85007080075a7 */ /* 0x0002a6000804017f */
[----:B--2---:R-:W-:Y:S05]  /*18580*/  @!P2 NANOSLEEP.SYNCS 0x989680 ;  /* 0x009896800000a95d */ /* 0x004fea0003900000 */
[----:B------:R-:W2:Y:S02]  /*18590*/  @!P2 SYNCS.PHASECHK.TRANS64 P2, [R8+URZ+0x2e850], R7 ;  /* 0x02e850070800a5a7 */ /* 0x000ea4000804007f */
[----:B--2---:R-:W-:Y:S05]  /*185a0*/  @!P2 BRA `(.L_x_1870) ;  /* 0xfffffffc00eca947 */ /* 0x004fea000383ffff */
[----:B------:R-:W-:Y:S05]  /*185b0*/  BRA `(.L_x_1867) ;  /* 0xffffff4400987947 */ /* 0x000fea000383ffff */
.L_x_1876:
[----:B-1----:R-:W-:-:S04]  /*185c0*/  IMAD.U32 R5, RZ, RZ, UR4 ;  /* 0x00000004ff057e24 */ /* 0x002fc8000f8e00ff */
[----:B------:R1:W2:Y:S03]  /*185d0*/  SYNCS.PHASECHK.TRANS64.TRYWAIT P1, [R5+URZ+0x2e850], R0 ;  /* 0x02e85000050075a7 */ /* 0x0002a6000802017f */
[----:B--2---:R-:W-:Y:S05]  /*185e0*/  @!P1 NANOSLEEP.SYNCS 0x989680 ;  /* 0x009896800000995d */ /* 0x004fea0003900000 */
[----:B------:R-:W2:Y:S02]  /*185f0*/  @!P1 SYNCS.PHASECHK.TRANS64 P1, [R5+URZ+0x2e850], R0 ;  /* 0x02e85000050095a7 */ /* 0x000ea4000802007f */
[----:B--2---:R-:W-:Y:S05]  /*18600*/  @!P1 BRA `(.L_x_1876) ;  /* 0xfffffffc00ec9947 */ /* 0x004fea000383ffff */
[----:B------:R-:W-:Y:S05]  /*18610*/  BRA `(.L_x_1875) ;  /* 0xffffff7c00507947 */ /* 0x000fea000383ffff */
.L_x_1918:
[----:B------:R-:W-:Y:S02]  /*18620*/  IMAD.MOV.U32 R13, RZ, RZ, R4 ;  /* 0x000000ffff0d7224 */ /* 0x000fe400078e0004 */
[----:B------:R-:W-:Y:S02]  /*18630*/  IMAD.MOV.U32 R12, RZ, RZ, RZ ;  /* 0x000000ffff0c7224 */ /* 0x000fe400078e00ff */
[----:B------:R-:W-:Y:S02]  /*18640*/  IMAD.MOV.U32 R11, RZ, RZ, 0x1f ;  /* 0x0000001fff0b7424 */ /* 0x000fe400078e00ff */
[----:B------:R-:W-:-:S07]  /*18650*/  IMAD.MOV.U32 R15, RZ, RZ, -0x1 ;  /* 0xffffffffff0f7424 */ /* 0x000fce00078e00ff */
[----:B-1----:R-:W-:Y:S05]  /*18660*/  WARPSYNC.COLLECTIVE R15, `(.L_x_1985) ;  /* 0x000000000f087348 */ /* 0x002fea0003c00000 */
[----:B------:R0:W2:Y:S02]  /*18670*/  SHFL.IDX P6, R14, R13, R12, R11 ;  /* 0x0000000c0d0e7389 */ /* 0x0000a400000c000b */
[----:B012---:R-:W-:Y:S01]  /*18680*/  ENDCOLLECTIVE ;  /* 0x000000000000791b */ /* 0x007fe20003800000 */
.L_x_1985:
[----:B------:R-:W-:Y:S05]  /*18690*/  BRA `(.L_x_1986) ;  /* 0xffffffc800d47947 */ /* 0x000fea000383ffff */
.L_x_1920:
[----:B------:R-:W-:Y:S01]  /*186a0*/  BSSY B0, `(.L_x_1987) ;  /* 0x0000006000007945 */ /* 0x000fe20003800000 */
[----:B------:R-:W-:-:S07]  /*186b0*/  IMAD.MOV.U32 R15, RZ, RZ, -0x1 ;  /* 0xffffffffff0f7424 */ /* 0x000fce00078e00ff */
[----:B0-----:R-:W-:Y:S05]  /*186c0*/  WARPSYNC.COLLECTIVE R15, `(.L_x_1988) ;  /* 0x000000000f0c7348 */ /* 0x001fea0003c00000 */
[----:B------:R-:W-:Y:S02]  /*186d0*/  ELECT P6, UR62, PT ;  /* 0x00000000003e782f */ /* 0x000fe400038c0000 */
[----:B------:R-:W-:Y:S01]  /*186e0*/  MOV R14, UR62 ;  /* 0x0000003e000e7c02 */ /* 0x000fe20008000f00 */
[----:B0-----:R-:W-:Y:S10]  /*186f0*/  ENDCOLLECTIVE ;  /* 0x000000000000791b */ /* 0x001ff40003800000 */
.L_x_1988:
[----:B------:R-:W-:Y:S05]  /*18700*/  BSYNC B0 ;  /* 0x0000000000007941 */ /* 0x000fea0003800000 */
.L_x_1987:
[----:B------:R-:W-:Y:S05]  /*18710*/  BRA `(.L_x_1989) ;  /* 0xffffffc800d07947 */ /* 0x000fea000383ffff */
.L_x_1923:
[----:B0-----:R0:W1:Y:S02]  /*18720*/  SYNCS.PHASECHK.TRANS64.TRYWAIT P2, [R4+URZ+0x2e880], R3 ;  /* 0x02e88003040075a7 */ /* 0x001064000804017f */
[----:B-1----:R-:W-:Y:S05]  /*18730*/  @!P2 NANOSLEEP.SYNCS 0x989680 ;  /* 0x009896800000a95d */ /* 0x002fea0003900000 */
[----:B------:R-:W1:Y:S02]  /*18740*/  @!P2 SYNCS.PHASECHK.TRANS64 P2, [R4+URZ+0x2e880], R3 ;  /* 0x02e880030400a5a7 */ /* 0x000e64000804007f */
[----:B-1----:R-:W-:Y:S05]  /*18750*/  @!P2 BRA `(.L_x_1923) ;  /* 0xfffffffc00f0a947 */ /* 0x002fea000383ffff */
[----:B------:R-:W-:Y:S05]  /*18760*/  BRA `(.L_x_1990) ;  /* 0xffffffcc002c7947 */ /* 0x000fea000383ffff */
.L_x_1925:
[----:B-1----:R1:W2:Y:S02]  /*18770*/  SYNCS.PHASECHK.TRANS64.TRYWAIT P2, [R4+URZ+0x2e840], R3 ;  /* 0x02e84003040075a7 */ /* 0x0022a4000804017f */
[----:B--2---:R-:W-:Y:S05]  /*18780*/  @!P2 NANOSLEEP.SYNCS 0x989680 ;  /* 0x009896800000a95d */ /* 0x004fea0003900000 */
[----:B------:R-:W2:Y:S02]  /*18790*/  @!P2 SYNCS.PHASECHK.TRANS64 P2, [R4+URZ+0x2e840], R3 ;  /* 0x02e840030400a5a7 */ /* 0x000ea4000804007f */
[----:B--2---:R-:W-:Y:S05]  /*187a0*/  @!P2 BRA `(.L_x_1925) ;  /* 0xfffffffc00f0a947 */ /* 0x004fea000383ffff */
[----:B------:R-:W-:Y:S05]  /*187b0*/  BRA `(.L_x_1991) ;  /* 0xffffffcc008c7947 */ /* 0x000fea000383ffff */
.L_x_1928:
[----:B--2---:R-:W-:-:S04]  /*187c0*/  IMAD.U32 R3, RZ, RZ, UR41 ;  /* 0x00000029ff037e24 */ /* 0x004fc8000f8e00ff */
[----:B------:R2:W3:Y:S03]  /*187d0*/  SYNCS.PHASECHK.TRANS64.TRYWAIT P0, [R3+URZ+0x2e820], R2 ;  /* 0x02e82002030075a7 */ /* 0x0004e6000800017f */
[----:B---3--:R-:W-:Y:S05]  /*187e0*/  @!P0 NANOSLEEP.SYNCS 0x989680 ;  /* 0x009896800000895d */ /* 0x008fea0003900000 */
[----:B------:R-:W3:Y:S02]  /*187f0*/  @!P0 SYNCS.PHASECHK.TRANS64 P0, [R3+URZ+0x2e820], R2 ;  /* 0x02e82002030085a7 */ /* 0x000ee4000800007f */
[----:B---3--:R-:W-:Y:S05]  /*18800*/  @!P0 BRA `(.L_x_1928) ;  /* 0xfffffffc00ec8947 */ /* 0x008fea000383ffff */
[----:B------:R-:W-:Y:S05]  /*18810*/  BRA `(.L_x_1992) ;  /* 0xffffffd000407947 */ /* 0x000fea000383ffff */
.L_x_1934:
[----:B0-----:R0:W3:Y:S02]  /*18820*/  SYNCS.PHASECHK.TRANS64.TRYWAIT P0, [R4+URZ+0x2e880], R3 ;  /* 0x02e88003040075a7 */ /* 0x0010e4000800017f */
[----:B---3--:R-:W-:Y:S05]  /*18830*/  @!P0 NANOSLEEP.SYNCS 0x989680 ;  /* 0x009896800000895d */ /* 0x008fea0003900000 */
[----:B------:R-:W3:Y:S02]  /*18840*/  @!P0 SYNCS.PHASECHK.TRANS64 P0, [R4+URZ+0x2e880], R3 ;  /* 0x02e88003040085a7 */ /* 0x000ee4000800007f */
[----:B---3--:R-:W-:Y:S05]  /*18850*/  @!P0 BRA `(.L_x_1934) ;  /* 0xfffffffc00f08947 */ /* 0x008fea000383ffff */
[----:B------:R-:W-:Y:S05]  /*18860*/  BRA `(.L_x_1993) ;  /* 0xffffffd000e87947 */ /* 0x000fea000383ffff */
.L_x_1939:
[----:B--2---:R2:W3:Y:S02]  /*18870*/  SYNCS.PHASECHK.TRANS64.TRYWAIT P0, [R4+URZ+0x2e840], R3 ;  /* 0x02e84003040075a7 */ /* 0x0044e4000800017f */
[----:B---3--:R-:W-:Y:S05]  /*18880*/  @!P0 NANOSLEEP.SYNCS 0x989680 ;  /* 0x009896800000895d */ /* 0x008fea0003900000 */
[----:B------:R-:W3:Y:S02]  /*18890*/  @!P0 SYNCS.PHASECHK.TRANS64 P0, [R4+URZ+0x2e840], R3 ;  /* 0x02e84003040085a7 */ /* 0x000ee4000800007f */
[----:B---3--:R-:W-:Y:S05]  /*188a0*/  @!P0 BRA `(.L_x_1939) ;  /* 0xfffffffc00f08947 */ /* 0x008fea000383ffff */
[----:B------:R-:W-:Y:S05]  /*188b0*/  BRA `(.L_x_1994) ;  /* 0xffffffd400707947 */ /* 0x000fea000383ffff */
.L_x_1945:
[----:B---3--:R-:W3:Y:S02]  /*188c0*/  LDL R3, [R1] ;  /* 0x0000000001037983 */ /* 0x008ee40000100800 */
[----:B---3--:R3:W4:Y:S02]  /*188d0*/  SYNCS.PHASECHK.TRANS64.TRYWAIT P2, [R3+URZ+0x2e870], R2 ;  /* 0x02e87002030075a7 */ /* 0x008724000804017f */
[----:B----4-:R-:W-:Y:S05]  /*188e0*/  @!P2 NANOSLEEP.SYNCS 0x989680 ;  /* 0x009896800000a95d */ /* 0x010fea0003900000 */
[----:B------:R-:W4:Y:S02]  /*188f0*/  @!P2 SYNCS.PHASECHK.TRANS64 P2, [R3+URZ+0x2e870], R2 ;  /* 0x02e870020300a5a7 */ /* 0x000f24000804007f */
[----:B----4-:R-:W-:Y:S05]  /*18900*/  @!P2 BRA `(.L_x_1945) ;  /* 0xfffffffc00eca947 */ /* 0x010fea000383ffff */
[----:B------:R-:W-:Y:S05]  /*18910*/  BRA `(.L_x_1995) ;  /* 0xffffffd800107947 */ /* 0x000fea000383ffff */
.L_x_1947:
[----:B0-----:R-:W3:Y:S02]  /*18920*/  LDL R4, [R1] ;  /* 0x0000000001047983 */ /* 0x001ee40000100800 */
[----:B---3--:R0:W3:Y:S02]  /*18930*/  SYNCS.PHASECHK.TRANS64.TRYWAIT P2, [R4+URZ+0x2e860], R3 ;  /* 0x02e86003040075a7 */ /* 0x0080e4000804017f */
[----:B---3--:R-:W-:Y:S05]  /*18940*/  @!P2 NANOSLEEP.SYNCS 0x989680 ;  /* 0x009896800000a95d */ /* 0x008fea0003900000 */
[----:B------:R-:W3:Y:S02]  /*18950*/  @!P2 SYNCS.PHASECHK.TRANS64 P2, [R4+URZ+0x2e860], R3 ;  /* 0x02e860030400a5a7 */ /* 0x000ee4000804007f */
[----:B---3--:R-:W-:Y:S05]  /*18960*/  @!P2 BRA `(.L_x_1947) ;  /* 0xfffffffc00eca947 */ /* 0x008fea000383ffff */
[----:B------:R-:W-:Y:S05]  /*18970*/  BRA `(.L_x_1996) ;  /* 0xffffffd800187947 */ /* 0x000fea000383ffff */
.L_x_1954:
[----:B--2---:R2:W3:Y:S02]  /*18980*/  SYNCS.PHASECHK.TRANS64.TRYWAIT P0, [R20+URZ+0x2e870], R3 ;  /* 0x02e87003140075a7 */ /* 0x0044e4000800017f */
[----:B---3--:R-:W-:Y:S05]  /*18990*/  @!P0 NANOSLEEP.SYNCS 0x989680 ;  /* 0x009896800000895d */ /* 0x008fea0003900000 */
[----:B------:R-:W3:Y:S02]  /*189a0*/  @!P0 SYNCS.PHASECHK.TRANS64 P0, [R20+URZ+0x2e870], R3 ;  /* 0x02e87003140085a7 */ /* 0x000ee4000800007f */
[----:B---3--:R-:W-:Y:S05]  /*189b0*/  @!P0 BRA `(.L_x_1954) ;  /* 0xfffffffc00f08947 */ /* 0x008fea000383ffff */
[----:B------:R-:W-:Y:S05]  /*189c0*/  BRA `(.L_x_1997) ;  /* 0xffffffe000447947 */ /* 0x000fea000383ffff */
.L_x_1956:
[----:B--2---:R2:W3:Y:S02]  /*189d0*/  SYNCS.PHASECHK.TRANS64.TRYWAIT P0, [R20+URZ+0x2e860], R3 ;  /* 0x02e86003140075a7 */ /* 0x0044e4000800017f */
[----:B---3--:R-:W-:Y:S05]  /*189e0*/  @!P0 NANOSLEEP.SYNCS 0x989680 ;  /* 0x009896800000895d */ /* 0x008fea0003900000 */
[----:B------:R-:W3:Y:S02]  /*189f0*/  @!P0 SYNCS.PHASECHK.TRANS64 P0, [R20+URZ+0x2e860], R3 ;  /* 0x02e86003140085a7 */ /* 0x000ee4000800007f */
[----:B---3--:R-:W-:Y:S05]  /*18a00*/  @!P0 BRA `(.L_x_1956) ;  /* 0xfffffffc00f08947 */ /* 0x008fea000383ffff */
[----:B------:R-:W-:Y:S05]  /*18a10*/  BRA `(.L_x_1998) ;  /* 0xffffffe0004c7947 */ /* 0x000fea000383ffff */
.L_x_1969:
[----:B0-----:R0:W1:Y:S02]  /*18a20*/  SYNCS.PHASECHK.TRANS64.TRYWAIT P0, [R0+URZ+0x2e820], R3 ;  /* 0x02e82003000075a7 */ /* 0x001064000800017f */
[----:B-1----:R-:W-:Y:S05]  /*18a30*/  @!P0 NANOSLEEP.SYNCS 0x989680 ;  /* 0x009896800000895d */ /* 0x002fea0003900000 */
[----:B------:R-:W1:Y:S02]  /*18a40*/  @!P0 SYNCS.PHASECHK.TRANS64 P0, [R0+URZ+0x2e820], R3 ;  /* 0x02e82003000085a7 */ /* 0x000e64000800007f */
[----:B-1----:R-:W-:Y:S05]  /*18a50*/  @!P0 BRA `(.L_x_1969) ;  /* 0xfffffffc00f08947 */ /* 0x002fea000383ffff */
[----:B------:R-:W-:Y:S05]  /*18a60*/  BRA `(.L_x_1999) ;  /* 0xfffffff400687947 */ /* 0x000fea000383ffff */
.L_x_1970:
        /* <DEDUP_REMOVED lines=11> */
.L_x_2001:
[----:B------:R-:W-:Y:S05]  /*18b20*/  BSYNC B0 ;  /* 0x0000000000007941 */ /* 0x000fea0003800000 */
.L_x_2000:
[----:B------:R-:W-:Y:S05]  /*18b30*/  BRA `(.L_x_2002) ;  /* 0xfffffff400507947 */ /* 0x000fea000383ffff */
.L_x_1973:
[----:B------:R-:W-:Y:S01]  /*18b40*/  BSSY B1, `(.L_x_2003) ;  /* 0x0000006000017945 */ /* 0x000fe20003800000 */
[----:B------:R-:W-:-:S07]  /*18b50*/  IMAD.MOV.U32 R15, RZ, RZ, -0x1 ;  /* 0xffffffffff0f7424 */ /* 0x000fce00078e00ff */
[----:B01----:R-:W-:Y:S05]  /*18b60*/  WARPSYNC.COLLECTIVE R15, `(.L_x_2004) ;  /* 0x000000000f0c7348 */ /* 0x003fea0003c00000 */
[----:B------:R-:W-:Y:S02]  /*18b70*/  ELECT P6, UR62, PT ;  /* 0x00000000003e782f */ /* 0x000fe400038c0000 */
[----:B------:R-:W-:Y:S01]  /*18b80*/  MOV R14, UR62 ;  /* 0x0000003e000e7c02 */ /* 0x000fe20008000f00 */
[----:B01----:R-:W-:Y:S10]  /*18b90*/  ENDCOLLECTIVE ;  /* 0x000000000000791b */ /* 0x003ff40003800000 */
.L_x_2004:
[----:B------:R-:W-:Y:S05]  /*18ba0*/  BSYNC B1 ;  /* 0x0000000000017941 */ /* 0x000fea0003800000 */
.L_x_2003:
[----:B------:R-:W-:Y:S05]  /*18bb0*/  BRA `(.L_x_2005) ;  /* 0xfffffff400487947 */ /* 0x000fea000383ffff */
.L_x_1975:
[----:B0-----:R0:W1:Y:S02]  /*18bc0*/  SYNCS.PHASECHK.TRANS64.TRYWAIT P1, [R6+URZ], R5 ;  /* 0x00000005060075a7 */ /* 0x001064000802017f */
[----:B-1----:R-:W-:Y:S05]  /*18bd0*/  @!P1 NANOSLEEP.SYNCS 0x989680 ;  /* 0x009896800000995d */ /* 0x002fea0003900000 */
[----:B------:R-:W1:Y:S02]  /*18be0*/  @!P1 SYNCS.PHASECHK.TRANS64 P1, [R6+URZ], R5 ;  /* 0x00000005060095a7 */ /* 0x000e64000802007f */
[----:B-1----:R-:W-:Y:S05]  /*18bf0*/  @!P1 BRA `(.L_x_1975) ;  /* 0xfffffffc00f09947 */ /* 0x002fea000383ffff */
[----:B------:R-:W-:Y:S05]  /*18c00*/  BRA `(.L_x_2006) ;  /* 0xfffffff400847947 */ /* 0x000fea000383ffff */
.L_x_1976:
[----:B-1----:R1:W2:Y:S02]  /*18c10*/  SYNCS.PHASECHK.TRANS64.TRYWAIT P1, [R7+URZ], R2 ;  /* 0x00000002070075a7 */ /* 0x0022a4000802017f */
[----:B--2---:R-:W-:Y:S05]  /*18c20*/  @!P1 NANOSLEEP.SYNCS 0x989680 ;  /* 0x009896800000995d */ /* 0x004fea0003900000 */
[----:B------:R-:W2:Y:S02]  /*18c30*/  @!P1 SYNCS.PHASECHK.TRANS64 P1, [R7+URZ], R2 ;  /* 0x00000002070095a7 */ /* 0x000ea4000802007f */
[----:B--2---:R-:W-:Y:S05]  /*18c40*/  @!P1 BRA `(.L_x_1976) ;  /* 0xfffffffc00f09947 */ /* 0x004fea000383ffff */
[----:B------:R-:W-:Y:S05]  /*18c50*/  BRA `(.L_x_2007) ;  /* 0xfffffff400787947 */ /* 0x000fea000383ffff */
.L_x_1978:
[----:B--2---:R2:W3:Y:S02]  /*18c60*/  SYNCS.PHASECHK.TRANS64.TRYWAIT P1, [R4+URZ+0x2e860], R5 ;  /* 0x02e86005040075a7 */ /* 0x0044e4000802017f */
[----:B---3--:R-:W-:Y:S05]  /*18c70*/  @!P1 NANOSLEEP.SYNCS 0x989680 ;  /* 0x009896800000995d */ /* 0x008fea0003900000 */
[----:B------:R-:W3:Y:S02]  /*18c80*/  @!P1 SYNCS.PHASECHK.TRANS64 P1, [R4+URZ+0x2e860], R5 ;  /* 0x02e86005040095a7 */ /* 0x000ee4000802007f */
[----:B---3--:R-:W-:Y:S05]  /*18c90*/  @!P1 BRA `(.L_x_1978) ;  /* 0xfffffffc00f09947 */ /* 0x008fea000383ffff */
[----:B------:R-:W-:Y:S05]  /*18ca0*/  BRA `(.L_x_2008) ;  /* 0xfffffff4007c7947 */ /* 0x000fea000383ffff */
.L_x_1980:
[----:B---3--:R3:W4:Y:S02]  /*18cb0*/  SYNCS.PHASECHK.TRANS64.TRYWAIT P1, [R3+URZ+0x2e860], R2 ;  /* 0x02e86002030075a7 */ /* 0x008724000802017f */
[----:B----4-:R-:W-:Y:S05]  /*18cc0*/  @!P1 NANOSLEEP.SYNCS 0x989680 ;  /* 0x009896800000995d */ /* 0x010fea0003900000 */
[----:B------:R-:W4:Y:S02]  /*18cd0*/  @!P1 SYNCS.PHASECHK.TRANS64 P1, [R3+URZ+0x2e860], R2 ;  /* 0x02e86002030095a7 */ /* 0x000f24000802007f */
[----:B----4-:R-:W-:Y:S05]  /*18ce0*/  @!P1 BRA `(.L_x_1980) ;  /* 0xfffffffc00f09947 */ /* 0x010fea000383ffff */
[----:B------:R-:W-:Y:S05]  /*18cf0*/  BRA `(.L_x_2009) ;  /* 0xfffffff4007c7947 */ /* 0x000fea000383ffff */
.L_x_1982:
[----:B----4-:R4:W0:Y:S02]  /*18d00*/  SYNCS.PHASECHK.TRANS64.TRYWAIT P0, [R4+URZ+0x2e880], R5 ;  /* 0x02e88005040075a7 */ /* 0x010824000800017f */
[----:B0-----:R-:W-:Y:S05]  /*18d10*/  @!P0 NANOSLEEP.SYNCS 0x989680 ;  /* 0x009896800000895d */ /* 0x001fea0003900000 */
[----:B------:R-:W0:Y:S02]  /*18d20*/  @!P0 SYNCS.PHASECHK.TRANS64 P0, [R4+URZ+0x2e880], R5 ;  /* 0x02e88005040085a7 */ /* 0x000e24000800007f */
[----:B0-----:R-:W-:Y:S05]  /*18d30*/  @!P0 BRA `(.L_x_1982) ;  /* 0xfffffffc00f08947 */ /* 0x001fea000383ffff */
[----:B------:R-:W-:Y:S05]  /*18d40*/  BRA `(.L_x_1983) ;  /* 0xfffffff400787947 */ /* 0x000fea000383ffff */
.L_x_2010:
        /* <DEDUP_REMOVED lines=11> */
.L_x_2494:


//--------------------- .text._ZN7cutlass13device_kernelIN5flash11enable_sm90INS1_16FlashAttnFwdSm90INS1_25CollectiveMainloopFwdSm90ILi2EN4cute5tupleIJNS5_1CILi1EEES8_S8_EEENS6_IJNS7_ILi128EEENS7_ILi224EEESA_EEELi128ENS_12float_e4m3_tEfNS_4arch4Sm90ELb1ELb0ELb1ELb1ELb0ELb1ELb0ELb1ELb1ELb0ELb0ELb0EEENS1_21CollectiveEpilogueFwdINS6_IJSA_SA_SB_EEES9_NS_10bfloat16_tESF_Li256ELb1ELb0ELb0ELb1EEENS1_36VarlenDynamicPersistentTileSchedulerILi128ELi224ELi256ELi128ELb0ELb0ELb1ELb1ELb1ELb1EEEEEEEEEvNT_6ParamsE --------------------------
	.section	.text._ZN7cutlass13device_kernelIN5flash11enable_sm90INS1_16FlashAttnFwdSm90INS1_25CollectiveMainloopFwdSm90ILi2EN4cute5tupleIJNS5_1CILi1EEES8_S8_EEENS6_IJNS7_ILi128EEENS7_ILi224EEESA_EEELi128ENS_12float_e4m3_tEfNS_4arch4Sm90ELb1ELb0ELb1ELb1ELb0ELb1ELb0ELb1ELb1ELb0ELb0ELb0EEENS1_21CollectiveEpilogueFwdINS6_IJSA_SA_SB_EEES9_NS_10bfloat16_tESF_Li256ELb1ELb0ELb0ELb1EEENS1_36VarlenDynamicPersistentTileSchedulerILi128ELi224ELi256ELi128ELb0ELb0ELb1ELb1ELb1ELb1EEEEEEEEEvNT_6ParamsE,"ax",@progbits
	.align	128
.text._ZN7cutlass13device_kernelIN5flash11enable_sm90INS1_16FlashAttnFwdSm90INS1_25CollectiveMainloopFwdSm90ILi2EN4cute5tupleIJNS5_1CILi1EEES8_S8_EEENS6_IJNS7_ILi128EEENS7_ILi224EEESA_EEELi128ENS_12float_e4m3_tEfNS_4arch4Sm90ELb1ELb0ELb1ELb1ELb0ELb1ELb0ELb1ELb1ELb0ELb0ELb0EEENS1_21CollectiveEpilogueFwdINS6_IJSA_SA_SB_EEES9_NS_10bfloat16_tESF_Li256ELb1ELb0ELb0ELb1EEENS1_36VarlenDynamicPersistentTileSchedulerILi128ELi224ELi256ELi128ELb0ELb0ELb1ELb1ELb1ELb1EEEEEEEEEvNT_6ParamsE:
        .type           _ZN7cutlass13device_kernelIN5flash11enable_sm90INS1_16FlashAttnFwdSm90INS1_25CollectiveMainloopFwdSm90ILi2EN4cute5tupleIJNS5_1CILi1EEES8_S8_EEENS6_IJNS7_ILi128EEENS7_ILi224EEESA_EEELi128ENS_12float_e4m3_tEfNS_4arch4Sm90ELb1ELb0ELb1ELb1ELb0ELb1ELb0ELb1ELb1ELb0ELb0ELb0EEENS1_21CollectiveEpilogueFwdINS6_IJSA_SA_SB_EEES9_NS_10bfloat16_tESF_Li256ELb1ELb0ELb0ELb1EEENS1_36VarlenDynamicPersistentTileSchedulerILi128ELi224ELi256ELi128ELb0ELb0ELb1ELb1ELb1ELb1EEEEEEEEEvNT_6ParamsE,@function
        .size           _ZN7cutlass13device_kernelIN5flash11enable_sm90INS1_16FlashAttnFwdSm90INS1_25CollectiveMainloopFwdSm90ILi2EN4cute5tupleIJNS5_1CILi1EEES8_S8_EEENS6_IJNS7_ILi128EEENS7_ILi224EEESA_EEELi128ENS_12float_e4m3_tEfNS_4arch4Sm90ELb1ELb0ELb1ELb1ELb0ELb1ELb0ELb1ELb1ELb0ELb0ELb0EEENS1_21CollectiveEpilogueFwdINS6_IJSA_SA_SB_EEES9_NS_10bfloat16_tESF_Li256ELb1ELb0ELb0ELb1EEENS1_36VarlenDynamicPersistentTileSchedulerILi128ELi224ELi256ELi128ELb0ELb0ELb1ELb1ELb1ELb1EEEEEEEEEvNT_6ParamsE,(.L_x_2495 - _ZN7cutlass13device_kernelIN5flash11enable_sm90INS1_16FlashAttnFwdSm90INS1_25CollectiveMainloopFwdSm90ILi2EN4cute5tupleIJNS5_1CILi1EEES8_S8_EEENS6_IJNS7_ILi128EEENS7_ILi224EEESA_EEELi128ENS_12float_e4m3_tEfNS_4arch4Sm90ELb1ELb0ELb1ELb1ELb0ELb1ELb0ELb1ELb1ELb0ELb0ELb0EEENS1_21CollectiveEpilogueFwdINS6_IJSA_SA_SB_EEES9_NS_10bfloat16_tESF_Li256ELb1ELb0ELb0ELb1EEENS1_36VarlenDynamicPersistentTileSchedulerILi128ELi224ELi256ELi128ELb0ELb0ELb1ELb1ELb1ELb1EEEEEEEEEvNT_6ParamsE)
        .other          _ZN7cutlass13device_kernelIN5flash11enable_sm90INS1_16FlashAttnFwdSm90INS1_25CollectiveMainloopFwdSm90ILi2EN4cute5tupleIJNS5_1CILi1EEES8_S8_EEENS6_IJNS7_ILi128EEENS7_ILi224EEESA_EEELi128ENS_12float_e4m3_tEfNS_4arch4Sm90ELb1ELb0ELb1ELb1ELb0ELb1ELb0ELb1ELb1ELb0ELb0ELb0EEENS1_21CollectiveEpilogueFwdINS6_IJSA_SA_SB_EEES9_NS_10bfloat16_tESF_Li256ELb1ELb0ELb0ELb1EEENS1_36VarlenDynamicPersistentTileSchedulerILi128ELi224ELi256ELi128ELb0ELb0ELb1ELb1ELb1ELb1EEEEEEEEEvNT_6ParamsE,@"STO_CUDA_ENTRY STV_DEFAULT"
_ZN7cutlass13device_kernelIN5flash11enable_sm90INS1_16FlashAttnFwdSm90INS1_25CollectiveMainloopFwdSm90ILi2EN4cute5tupleIJNS5_1CILi1EEES8_S8_EEENS6_IJNS7_ILi128EEENS7_ILi224EEESA_EEELi128ENS_12float_e4m3_tEfNS_4arch4Sm90ELb1ELb0ELb1ELb1ELb0ELb1ELb0ELb1ELb1ELb0ELb0ELb0EEENS1_21CollectiveEpilogueFwdINS6_IJSA_SA_SB_EEES9_NS_10bfloat16_tESF_Li256ELb1ELb0ELb0ELb1EEENS1_36VarlenDynamicPersistentTileSchedulerILi128ELi224ELi256ELi128ELb0ELb0ELb1ELb1ELb1ELb1EEEEEEEEEvNT_6ParamsE:
        /* <DEDUP_REMOVED lines=27> */
.L_x_2012:
[----:B------:R-:W-:Y:S05]  /*01b0*/  BSYNC B0 ;  /* 0x0000000000007941 */ /* 0x000fea0003800000 */
.L_x_2011:
        /* <DEDUP_REMOVED lines=41> */
.L_x_2013:
        /* <DEDUP_REMOVED lines=22> */
.L_x_2014:
        /* <DEDUP_REMOVED lines=18> */
.L_x_2015:
        /* <DEDUP_REMOVED lines=22> */
.L_x_2016:
        /* <DEDUP_REMOVED lines=22> */
.L_x_2017:
        /* <DEDUP_REMOVED lines=10> */
.L_x_2020:
        /* <DEDUP_REMOVED lines=9> */
[----:B------:R-:W-:Y:S01]  /*0ac0*/  IMAD.U32 R16, RZ, RZ, UR4 ;  /* 0x00000004ff107e24 */ /* 0x000fe2000f8e00ff */
[----:B-1----:R-:W-:Y:S01]  /*0ad0*/  SHF.R.U32.HI R0, RZ, 0x7, R0 ;  /* 0x00000007ff007819 */ /* 0x002fe20000011600 */
[----:B------:R-:W-:-:S03]  /*0ae0*/  ULDC UR4, c[0x0][0xc14] ;  /* 0x0003050000047ab9 */ /* 0x000fc60000000800 */
        /* <DEDUP_REMOVED lines=10> */
[----:B------:R-:W-:Y:S01]  /*0b90*/  MOV R17, RZ ;  /* 0x000000ff00117202 */ /* 0x000fe20000000f00 */
[----:B------:R-:W-:Y:S01]  /*0ba0*/  IMAD.MOV.U32 R237, RZ, RZ, RZ ;  /* 0x000000ffffed7224 */ /* 0x000fe200078e00ff */
[----:B------:R-:W0:Y:S01]  /*0bb0*/  S2R R0, SR_TID.X ;  /* 0x0000000000007919 */ /* 0x000e220000002100 */
[----:B------:R-:W-:Y:S02]  /*0bc0*/  IMAD.MOV.U32 R231, RZ, RZ, RZ ;  /* 0x000000ffffe77224 */ /* 0x000fe400078e00ff */
[----:B------:R-:W-:Y:S02]  /*0bd0*/  IMAD.MOV.U32 R136, RZ, RZ, RZ ;  /* 0x000000ffff887224 */ /* 0x000fe400078e00ff */
[----:B0-----:R-:W-:-:S05]  /*0be0*/  VIADD R13, R0, 0xffffff80 ;  /* 0xffffff80000d7836 */ /* 0x001fca0000000000 */
[----:B------:R-:W-:-:S04]  /*0bf0*/  SHF.R.S32.HI R0, RZ, 0x1f, R13 ;  /* 0x0000001fff007819 */ /* 0x000fc8000001140d */
[----:B------:R-:W-:-:S04]  /*0c00*/  LEA.HI R6, R0, R13, RZ, 0x5 ;  /* 0x0000000d00067211 */ /* 0x000fc800078f28ff */
[----:B------:R-:W-:-:S04]  /*0c10*/  SHF.L.U32 R6, R6, 0x5, RZ ;  /* 0x0000000506067819 */ /* 0x000fc800000006ff */
[----:B------:R-:W-:Y:S02]  /*0c20*/  LOP3.LUT R14, R6, 0xfffffc00, RZ, 0xc0, !PT ;  /* 0xfffffc00060e7812 */ /* 0x000fe400078ec0ff */
[----:B--2---:R-:W-:Y:S02]  /*0c30*/  R2UR UR4, R2 ;  /* 0x00000000020472ca */ /* 0x004fe400000e0000 */
[----:B------:R-:W-:-:S04]  /*0c40*/  LEA.HI R2, R0, R13, RZ, 0x7 ;  /* 0x0000000d00027211 */ /* 0x000fc800078f38ff */
[----:B------:R-:W-:-:S05]  /*0c50*/  LOP3.LUT R3, R2, 0xffffff80, RZ, 0xc0, !PT ;  /* 0xffffff8002037812 */ /* 0x000fca00078ec0ff */
[----:B------:R-:W-:Y:S02]  /*0c60*/  IMAD.IADD R12, R13, 0x1, -R3 ;  /* 0x000000010d0c7824 */ /* 0x000fe400078e0a03 */
[----:B------:R-:W-:-:S03]  /*0c70*/  ULOP3.LUT UR4, UR4, 0x1, URZ, 0xfc, !UPT ;  /* 0x0000000104047892 */ /* 0x000fc6000f8efc3f */
[----:B------:R-:W-:-:S04]  /*0c80*/  SHF.R.S32.HI R8, RZ, 0x1f, R12 ;  /* 0x0000001fff087819 */ /* 0x000fc8000001140c */
[CC--:B------:R-:W-:Y:S02]  /*0c90*/  LEA.HI R9, R8.reuse, R12.reuse, RZ, 0x2 ;  /* 0x0000000c08097211 */ /* 0x0c0fe400078f10ff */
[----:B------:R-:W-:Y:S02]  /*0ca0*/  LEA.HI R8, R8, R12, RZ, 0x5 ;  /* 0x0000000c08087211 */ /* 0x000fe400078f28ff */
[--C-:B------:R-:W-:Y:S02]  /*0cb0*/  SHF.R.S32.HI R3, RZ, 0x2, R9.reuse ;  /* 0x00000002ff037819 */ /* 0x100fe40000011409 */
[----:B------:R-:W-:Y:S02]  /*0cc0*/  SHF.R.S32.HI R4, RZ, 0x1f, R9 ;  /* 0x0000001fff047819 */ /* 0x000fe40000011409 */
[----:B------:R-:W-:Y:S02]  /*0cd0*/  SHF.R.S32.HI R8, RZ, 0x5, R8 ;  /* 0x00000005ff087819 */ /* 0x000fe40000011408 */
[----:B------:R-:W-:-:S02]  /*0ce0*/  LEA.HI R5, R4, R3, RZ, 0x3 ;  /* 0x0000000304057211 */ /* 0x000fc400078f18ff */
[----:B------:R-:W-:Y:S02]  /*0cf0*/  LEA.HI R4, R0, R13, RZ, 0x4 ;  /* 0x0000000d00047211 */ /* 0x000fe400078f20ff */
[----:B------:R-:W-:Y:S02]  /*0d00*/  LOP3.LUT R10, R5, 0xfffffff8, RZ, 0xc0, !PT ;  /* 0xfffffff8050a7812 */ /* 0x000fe400078ec0ff */
[----:B------:R-:W-:Y:S02]  /*0d10*/  SHF.R.S32.HI R7, RZ, 0x4, R4 ;  /* 0x00000004ff077819 */ /* 0x000fe40000011404 */
[C---:B------:R-:W-:Y:S01]  /*0d20*/  LOP3.LUT R5, R4.reuse, 0x3fffff0, RZ, 0xc0, !PT ;  /* 0x03fffff004057812 */ /* 0x040fe200078ec0ff */
[----:B------:R-:W-:Y:S01]  /*0d30*/  IMAD.IADD R11, R3, 0x1, -R10 ;  /* 0x00000001030b7824 */ /* 0x000fe200078e0a0a */
[----:B------:R-:W-:Y:S02]  /*0d40*/  SHF.R.S32.HI R3, RZ, 0x7, R2 ;  /* 0x00000007ff037819 */ /* 0x000fe40000011402 */
[----:B------:R-:W-:Y:S01]  /*0d50*/  LEA.HI R4, R4, R7, RZ, 0x1 ;  /* 0x0000000704047211 */ /* 0x000fe200078f08ff */
[----:B------:R-:W-:Y:S01]  /*0d60*/  IMAD.IADD R5, R13, 0x1, -R5 ;  /* 0x000000010d057824 */ /* 0x000fe200078e0a05 */
[----:B------:R-:W-:Y:S01]  /*0d70*/  LEA.HI R2, R2, R3, RZ, 0x1 ;  /* 0x0000000302027211 */ /* 0x000fe200078f08ff */
[----:B------:R-:W-:Y:S01]  /*0d80*/  IMAD R11, R8, 0x10, R11 ;  /* 0x00000010080b7824 */ /* 0x000fe200078e020b */
[----:B------:R-:W-:Y:S01]  /*0d90*/  LOP3.LUT R4, R4, 0x1ffffffe, RZ, 0xc0, !PT ;  /* 0x1ffffffe04047812 */ /* 0x000fe200078ec0ff */
[----:B------:R-:W-:Y:S01]  /*0da0*/  IMAD R5, R5, 0x40, R14 ;  /* 0x0000004005057824 */ /* 0x000fe200078e020e */
[----:B------:R-:W-:-:S02]  /*0db0*/  LOP3.LUT R2, R2, 0x3fffffe, RZ, 0xc0, !PT ;  /* 0x03fffffe02027812 */ /* 0x000fc400078ec0ff */
[----:B------:R-:W-:Y:S01]  /*0dc0*/  LOP3.LUT R9, R9, 0x7ffffffc, RZ, 0xc0, !PT ;  /* 0x7ffffffc09097812 */ /* 0x000fe200078ec0ff */
[----:B------:R-:W-:Y:S02]  /*0dd0*/  IMAD.IADD R4, R7, 0x1, -R4 ;  /* 0x0000000107047824 */ /* 0x000fe400078e0a04 */
[----:B------:R-:W-:Y:S02]  /*0de0*/  IMAD.IADD R2, R3, 0x1, -R2 ;  /* 0x0000000103027824 */ /* 0x000fe400078e0a02 */
[----:B------:R-:W-:Y:S02]  /*0df0*/  IMAD R3, R4, 0x8, R5 ;  /* 0x0000000804037824 */ /* 0x000fe400078e0205 */
[----:B------:R-:W-:-:S03]  /*0e00*/  IMAD R2, R2, 0x40, R11 ;  /* 0x0000004002027824 */ /* 0x000fc600078e020b */
[----:B------:R0:W-:Y:S04]  /*0e10*/  STL [R1+0x90], R3 ;  /* 0x0000900301007387 */ /* 0x0001e80000100800 */
[----:B------:R1:W-:Y:S01]  /*0e20*/  STL [R1+0x70], R2 ;  /* 0x0000700201007387 */ /* 0x0003e20000100800 */
[----:B0-----:R-:W-:Y:S01]  /*0e30*/  IMAD.U32 R3, RZ, RZ, UR4 ;  /* 0x00000004ff037e24 */ /* 0x001fe2000f8e00ff */
[----:B------:R-:W-:Y:S01]  /*0e40*/  UMOV UR4, URZ ;  /* 0x0000003f00047c82 */ /* 0x000fe20008000000 */
[----:B-1----:R-:W-:-:S03]  /*0e50*/  LEA.HI R2, R0, R13, RZ, 0x3 ;  /* 0x0000000d00027211 */ /* 0x002fc600078f18ff */
[----:B------:R0:W-:Y:S01]  /*0e60*/  STL [R1+0x50], R3 ;  /* 0x0000500301007387 */ /* 0x0001e20000100800 */
[----:B------:R-:W-:Y:S02]  /*0e70*/  LEA.HI R0, R0, R13, RZ, 0x2 ;  /* 0x0000000d00007211 */ /* 0x000fe400078f10ff */
[----:B------:R-:W-:Y:S02]  /*0e80*/  LOP3.LUT R2, R2, 0x1ffffff8, RZ, 0xc0, !PT ;  /* 0x1ffffff802027812 */ /* 0x000fe400078ec0ff */
[--C-:B------:R-:W-:Y:S02]  /*0e90*/  SHF.R.S32.HI R228, RZ, 0x2, R0.reuse ;  /* 0x00000002ffe47819 */ /* 0x100fe40000011400 */
[----:B------:R-:W-:Y:S01]  /*0ea0*/  SHF.R.S32.HI R5, RZ, 0x1f, R0 ;  /* 0x0000001fff057819 */ /* 0x000fe20000011400 */
[----:B------:R-:W-:Y:S01]  /*0eb0*/  IMAD.IADD R2, R13, 0x1, -R2 ;  /* 0x000000010d027824 */ /* 0x000fe200078e0a02 */
[C---:B------:R-:W-:Y:S01]  /*0ec0*/  IADD3 R10, R228.reuse, 0x80, RZ ;  /* 0x00000080e40a7810 */ /* 0x040fe20007ffe0ff */
[----:B------:R-:W-:Y:S01]  /*0ed0*/  VIADD R11, R228, 0x40 ;  /* 0x00000040e40b7836 */ /* 0x000fe20000000000 */
[----:B0-----:R-:W-:Y:S01]  /*0ee0*/  LOP3.LUT R3, R0, 0xfffffffc, RZ, 0xc0, !PT ;  /* 0xfffffffc00037812 */ /* 0x001fe200078ec0ff */
[----:B------:R-:W-:Y:S01]  /*0ef0*/  IMAD.SHL.U32 R0, R2, 0x8, RZ ;  /* 0x0000000802007824 */ /* 0x000fe200078e00ff */
[----:B------:R-:W-:Y:S01]  /*0f00*/  LEA.HI R5, R5, R228, RZ, 0x3 ;  /* 0x000000e405057211 */ /* 0x000fe200078f18ff */
[----:B------:R-:W-:Y:S01]  /*0f10*/  VIADD R8, R228, 0xc0 ;  /* 0x000000c0e4087836 */ /* 0x000fe20000000000 */
[----:B------:R-:W-:Y:S01]  /*0f20*/  SHF.R.S32.HI R2, RZ, 0x1f, R11 ;  /* 0x0000001fff027819 */ /* 0x000fe2000001140b */
[----:B------:R-:W-:Y:S01]  /*0f30*/  IMAD.IADD R13, R13, 0x1, -R3 ;  /* 0x000000010d0d7824 */ /* 0x000fe200078e0a03 */
[----:B------:R0:W-:Y:S01]  /*0f40*/  STL [R1+0x5c], R0 ;  /* 0x00005c0001007387 */ /* 0x0001e20000100800 */
[----:B------:R-:W-:Y:S01]  /*0f50*/  SHF.R.S32.HI R3, RZ, 0x1f, R228 ;  /* 0x0000001fff037819 */ /* 0x000fe200000114e4 */
[----:B------:R-:W-:Y:S01]  /*0f60*/  IMAD.SHL.U32 R3, R10, 0x80, RZ ;  /* 0x000000800a037824 */ /* 0x000fe200078e00ff */
[----:B------:R-:W-:Y:S01]  /*0f70*/  LEA.HI R2, R2, R11, RZ, 0x3 ;  /* 0x0000000b02027211 */ /* 0x000fe200078f18ff */
[----:B------:R-:W-:Y:S01]  /*0f80*/  IMAD.SHL.U32 R6, R8, 0x80, RZ ;  /* 0x0000008008067824 */ /* 0x000fe200078e00ff */
[----:B------:R-:W-:Y:S01]  /*0f90*/  LOP3.LUT R5, R5, 0xfffffff8, RZ, 0xc0, !PT ;  /* 0xfffffff805057812 */ /* 0x000fe200078ec0ff */
[----:B------:R-:W-:Y:S01]  /*0fa0*/  IMAD.SHL.U32 R18, R13, 0x10, RZ ;  /* 0x000000100d127824 */ /* 0x000fe200078e00ff */
[----:B------:R-:W-:Y:S01]  /*0fb0*/  SHF.R.S32.HI R4, RZ, 0x1f, R10 ;  /* 0x0000001fff047819 */ /* 0x000fe2000001140a */
[----:B------:R-:W-:Y:S01]  /*0fc0*/  IMAD.SHL.U32 R2, R2, 0x80, RZ ;  /* 0x0000008002027824 */ /* 0x000fe200078e00ff */
[----:B------:R-:W-:Y:S01]  /*0fd0*/  SHF.R.S32.HI R7, RZ, 0x1f, R8 ;  /* 0x0000001fff077819 */ /* 0x000fe20000011408 */
[----:B0-----:R-:W-:Y:S01]  /*0fe0*/  IMAD.SHL.U32 R0, R11, 0x80, RZ ;  /* 0x000000800b007824 */ /* 0x001fe200078e00ff */
[----:B------:R-:W-:Y:S01]  /*0ff0*/  IADD3 R229, R228, -R5, RZ ;  /* 0x80000005e4e57210 */ /* 0x000fe20007ffe0ff */
[----:B------:R-:W-:Y:S01]  /*1000*/  IMAD.SHL.U32 R22, R13, 0x8, RZ ;  /* 0x000000080d167824 */ /* 0x000fe200078e00ff */
[----:B------:R-:W-:-:S02]  /*1010*/  LEA.HI R4, R4, R10, RZ, 0x3 ;  /* 0x0000000a04047211 */ /* 0x000fc400078f18ff */
[----:B------:R-:W-:Y:S01]  /*1020*/  LOP3.LUT R0, R0, 0x380, RZ, 0xc0, !PT ;  /* 0x0000038000007812 */ /* 0x000fe200078ec0ff */
[----:B------:R-:W-:Y:S01]  /*1030*/  VIADD R230, R22, 0x20 ;  /* 0x0000002016e67836 */ /* 0x000fe20000000000 */
[----:B------:R-:W-:Y:S01]  /*1040*/  LEA.HI R7, R7, R8, RZ, 0x3 ;  /* 0x0000000807077211 */ /* 0x000fe200078f18ff */
[----:B------:R-:W-:Y:S01]  /*1050*/  IMAD.SHL.U32 R4, R4, 0x80, RZ ;  /* 0x0000008004047824 */ /* 0x000fe200078e00ff */
[----:B------:R-:W-:Y:S02]  /*1060*/  LOP3.LUT R5, R3, 0x380, RZ, 0xc0, !PT ;  /* 0x0000038003057812 */ /* 0x000fe400078ec0ff */
[----:B------:R-:W-:Y:S01]  /*1070*/  LOP3.LUT R3, R6, 0x380, RZ, 0xc0, !PT ;  /* 0x0000038006037812 */ /* 0x000fe200078ec0ff */
[----:B------:R-:W-:Y:S01]  /*1080*/  IMAD.SHL.U32 R7, R7, 0x80, RZ ;  /* 0x0000008007077824 */ /* 0x000fe200078e00ff */
[----:B------:R-:W-:Y:S02]  /*1090*/  SHF.R.U32.HI R3, RZ, 0x3, R0 ;  /* 0x00000003ff037819 */ /* 0x000fe40000011600 */
[----:B------:R-:W-:-:S02]  /*10a0*/  LOP3.LUT R2, R2, 0xfffffc00, RZ, 0xc0, !PT ;  /* 0xfffffc0002027812 */ /* 0x000fc400078ec0ff */
[--C-:B------:R-:W-:Y:S02]  /*10b0*/  LOP3.LUT R0, R0, 0x70, R18.reuse, 0xf8, !PT ;  /* 0x0000007000007812 */ /* 0x100fe400078ef812 */
[----:B------:R-:W-:Y:S01]  /*10c0*/  LOP3.LUT R4, R4, 0xfffffc00, RZ, 0xc0, !PT ;  /* 0xfffffc0004047812 */ /* 0x000fe200078ec0ff */
[----:B------:R0:W-:Y:S01]  /*10d0*/  STL [R1+0x68], R2 ;  /* 0x0000680201007387 */ /* 0x0001e20000100800 */
[----:B------:R-:W-:Y:S02]  /*10e0*/  LOP3.LUT R3, R2, R0, R3, 0xf6, !PT ;  /* 0x0000000002037212 */ /* 0x000fe400078ef603 */
[----:B------:R-:W-:Y:S02]  /*10f0*/  LOP3.LUT R0, R7, 0xfffffc00, RZ, 0xc0, !PT ;  /* 0xfffffc0007007812 */ /* 0x000fe400078ec0ff */
[----:B------:R-:W-:Y:S02]  /*1100*/  SHF.R.S32.HI R13, RZ, 0x1f, R11 ;  /* 0x0000001fff0d7819 */ /* 0x000fe4000001140b */
[----:B------:R-:W-:Y:S01]  /*1110*/  SHF.R.S32.HI R19, RZ, 0x1f, R18 ;  /* 0x0000001fff137819 */ /* 0x000fe20000011412 */
[----:B0-----:R-:W-:-:S05]  /*1120*/  IMAD.IADD R2, R12, 0x1, -R9 ;  /* 0x000000010c027824 */ /* 0x001fca00078e0a09 */
[----:B------:R0:W-:Y:S04]  /*1130*/  STL [R1+0x6c], R2 ;  /* 0x00006c0201007387 */ /* 0x0001e80000100800 */
[----:B------:R-:W-:Y:S04]  /*1140*/  STL [R1+0x78], R4 ;  /* 0x0000780401007387 */ /* 0x000fe80000100800 */
[----:B------:R1:W-:Y:S01]  /*1150*/  STL [R1+0x74], R0 ;  /* 0x0000740001007387 */ /* 0x0003e20000100800 */
[----:B0-----:R-:W-:-:S05]  /*1160*/  IMAD.IADD R2, R16, 0x1, R3 ;  /* 0x0000000110027824 */ /* 0x001fca00078e0203 */
[----:B------:R0:W-:Y:S01]  /*1170*/  STL [R1+0x8c], R2 ;  /* 0x00008c0201007387 */ /* 0x0001e20000100800 */
[----:B-1----:R-:W-:-:S05]  /*1180*/  IMAD.U32 R0, RZ, RZ, UR4 ;  /* 0x00000004ff007e24 */ /* 0x002fca000f8e00ff */
[----:B------:R0:W-:Y:S02]  /*1190*/  STL [R1+0x88], R0 ;  /* 0x0000880001007387 */ /* 0x0001e40000100800 */
.L_x_2214:
[----:B0-----:R-:W0:Y:S02]  /*11a0*/  LDC.64 R2, c[0x0][0xc60] ;  /* 0x00031800ff027b82 */ /* 0x001e240000000a00 */
[----:B0-----:R-:W-:-:S05]  /*11b0*/  IMAD.WIDE R2, R235, 0x4, R2 ;  /* 0x00000004eb027825 */ /* 0x001fca00078e0202 */
[----:B------:R0:W2:Y:S01]  /*11c0*/  LDG.E R0, desc[UR60][R2.64] ;  /* 0x0000003c02007981 */ /* 0x0000a2000c1e1900 */
        /* <DEDUP_REMOVED lines=11> */
[----:B------:R0:W-:Y:S08]  /*1280*/  STL [R1+0x64], R0 ;  /* 0x0000640001007387 */ /* 0x0001f00000100800 */
[----:B-1--4-:R-:W-:-:S02]  /*1290*/  @P1 LEA R4, P2, R0, UR4, 0x2 ;  /* 0x0000000400041c11 */ /* 0x012fc4000f8410ff */
[C---:B------:R-:W-:Y:S02]  /*12a0*/  SHF.L.U32 R28, R0.reuse, 0x2, RZ ;  /* 0x00000002001c7819 */ /* 0x040fe400000006ff */
[C-C-:B------:R-:W-:Y:S02]  /*12b0*/  @P1 LEA.HI.X R5, R0.reuse, UR5, R131.reuse, 0x2, P2 ;  /* 0x0000000500051c11 */ /* 0x140fe400090f1483 */
[----:B------:R-:W-:Y:S01]  /*12c0*/  ISETP.NE.U32.AND P2, PT, RZ, UR8, PT ;  /* 0x00000008ff007c0c */ /* 0x000fe2000bf45070 */
[----:B------:R-:W-:Y:S01]  /*12d0*/  ULDC UR4, c[0x0][0x288] ;  /* 0x0000a20000047ab9 */ /* 0x000fe20000000800 */
[----:B------:R-:W-:Y:S01]  /*12e0*/  SHF.L.U64.HI R30, R0, 0x2, R131 ;  /* 0x00000002001e7819 */ /* 0x000fe20000010283 */
[----:B------:R0:W5:Y:S01]  /*12f0*/  @P1 LDG.E R3, desc[UR60][R4.64] ;  /* 0x0000003c04031981 */ /* 0x000162000c1e1900 */
[----:B------:R-:W-:Y:S01]  /*1300*/  ISETP.NE.AND.EX P2, PT, RZ, UR9, PT, P2 ;  /* 0x00000009ff007c0c */ /* 0x000fe2000bf45320 */
[----:B------:R-:W-:Y:S01]  /*1310*/  IMAD.U32 R10, RZ, RZ, UR4 ;  /* 0x00000004ff0a7e24 */ /* 0x000fe2000f8e00ff */
[----:B------:R-:W-:Y:S01]  /*1320*/  IADD3 R8, P3, R28, UR6, RZ ;  /* 0x000000061c087c10 */ /* 0x000fe2000ff7e0ff */
[----:B------:R-:W-:-:S03]  /*1330*/  ULDC.64 UR4, c[0x0][0x3f8] ;  /* 0x0000fe0000047ab9 */ /* 0x000fc60000000a00 */
[----:B------:R-:W-:-:S05]  /*1340*/  IADD3.X R9, R30, UR7, RZ, P3, !PT ;  /* 0x000000071e097c10 */ /* 0x000fca0009ffe4ff */
[----:B------:R0:W5:Y:S02]  /*1350*/  @P0 LDG.E R29, desc[UR60][R8.64] ;  /* 0x0000003c081d0981 */ /* 0x000164000c1e1900 */
[----:B---3--:R-:W-:-:S04]  /*1360*/  @P2 IADD3 R6, P1, R28, UR8, RZ ;  /* 0x000000081c062c10 */ /* 0x008fc8000ff3e0ff */
[----:B------:R-:W-:-:S05]  /*1370*/  @P2 IADD3.X R7, R30, UR9, RZ, P1, !PT ;  /* 0x000000091e072c10 */ /* 0x000fca0008ffe4ff */
[----:B------:R-:W2:Y:S01]  /*1380*/  @P2 LDG.E R10, desc[UR60][R6.64] ;  /* 0x0000003c060a2981 */ /* 0x000ea2000c1e1900 */
        /* <DEDUP_REMOVED lines=10> */
[----:B--2---:R0:W-:Y:S01]  /*1430*/  STL [R1+0x54], R10 ;  /* 0x0000540a01007387 */ /* 0x0041e20000100800 */
[----:B------:R-:W-:Y:S01]  /*1440*/  IMAD.MOV.U32 R12, RZ, RZ, R10 ;  /* 0x000000ffff0c7224 */ /* 0x000fe200078e000a */
[----:B------:R-:W-:Y:S06]  /*1450*/  @P2 BRA `(.L_x_2022) ;  /* 0x0000000000282947 */ /* 0x000fec0003800000 */
[----:B------:R-:W-:Y:S02]  /*1460*/  ULDC.64 UR4, c[0x0][0xa00] ;  /* 0x0002800000047ab9 */ /* 0x000fe40000000a00 */
[----:B------:R-:W-:-:S04]  /*1470*/  ISETP.NE.U32.AND P1, PT, RZ, UR4, PT ;  /* 0x00000004ff007c0c */ /* 0x000fc8000bf25070 */
[----:B------:R-:W-:-:S13]  /*1480*/  ISETP.NE.AND.EX P1, PT, RZ, UR5, PT, P1 ;  /* 0x00000005ff007c0c */ /* 0x000fda000bf25310 */
[----:B------:R-:W-:Y:S05]  /*1490*/  @!P1 BRA `(.L_x_2022) ;  /* 0x0000000000189947 */ /* 0x000fea0003800000 */
[----:B0-----:R-:W0:Y:S02]  /*14a0*/  LDC.64 R4, c[0x0][0xa00] ;  /* 0x00028000ff047b82 */ /* 0x001e240000000a00 */
[----:B0-----:R-:W-:-:S05]  /*14b0*/  IMAD.WIDE R4, R27, 0x4, R4 ;  /* 0x000000041b047825 */ /* 0x001fca00078e0204 */
[----:B------:R-:W2:Y:S04]  /*14c0*/  LDG.E R0, desc[UR60][R4.64] ;  /* 0x0000003c04007981 */ /* 0x000ea8000c1e1900 */
[----:B------:R-:W2:Y:S02]  /*14d0*/  LDG.E R7, desc[UR60][R4.64+0x4] ;  /* 0x0000043c04077981 */ /* 0x000ea4000c1e1900 */
[----:B--2---:R-:W-:-:S05]  /*14e0*/  IADD3 R12, -R0, R7, RZ ;  /* 0x00000007000c7210 */ /* 0x004fca0007ffe1ff */
[----:B------:R1:W-:Y:S02]  /*14f0*/  STL [R1+0x54], R12 ;  /* 0x0000540c01007387 */ /* 0x0003e40000100800 */
.L_x_2022:
[----:B------:R-:W-:Y:S01]  /*1500*/  ULDC.64 UR4, c[0x0][0xa20] ;  /* 0x0002880000047ab9 */ /* 0x000fe20000000a00 */
[----:B------:R2:W-:Y:S01]  /*1510*/  STL [R1+0x84], R233 ;  /* 0x000084e901007387 */ /* 0x0005e20000100800 */
[----:B------:R-:W-:-:S03]  /*1520*/  ISETP.NE.U32.AND P1, PT, RZ, UR4, PT ;  /* 0x00000004ff007c0c */ /* 0x000fc6000bf25070 */
[----:B------:R2:W-:Y:S01]  /*1530*/  STL [R1+0x80], R234 ;  /* 0x000080ea01007387 */ /* 0x0005e20000100800 */
[----:B------:R-:W-:-:S13]  /*1540*/  ISETP.NE.AND.EX P1, PT, RZ, UR5, PT, P1 ;  /* 0x00000005ff007c0c */ /* 0x000fda000bf25310 */
[----:B--2---:R-:W-:Y:S05]  /*1550*/  @!P1 BRA `(.L_x_2023) ;  /* 0x0000000000109947 */ /* 0x004fea0003800000 */
[----:B0-----:R-:W-:-:S04]  /*1560*/  IADD3 R4, P0, R28, UR4, RZ ;  /* 0x000000041c047c10 */ /* 0x001fc8000ff1e0ff */
[----:B------:R-:W-:-:S05]  /*1570*/  IADD3.X R5, R30, UR5, RZ, P0, !PT ;  /* 0x000000051e057c10 */ /* 0x000fca00087fe4ff */
[----:B------:R2:W5:Y:S01]  /*1580*/  LDG.E R26, desc[UR60][R4.64] ;  /* 0x0000003c041a7981 */ /* 0x000562000c1e1900 */
[----:B------:R-:W-:Y:S05]  /*1590*/  BRA `(.L_x_2024) ;  /* 0x0000000000107947 */ /* 0x000fea0003800000 */
.L_x_2023:
[----:B------:R-:W-:Y:S05]  /*15a0*/  @!P0 BRA `(.L_x_2024) ;  /* 0x00000000000c8947 */ /* 0x000fea0003800000 */
[----:B0-----:R-:W2:Y:S04]  /*15b0*/  LDG.E R5, desc[UR60][R8.64] ;  /* 0x0000003c08057981 */ /* 0x001ea8000c1e1900 */
[----:B------:R-:W2:Y:S02]  /*15c0*/  LDG.E R26, desc[UR60][R8.64+0x4] ;  /* 0x0000043c081a7981 */ /* 0x000ea4000c1e1900 */
[----:B--2---:R-:W-:-:S07]  /*15d0*/  IMAD.IADD R26, R26, 0x1, -R5 ;  /* 0x000000011a1a7824 */ /* 0x004fce00078e0a05 */
.L_x_2024:
[----:B------:R-:W-:Y:S02]  /*15e0*/  ULDC.64 UR4, c[0x0][0xa10] ;  /* 0x0002840000047ab9 */ /* 0x000fe40000000a00 */
[----:B------:R-:W-:-:S04]  /*15f0*/  ISETP.NE.U32.AND P0, PT, RZ, UR4, PT ;  /* 0x00000004ff007c0c */ /* 0x000fc8000bf05070 */
[----:B------:R-:W-:Y:S01]  /*1600*/  ISETP.NE.AND.EX P0, PT, RZ, UR5, PT, P0 ;  /* 0x00000005ff007c0c */ /* 0x000fe2000bf05300 */
[----:B0----5:R-:W-:Y:S01]  /*1610*/  IMAD.IADD R10, R26, 0x1, -R3 ;  /* 0x000000011a0a7824 */ /* 0x021fe200078e0a03 */
[----:B------:R-:W-:Y:S01]  /*1620*/  LEA R8, R233, 0x15f, 0x7 ;  /* 0x0000015fe9087811 */ /* 0x000fe200078e38ff */
[----:B------:R-:W-:-:S10]  /*1630*/  ULDC.64 UR4, c[0x0][0xa30] ;  /* 0x00028c0000047ab9 */ /* 0x000fd40000000a00 */
[----:B--2---:R-:W0:Y:S02]  /*1640*/  @P0 LDC.64 R4, c[0x0][0xa10] ;  /* 0x00028400ff040b82 */ /* 0x004e240000000a00 */
        /* <DEDUP_REMOVED lines=10> */
[----:B--2---:R-:W-:Y:S02]  /*16f0*/  @P0 IMAD.IADD R2, R9, 0x1, -R0 ;  /* 0x0000000109020824 */ /* 0x004fe400078e0a00 */
[----:B------:R-:W-:Y:S02]  /*1700*/  IMAD.MOV R0, RZ, RZ, -R10 ;  /* 0x000000ffff007224 */ /* 0x000fe400078e0a0a */
[----:B------:R-:W-:-:S03]  /*1710*/  IMAD.IADD R11, R10, 0x1, R2 ;  /* 0x000000010a0b7824 */ /* 0x000fc600078e0202 */
[----:B------:R-:W-:Y:S01]  /*1720*/  VIMNMX R0, RZ, R0, !PT ;  /* 0x00000000ff007248 */ /* 0x000fe20007fe0100 */
[C---:B------:R-:W-:Y:S01]  /*1730*/  VIADD R5, R11.reuse, 0xdf ;  /* 0x000000df0b057836 */ /* 0x040fe20000000000 */
[----:B------:R-:W-:Y:S01]  /*1740*/  IADD3 R9, R11, R8, -R12 ;  /* 0x000000080b097210 */ /* 0x000fe20007ffe80c */
[----:B------:R0:W-:Y:S01]  /*1750*/  STL [R1+0x60], R11 ;  /* 0x0000600b01007387 */ /* 0x0001e20000100800 */
[----:B------:R-:W-:Y:S01]  /*1760*/  MOV R8, RZ ;  /* 0x000000ff00087202 */ /* 0x000fe20000000f00 */
[----:B------:R-:W-:Y:S01]  /*1770*/  IMAD.HI R4, R5, -0x6db6db6d, R4 ;  /* 0x9249249305047827 */ /* 0x000fe200078e0204 */
[----:B------:R-:W-:-:S03]  /*1780*/  SHF.R.U32.HI R24, RZ, 0x5, R0 ;  /* 0x00000005ff187819 */ /* 0x000fc60000011600 */
[----:B------:R-:W-:Y:S01]  /*1790*/  IMAD.HI R8, R9, -0x6db6db6d, R8 ;  /* 0x9249249309087827 */ /* 0x000fe200078e0208 */
[----:B------:R-:W-:-:S03]  /*17a0*/  SHF.R.U32.HI R3, RZ, 0x1f, R4 ;  /* 0x0000001fff037819 */ /* 0x000fc60000011604 */
[----:B------:R-:W-:Y:S01]  /*17b0*/  IMAD.WIDE.U32 R24, R24, 0x24924925, RZ ;  /* 0x2492492518187825 */ /* 0x000fe200078e00ff */
[----:B------:R-:W-:Y:S02]  /*17c0*/  SHF.R.U32.HI R5, RZ, 0x1f, R8 ;  /* 0x0000001fff057819 */ /* 0x000fe40000011608 */
[----:B------:R-:W-:Y:S01]  /*17d0*/  LEA.HI.SX32 R138, R4, R3, 0x19 ;  /* 0x00000003048a7211 */ /* 0x000fe200078fcaff */
[----:B------:R-:W-:Y:S01]  /*17e0*/  IMAD.MOV.U32 R24, RZ, RZ, R25 ;  /* 0x000000ffff187224 */ /* 0x000fe200078e0019 */
[----:B------:R-:W-:-:S03]  /*17f0*/  LEA.HI.SX32 R5, R8, R5, 0x19 ;  /* 0x0000000508057211 */ /* 0x000fc600078fcaff */
[----:B------:R-:W-:Y:S01]  /*1800*/  IMAD.MOV.U32 R25, RZ, RZ, R24 ;  /* 0x000000ffff197224 */ /* 0x000fe200078e0018 */
[----:B------:R-:W-:-:S05]  /*1810*/  VIMNMX R5, R138, R5, PT ;  /* 0x000000058a057248 */ /* 0x000fca0003fe0100 */
        /* <DEDUP_REMOVED lines=19> */
[----:B------:R0:W2:Y:S01]  /*1950*/  LDC.64 R14, c[0x4][R0] ;  /* 0x01000000000e7b82 */ /* 0x0000a20000000a00 */
[----:B------:R-:W-:Y:S01]  /*1960*/  MOV R5, UR5 ;  /* 0x0000000500057c02 */ /* 0x000fe20008000f00 */
[----:B------:R-:W-:Y:S01]  /*1970*/  ULDC.64 UR4, c[0x4][0xc8] ;  /* 0x0100320000047ab9 */ /* 0x000fe20000000a00 */
[----:B------:R-:W-:Y:S02]  /*1980*/  IMAD.U32 R10, RZ, RZ, UR6 ;  /* 0x00000006ff0a7e24 */ /* 0x000fe4000f8e00ff */
[----:B------:R-:W-:Y:S02]  /*1990*/  IMAD.U32 R6, RZ, RZ, UR4 ;  /* 0x00000004ff067e24 */ /* 0x000fe4000f8e00ff */
[----:B------:R-:W-:-:S02]  /*19a0*/  IMAD.U32 R7, RZ, RZ, UR5 ;  /* 0x00000005ff077e24 */ /* 0x000fc4000f8e00ff */
[----:B------:R-:W-:Y:S02]  /*19b0*/  IMAD.U32 R11, RZ, RZ, UR7 ;  /* 0x00000007ff0b7e24 */ /* 0x000fe4000f8e00ff */
[----:B------:R-:W-:Y:S02]  /*19c0*/  IMAD.MOV.U32 R8, RZ, RZ, 0x70 ;  /* 0x00000070ff087424 */ /* 0x000fe400078e00ff */
[----:B-1----:R-:W-:Y:S02]  /*19d0*/  IMAD.MOV.U32 R12, RZ, RZ, 0x1 ;  /* 0x00000001ff0c7424 */ /* 0x002fe400078e00ff */
[----:B0-----:R-:W-:-:S07]  /*19e0*/  IMAD.MOV.U32 R13, RZ, RZ, RZ ;  /* 0x000000ffff0d7224 */ /* 0x001fce00078e00ff */
[----:B------:R-:W-:-:S07]  /*19f0*/  LEPC R20, `(.L_x_2027) ;  /* 0x000000001014794e */ /* 0x000fce0000000000 */
[----:B--2--5:R-:W-:Y:S05]  /*1a00*/  CALL.ABS.NOINC R14 ;  /* 0x000000000e007343 */ /* 0x024fea0003c00000 */
.L_x_2027:
[----:B------:R-:W-:Y:S05]  /*1a10*/  BSYNC B6 ;  /* 0x0000000000067941 */ /* 0x000fea0003800000 */
.L_x_2026:
[----:B------:R-:W-:Y:S01]  /*1a20*/  IADD3 R0, R16, 0xe400, RZ ;  /* 0x0000e40010007810 */ /* 0x000fe20007ffe0ff */
[----:B------:R-:W-:Y:S03]  /*1a30*/  BSSY B6, `(.L_x_2028) ;  /* 0x0000013000067945 */ /* 0x000fe60003800000 */
[----:B------:R-:W-:-:S13]  /*1a40*/  LOP3.LUT P0, RZ, R0, 0x3ff, RZ, 0xc0, !PT ;  /* 0x000003ff00ff7812 */ /* 0x000fda000780c0ff */
[----:B------:R-:W-:Y:S05]  /*1a50*/  @!P0 BRA `(.L_x_2029) ;  /* 0x0000000000408947 */ /* 0x000fea0003800000 */
        /* <DEDUP_REMOVED lines=8> */
[----:B-1----:R-:W-:Y:S01]  /*1ae0*/  MOV R12, 0x1 ;  /* 0x00000001000c7802 */ /* 0x002fe20000000f00 */
[----:B------:R-:W-:Y:S02]  /*1af0*/  IMAD.U32 R6, RZ, RZ, UR4 ;  /* 0x00000004ff067e24 */ /* 0x000fe4000f8e00ff */
[----:B------:R-:W-:-:S02]  /*1b00*/  IMAD.U32 R7, RZ, RZ, UR5 ;  /* 0x00000005ff077e24 */ /* 0x000fc4000f8e00ff */
[----:B------:R-:W-:Y:S02]  /*1b10*/  IMAD.U32 R11, RZ, RZ, UR7 ;  /* 0x00000007ff0b7e24 */ /* 0x000fe4000f8e00ff */
[----:B------:R-:W-:Y:S02]  /*1b20*/  IMAD.MOV.U32 R8, RZ, RZ, 0x70 ;  /* 0x00000070ff087424 */ /* 0x000fe400078e00ff */
[----:B0-----:R-:W-:-:S07]  /*1b30*/  IMAD.MOV.U32 R13, RZ, RZ, RZ ;  /* 0x000000ffff0d7224 */ /* 0x001fce00078e00ff */
[----:B------:R-:W-:-:S07]  /*1b40*/  LEPC R20, `(.L_x_2029) ;  /* 0x000000001014794e */ /* 0x000fce0000000000 */
[----:B--2--5:R-:W-:Y:S05]  /*1b50*/  CALL.ABS.NOINC R14 ;  /* 0x000000000e007343 */ /* 0x024fea0003c00000 */
.L_x_2029:
[----:B------:R-:W-:Y:S05]  /*1b60*/  BSYNC B6 ;  /* 0x0000000000067941 */ /* 0x000fea0003800000 */
.L_x_2028:
[----:B------:R-:W-:Y:S01]  /*1b70*/  ULDC.64 UR4, c[0x0][0x9f8] ;  /* 0x00027e0000047ab9 */ /* 0x000fe20000000a00 */
[----:B------:R-:W2:Y:S01]  /*1b80*/  LDL R52, [R1+0x68] ;  /* 0x0000680001347983 */ /* 0x000ea20000100800 */
[----:B------:R-:W-:Y:S01]  /*1b90*/  ISETP.NE.U32.AND P0, PT, RZ, UR4, PT ;  /* 0x00000004ff007c0c */ /* 0x000fe2000bf05070 */
[----:B------:R-:W0:Y:S08]  /*1ba0*/  LDC R0, c[0x0][0x428] ;  /* 0x00010a00ff007b82 */ /* 0x000e300000000800 */
[----:B------:R-:W3:Y:S01]  /*1bb0*/  LDC.64 R42, c[0x0][0x2f0] ;  /* 0x0000bc00ff2a7b82 */ /* 0x000ee20000000a00 */
[----:B------:R-:W-:Y:S01]  /*1bc0*/  ISETP.NE.AND.EX P0, PT, RZ, UR5, PT, P0 ;  /* 0x00000005ff007c0c */ /* 0x000fe2000bf05300 */
[----:B------:R-:W4:Y:S01]  /*1bd0*/  LDL R50, [R1+0x78] ;  /* 0x0000780001327983 */ /* 0x000f220000100800 */
[----:B------:R-:W-:Y:S01]  /*1be0*/  IMAD.IADD R101, R29, 0x1, R26 ;  /* 0x000000011d657824 */ /* 0x000fe200078e021a */
[----:B------:R-:W-:-:S02]  /*1bf0*/  ULDC.64 UR6, c[0x0][0xa08] ;  /* 0x0002820000067ab9 */ /* 0x000fc40000000a00 */
[----:B------:R-:W4:Y:S02]  /*1c00*/  LDL R48, [R1+0x74] ;  /* 0x0000740001307983 */ /* 0x000f240000100800 */
[----:B------:R-:W1:Y:S06]  /*1c10*/  LDC R21, c[0x0][0x3d4] ;  /* 0x0000f500ff157b82 */ /* 0x000e6c0000000800 */
[----:B------:R-:W-:Y:S01]  /*1c20*/  @P0 IADD3 R4, P1, R28, UR4, RZ ;  /* 0x000000041c040c10 */ /* 0x000fe2000ff3e0ff */
[----:B------:R-:W1:Y:S01]  /*1c30*/  S2R R20, SR_TID.X ;  /* 0x0000000000147919 */ /* 0x000e620000002100 */
[----:B------:R-:W-:Y:S01]  /*1c40*/  SHF.R.S32.HI R37, RZ, 0x1f, R101 ;  /* 0x0000001fff257819 */ /* 0x000fe20000011465 */
[----:B------:R-:W1:Y:S01]  /*1c50*/  LDC.64 R28, c[0x0][0x3d8] ;  /* 0x0000f600ff1c7b82 */ /* 0x000e620000000a00 */
[----:B------:R-:W-:Y:S01]  /*1c60*/  @P0 IADD3.X R5, R30, UR5, RZ, P1, !PT ;  /* 0x000000051e050c10 */ /* 0x000fe20008ffe4ff */
[----:B------:R-:W-:-:S04]  /*1c70*/  ULDC.64 UR4, c[0x0][0x2f8] ;  /* 0x0000be0000047ab9 */ /* 0x000fc80000000a00 */
[----:B------:R1:W2:Y:S01]  /*1c80*/  @P0 LDG.E R27, desc[UR60][R4.64] ;  /* 0x0000003c041b0981 */ /* 0x0002a2000c1e1900 */
[----:B0-----:R-:W-:Y:S01]  /*1c90*/  ISETP.NE.AND P0, PT, R0, 0x1, PT ;  /* 0x000000010000780c */ /* 0x001fe20003f05270 */
[-C--:B---3--:R-:W-:Y:S01]  /*1ca0*/  IMAD R6, R37, R42.reuse, RZ ;  /* 0x0000002a25067224 */ /* 0x088fe200078e02ff */
[----:B------:R-:W0:Y:S01]  /*1cb0*/  LDC.64 R98, c[0x0][0x3e8] ;  /* 0x0000fa00ff627b82 */ /* 0x000e220000000a00 */
[----:B------:R-:W3:Y:S01]  /*1cc0*/  S2R R32, SR_TID.X ;  /* 0x0000000000207919 */ /* 0x000ee20000002100 */
[----:B------:R-:W-:Y:S01]  /*1cd0*/  SHF.R.S32.HI R23, RZ, 0x1f, R22 ;  /* 0x0000001fff177819 */ /* 0x000fe20000011416 */
[----:B------:R-:W-:Y:S01]  /*1ce0*/  VIADD R13, R228, 0xc0 ;  /* 0x000000c0e40d7836 */ /* 0x000fe20000000000 */
[C---:B------:R-:W-:Y:S01]  /*1cf0*/  SHF.L.U64.HI R105, R42.reuse, 0x6, R43 ;  /* 0x000000062a697819 */ /* 0x040fe2000001022b */
[----:B------:R-:W-:Y:S01]  /*1d00*/  IMAD.SHL.U32 R104, R42, 0x40, RZ ;  /* 0x000000402a687824 */ /* 0x000fe200078e00ff */
[----:B-1----:R-:W-:Y:S01]  /*1d10*/  ISETP.GE.AND P2, PT, R18, R21, PT ;  /* 0x000000151200720c */ /* 0x002fe20003f46270 */
[----:B------:R-:W-:Y:S01]  /*1d20*/  IMAD.WIDE.U32 R4, R101, R42, RZ ;  /* 0x0000002a65047225 */ /* 0x000fe200078e00ff */
[----:B------:R-:W-:-:S03]  /*1d30*/  SHF.R.S32.HI R122, RZ, 0x1f, R13 ;  /* 0x0000001fff7a7819 */ /* 0x000fc6000001140d */
[----:B------:R-:W1:Y:S01]  /*1d40*/  @P0 LDC R3, c[0x0][0x42c] ;  /* 0x00010b00ff030b82 */ /* 0x000e620000000800 */
[----:B------:R-:W-:Y:S02]  /*1d50*/  IMAD R15, R43, 0xe0, RZ ;  /* 0x000000e02b0f7824 */ /* 0x000fe400078e02ff */
[----:B------:R-:W-:Y:S01]  /*1d60*/  VIADD R36, R228, 0x80 ;  /* 0x00000080e4247836 */ /* 0x000fe20000000000 */
[----:B------:R-:W-:Y:S01]  /*1d70*/  SHF.L.U64.HI R12, R28, 0x6, R29 ;  /* 0x000000061c0c7819 */ /* 0x000fe2000001021d */
[C---:B------:R-:W-:Y:S02]  /*1d80*/  VIADD R39, R228.reuse, 0x40 ;  /* 0x00000040e4277836 */ /* 0x040fe40000000000 */
[C---:B------:R-:W-:Y:S01]  /*1d90*/  VIADD R53, R228.reuse, 0xc0 ;  /* 0x000000c0e4357836 */ /* 0x040fe20000000000 */
[----:B------:R-:W1:Y:S01]  /*1da0*/  @P0 LDC R7, c[0x0][0x430] ;  /* 0x00010c00ff070b82 */ /* 0x000e620000000800 */
[----:B------:R-:W-:Y:S01]  /*1db0*/  IMAD.WIDE.U32 R132, R228, R42, R104 ;  /* 0x0000002ae4847225 */ /* 0x000fe200078e0068 */
[----:B------:R-:W-:-:S02]  /*1dc0*/  SHF.R.U32.HI R31, RZ, 0x7, R20 ;  /* 0x00000007ff1f7819 */ /* 0x000fc40000011614 */
[----:B------:R-:W-:Y:S01]  /*1dd0*/  SHF.R.S32.HI R20, RZ, 0x1f, R228 ;  /* 0x0000001fff147819 */ /* 0x000fe200000114e4 */
[----:B0-----:R-:W-:Y:S01]  /*1de0*/  IMAD.WIDE.U32 R10, R228, R98, R18 ;  /* 0x00000062e40a7225 */ /* 0x001fe200078e0012 */
[----:B------:R-:W-:-:S03]  /*1df0*/  ISETP.NE.AND P6, PT, R31, 0x1, PT ;  /* 0x000000011f00780c */ /* 0x000fc60003fc5270 */
[----:B------:R-:W-:Y:S02]  /*1e00*/  IMAD R13, R20, R42, RZ ;  /* 0x0000002a140d7224 */ /* 0x000fe400078e02ff */
[----:B------:R-:W-:Y:S02]  /*1e10*/  VIADD R137, R31, 0x8 ;  /* 0x000000081f897836 */ /* 0x000fe40000000000 */
[----:B------:R-:W-:Y:S02]  /*1e20*/  IMAD R31, R228, R43, R13 ;  /* 0x0000002be41f7224 */ /* 0x000fe400078e020d */
[----:B---3--:R-:W-:Y:S02]  /*1e30*/  VIADD R32, R32, 0xffffff80 ;  /* 0xffffff8020207836 */ /* 0x008fe40000000000 */
[----:B-1----:R-:W-:-:S04]  /*1e40*/  @P0 IMAD.HI.U32 R0, R234, R3, RZ ;  /* 0x00000003ea000227 */ /* 0x002fc800078e00ff */
[----:B------:R-:W-:Y:S02]  /*1e50*/  IMAD.MOV.U32 R3, RZ, RZ, R234 ;  /* 0x000000ffff037224 */ /* 0x000fe400078e00ea */
[----:B------:R-:W-:Y:S01]  /*1e60*/  IMAD.SHL.U32 R36, R36, 0x80, RZ ;  /* 0x0000008024247824 */ /* 0x000fe200078e00ff */
[----:B------:R-:W-:Y:S01]  /*1e70*/  @P0 SHF.R.U32.HI R3, RZ, R7, R0 ;  /* 0x00000007ff030219 */ /* 0x000fe20000011600 */
[----:B------:R-:W-:Y:S01]  /*1e80*/  IMAD R7, R101, R43, R6 ;  /* 0x0000002b65077224 */ /* 0x000fe200078e0206 */
[----:B------:R-:W-:Y:S01]  /*1e90*/  ISETP.NE.U32.AND P0, PT, RZ, UR6, PT ;  /* 0x00000006ff007c0c */ /* 0x000fe2000bf05070 */
[----:B------:R-:W-:Y:S01]  /*1ea0*/  IMAD.MOV.U32 R96, RZ, RZ, R10 ;  /* 0x000000ffff607224 */ /* 0x000fe200078e000a */
[----:B------:R-:W-:Y:S01]  /*1eb0*/  SHF.R.S32.HI R8, RZ, 0x1f, R3 ;  /* 0x0000001fff087819 */ /* 0x000fe20000011403 */
[----:B------:R-:W-:Y:S01]  /*1ec0*/  IMAD.IADD R5, R5, 0x1, R7 ;  /* 0x0000000105057824 */ /* 0x000fe200078e0207 */
[----:B------:R-:W-:Y:S01]  /*1ed0*/  ISETP.NE.AND.EX P0, PT, RZ, UR7, PT, P0 ;  /* 0x00000007ff007c0c */ /* 0x000fe2000bf05300 */
[----:B------:R-:W-:Y:S01]  /*1ee0*/  IMAD.SHL.U32 R39, R39, 0x80, RZ ;  /* 0x0000008027277824 */ /* 0x000fe200078e00ff */
[----:B------:R-:W-:Y:S01]  /*1ef0*/  SHF.R.S32.HI R40, RZ, 0x1f, R32 ;  /* 0x0000001fff287819 */ /* 0x000fe20000011420 */
[----:B------:R-:W-:Y:S01]  /*1f00*/  IMAD R6, R8, UR4, RZ ;  /* 0x0000000408067c24 */ /* 0x000fe2000f8e02ff */
[----:B------:R-:W-:Y:S01]  /*1f10*/  LOP3.LUT R36, R36, 0x380, RZ, 0xc0, !PT ;  /* 0x0000038024247812 */ /* 0x000fe200078ec0ff */
[----:B------:R-:W-:Y:S01]  /*1f20*/  IMAD.WIDE.U32 R4, R3, UR4, R4 ;  /* 0x0000000403047c25 */ /* 0x000fe2000f8e0004 */
[----:B------:R-:W-:-:S02]  /*1f30*/  LEA.HI R40, R40, R32, RZ, 0x5 ;  /* 0x0000002028287211 */ /* 0x000fc400078f28ff */
[----:B------:R-:W-:Y:S01]  /*1f40*/  SHF.L.U32 R10, R28, 0x6, RZ ;  /* 0x000000061c0a7819 */ /* 0x000fe200000006ff */
[----:B------:R-:W-:Y:S01]  /*1f50*/  IMAD R7, R3, UR5, R6 ;  /* 0x0000000503077c24 */ /* 0x000fe2000f8e0206 */
[----:B------:R-:W-:Y:S01]  /*1f60*/  ULDC.64 UR4, c[0x0][0x300] ;  /* 0x0000c00000047ab9 */ /* 0x000fe20000000a00 */
[----:B------:R-:W-:Y:S02]  /*1f70*/  IMAD.SHL.U32 R53, R53, 0x80, RZ ;  /* 0x0000008035357824 */ /* 0x000fe400078e00ff */
[----:B------:R-:W-:Y:S02]  /*1f80*/  VIADD R14, R228, 0x80 ;  /* 0x00000080e40e7836 */ /* 0x000fe40000000000 */
[----:B------:R-:W-:Y:S02]  /*1f90*/  IMAD.SHL.U32 R120, R21, 0x2, RZ ;  /* 0x0000000215787824 */ /* 0x000fe400078e00ff */
[----:B------:R-:W-:Y:S01]  /*1fa0*/  IMAD.WIDE.U32 R92, R28, 0xe0, RZ ;  /* 0x000000e01c5c7825 */ /* 0x000fe200078e00ff */
[----:B------:R-:W-:-:S02]  /*1fb0*/  LOP3.LUT R39, R39, 0x380, RZ, 0xc0, !PT ;  /* 0x0000038027277812 */ /* 0x000fc400078ec0ff */
[----:B------:R-:W-:Y:S01]  /*1fc0*/  LOP3.LUT R53, R53, 0x380, RZ, 0xc0, !PT ;  /* 0x0000038035357812 */ /* 0x000fe200078ec0ff */
[----:B------:R-:W-:Y:S01]  /*1fd0*/  IMAD.IADD R5, R5, 0x1, R7 ;  /* 0x0000000105057824 */ /* 0x000fe200078e0207 */
[----:B------:R-:W-:Y:S01]  /*1fe0*/  SHF.R.S32.HI R123, RZ, 0x1f, R14 ;  /* 0x0000001fff7b7819 */ /* 0x000fe2000001140e */
[----:B------:R-:W-:Y:S01]  /*1ff0*/  IMAD.WIDE.U32 R102, R228, R42, R18 ;  /* 0x0000002ae4667225 */ /* 0x000fe200078e0012 */
[----:B------:R-:W-:Y:S02]  /*2000*/  SHF.R.U32.HI R140, RZ, 0x3, R36 ;  /* 0x00000003ff8c7819 */ /* 0x000fe40000011624 */
[----:B------:R-:W-:Y:S01]  /*2010*/  SHF.R.U32.HI R139, RZ, 0x3, R53 ;  /* 0x00000003ff8b7819 */ /* 0x000fe20000011635 */
[----:B------:R-:W-:Y:S02]  /*2020*/  IMAD.SHL.U32 R40, R40, 0x20, RZ ;  /* 0x0000002028287824 */ /* 0x000fe400078e00ff */
[----:B------:R-:W-:Y:S02]  /*2030*/  IMAD R111, R99, 0xe0, RZ ;  /* 0x000000e0636f7824 */ /* 0x000fe400078e02ff */
[----:B------:R-:W-:Y:S01]  /*2040*/  IMAD.WIDE.U32 R124, R42, 0xe0, RZ ;  /* 0x000000e02a7c7825 */ /* 0x000fe200078e00ff */
[----:B------:R-:W-:-:S03]  /*2050*/  LOP3.LUT R40, R40, 0xfffffc00, RZ, 0xc0, !PT ;  /* 0xfffffc0028287812 */ /* 0x000fc600078ec0ff */
[----:B------:R-:W-:Y:S01]  /*2060*/  IMAD.IADD R15, R125, 0x1, R15 ;  /* 0x000000017d0f7824 */ /* 0x000fe200078e020f */
[----:B--2---:R-:W-:Y:S02]  /*2070*/  SHF.R.S32.HI R0, RZ, 0x1f, R27 ;  /* 0x0000001fff007819 */ /* 0x004fe4000001141b */
[----:B------:R-:W-:Y:S02]  /*2080*/  SEL R7, R27, RZ, !P0 ;  /* 0x000000ff1b077207 */ /* 0x000fe40004000000 */
[----:B------:R-:W-:Y:S02]  /*2090*/  SEL R6, R0, RZ, !P0 ;  /* 0x000000ff00067207 */ /* 0x000fe40004000000 */
[----:B------:R-:W-:Y:S01]  /*20a0*/  SHF.L.U64.HI R27, R42, 0x7, R43 ;  /* 0x000000072a1b7819 */ /* 0x000fe2000001022b */
[----:B------:R-:W-:Y:S01]  /*20b0*/  IMAD.WIDE.U32 R44, R7, UR4, R4 ;  /* 0x00000004072c7c25 */ /* 0x000fe2000f8e0004 */
[----:B------:R-:W-:-:S03]  /*20c0*/  IADD3 R100, P0, R228, R101, RZ ;  /* 0x00000065e4647210 */ /* 0x000fc60007f1e0ff */
[----:B------:R-:W-:Y:S01]  /*20d0*/  IMAD R0, R6, UR4, RZ ;  /* 0x0000000406007c24 */ /* 0x000fe2000f8e02ff */
[----:B------:R-:W-:Y:S01]  /*20e0*/  IADD3 R43, R228, 0x40, RZ ;  /* 0x00000040e42b7810 */ /* 0x000fe20007ffe0ff */
        /* <DEDUP_REMOVED lines=9> */
[----:B------:R-:W-:Y:S02]  /*2180*/  IMAD R3, R6, UR4, RZ ;  /* 0x0000000406037c24 */ /* 0x000fe4000f8e02ff */
[----:B------:R-:W-:Y:S02]  /*2190*/  IMAD.IADD R47, R5, 0x1, R47 ;  /* 0x00000001052f7824 */ /* 0x000fe400078e022f */
[----:B------:R-:W-:Y:S01]  /*21a0*/  IMAD R51, R7, UR5, R3 ;  /* 0x0000000507337c24 */ /* 0x000fe2000f8e0203 */
[----:B------:R-:W-:Y:S01]  /*21b0*/  SEL R3, R21, RZ, P2 ;  /* 0x000000ff15037207 */ /* 0x000fe20001000000 */
[----:B------:R-:W-:-:S02]  /*21c0*/  IMAD.MOV.U32 R46, RZ, RZ, R4 ;  /* 0x000000ffff2e7224 */ /* 0x000fc400078e0004 */
[----:B------:R-:W-:Y:S02]  /*21d0*/  IMAD R91, R228, R29, R0 ;  /* 0x0000001de45b7224 */ /* 0x000fe400078e0200 */
[----:B------:R-:W-:Y:S02]  /*21e0*/  IMAD R0, R20, R98, RZ ;  /* 0x0000006214007224 */ /* 0x000fe400078e02ff */
[----:B------:R-:W-:-:S04]  /*21f0*/  IMAD.WIDE.U32 R46, R7, UR4, R46 ;  /* 0x00000004072e7c25 */ /* 0x000fc8000f8e002e */
[----:B------:R-:W-:-:S04]  /*2200*/  IMAD.WIDE.U32 R8, R228, R28, R18 ;  /* 0x0000001ce4087225 */ /* 0x000fc800078e0012 */
[----:B------:R-:W-:Y:S02]  /*2210*/  IMAD.IADD R3, R18, 0x1, R3 ;  /* 0x0000000112037824 */ /* 0x000fe400078e0203 */
[C-C-:B------:R-:W-:Y:S01]  /*2220*/  IMAD.WIDE.U32 R4, R228.reuse, R28, R22.reuse ;  /* 0x0000001ce4047225 */ /* 0x140fe200078e0016 */
[----:B------:R-:W-:Y:S01]  /*2230*/  IADD3 R21, R31, R133, RZ ;  /* 0x000000851f157210 */ /* 0x000fe20007ffe0ff */
[----:B------:R-:W-:Y:S02]  /*2240*/  ULDC UR4, c[0x0][0x2e4] ;  /* 0x0000b90000047ab9 */ /* 0x000fe40000000800 */
[----:B------:R-:W-:Y:S01]  /*2250*/  IMAD.WIDE.U32 R6, R228, R98, R22 ;  /* 0x00000062e4067225 */ /* 0x000fe200078e0016 */
[----:B------:R-:W-:-:S03]  /*2260*/  IADD3 R5, R5, R91, RZ ;  /* 0x0000005b05057210 */ /* 0x000fc60007ffe0ff */
[----:B------:R-:W-:Y:S02]  /*2270*/  IMAD R97, R228, R99, R0 ;  /* 0x00000063e4617224 */ /* 0x000fe400078e0200 */
[----:B------:R-:W-:Y:S01]  /*2280*/  IMAD.SHL.U32 R43, R43, 0x80, RZ ;  /* 0x000000802b2b7824 */ /* 0x000fe200078e00ff */
[----:B------:R-:W-:Y:S01]  /*2290*/  IADD3 R20, P0, R104, R132, RZ ;  /* 0x0000008468147210 */ /* 0x000fe20007f1e0ff */
[----:B------:R-:W-:Y:S01]  /*22a0*/  IMAD.IADD R95, R7, 0x1, R97 ;  /* 0x00000001075f7824 */ /* 0x000fe200078e0261 */
[----:B-----5:R-:W-:Y:S01]  /*22b0*/  SHF.R.S32.HI R7, RZ, 0x1f, R121 ;  /* 0x0000001fff077819 */ /* 0x020fe20000011479 */
[----:B------:R-:W-:Y:S01]  /*22c0*/  IMAD.MOV.U32 R90, RZ, RZ, R8 ;  /* 0x000000ffff5a7224 */ /* 0x000fe200078e0008 */
[----:B------:R-:W-:Y:S01]  /*22d0*/  SHF.R.S32.HI R8, RZ, 0x1f, R3 ;  /* 0x0000001fff087819 */ /* 0x000fe20000011403 */
[----:B------:R-:W-:Y:S01]  /*22e0*/  IMAD.MOV.U32 R94, RZ, RZ, R6 ;  /* 0x000000ffff5e7224 */ /* 0x000fe200078e0006 */
[----:B------:R-:W-:Y:S01]  /*22f0*/  P2R R0, PR, RZ, 0x4 ;  /* 0x00000004ff007803 */ /* 0x000fe20000000000 */
[----:B------:R-:W-:Y:S01]  /*2300*/  IMAD R6, R7, R28, RZ ;  /* 0x0000001c07067224 */ /* 0x000fe200078e02ff */
[----:B------:R-:W-:Y:S01]  /*2310*/  LEA.HI R38, R8, R3, RZ, 0x4 ;  /* 0x0000000308267211 */ /* 0x000fe200078f20ff */
[----:B------:R-:W-:Y:S01]  /*2320*/  IMAD.IADD R91, R91, 0x1, R9 ;  /* 0x000000015b5b7824 */ /* 0x000fe200078e0209 */
[----:B------:R-:W-:Y:S01]  /*2330*/  SHF.L.U32 R3, R229, 0x7, RZ ;  /* 0x00000007e5037819 */ /* 0x000fe200000006ff */
[----:B------:R-:W-:-:S02]  /*2340*/  IMAD R33, R121, R29, R6 ;  /* 0x0000001d79217224 */ /* 0x000fc400078e0206 */
[----:B------:R-:W-:Y:S01]  /*2350*/  IMAD.WIDE.U32 R88, R121, R28, R4 ;  /* 0x0000001c79587225 */ /* 0x000fe200078e0004 */
[----:B------:R-:W-:Y:S02]  /*2360*/  LOP3.LUT R3, R3, 0x380, RZ, 0xc0, !PT ;  /* 0x0000038003037812 */ /* 0x000fe400078ec0ff */
[----:B------:R-:W-:Y:S01]  /*2370*/  LOP3.LUT R43, R43, 0x380, RZ, 0xc0, !PT ;  /* 0x000003802b2b7812 */ /* 0x000fe200078ec0ff */
[----:B------:R-:W-:Y:S01]  /*2380*/  IMAD.IADD R97, R97, 0x1, R11 ;  /* 0x0000000161617824 */ /* 0x000fe200078e020b */
[----:B------:R-:W-:Y:S01]  /*2390*/  SHF.L.U64.HI R11, R28, 0x7, R29 ;  /* 0x000000071c0b7819 */ /* 0x000fe2000001021d */
[----:B------:R-:W-:Y:S01]  /*23a0*/  IMAD R6, R7, R98, RZ ;  /* 0x0000006207067224 */ /* 0x000fe200078e02ff */
[----:B------:R-:W-:Y:S01]  /*23b0*/  SHF.R.U32.HI R26, RZ, 0x3, R3 ;  /* 0x00000003ff1a7819 */ /* 0x000fe20000011603 */
[----:B------:R-:W-:Y:S01]  /*23c0*/  IMAD R29, R29, 0xe0, RZ ;  /* 0x000000e01d1d7824 */ /* 0x000fe200078e02ff */
[----:B------:R-:W-:Y:S01]  /*23d0*/  LOP3.LUT R13, R3, 0x30, R18, 0xf8, !PT ;  /* 0x00000030030d7812 */ /* 0x000fe200078ef812 */
[----:B------:R-:W-:-:S04]  /*23e0*/  IMAD.WIDE.U32 R90, R121, R28, R90 ;  /* 0x0000001c795a7225 */ /* 0x000fc800078e005a */
[CC--:B------:R-:W-:Y:S01]  /*23f0*/  IMAD.WIDE.U32 R94, R121.reuse, R98.reuse, R94 ;  /* 0x00000062795e7225 */ /* 0x0c0fe200078e005e */
[----:B------:R-:W-:Y:S02]  /*2400*/  LOP3.LUT R41, R36, 0x70, R38, 0xf8, !PT ;  /* 0x0000007024297812 */ /* 0x000fe400078ef826 */
[----:B------:R-:W-:Y:S01]  /*2410*/  SHF.L.U64.HI R8, R98, 0x6, R99 ;  /* 0x0000000662087819 */ /* 0x000fe20000010263 */
[----:B------:R-:W-:Y:S02]  /*2420*/  IMAD R35, R121, R99, R6 ;  /* 0x0000006379237224 */ /* 0x000fe400078e0206 */
[----:B------:R-:W-:Y:S02]  /*2430*/  IMAD.SHL.U32 R9, R28, 0x80, RZ ;  /* 0x000000801c097824 */ /* 0x000fe400078e00ff */
[----:B------:R-:W-:Y:S01]  /*2440*/  IMAD.X R14, R21, 0x1, R105, P0 ;  /* 0x00000001150e7824 */ /* 0x000fe200000e0669 */
[----:B------:R-:W-:Y:S01]  /*2450*/  LOP3.LUT R37, R3, 0x70, R38, 0xf8, !PT ;  /* 0x0000007003257812 */ /* 0x000fe200078ef826 */
[----:B------:R-:W-:Y:S01]  /*2460*/  IMAD.WIDE.U32 R96, R121, R98, R96 ;  /* 0x0000006279607225 */ /* 0x000fe200078e0060 */
[----:B------:R-:W-:-:S02]  /*2470*/  LOP3.LUT R39, R39, 0x70, R38, 0xf8, !PT ;  /* 0x0000007027277812 */ /* 0x000fc400078ef826 */
[----:B------:R-:W-:Y:S01]  /*2480*/  SHF.R.U32.HI R43, RZ, 0x3, R43 ;  /* 0x00000003ff2b7819 */ /* 0x000fe2000001162b */
[----:B------:R-:W-:Y:S01]  /*2490*/  IMAD.IADD R112, R93, 0x1, R29 ;  /* 0x000000015d707824 */ /* 0x000fe200078e021d */
[----:B------:R-:W-:Y:S01]  /*24a0*/  LOP3.LUT R29, R13, R26, RZ, 0x3c, !PT ;  /* 0x0000001a0d1d7212 */ /* 0x000fe200078e3cff */
[----:B------:R-:W-:Y:S01]  /*24b0*/  IMAD.IADD R28, R103, 0x1, R31 ;  /* 0x00000001671c7824 */ /* 0x000fe200078e021f */
[----:B------:R-:W-:Y:S01]  /*24c0*/  IADD3 R13, P0, R20, R104, RZ ;  /* 0x00000068140d7210 */ /* 0x000fe20007f1e0ff */
[----:B------:R-:W-:Y:S01]  /*24d0*/  IMAD.IADD R31, R89, 0x1, R33 ;  /* 0x00000001591f7824 */ /* 0x000fe200078e0221 */
[----:B------:R-:W-:Y:S01]  /*24e0*/  SHF.L.U64.HI R7, R98, 0x7, R99 ;  /* 0x0000000762077819 */ /* 0x000fe20000010263 */
[----:B------:R-:W-:Y:S01]  /*24f0*/  IMAD.IADD R32, R33, 0x1, R91 ;  /* 0x0000000121207824 */ /* 0x000fe200078e025b */
[----:B------:R-:W-:Y:S01]  /*2500*/  LOP3.LUT R36, R38, 0xfffffff0, RZ, 0xc0, !PT ;  /* 0xfffffff026247812 */ /* 0x000fe200078ec0ff */
[----:B------:R-:W-:Y:S02]  /*2510*/  IMAD.IADD R33, R95, 0x1, R35 ;  /* 0x000000015f217824 */ /* 0x000fe400078e0223 */
[----:B------:R-:W-:Y:S01]  /*2520*/  IMAD.IADD R34, R35, 0x1, R97 ;  /* 0x0000000123227824 */ /* 0x000fe200078e0261 */
[--C-:B------:R-:W-:Y:S01]  /*2530*/  SHF.R.S32.HI R35, RZ, 0x4, R38.reuse ;  /* 0x00000004ff237819 */ /* 0x100fe20000011426 */
[----:B------:R-:W-:Y:S01]  /*2540*/  IMAD.SHL.U32 R6, R98, 0x40, RZ ;  /* 0x0000004062067824 */ /* 0x000fe200078e00ff */
[----:B------:R-:W-:Y:S01]  /*2550*/  LOP3.LUT R38, R53, 0x70, R38, 0xf8, !PT ;  /* 0x0000007035267812 */ /* 0x000fe200078ef826 */
[----:B------:R-:W-:Y:S01]  /*2560*/  IMAD.X R30, R14, 0x1, R105, P0 ;  /* 0x000000010e1e7824 */ /* 0x000fe200000e0669 */
[----:B------:R-:W-:Y:S01]  /*2570*/  LOP3.LUT R119, R37, R26, RZ, 0x3c, !PT ;  /* 0x0000001a25777212 */ /* 0x000fe200078e3cff */
[----:B------:R-:W-:Y:S01]  /*2580*/  IMAD.SHL.U32 R5, R98, 0x80, RZ ;  /* 0x0000008062057824 */ /* 0x000fe200078e00ff */
[----:B------:R-:W-:Y:S01]  /*2590*/  LOP3.LUT R115, R39, R43, RZ, 0x3c, !PT ;  /* 0x0000002b27737212 */ /* 0x000fe200078e3cff */
[----:B------:R-:W-:Y:S01]  /*25a0*/  VIADD R4, R18, 0x40 ;  /* 0x0000004012047836 */ /* 0x000fe20000000000 */
[----:B------:R-:W-:Y:S01]  /*25b0*/  LOP3.LUT R113, R38, R139, RZ, 0x3c, !PT ;  /* 0x0000008b26717212 */ /* 0x000fe200078e3cff */
[----:B------:R-:W-:Y:S01]  /*25c0*/  IMAD.IADD R38, R45, 0x1, R49 ;  /* 0x000000012d267824 */ /* 0x000fe200078e0231 */
[----:B------:R-:W-:Y:S01]  /*25d0*/  IADD3 R39, P0, R44, R102, RZ ;  /* 0x000000662c277210 */ /* 0x000fe20007f1e0ff */
[C---:B------:R-:W-:Y:S01]  /*25e0*/  IMAD.IADD R119, R40.reuse, 0x1, R119 ;  /* 0x0000000128777824 */ /* 0x040fe200078e0277 */
[----:B------:R-:W-:Y:S01]  /*25f0*/  IADD3 R29, R40, R29, RZ ;  /* 0x0000001d281d7210 */ /* 0x000fe20007ffe0ff */
[----:B------:R-:W-:Y:S01]  /*2600*/  IMAD.WIDE.U32 R98, R98, 0xe0, RZ ;  /* 0x000000e062627825 */ /* 0x000fe200078e00ff */
[----:B------:R-:W-:-:S02]  /*2610*/  LOP3.LUT R114, R41, R140, RZ, 0x3c, !PT ;  /* 0x0000008c29727212 */ /* 0x000fc400078e3cff */
[----:B------:R-:W-:Y:S01]  /*2620*/  IADD3 R43, P2, R39, 0x40, RZ ;  /* 0x00000040272b7810 */ /* 0x000fe20007f5e0ff */
[----:B------:R-:W-:Y:S01]  /*2630*/  IMAD.X R41, R28, 0x1, R38, P0 ;  /* 0x000000011c297824 */ /* 0x000fe200000e0626 */
[----:B------:R-:W-:Y:S01]  /*2640*/  IADD3 R40, P3, R44, 0x40, RZ ;  /* 0x000000402c287810 */ /* 0x000fe20007f7e0ff */
[----:B------:R-:W-:Y:S01]  /*2650*/  IMAD.IADD R111, R99, 0x1, R111 ;  /* 0x00000001636f7824 */ /* 0x000fe200078e026f */
[----:B------:R-:W-:Y:S01]  /*2660*/  SHF.R.S32.HI R37, RZ, 0x1f, R36 ;  /* 0x0000001fff257819 */ /* 0x000fe20000011424 */
[----:B------:R-:W-:Y:S01]  /*2670*/  IMAD.IADD R115, R52, 0x1, R115 ;  /* 0x0000000134737824 */ /* 0x000fe200078e0273 */
[----:B------:R-:W-:Y:S01]  /*2680*/  @!P6 BAR.SYNC.DEFER_BLOCKING 0x9, 0x100 ;  /* 0x024400000000eb1d */ /* 0x000fe20000010000 */
[----:B------:R-:W-:Y:S01]  /*2690*/  ISETP.GE.AND P0, PT, R18, UR4, PT ;  /* 0x0000000412007c0c */ /* 0x000fe2000bf06270 */
[----:B----4-:R-:W-:Y:S01]  /*26a0*/  IMAD.IADD R114, R50, 0x1, R114 ;  /* 0x0000000132727824 */ /* 0x010fe200078e0272 */
[----:B------:R-:W-:Y:S01]  /*26b0*/  ISETP.GE.AND P1, PT, R4, UR4, PT ;  /* 0x0000000404007c0c */ /* 0x000fe2000bf26270 */
[----:B------:R-:W-:Y:S01]  /*26c0*/  IMAD.IADD R113, R48, 0x1, R113 ;  /* 0x0000000130717824 */ /* 0x000fe200078e0271 */
[----:B------:R-:W-:Y:S01]  /*26d0*/  IADD3.X R106, RZ, R38, RZ, P3, !PT ;  /* 0x00000026ff6a7210 */ /* 0x000fe20001ffe4ff */
[----:B------:R-:W-:-:S02]  /*26e0*/  IMAD.X R107, RZ, RZ, R41, P2 ;  /* 0x000000ffff6b7224 */ /* 0x000fc400010e0629 */
[----:B------:R-:W-:-:S08]  /*26f0*/  IMAD.IADD R108, R47, 0x1, R51 ;  /* 0x000000012f6c7824 */ /* 0x000fd000078e0233 */
.L_x_2113:
        /* <DEDUP_REMOVED lines=52> */
.L_x_2034:
[----:B------:R-:W-:Y:S05]  /*2a40*/  BSYNC B1 ;  /* 0x0000000000017941 */ /* 0x000fea0003800000 */
.L_x_2033:
        /* <DEDUP_REMOVED lines=37> */
.L_x_2036:
[----:B------:R-:W-:Y:S05]  /*2ca0*/  BSYNC B1 ;  /* 0x0000000000017941 */ /* 0x000fea0003800000 */
.L_x_2035:
        /* <DEDUP_REMOVED lines=25> */
.L_x_2038:
[----:B------:R-:W-:Y:S05]  /*2e40*/  BSYNC B1 ;  /* 0x0000000000017941 */ /* 0x000fea0003800000 */
.L_x_2037:
[----:B0-----:R-:W-:Y:S01]  /*2e50*/  VIADD R84, R228, 0xc0 ;  /* 0x000000c0e4547836 */ /* 0x001fe20000000000 */
[----:B------:R-:W-:Y:S04]  /*2e60*/  BSSY B1, `(.L_x_2039) ;  /* 0x000001d000017945 */ /* 0x000fe80003800000 */
        /* <DEDUP_REMOVED lines=8> */
[----:B0-----:R-:W-:-:S04]  /*2ef0*/  IMAD.WIDE.U32 R48, R52, 0xc0, R48 ;  /* 0x000000c034307825 */ /* 0x001fc800078e0030 */
[----:B------:R-:W-:Y:S01]  /*2f00*/  IMAD R53, R53, 0xc0, RZ ;  /* 0x000000c035357824 */ /* 0x000fe200078e02ff */
[----:B------:R-:W-:-:S03]  /*2f10*/  IADD3 R48, P5, P6, R88, UR4, R48 ;  /* 0x0000000458307c10 */ /* 0x000fc6000febe030 */
[----:B------:R-:W-:-:S05]  /*2f20*/  IMAD.IADD R52, R49, 0x1, R53 ;  /* 0x0000000131347824 */ /* 0x000fca00078e0235 */
[----:B------:R-:W-:Y:S01]  /*2f30*/  IADD3.X R49, R31, UR5, R52, P5, P6 ;  /* 0x000000051f317c10 */ /* 0x000fe2000afec434 */
[----:B------:R-:W-:Y:S01]  /*2f40*/  ULDC.64 UR4, c[0x0][0x3e0] ;  /* 0x0000f80000047ab9 */ /* 0x000fe20000000a00 */
[----:B------:R-:W0:Y:S02]  /*2f50*/  LDC.64 R52, c[0x0][0x3e8] ;  /* 0x0000fa00ff347b82 */ /* 0x000e240000000a00 */
        /* <DEDUP_REMOVED lines=13> */
.L_x_2040:
[----:B------:R-:W-:Y:S05]  /*3030*/  BSYNC B1 ;  /* 0x0000000000017941 */ /* 0x000fea0003800000 */
.L_x_2039:
[----:B0-----:R-:W2:Y:S01]  /*3040*/  LDL R48, [R1+0x50] ;  /* 0x0000500001307983 */ /* 0x001ea20000100800 */
[----:B------:R-:W-:Y:S01]  /*3050*/  IMAD.MOV.U32 R150, RZ, RZ, R78 ;  /* 0x000000ffff967224 */ /* 0x000fe200078e004e */
[----:B-----5:R-:W-:Y:S01]  /*3060*/  MOV R142, R64 ;  /* 0x00000040008e7202 */ /* 0x020fe20000000f00 */
[----:B------:R-:W-:Y:S02]  /*3070*/  IMAD.MOV.U32 R163, RZ, RZ, R82 ;  /* 0x000000ffffa37224 */ /* 0x000fe400078e0052 */
[----:B------:R-:W-:Y:S02]  /*3080*/  IMAD.MOV.U32 R144, RZ, RZ, R68 ;  /* 0x000000ffff907224 */ /* 0x000fe400078e0044 */
[----:B------:R-:W-:Y:S02]  /*3090*/  IMAD.MOV.U32 R146, RZ, RZ, R72 ;  /* 0x000000ffff927224 */ /* 0x000fe400078e0048 */
[----:B------:R-:W-:Y:S02]  /*30a0*/  IMAD.MOV.U32 R145, RZ, RZ, R70 ;  /* 0x000000ffff917224 */ /* 0x000fe400078e0046 */
[----:B------:R-:W-:-:S02]  /*30b0*/  IMAD.MOV.U32 R147, RZ, RZ, R74 ;  /* 0x000000ffff937224 */ /* 0x000fc400078e004a */
[----:B------:R-:W-:Y:S02]  /*30c0*/  IMAD.MOV.U32 R135, RZ, RZ, R60 ;  /* 0x000000ffff877224 */ /* 0x000fe400078e003c */
[----:B------:R-:W-:Y:S02]  /*30d0*/  IMAD.MOV.U32 R141, RZ, RZ, R62 ;  /* 0x000000ffff8d7224 */ /* 0x000fe400078e003e */
[----:B------:R-:W-:Y:S02]  /*30e0*/  IMAD.MOV.U32 R143, RZ, RZ, R66 ;  /* 0x000000ffff8f7224 */ /* 0x000fe400078e0042 */
[----:B------:R-:W-:Y:S02]  /*30f0*/  IMAD.MOV.U32 R84, RZ, RZ, R52 ;  /* 0x000000ffff547224 */ /* 0x000fe400078e0034 */
[----:B------:R-:W-:Y:S02]  /*3100*/  IMAD.MOV.U32 R86, RZ, RZ, R56 ;  /* 0x000000ffff567224 */ /* 0x000fe400078e0038 */
[----:B------:R-:W-:-:S02]  /*3110*/  IMAD.MOV.U32 R85, RZ, RZ, R54 ;  /* 0x000000ffff557224 */ /* 0x000fc400078e0036 */
[----:B------:R-:W-:Y:S01]  /*3120*/  IMAD.MOV.U32 R87, RZ, RZ, R58 ;  /* 0x000000ffff577224 */ /* 0x000fe200078e003a */
[----:B--2---:R-:W-:-:S13]  /*3130*/  R2UR UR4, R48 ;  /* 0x00000000300472ca */ /* 0x004fda00000e0000 */
[----:B------:R-:W-:-:S06]  /*3140*/  UISETP.NE.AND UP0, UPT, UR4, 0x3, UPT ;  /* 0x000000030400788c */ /* 0x000fcc000bf05270 */
[----:B------:R-:W-:-:S13]  /*3150*/  PLOP3.LUT P5, PT, PT, PT, UP0, 0x80, 0x0 ;  /* 0x000000000000781c */ /* 0x000fda0003faf008 */
[----:B------:R-:W-:Y:S05]  /*3160*/  @!P5 BRA `(.L_x_2041) ;  /* 0x000000000004d947 */ /* 0x000fea0003800000 */
[----:B------:R-:W-:Y:S01]  /*3170*/  BPT.TRAP 0x1 ;  /* 0x000000040000795c */ /* 0x000fe20000300000 */
.L_x_2041:
[----:B------:R-:W-:Y:S01]  /*3180*/  IMAD R109, R17, 0x8, R16 ;  /* 0x00000008116d7824 */ /* 0x000fe200078e0210 */
[----:B------:R-:W-:Y:S01]  /*3190*/  SHF.L.U32 R130, R237, 0x1f, RZ ;  /* 0x0000001fed827819 */ /* 0x000fe200000006ff */
[----:B------:R-:W-:Y:S03]  /*31a0*/  BSSY B1, `(.L_x_2042) ;  /* 0x0000003000017945 */ /* 0x000fe60003800000 */
[----:B------:R-:W0:Y:S02]  /*31b0*/  SYNCS.PHASECHK.TRANS64.TRYWAIT P6, [R109+URZ+0x2e890], R130 ;  /* 0x02e890826d0075a7 */ /* 0x000e2400080c017f */
[----:B0-----:R-:W-:Y:S05]  /*31c0*/  @!P6 BRA `(.L_x_2043) ;  /* 0x000002880010e947 */ /* 0x001fea0003800000 */
.L_x_2336:
[----:B------:R-:W-:Y:S05]  /*31d0*/  BSYNC B1 ;  /* 0x0000000000017941 */ /* 0x000fea0003800000 */
.L_x_2042:
        /* <DEDUP_REMOVED lines=12> */
[----:B------:R-:W-:Y:S02]  /*32a0*/  SHF.R.U32.HI R82, RZ, 0x8, R83 ;  /* 0x00000008ff527819 */ /* 0x000fe40000011653 */
[----:B------:R-:W-:Y:S01]  /*32b0*/  SHF.R.U32.HI R157, RZ, 0x10, R81 ;  /* 0x00000010ff9d7819 */ /* 0x000fe20000011651 */
[----:B------:R-:W-:Y:S01]  /*32c0*/  IMAD.SHL.U32 R80, R80, 0x100, RZ ;  /* 0x0000010050507824 */ /* 0x000fe200078e00ff */
[----:B------:R-:W-:Y:S02]  /*32d0*/  SHF.R.U32.HI R155, RZ, 0x10, R83 ;  /* 0x00000010ff9b7819 */ /* 0x000fe40000011653 */
[----:B------:R-:W-:Y:S01]  /*32e0*/  LOP3.LUT R154, R83, 0xff0000ff, RZ, 0xc0, !PT ;  /* 0xff0000ff539a7812 */ /* 0x000fe200078ec0ff */
[----:B------:R-:W-:Y:S01]  /*32f0*/  IMAD.SHL.U32 R83, R82, 0x100, RZ ;  /* 0x0000010052537824 */ /* 0x000fe200078e00ff */
[----:B------:R-:W-:Y:S01]  /*3300*/  LOP3.LUT R81, R81, 0xff0000ff, RZ, 0xc0, !PT ;  /* 0xff0000ff51517812 */ /* 0x000fe200078ec0ff */
[----:B--2---:R-:W-:Y:S01]  /*3310*/  IMAD.MOV.U32 R82, RZ, RZ, R48 ;  /* 0x000000ffff527224 */ /* 0x004fe200078e0030 */
[----:B------:R-:W-:-:S02]  /*3320*/  F2FP.F16.E4M3.UNPACK_B R48, R49 ;  /* 0x00000031ff30723e */ /* 0x000fc400020006ff */
[----:B------:R-:W-:Y:S01]  /*3330*/  LOP3.LUT R81, R81, 0xff00, R80, 0xf8, !PT ;  /* 0x0000ff0051517812 */ /* 0x000fe200078ef850 */
[----:B------:R-:W-:Y:S01]  /*3340*/  IMAD.U32 R80, R157, 0x10000, RZ ;  /* 0x000100009d507824 */ /* 0x000fe200078e00ff */
[----:B------:R-:W-:Y:S01]  /*3350*/  LOP3.LUT R156, R154, 0xff00, R83, 0xf8, !PT ;  /* 0x0000ff009a9c7812 */ /* 0x000fe200078ef853 */
[----:B------:R-:W-:Y:S01]  /*3360*/  IMAD.U32 R83, R155, 0x10000, RZ ;  /* 0x000100009b537824 */ /* 0x000fe200078e00ff */
[----:B------:R-:W-:Y:S02]  /*3370*/  F2FP.F16.E4M3.UNPACK_B R154, R163.H1 ;  /* 0x000000a3ff9a723e */ /* 0x000fe400030006ff */
[----:B------:R-:W-:Y:S02]  /*3380*/  LOP3.LUT R80, R81, 0xff0000, R80, 0xf8, !PT ;  /* 0x00ff000051507812 */ /* 0x000fe400078ef850 */
[----:B------:R-:W-:Y:S01]  /*3390*/  LOP3.LUT R81, R156, 0xff0000, R83, 0xf8, !PT ;  /* 0x00ff00009c517812 */ /* 0x000fe200078ef853 */
[----:B------:R-:W-:Y:S01]  /*33a0*/  HADD2.F32 R158, -RZ, R154.H0_H0 ;  /* 0x2000009aff9e7230 */ /* 0x000fe20000004100 */
[----:B------:R-:W-:Y:S01]  /*33b0*/  F2FP.F16.E4M3.UNPACK_B R156, R148.H1 ;  /* 0x00000094ff9c723e */ /* 0x000fe200030006ff */
[--C-:B------:R-:W-:Y:S01]  /*33c0*/  HADD2.F32 R83, -RZ, R48.reuse.H1_H1 ;  /* 0x30000030ff537230 */ /* 0x100fe20000004100 */
[----:B------:R-:W-:Y:S01]  /*33d0*/  F2FP.F16.E4M3.UNPACK_B R49, R49.H1 ;  /* 0x00000031ff31723e */ /* 0x000fe200030006ff */
[----:B------:R-:W-:-:S02]  /*33e0*/  HADD2.F32 R48, -RZ, R48.H0_H0 ;  /* 0x20000030ff307230 */ /* 0x000fc40000004100 */
[----:B------:R-:W-:Y:S02]  /*33f0*/  HADD2.F32 R159, -RZ, R154.H1_H1 ;  /* 0x3000009aff9f7230 */ /* 0x000fe40000004100 */
[-C--:B------:R-:W-:Y:S01]  /*3400*/  FMUL.FTZ R161, R83, R158.reuse ;  /* 0x0000009e53a17220 */ /* 0x080fe20000410000 */
[--C-:B------:R-:W-:Y:S02]  /*3410*/  HADD2.F32 R157, -RZ, R156.reuse.H0_H0 ;  /* 0x2000009cff9d7230 */ /* 0x100fe40000004100 */
[C---:B------:R-:W-:Y:S01]  /*3420*/  FMUL.FTZ R160, R48.reuse, R158 ;  /* 0x0000009e30a07220 */ /* 0x040fe20000410000 */
[--C-:B------:R-:W-:Y:S01]  /*3430*/  HADD2.F32 R155, -RZ, R49.reuse.H1_H1 ;  /* 0x30000031ff9b7230 */ /* 0x100fe20000004100 */
[----:B------:R-:W-:Y:S01]  /*3440*/  F2FP.F16.E4M3.UNPACK_B R158, R163 ;  /* 0x000000a3ff9e723e */ /* 0x000fe200020006ff */
[----:B------:R-:W-:Y:S02]  /*3450*/  HADD2.F32 R154, -RZ, R49.H0_H0 ;  /* 0x20000031ff9a7230 */ /* 0x000fe40000004100 */
[----:B------:R-:W-:Y:S01]  /*3460*/  FFMA.FTZ R48, R48, R157, -R161 ;  /* 0x0000009d30307223 */ /* 0x000fe200000108a1 */
[----:B------:R-:W-:-:S02]  /*3470*/  HADD2.F32 R156, -RZ, R156.H1_H1 ;  /* 0x3000009cff9c7230 */ /* 0x000fc40000004100 */
        /* <DEDUP_REMOVED lines=8> */
[----:B------:R-:W-:Y:S02]  /*3500*/  HADD2.F32 R157, -RZ, R158.H1_H1 ;  /* 0x3000009eff9d7230 */ /* 0x000fe40000004100 */
[----:B------:R-:W-:-:S02]  /*3510*/  HADD2.F32 R154, -RZ, R83.H0_H0 ;  /* 0x20000053ff9a7230 */ /* 0x000fc40000004100 */
[----:B------:R-:W-:Y:S02]  /*3520*/  HADD2.F32 R155, -RZ, R83.H1_H1 ;  /* 0x30000053ff9b7230 */ /* 0x000fe40000004100 */
[----:B------:R-:W-:Y:S02]  /*3530*/  HADD2.F32 R158, -RZ, R158.H0_H0 ;  /* 0x2000009eff9e7230 */ /* 0x000fe40000004100 */
[-C--:B------:R-:W-:Y:S01]  /*3540*/  FMUL.FTZ R162, R154, R157.reuse ;  /* 0x0000009d9aa27220 */ /* 0x080fe20000410000 */
[--C-:B------:R-:W-:Y:S02]  /*3550*/  HADD2.F32 R148, -RZ, R82.reuse.H1_H1 ;  /* 0x30000052ff947230 */ /* 0x100fe40000004100 */
[----:B------:R-:W-:Y:S01]  /*3560*/  FMUL.FTZ R159, R155, R157 ;  /* 0x0000009d9b9f7220 */ /* 0x000fe20000410000 */
[----:B------:R-:W-:Y:S02]  /*3570*/  HADD2.F32 R83, -RZ, R82.H0_H0 ;  /* 0x20000052ff537230 */ /* 0x000fe40000004100 */
[----:B------:R-:W-:-:S02]  /*3580*/  HADD2.F32 R82, -RZ, R156.H1_H1 ;  /* 0x3000009cff527230 */ /* 0x000fc40000004100 */
[-C--:B------:R-:W-:Y:S01]  /*3590*/  FMUL.FTZ R160, R148, R158.reuse ;  /* 0x0000009e94a07220 */ /* 0x080fe20000410000 */
[----:B------:R-:W-:Y:S02]  /*35a0*/  HADD2.F32 R156, -RZ, R156.H0_H0 ;  /* 0x2000009cff9c7230 */ /* 0x000fe40000004100 */
[----:B------:R-:W-:Y:S01]  /*35b0*/  FMUL.FTZ R157, R83, R158 ;  /* 0x0000009e539d7220 */ /* 0x000fe20000410000 */
[----:B------:R-:W-:Y:S01]  /*35c0*/  F2FP.F16.E4M3.UNPACK_B R158, R80.H1 ;  /* 0x00000050ff9e723e */ /* 0x000fe200030006ff */
[-C--:B------:R-:W-:Y:S01]  /*35d0*/  FFMA.FTZ R159, R154, R82.reuse, -R159 ;  /* 0x000000529a9f7223 */ /* 0x080fe2000001089f */
[----:B------:R-:W-:Y:S01]  /*35e0*/  FFMA.FTZ R162, R155, R82, R162 ;  /* 0x000000529ba27223 */ /* 0x000fe200000100a2 */
[-C--:B------:R-:W-:Y:S01]  /*35f0*/  FFMA.FTZ R82, R83, R156.reuse, -R160 ;  /* 0x0000009c53527223 */ /* 0x080fe200000108a0 */
[----:B------:R-:W-:Y:S01]  /*3600*/  FFMA.FTZ R83, R148, R156, R157 ;  /* 0x0000009c94537223 */ /* 0x000fe2000001009d */
[----:B------:R-:W-:Y:S02]  /*3610*/  F2FP.F16.E4M3.UNPACK_B R155, R51.H1 ;  /* 0x00000033ff9b723e */ /* 0x000fe400030006ff */
[----:B------:R-:W-:-:S02]  /*3620*/  F2FP.SATFINITE.E4M3.F32.PACK_AB_MERGE_C R148, R164, R161, RZ ;  /* 0x000000a1a494723e */ /* 0x000fc400048070ff */
[-C--:B------:R-:W-:Y:S01]  /*3630*/  F2FP.F16.E4M3.UNPACK_B R161, R81.reuse.H1 ;  /* 0x00000051ffa1723e */ /* 0x080fe200030006ff */
[--C-:B------:R-:W-:Y:S01]  /*3640*/  HADD2.F32 R156, -RZ, R155.reuse.H0_H0 ;  /* 0x2000009bff9c7230 */ /* 0x100fe20000004100 */
[----:B------:R-:W-:Y:S01]  /*3650*/  F2FP.F16.E4M3.UNPACK_B R154, R50.H1 ;  /* 0x00000032ff9a723e */ /* 0x000fe200030006ff */
[----:B------:R-:W-:Y:S01]  /*3660*/  HADD2.F32 R155, -RZ, R155.H1_H1 ;  /* 0x3000009bff9b7230 */ /* 0x000fe20000004100 */
[----:B------:R-:W-:Y:S01]  /*3670*/  F2FP.F16.E4M3.UNPACK_B R160, R81 ;  /* 0x00000051ffa0723e */ /* 0x000fe200020006ff */
[----:B------:R-:W-:Y:S01]  /*3680*/  HADD2.F32 R163, -RZ, R161.H1_H1 ;  /* 0x300000a1ffa37230 */ /* 0x000fe20000004100 */
[----:B------:R-:W-:Y:S01]  /*3690*/  F2FP.SATFINITE.E4M3.F32.PACK_AB_MERGE_C R166, R162, R159, RZ ;  /* 0x0000009fa2a6723e */ /* 0x000fe200048070ff */
[----:B------:R-:W-:Y:S01]  /*36a0*/  HADD2.F32 R81, -RZ, R154.H1_H1 ;  /* 0x3000009aff517230 */ /* 0x000fe20000004100 */
[----:B------:R-:W-:Y:S01]  /*36b0*/  F2FP.F16.E4M3.UNPACK_B R157, R80 ;  /* 0x00000050ff9d723e */ /* 0x000fe200020006ff */
[----:B------:R-:W-:Y:S02]  /*36c0*/  HADD2.F32 R162, -RZ, R160.H1_H1 ;  /* 0x300000a0ffa27230 */ /* 0x000fe40000004100 */
[----:B------:R-:W-:Y:S01]  /*36d0*/  FMUL.FTZ R165, R155, R163 ;  /* 0x000000a39ba57220 */ /* 0x000fe20000410000 */
[----:B------:R-:W-:-:S02]  /*36e0*/  HADD2.F32 R154, -RZ, R154.H0_H0 ;  /* 0x2000009aff9a7230 */ /* 0x000fc40000004100 */
[----:B------:R-:W-:Y:S01]  /*36f0*/  FMUL.FTZ R164, R156, R163 ;  /* 0x000000a39ca47220 */ /* 0x000fe20000410000 */
[----:B------:R-:W-:Y:S02]  /*3700*/  HADD2.F32 R80, -RZ, R157.H1_H1 ;  /* 0x3000009dff507230 */ /* 0x000fe40000004100 */
[CC--:B------:R-:W-:Y:S01]  /*3710*/  FMUL.FTZ R163, R81.reuse, R162.reuse ;  /* 0x000000a251a37220 */ /* 0x0c0fe20000410000 */
[----:B------:R-:W-:Y:S01]  /*3720*/  F2FP.F16.E4M3.UNPACK_B R51, R51 ;  /* 0x00000033ff33723e */ /* 0x000fe200020006ff */
[C---:B------:R-:W-:Y:S01]  /*3730*/  FMUL.FTZ R162, R154.reuse, R162 ;  /* 0x000000a29aa27220 */ /* 0x040fe20000410000 */
[----:B------:R-:W-:Y:S01]  /*3740*/  F2FP.F16.E4M3.UNPACK_B R50, R50 ;  /* 0x00000032ff32723e */ /* 0x000fe200020006ff */
[-C--:B------:R-:W-:Y:S01]  /*3750*/  FFMA.FTZ R163, R154, R80.reuse, -R163 ;  /* 0x000000509aa37223 */ /* 0x080fe200000108a3 */
[----:B------:R-:W-:Y:S02]  /*3760*/  HADD2.F32 R159, -RZ, R158.H1_H1 ;  /* 0x3000009eff9f7230 */ /* 0x000fe40000004100 */
[----:B------:R-:W-:Y:S01]  /*3770*/  FFMA.FTZ R162, R81, R80, R162 ;  /* 0x0000005051a27223 */ /* 0x000fe200000100a2 */
[--C-:B------:R-:W-:Y:S01]  /*3780*/  HADD2.F32 R80, -RZ, R51.reuse.H0_H0 ;  /* 0x20000033ff507230 */ /* 0x100fe20000004100 */
[----:B------:R-:W-:Y:S01]  /*3790*/  F2FP.SATFINITE.E4M3.F32.PACK_AB_MERGE_C R49, R49, R48, R148 ;  /* 0x000000303131723e */ /* 0x000fe20004807094 */
[----:B------:R-:W-:-:S02]  /*37a0*/  HADD2.F32 R81, -RZ, R51.H1_H1 ;  /* 0x30000033ff517230 */ /* 0x000fc40000004100 */
[-C--:B------:R-:W-:Y:S01]  /*37b0*/  FFMA.FTZ R165, R156, R159.reuse, -R165 ;  /* 0x0000009f9ca57223 */ /* 0x080fe200000108a5 */
[--C-:B------:R-:W-:Y:S02]  /*37c0*/  HADD2.F32 R51, -RZ, R50.reuse.H0_H0 ;  /* 0x20000032ff337230 */ /* 0x100fe40000004100 */
[----:B------:R-:W-:Y:S01]  /*37d0*/  FFMA.FTZ R164, R155, R159, R164 ;  /* 0x0000009f9ba47223 */ /* 0x000fe200000100a4 */
[----:B------:R-:W-:Y:S01]  /*37e0*/  HADD2.F32 R161, -RZ, R161.H0_H0 ;  /* 0x200000a1ffa17230 */ /* 0x000fe20000004100 */
[----:B------:R-:W-:Y:S01]  /*37f0*/  F2FP.SATFINITE.E4M3.F32.PACK_AB_MERGE_C R162, R162, R163, RZ ;  /* 0x000000a3a2a2723e */ /* 0x000fe200048070ff */
[----:B------:R-:W-:Y:S01]  /*3800*/  HADD2.F32 R50, -RZ, R50.H1_H1 ;  /* 0x30000032ff327230 */ /* 0x000fe20000004100 */
[----:B------:R-:W-:Y:S01]  /*3810*/  F2FP.SATFINITE.E4M3.F32.PACK_AB_MERGE_C R48, R83, R82, R166 ;  /* 0x000000525330723e */ /* 0x000fe200048070a6 */
[----:B------:R-:W-:Y:S02]  /*3820*/  HADD2.F32 R160, -RZ, R160.H0_H0 ;  /* 0x200000a0ffa07230 */ /* 0x000fe40000004100 */
        /* <DEDUP_REMOVED lines=10> */
[----:B------:R-:W-:-:S04]  /*38d0*/  F2FP.SATFINITE.E4M3.F32.PACK_AB_MERGE_C R164, R164, R165, RZ ;  /* 0x000000a5a4a4723e */ /* 0x000fc800048070ff */
[----:B------:R-:W-:Y:S02]  /*38e0*/  F2FP.SATFINITE.E4M3.F32.PACK_AB_MERGE_C R50, R155, R154, R162 ;  /* 0x0000009a9b32723e */ /* 0x000fe400048070a2 */
[----:B------:R-:W-:-:S07]  /*38f0*/  F2FP.SATFINITE.E4M3.F32.PACK_AB_MERGE_C R51, R156, R159, R164 ;  /* 0x0000009f9c33723e */ /* 0x000fce00048070a4 */
.L_x_2049:
[----:B------:R-:W-:Y:S05]  /*3900*/  BSYNC B3 ;  /* 0x0000000000037941 */ /* 0x000fea0003800000 */
.L_x_2048:
[----:B------:R-:W-:Y:S02]  /*3910*/  ULDC.64 UR4, c[0x0][0x2d8] ;  /* 0x0000b60000047ab9 */ /* 0x000fe40000000a00 */
[----:B------:R-:W-:-:S04]  /*3920*/  IADD3 R80, P2, P6, R151, UR4, R44 ;  /* 0x0000000497507c10 */ /* 0x000fc8000fe5e02c */
[----:B------:R-:W-:-:S05]  /*3930*/  IADD3.X R81, R149, UR5, R38, P2, P6 ;  /* 0x0000000595517c10 */ /* 0x000fca00097ec426 */
[----:B--2---:R1:W-:Y:S04]  /*3940*/  STG.E.128 desc[UR60][R80.64], R48 ;  /* 0x0000003050007986 */ /* 0x0043e8000c101d3c */
.L_x_2047:
[----:B------:R-:W-:Y:S05]  /*3950*/  BSYNC B2 ;  /* 0x0000000000027941 */ /* 0x000fea0003800000 */
.L_x_2046:
        /* <DEDUP_REMOVED lines=10> */
[----:B------:R-:W-:Y:S02]  /*3a00*/  SHF.R.U32.HI R83, RZ, 0x8, R77 ;  /* 0x00000008ff537819 */ /* 0x000fe4000001164d */
[----:B------:R-:W-:Y:S01]  /*3a10*/  LOP3.LUT R78, R79, 0xff0000ff, RZ, 0xc0, !PT ;  /* 0xff0000ff4f4e7812 */ /* 0x000fe200078ec0ff */
[----:B------:R-:W-:Y:S01]  /*3a20*/  IMAD.SHL.U32 R81, R81, 0x100, RZ ;  /* 0x0000010051517824 */ /* 0x000fe200078e00ff */
[----:B------:R-:W-:Y:S01]  /*3a30*/  SHF.R.U32.HI R80, RZ, 0x10, R79 ;  /* 0x00000010ff507819 */ /* 0x000fe2000001164f */
[----:B------:R-:W-:Y:S01]  /*3a40*/  IMAD.SHL.U32 R79, R83, 0x100, RZ ;  /* 0x00000100534f7824 */ /* 0x000fe200078e00ff */
[----:B------:R-:W-:Y:S02]  /*3a50*/  LOP3.LUT R76, R77, 0xff0000ff, RZ, 0xc0, !PT ;  /* 0xff0000ff4d4c7812 */ /* 0x000fe400078ec0ff */
[----:B------:R-:W-:Y:S01]  /*3a60*/  SHF.R.U32.HI R82, RZ, 0x10, R77 ;  /* 0x00000010ff527819 */ /* 0x000fe2000001164d */
[----:B-1----:R-:W-:Y:S01]  /*3a70*/  IMAD.MOV.U32 R77, RZ, RZ, R48 ;  /* 0x000000ffff4d7224 */ /* 0x002fe200078e0030 */
[----:B------:R-:W-:Y:S01]  /*3a80*/  LOP3.LUT R78, R78, 0xff00, R81, 0xf8, !PT ;  /* 0x0000ff004e4e7812 */ /* 0x000fe200078ef851 */
[----:B------:R-:W-:Y:S01]  /*3a90*/  IMAD.U32 R81, R80, 0x10000, RZ ;  /* 0x0001000050517824 */ /* 0x000fe200078e00ff */
[----:B------:R-:W-:-:S02]  /*3aa0*/  F2FP.F16.E4M3.UNPACK_B R48, R49 ;  /* 0x00000031ff30723e */ /* 0x000fc400020006ff */
[----:B------:R-:W-:Y:S02]  /*3ab0*/  F2FP.F16.E4M3.UNPACK_B R80, R150.H1 ;  /* 0x00000096ff50723e */ /* 0x000fe400030006ff */
[----:B------:R-:W-:Y:S01]  /*3ac0*/  LOP3.LUT R76, R76, 0xff00, R79, 0xf8, !PT ;  /* 0x0000ff004c4c7812 */ /* 0x000fe200078ef84f */
[----:B------:R-:W-:Y:S01]  /*3ad0*/  IMAD.U32 R79, R82, 0x10000, RZ ;  /* 0x00010000524f7824 */ /* 0x000fe200078e00ff */
[----:B------:R-:W-:Y:S01]  /*3ae0*/  LOP3.LUT R148, R78, 0xff0000, R81, 0xf8, !PT ;  /* 0x00ff00004e947812 */ /* 0x000fe200078ef851 */
[----:B------:R-:W-:Y:S01]  /*3af0*/  HADD2.F32 R78, -RZ, R48.H1_H1 ;  /* 0x30000030ff4e7230 */ /* 0x000fe20000004100 */
[----:B------:R-:W-:Y:S01]  /*3b00*/  F2FP.F16.E4M3.UNPACK_B R81, R134.H1 ;  /* 0x00000086ff51723e */ /* 0x000fe200030006ff */
[----:B------:R-:W-:Y:S01]  /*3b10*/  HADD2.F32 R155, -RZ, R80.H0_H0 ;  /* 0x20000050ff9b7230 */ /* 0x000fe20000004100 */
[----:B------:R-:W-:Y:S01]  /*3b20*/  F2FP.F16.E4M3.UNPACK_B R49, R49.H1 ;  /* 0x00000031ff31723e */ /* 0x000fe200030006ff */
[----:B------:R-:W-:Y:S01]  /*3b30*/  HADD2.F32 R48, -RZ, R48.H0_H0 ;  /* 0x20000030ff307230 */ /* 0x000fe20000004100 */
[----:B------:R-:W-:Y:S01]  /*3b40*/  LOP3.LUT R76, R76, 0xff0000, R79, 0xf8, !PT ;  /* 0x00ff00004c4c7812 */ /* 0x000fe200078ef84f */
[----:B------:R-:W-:-:S02]  /*3b50*/  HADD2.F32 R82, -RZ, R80.H1_H1 ;  /* 0x30000050ff527230 */ /* 0x000fc40000004100 */
[-C--:B------:R-:W-:Y:S01]  /*3b60*/  FMUL.FTZ R157, R78, R155.reuse ;  /* 0x0000009b4e9d7220 */ /* 0x080fe20000410000 */
[----:B------:R-:W-:Y:S01]  /*3b70*/  HADD2.F32 R83, -RZ, R81.H0_H0 ;  /* 0x20000051ff537230 */ /* 0x000fe20000004100 */
[----:B------:R-:W-:Y:S01]  /*3b80*/  F2FP.F16.E4M3.UNPACK_B R150, R150 ;  /* 0x00000096ff96723e */ /* 0x000fe200020006ff */
[--C-:B------:R-:W-:Y:S01]  /*3b90*/  HADD2.F32 R80, -RZ, R49.reuse.H1_H1 ;  /* 0x30000031ff507230 */ /* 0x100fe20000004100 */
[----:B------:R-:W-:Y:S01]  /*3ba0*/  F2FP.F16.E4M3.UNPACK_B R134, R134 ;  /* 0x00000086ff86723e */ /* 0x000fe200020006ff */
[----:B------:R-:W-:Y:S02]  /*3bb0*/  HADD2.F32 R79, -RZ, R49.H0_H0 ;  /* 0x20000031ff4f7230 */ /* 0x000fe40000004100 */
[----:B------:R-:W-:Y:S01]  /*3bc0*/  FMUL.FTZ R49, R48, R155 ;  /* 0x0000009b30317220 */ /* 0x000fe20000410000 */
[----:B------:R-:W-:Y:S02]  /*3bd0*/  HADD2.F32 R81, -RZ, R81.H1_H1 ;  /* 0x30000051ff517230 */ /* 0x000fe40000004100 */
[-C--:B------:R-:W-:Y:S01]  /*3be0*/  FMUL.FTZ R154, R80, R82.reuse ;  /* 0x00000052509a7220 */ /* 0x080fe20000410000 */
[-C--:B------:R-:W-:Y:S01]  /*3bf0*/  FFMA.FTZ R48, R48, R83.reuse, -R157 ;  /* 0x0000005330307223 */ /* 0x080fe2000001089d */
[----:B------:R-:W-:Y:S01]  /*3c00*/  FFMA.FTZ R49, R78, R83, R49 ;  /* 0x000000534e317223 */ /* 0x000fe20000010031 */
[-C--:B------:R-:W-:Y:S01]  /*3c10*/  F2FP.F16.E4M3.UNPACK_B R78, R77.reuse.H1 ;  /* 0x0000004dff4e723e */ /* 0x080fe200030006ff */
[C---:B------:R-:W-:Y:S01]  /*3c20*/  FMUL.FTZ R155, R79.reuse, R82 ;  /* 0x000000524f9b7220 */ /* 0x040fe20000410000 */
[----:B------:R-:W-:Y:S01]  /*3c30*/  F2FP.F16.E4M3.UNPACK_B R77, R77 ;  /* 0x0000004dff4d723e */ /* 0x000fe200020006ff */
[----:B------:R-:W-:Y:S01]  /*3c40*/  FFMA.FTZ R154, R79, R81, -R154 ;  /* 0x000000514f9a7223 */ /* 0x000fe2000001089a */
[----:B------:R-:W-:-:S02]  /*3c50*/  HADD2.F32 R82, -RZ, R150.H1_H1 ;  /* 0x30000096ff527230 */ /* 0x000fc40000004100 */
[----:B------:R-:W-:Y:S01]  /*3c60*/  FFMA.FTZ R157, R80, R81, R155 ;  /* 0x00000051509d7223 */ /* 0x000fe2000001009b */
[----:B------:R-:W-:Y:S02]  /*3c70*/  HADD2.F32 R150, -RZ, R150.H0_H0 ;  /* 0x20000096ff967230 */ /* 0x000fe40000004100 */
[--C-:B------:R-:W-:Y:S02]  /*3c80*/  HADD2.F32 R80, -RZ, R78.reuse.H0_H0 ;  /* 0x2000004eff507230 */ /* 0x100fe40000004100 */
[----:B------:R-:W-:Y:S01]  /*3c90*/  HADD2.F32 R81, -RZ, R78.H1_H1 ;  /* 0x3000004eff517230 */ /* 0x000fe20000004100 */
[----:B------:R-:W-:Y:S01]  /*3ca0*/  F2FP.SATFINITE.E4M3.F32.PACK_AB_MERGE_C R162, R157, R154, RZ ;  /* 0x0000009a9da2723e */ /* 0x000fe200048070ff */
[--C-:B------:R-:W-:Y:S02]  /*3cb0*/  HADD2.F32 R79, -RZ, R77.reuse.H1_H1 ;  /* 0x3000004dff4f7230 */ /* 0x100fe40000004100 */
        /* <DEDUP_REMOVED lines=8> */
[----:B------:R-:W-:Y:S01]  /*3d40*/  F2FP.SATFINITE.E4M3.F32.PACK_AB_MERGE_C R49, R49, R48, R162 ;  /* 0x000000303131723e */ /* 0x000fe200048070a2 */
[----:B------:R-:W-:Y:S01]  /*3d50*/  FFMA.FTZ R82, R81, R77, R82 ;  /* 0x0000004d51527223 */ /* 0x000fe20000010052 */
[-C--:B------:R-:W-:Y:S01]  /*3d60*/  FFMA.FTZ R156, R79, R134.reuse, R150 ;  /* 0x000000864f9c7223 */ /* 0x080fe20000010096 */
[----:B------:R-:W-:Y:S01]  /*3d70*/  FFMA.FTZ R77, R78, R134, -R83 ;  /* 0x000000864e4d7223 */ /* 0x000fe20000010853 */
[----:B------:R-:W-:-:S02]  /*3d80*/  F2FP.F16.E4M3.UNPACK_B R79, R51.H1 ;  /* 0x00000033ff4f723e */ /* 0x000fc400030006ff */
[----:B------:R-:W-:Y:S02]  /*3d90*/  F2FP.F16.E4M3.UNPACK_B R150, R148.H1 ;  /* 0x00000094ff96723e */ /* 0x000fe400030006ff */
[----:B------:R-:W-:Y:S01]  /*3da0*/  F2FP.F16.E4M3.UNPACK_B R78, R50.H1 ;  /* 0x00000032ff4e723e */ /* 0x000fe200030006ff */
[--C-:B------:R-:W-:Y:S01]  /*3db0*/  HADD2.F32 R80, -RZ, R79.reuse.H0_H0 ;  /* 0x2000004fff507230 */ /* 0x100fe20000004100 */
[----:B------:R-:W-:Y:S01]  /*3dc0*/  F2FP.F16.E4M3.UNPACK_B R148, R148 ;  /* 0x00000094ff94723e */ /* 0x000fe200020006ff */
[----:B------:R-:W-:Y:S01]  /*3dd0*/  HADD2.F32 R81, -RZ, R79.H1_H1 ;  /* 0x3000004fff517230 */ /* 0x000fe20000004100 */
[----:B------:R-:W-:Y:S01]  /*3de0*/  F2FP.SATFINITE.E4M3.F32.PACK_AB_MERGE_C R161, R82, R155, RZ ;  /* 0x0000009b52a1723e */ /* 0x000fe200048070ff */
[----:B------:R-:W-:Y:S01]  /*3df0*/  HADD2.F32 R155, -RZ, R150.H1_H1 ;  /* 0x30000096ff9b7230 */ /* 0x000fe20000004100 */
[-C--:B------:R-:W-:Y:S01]  /*3e00*/  F2FP.F16.E4M3.UNPACK_B R82, R76.reuse ;  /* 0x0000004cff52723e */ /* 0x080fe200020006ff */
[----:B------:R-:W-:Y:S01]  /*3e10*/  HADD2.F32 R79, -RZ, R78.H1_H1 ;  /* 0x3000004eff4f7230 */ /* 0x000fe20000004100 */
[----:B------:R-:W-:Y:S01]  /*3e20*/  F2FP.F16.E4M3.UNPACK_B R83, R76.H1 ;  /* 0x0000004cff53723e */ /* 0x000fe200030006ff */
[----:B------:R-:W-:-:S02]  /*3e30*/  HADD2.F32 R154, -RZ, R148.H1_H1 ;  /* 0x30000094ff9a7230 */ /* 0x000fc40000004100 */
[-C--:B------:R-:W-:Y:S01]  /*3e40*/  FMUL.FTZ R157, R81, R155.reuse ;  /* 0x0000009b519d7220 */ /* 0x080fe20000410000 */
[----:B------:R-:W-:Y:S02]  /*3e50*/  HADD2.F32 R78, -RZ, R78.H0_H0 ;  /* 0x2000004eff4e7230 */ /* 0x000fe40000004100 */
[----:B------:R-:W-:Y:S01]  /*3e60*/  FMUL.FTZ R160, R80, R155 ;  /* 0x0000009b50a07220 */ /* 0x000fe20000410000 */
[----:B------:R-:W-:Y:S02]  /*3e70*/  HADD2.F32 R76, -RZ, R82.H1_H1 ;  /* 0x30000052ff4c7230 */ /* 0x000fe40000004100 */
[-C--:B------:R-:W-:Y:S01]  /*3e80*/  FMUL.FTZ R155, R79, R154.reuse ;  /* 0x0000009a4f9b7220 */ /* 0x080fe20000410000 */
[----:B------:R-:W-:Y:S01]  /*3e90*/  F2FP.F16.E4M3.UNPACK_B R51, R51 ;  /* 0x00000033ff33723e */ /* 0x000fe200020006ff */
[C---:B------:R-:W-:Y:S01]  /*3ea0*/  FMUL.FTZ R154, R78.reuse, R154 ;  /* 0x0000009a4e9a7220 */ /* 0x040fe20000410000 */
[----:B------:R-:W-:Y:S01]  /*3eb0*/  F2FP.F16.E4M3.UNPACK_B R50, R50 ;  /* 0x00000032ff32723e */ /* 0x000fe200020006ff */
[----:B------:R-:W-:Y:S01]  /*3ec0*/  FFMA.FTZ R155, R78, R76, -R155 ;  /* 0x0000004c4e9b7223 */ /* 0x000fe2000001089b */
[----:B------:R-:W-:-:S02]  /*3ed0*/  HADD2.F32 R134, -RZ, R83.H1_H1 ;  /* 0x30000053ff867230 */ /* 0x000fc40000004100 */
[----:B------:R-:W-:Y:S01]  /*3ee0*/  FFMA.FTZ R154, R79, R76, R154 ;  /* 0x0000004c4f9a7223 */ /* 0x000fe2000001009a */
[--C-:B------:R-:W-:Y:S01]  /*3ef0*/  HADD2.F32 R76, -RZ, R51.reuse.H0_H0 ;  /* 0x20000033ff4c7230 */ /* 0x100fe20000004100 */
[----:B------:R-:W-:Y:S01]  /*3f00*/  F2FP.SATFINITE.E4M3.F32.PACK_AB_MERGE_C R48, R156, R77, R161 ;  /* 0x0000004d9c30723e */ /* 0x000fe200048070a1 */
[----:B------:R-:W-:Y:S02]  /*3f10*/  HADD2.F32 R78, -RZ, R51.H1_H1 ;  /* 0x30000033ff4e7230 */ /* 0x000fe40000004100 */
[-C--:B------:R-:W-:Y:S01]  /*3f20*/  FFMA.FTZ R158, R80, R134.reuse, -R157 ;  /* 0x00000086509e7223 */ /* 0x080fe2000001089d */
[----:B------:R-:W-:Y:S02]  /*3f30*/  HADD2.F32 R79, -RZ, R150.H0_H0 ;  /* 0x20000096ff4f7230 */ /* 0x000fe40000004100 */
[----:B------:R-:W-:Y:S01]  /*3f40*/  FFMA.FTZ R159, R81, R134, R160 ;  /* 0x00000086519f7223 */ /* 0x000fe200000100a0 */
[--C-:B------:R-:W-:Y:S01]  /*3f50*/  HADD2.F32 R51, -RZ, R50.reuse.H0_H0 ;  /* 0x20000032ff337230 */ /* 0x100fe20000004100 */
[----:B------:R-:W-:Y:S01]  /*3f60*/  F2FP.SATFINITE.E4M3.F32.PACK_AB_MERGE_C R154, R154, R155, RZ ;  /* 0x0000009b9a9a723e */ /* 0x000fe200048070ff */
[----:B------:R-:W-:-:S02]  /*3f70*/  HADD2.F32 R50, -RZ, R50.H1_H1 ;  /* 0x30000032ff327230 */ /* 0x000fc40000004100 */
[-C--:B------:R-:W-:Y:S01]  /*3f80*/  FMUL.FTZ R81, R78, R79.reuse ;  /* 0x0000004f4e517220 */ /* 0x080fe20000410000 */
[----:B------:R-:W-:Y:S02]  /*3f90*/  HADD2.F32 R148, -RZ, R148.H0_H0 ;  /* 0x20000094ff947230 */ /* 0x000fe40000004100 */
[----:B------:R-:W-:Y:S01]  /*3fa0*/  FMUL.FTZ R157, R76, R79 ;  /* 0x0000004f4c9d7220 */ /* 0x000fe20000410000 */
[----:B------:R-:W-:Y:S01]  /*3fb0*/  HADD2.F32 R83, -RZ, R83.H0_H0 ;  /* 0x20000053ff537230 */ /* 0x000fe20000004100 */
[----:B------:R-:W-:Y:S01]  /*3fc0*/  F2FP.SATFINITE.E4M3.F32.PACK_AB_MERGE_C R158, R159, R158, RZ ;  /* 0x0000009e9f9e723e */ /* 0x000fe200048070ff */
[----:B------:R-:W-:Y:S02]  /*3fd0*/  HADD2.F32 R82, -RZ, R82.H0_H0 ;  /* 0x20000052ff527230 */ /* 0x000fe40000004100 */
[-C--:B------:R-:W-:Y:S01]  /*3fe0*/  FMUL.FTZ R80, R50, R148.reuse ;  /* 0x0000009432507220 */ /* 0x080fe20000410000 */
[C---:B------:R-:W-:Y:S01]  /*3ff0*/  FMUL.FTZ R79, R51.reuse, R148 ;  /* 0x00000094334f7220 */ /* 0x040fe20000410000 */
[-C--:B------:R-:W-:Y:S01]  /*4000*/  FFMA.FTZ R81, R76, R83.reuse, -R81 ;  /* 0x000000534c517223 */ /* 0x080fe20000010851 */
[----:B------:R-:W-:Y:S01]  /*4010*/  FFMA.FTZ R78, R78, R83, R157 ;  /* 0x000000534e4e7223 */ /* 0x000fe2000001009d */
[-C--:B------:R-:W-:Y:S01]  /*4020*/  FFMA.FTZ R80, R51, R82.reuse, -R80 ;  /* 0x0000005233507223 */ /* 0x080fe20000010850 */
[----:B------:R-:W-:-:S03]  /*4030*/  FFMA.FTZ R79, R50, R82, R79 ;  /* 0x00000052324f7223 */ /* 0x000fc6000001004f */
[----:B------:R-:W-:Y:S02]  /*4040*/  F2FP.SATFINITE.E4M3.F32.PACK_AB_MERGE_C R51, R78, R81, R158 ;  /* 0x000000514e33723e */ /* 0x000fe4000480709e */
[----:B------:R-:W-:-:S07]  /*4050*/  F2FP.SATFINITE.E4M3.F32.PACK_AB_MERGE_C R50, R79, R80, R154 ;  /* 0x000000504f32723e */ /* 0x000fce000480709a */
.L_x_2051:
[----:B------:R-:W-:Y:S05]  /*4060*/  BSYNC B2 ;  /* 0x0000000000027941 */ /* 0x000fea0003800000 */
.L_x_2050:
[----:B------:R-:W-:Y:S02]  /*4070*/  ULDC.64 UR4, c[0x0][0x2d8] ;  /* 0x0000b60000047ab9 */ /* 0x000fe40000000a00 */
[----:B------:R-:W-:-:S04]  /*4080*/  IADD3 R76, P2, P6, R40, UR4, R151 ;  /* 0x00000004284c7c10 */ /* 0x000fc8000fe5e097 */
[----:B------:R-:W-:-:S05]  /*4090*/  IADD3.X R77, R106, UR5, R149, P2, P6 ;  /* 0x000000056a4d7c10 */ /* 0x000fca00097ec495 */
[----:B-1----:R2:W-:Y:S04]  /*40a0*/  STG.E.128 desc[UR60][R76.64], R48 ;  /* 0x000000304c007986 */ /* 0x0025e8000c101d3c */
.L_x_2045:
[----:B------:R-:W-:Y:S05]  /*40b0*/  BSYNC B1 ;  /* 0x0000000000017941 */ /* 0x000fea0003800000 */
.L_x_2044:
[----:B------:R-:W-:Y:S04]  /*40c0*/  BSSY B1, `(.L_x_2052) ;  /* 0x00000ec000017945 */ /* 0x000fe80003800000 */
[----:B------:R-:W-:Y:S05]  /*40d0*/  @P3 BRA `(.L_x_2053) ;  /* 0x0000000c00a83947 */ /* 0x000fea0003800000 */
[----:B------:R-:W-:Y:S01]  /*40e0*/  IADD3 R79, P2, P3, R132, R126, R18 ;  /* 0x0000007e844f7210 */ /* 0x000fe20007b5e012 */
[----:B------:R-:W-:Y:S03]  /*40f0*/  BSSY B2, `(.L_x_2054) ;  /* 0x0000073000027945 */ /* 0x000fe60003800000 */
[----:B--2---:R-:W-:Y:S01]  /*4100*/  IADD3.X R77, R21, R129, R19, P2, P3 ;  /* 0x00000081154d7210 */ /* 0x004fe200017e6413 */
[----:B------:R-:W-:Y:S08]  /*4110*/  @P0 BRA `(.L_x_2055) ;  /* 0x0000000400c00947 */ /* 0x000ff00003800000 */
[----:B-1----:R1:W2:Y:S01]  /*4120*/  LDS.128 R48, [R117+0x22400] ;  /* 0x0224000075307984 */ /* 0x0022a20000000c00 */
[----:B------:R-:W-:Y:S01]  /*4130*/  ISETP.GE.AND P2, PT, R22, R128, PT ;  /* 0x000000801600720c */ /* 0x000fe20003f46270 */
[----:B------:R-:W-:-:S12]  /*4140*/  BSSY B3, `(.L_x_2056) ;  /* 0x0000069000037945 */ /* 0x000fd80003800000 */
[----:B-1----:R-:W-:Y:S05]  /*4150*/  @P2 BRA `(.L_x_2057) ;  /* 0x00000004009c2947 */ /* 0x002fea0003800000 */
[----:B------:R-:W-:Y:S02]  /*4160*/  SHF.R.U32.HI R80, RZ, 0x8, R73 ;  /* 0x00000008ff507819 */ /* 0x000fe40000011649 */
[----:B------:R-:W-:Y:S02]  /*4170*/  SHF.R.U32.HI R72, RZ, 0x8, R75 ;  /* 0x00000008ff487819 */ /* 0x000fe4000001164b */
[----:B------:R-:W-:Y:S02]  /*4180*/  LOP3.LUT R74, R73, 0xff0000ff, RZ, 0xc0, !PT ;  /* 0xff0000ff494a7812 */ /* 0x000fe400078ec0ff */
[----:B------:R-:W-:Y:S01]  /*4190*/  SHF.R.U32.HI R78, RZ, 0x10, R73 ;  /* 0x00000010ff4e7819 */ /* 0x000fe20000011649 */
[----:B------:R-:W-:Y:S01]  /*41a0*/  IMAD.SHL.U32 R73, R80, 0x100, RZ ;  /* 0x0000010050497824 */ /* 0x000fe200078e00ff */
[----:B------:R-:W-:Y:S02]  /*41b0*/  LOP3.LUT R76, R75, 0xff0000ff, RZ, 0xc0, !PT ;  /* 0xff0000ff4b4c7812 */ /* 0x000fe400078ec0ff */
[----:B------:R-:W-:Y:S01]  /*41c0*/  SHF.R.U32.HI R81, RZ, 0x10, R75 ;  /* 0x00000010ff517819 */ /* 0x000fe2000001164b */
[----:B------:R-:W-:Y:S01]  /*41d0*/  IMAD.SHL.U32 R75, R72, 0x100, RZ ;  /* 0x00000100484b7824 */ /* 0x000fe200078e00ff */
[----:B------:R-:W-:Y:S01]  /*41e0*/  LOP3.LUT R73, R74, 0xff00, R73, 0xf8, !PT ;  /* 0x0000ff004a497812 */ /* 0x000fe200078ef849 */
[----:B------:R-:W-:Y:S01]  /*41f0*/  IMAD.U32 R74, R78, 0x10000, RZ ;  /* 0x000100004e4a7824 */ /* 0x000fe200078e00ff */
[----:B--2---:R-:W-:Y:S01]  /*4200*/  MOV R72, R48 ;  /* 0x0000003000487202 */ /* 0x004fe20000000f00 */
[----:B------:R-:W-:Y:S01]  /*4210*/  IMAD.U32 R81, R81, 0x10000, RZ ;  /* 0x0001000051517824 */ /* 0x000fe200078e00ff */
[----:B------:R-:W-:-:S02]  /*4220*/  LOP3.LUT R76, R76, 0xff00, R75, 0xf8, !PT ;  /* 0x0000ff004c4c7812 */ /* 0x000fc400078ef84b */
        /* <DEDUP_REMOVED lines=16> */
[----:B------:R-:W-:Y:S01]  /*4330*/  FFMA.FTZ R49, R73, R78, R134 ;  /* 0x0000004e49317223 */ /* 0x000fe20000010086 */
[----:B------:R-:W-:Y:S02]  /*4340*/  HADD2.F32 R76, -RZ, R76.H1_H1 ;  /* 0x3000004cff4c7230 */ /* 0x000fe40000004100 */
[C---:B------:R-:W-:Y:S01]  /*4350*/  FMUL.FTZ R81, R75.reuse, R82 ;  /* 0x000000524b517220 */ /* 0x040fe20000410000 */
[----:B------:R-:W-:Y:S01]  /*4360*/  F2FP.F16.E4M3.UNPACK_B R73, R72.H1 ;  /* 0x00000048ff49723e */ /* 0x000fe200030006ff */
[C---:B------:R-:W-:Y:S01]  /*4370*/  FMUL.FTZ R82, R74.reuse, R82 ;  /* 0x000000524a527220 */ /* 0x040fe20000410000 */
[----:B------:R-:W-:Y:S01]  /*4380*/  F2FP.F16.E4M3.UNPACK_B R72, R72 ;  /* 0x00000048ff48723e */ /* 0x000fe200020006ff */
[----:B------:R-:W-:Y:S01]  /*4390*/  FFMA.FTZ R134, R74, R76, -R81 ;  /* 0x0000004c4a867223 */ /* 0x000fe20000010851 */
[----:B------:R-:W-:Y:S01]  /*43a0*/  FFMA.FTZ R48, R48, R78, -R149 ;  /* 0x0000004e30307223 */ /* 0x000fe20000010895 */
[----:B------:R-:W-:Y:S01]  /*43b0*/  FFMA.FTZ R151, R75, R76, R82 ;  /* 0x0000004c4b977223 */ /* 0x000fe20000010052 */
[----:B------:R-:W-:Y:S01]  /*43c0*/  F2FP.F16.E4M3.UNPACK_B R146, R146 ;  /* 0x00000092ff92723e */ /* 0x000fe200020006ff */
[----:B------:R-:W-:-:S02]  /*43d0*/  HADD2.F32 R74, -RZ, R73.H0_H0 ;  /* 0x20000049ff4a7230 */ /* 0x000fc40000004100 */
[----:B------:R-:W-:Y:S01]  /*43e0*/  HADD2.F32 R75, -RZ, R73.H1_H1 ;  /* 0x30000049ff4b7230 */ /* 0x000fe20000004100 */
[----:B------:R-:W-:Y:S01]  /*43f0*/  F2FP.SATFINITE.E4M3.F32.PACK_AB_MERGE_C R154, R151, R134, RZ ;  /* 0x00000086979a723e */ /* 0x000fe200048070ff */
[--C-:B------:R-:W-:Y:S02]  /*4400*/  HADD2.F32 R78, -RZ, R147.reuse.H1_H1 ;  /* 0x30000093ff4e7230 */ /* 0x100fe40000004100 */
[--C-:B------:R-:W-:Y:S01]  /*4410*/  HADD2.F32 R73, -RZ, R72.reuse.H0_H0 ;  /* 0x20000048ff497230 */ /* 0x100fe20000004100 */
[----:B------:R-:W-:Y:S01]  /*4420*/  F2FP.SATFINITE.E4M3.F32.PACK_AB_MERGE_C R49, R49, R48, R154 ;  /* 0x000000303131723e */ /* 0x000fe2000480709a */
[----:B------:R-:W-:Y:S02]  /*4430*/  HADD2.F32 R147, -RZ, R147.H0_H0 ;  /* 0x20000093ff937230 */ /* 0x000fe40000004100 */
[-C--:B------:R-:W-:Y:S01]  /*4440*/  FMUL.FTZ R149, R75, R78.reuse ;  /* 0x0000004e4b957220 */ /* 0x080fe20000410000 */
[----:B------:R-:W-:Y:S02]  /*4450*/  HADD2.F32 R72, -RZ, R72.H1_H1 ;  /* 0x30000048ff487230 */ /* 0x000fe40000004100 */
[----:B------:R-:W-:Y:S01]  /*4460*/  FMUL.FTZ R82, R74, R78 ;  /* 0x0000004e4a527220 */ /* 0x000fe20000410000 */
[----:B------:R-:W-:-:S02]  /*4470*/  HADD2.F32 R76, -RZ, R146.H1_H1 ;  /* 0x30000092ff4c7230 */ /* 0x000fc40000004100 */
[-C--:B------:R-:W-:Y:S01]  /*4480*/  FMUL.FTZ R81, R73, R147.reuse ;  /* 0x0000009349517220 */ /* 0x080fe20000410000 */
[----:B------:R-:W-:Y:S02]  /*4490*/  HADD2.F32 R146, -RZ, R146.H0_H0 ;  /* 0x20000092ff927230 */ /* 0x000fe40000004100 */
[----:B------:R-:W-:Y:S01]  /*44a0*/  FMUL.FTZ R78, R72, R147 ;  /* 0x00000093484e7220 */ /* 0x000fe20000410000 */
[-C--:B------:R-:W-:Y:S01]  /*44b0*/  FFMA.FTZ R149, R74, R76.reuse, -R149 ;  /* 0x0000004c4a957223 */ /* 0x080fe20000010895 */
[----:B------:R-:W-:Y:S02]  /*44c0*/  FFMA.FTZ R82, R75, R76, R82 ;  /* 0x0000004c4b527223 */ /* 0x000fe40000010052 */
[-C--:B------:R-:W-:Y:S01]  /*44d0*/  FFMA.FTZ R147, R73, R146.reuse, -R78 ;  /* 0x0000009249937223 */ /* 0x080fe2000001084e */
[----:B------:R-:W-:Y:S01]  /*44e0*/  FFMA.FTZ R146, R72, R146, R81 ;  /* 0x0000009248927223 */ /* 0x000fe20000010051 */
[----:B------:R-:W-:Y:S02]  /*44f0*/  F2FP.F16.E4M3.UNPACK_B R73, R51.H1 ;  /* 0x00000033ff49723e */ /* 0x000fe400030006ff */
[----:B------:R-:W-:-:S02]  /*4500*/  F2FP.F16.E4M3.UNPACK_B R81, R83.H1 ;  /* 0x00000053ff51723e */ /* 0x000fc400030006ff */
[----:B------:R-:W-:Y:S01]  /*4510*/  F2FP.F16.E4M3.UNPACK_B R76, R80.H1 ;  /* 0x00000050ff4c723e */ /* 0x000fe200030006ff */
[----:B------:R-:W-:Y:S01]  /*4520*/  HADD2.F32 R75, -RZ, R73.H1_H1 ;  /* 0x30000049ff4b7230 */ /* 0x000fe20000004100 */
[----:B------:R-:W-:Y:S01]  /*4530*/  F2FP.F16.E4M3.UNPACK_B R72, R50.H1 ;  /* 0x00000032ff48723e */ /* 0x000fe200030006ff */
[----:B------:R-:W-:Y:S01]  /*4540*/  HADD2.F32 R134, -RZ, R81.H1_H1 ;  /* 0x30000051ff867230 */ /* 0x000fe20000004100 */
[----:B------:R-:W-:Y:S01]  /*4550*/  F2FP.F16.E4M3.UNPACK_B R83, R83 ;  /* 0x00000053ff53723e */ /* 0x000fe200020006ff */
[----:B------:R-:W-:Y:S01]  /*4560*/  HADD2.F32 R74, -RZ, R73.H0_H0 ;  /* 0x20000049ff4a7230 */ /* 0x000fe20000004100 */
[----:B------:R-:W-:Y:S01]  /*4570*/  F2FP.SATFINITE.E4M3.F32.PACK_AB_MERGE_C R150, R82, R149, RZ ;  /* 0x000000955296723e */ /* 0x000fe200048070ff */
[----:B------:R-:W-:Y:S01]  /*4580*/  HADD2.F32 R78, -RZ, R76.H1_H1 ;  /* 0x3000004cff4e7230 */ /* 0x000fe20000004100 */
[----:B------:R-:W-:Y:S01]  /*4590*/  F2FP.F16.E4M3.UNPACK_B R80, R80 ;  /* 0x00000050ff50723e */ /* 0x000fe200020006ff */
[----:B------:R-:W-:Y:S02]  /*45a0*/  HADD2.F32 R73, -RZ, R72.H1_H1 ;  /* 0x30000048ff497230 */ /* 0x000fe40000004100 */
[----:B------:R-:W-:Y:S01]  /*45b0*/  FMUL.FTZ R149, R75, R134 ;  /* 0x000000864b957220 */ /* 0x000fe20000410000 */
[----:B------:R-:W-:-:S02]  /*45c0*/  HADD2.F32 R82, -RZ, R83.H1_H1 ;  /* 0x30000053ff527230 */ /* 0x000fc40000004100 */
[C---:B------:R-:W-:Y:S01]  /*45d0*/  FMUL.FTZ R148, R74.reuse, R134 ;  /* 0x000000864a947220 */ /* 0x040fe20000410000 */
[----:B------:R-:W-:Y:S02]  /*45e0*/  HADD2.F32 R72, -RZ, R72.H0_H0 ;  /* 0x20000048ff487230 */ /* 0x000fe40000004100 */
        /* <DEDUP_REMOVED lines=11> */
[----:B------:R-:W-:Y:S01]  /*46a0*/  HADD2.F32 R73, -RZ, R51.H1_H1 ;  /* 0x30000033ff497230 */ /* 0x000fe20000004100 */
[----:B------:R-:W-:Y:S01]  /*46b0*/  F2FP.SATFINITE.E4M3.F32.PACK_AB_MERGE_C R48, R146, R147, R150 ;  /* 0x000000939230723e */ /* 0x000fe20004807096 */
[--C-:B------:R-:W-:Y:S01]  /*46c0*/  HADD2.F32 R51, -RZ, R50.reuse.H0_H0 ;  /* 0x20000032ff337230 */ /* 0x100fe20000004100 */
[----:B------:R-:W-:Y:S01]  /*46d0*/  F2FP.SATFINITE.E4M3.F32.PACK_AB_MERGE_C R82, R82, R149, RZ ;  /* 0x000000955252723e */ /* 0x000fe200048070ff */
[----:B------:R-:W-:Y:S01]  /*46e0*/  HADD2.F32 R50, -RZ, R50.H1_H1 ;  /* 0x30000032ff327230 */ /* 0x000fe20000004100 */
[----:B------:R-:W-:Y:S01]  /*46f0*/  F2FP.SATFINITE.E4M3.F32.PACK_AB_MERGE_C R134, R151, R134, RZ ;  /* 0x000000869786723e */ /* 0x000fe200048070ff */
[----:B------:R-:W-:-:S02]  /*4700*/  HADD2.F32 R81, -RZ, R81.H0_H0 ;  /* 0x20000051ff517230 */ /* 0x000fc40000004100 */
[----:B------:R-:W-:Y:S02]  /*4710*/  HADD2.F32 R76, -RZ, R76.H0_H0 ;  /* 0x2000004cff4c7230 */ /* 0x000fe40000004100 */
        /* <DEDUP_REMOVED lines=11> */
.L_x_2057:
[----:B------:R-:W-:Y:S05]  /*47d0*/  BSYNC B3 ;  /* 0x0000000000037941 */ /* 0x000fea0003800000 */
.L_x_2056:
[----:B------:R-:W-:Y:S02]  /*47e0*/  ULDC.64 UR4, c[0x0][0x2d8] ;  /* 0x0000b60000047ab9 */ /* 0x000fe40000000a00 */
[----:B------:R-:W-:-:S04]  /*47f0*/  IADD3 R72, P2, P3, R79, UR4, R44 ;  /* 0x000000044f487c10 */ /* 0x000fc8000fb5e02c */
[----:B------:R-:W-:-:S05]  /*4800*/  IADD3.X R73, R77, UR5, R38, P2, P3 ;  /* 0x000000054d497c10 */ /* 0x000fca00097e6426 */
[----:B--2---:R2:W-:Y:S04]  /*4810*/  STG.E.128 desc[UR60][R72.64], R48 ;  /* 0x0000003048007986 */ /* 0x0045e8000c101d3c */
.L_x_2055:
[----:B------:R-:W-:Y:S05]  /*4820*/  BSYNC B2 ;  /* 0x0000000000027941 */ /* 0x000fea0003800000 */
.L_x_2054:
[----:B------:R-:W-:Y:S05]  /*4830*/  @P1 BRA `(.L_x_2053) ;  /* 0x0000000400d01947 */ /* 0x000fea0003800000 */
[----:B------:R-:W-:Y:S01]  /*4840*/  LOP3.LUT P2, RZ, R229, 0x4, RZ, 0xc0, !PT ;  /* 0x00000004e5ff7812 */ /* 0x000fe2000784c0ff */
[C---:B-12---:R-:W-:Y:S01]  /*4850*/  VIADD R49, R153.reuse, 0x40 ;  /* 0x0000004099317836 */ /* 0x046fe20000000000 */
[----:B------:R-:W-:Y:S11]  /*4860*/  BSSY B2, `(.L_x_2058) ;  /* 0x000006d000027945 */ /* 0x000ff60003800000 */
        /* <DEDUP_REMOVED lines=11> */
[----:B------:R-:W-:Y:S01]  /*4920*/  LOP3.LUT R72, R71, 0xff0000ff, RZ, 0xc0, !PT ;  /* 0xff0000ff47487812 */ /* 0x000fe200078ec0ff */
[----:B------:R-:W-:Y:S01]  /*4930*/  IMAD.SHL.U32 R71, R68, 0x100, RZ ;  /* 0x0000010044477824 */ /* 0x000fe200078e00ff */
[----:B------:R-:W-:Y:S01]  /*4940*/  LOP3.LUT R70, R70, 0xff00, R69, 0xf8, !PT ;  /* 0x0000ff0046467812 */ /* 0x000fe200078ef845 */
[----:B------:R-:W-:Y:S01]  /*4950*/  IMAD.U32 R69, R75, 0x10000, RZ ;  /* 0x000100004b457824 */ /* 0x000fe200078e00ff */
[----:B-1----:R-:W-:-:S02]  /*4960*/  MOV R68, R48 ;  /* 0x0000003000447202 */ /* 0x002fc40000000f00 */
        /* <DEDUP_REMOVED lines=49> */
[-C--:B------:R-:W-:Y:S01]  /*4c80*/  F2FP.F16.E4M3.UNPACK_B R69, R51.reuse.H1 ;  /* 0x00000033ff45723e */ /* 0x080fe200030006ff */
[--C-:B------:R-:W-:Y:S01]  /*4c90*/  HADD2.F32 R73, -RZ, R72.reuse.H1_H1 ;  /* 0x30000048ff497230 */ /* 0x100fe20000004100 */
[----:B------:R-:W-:Y:S01]  /*4ca0*/  F2FP.F16.E4M3.UNPACK_B R75, R78.H1 ;  /* 0x0000004eff4b723e */ /* 0x000fe200030006ff */
[----:B------:R-:W-:Y:S01]  /*4cb0*/  HADD2.F32 R72, -RZ, R72.H0_H0 ;  /* 0x20000048ff487230 */ /* 0x000fe20000004100 */
        /* <DEDUP_REMOVED lines=26> */
[----:B------:R-:W-:Y:S01]  /*4e60*/  FMUL.FTZ R73, R69, R75 ;  /* 0x0000004b45497220 */ /* 0x000fe20000410000 */
[----:B------:R-:W-:Y:S02]  /*4e70*/  HADD2.F32 R74, -RZ, R74.H0_H0 ;  /* 0x2000004aff4a7230 */ /* 0x000fe40000004100 */
[----:B------:R-:W-:Y:S01]  /*4e80*/  FMUL.FTZ R71, R51, R78 ;  /* 0x0000004e33477220 */ /* 0x000fe20000410000 */
[----:B------:R-:W-:Y:S01]  /*4e90*/  FFMA.FTZ R80, R69, R72, R80 ;  /* 0x0000004845507223 */ /* 0x000fe20000010050 */
[----:B------:R-:W-:Y:S01]  /*4ea0*/  FMUL.FTZ R70, R50, R78 ;  /* 0x0000004e32467220 */ /* 0x000fe20000410000 */
[----:B------:R-:W-:Y:S01]  /*4eb0*/  FFMA.FTZ R73, R68, R72, -R73 ;  /* 0x0000004844497223 */ /* 0x000fe20000010849 */
[-C--:B------:R-:W-:Y:S01]  /*4ec0*/  FFMA.FTZ R71, R50, R74.reuse, R71 ;  /* 0x0000004a32477223 */ /* 0x080fe20000010047 */
[----:B------:R-:W-:Y:S01]  /*4ed0*/  F2FP.SATFINITE.E4M3.F32.PACK_AB_MERGE_C R76, R76, R83, RZ ;  /* 0x000000534c4c723e */ /* 0x000fe200048070ff */
[----:B------:R-:W-:Y:S01]  /*4ee0*/  FFMA.FTZ R70, R51, R74, -R70 ;  /* 0x0000004a33467223 */ /* 0x000fe20000010846 */
[----:B------:R-:W-:-:S02]  /*4ef0*/  F2FP.SATFINITE.E4M3.F32.PACK_AB_MERGE_C R82, R145, R82, RZ ;  /* 0x000000529152723e */ /* 0x000fc400048070ff */
[----:B------:R-:W-:Y:S02]  /*4f00*/  F2FP.SATFINITE.E4M3.F32.PACK_AB_MERGE_C R48, R144, R81, R134 ;  /* 0x000000519030723e */ /* 0x000fe40004807086 */
[----:B------:R-:W-:Y:S02]  /*4f10*/  F2FP.SATFINITE.E4M3.F32.PACK_AB_MERGE_C R50, R71, R70, R76 ;  /* 0x000000464732723e */ /* 0x000fe4000480704c */
[----:B------:R-:W-:-:S07]  /*4f20*/  F2FP.SATFINITE.E4M3.F32.PACK_AB_MERGE_C R51, R80, R73, R82 ;  /* 0x000000495033723e */ /* 0x000fce0004807052 */
.L_x_2059:
[----:B------:R-:W-:Y:S05]  /*4f30*/  BSYNC B2 ;  /* 0x0000000000027941 */ /* 0x000fea0003800000 */
.L_x_2058:
[----:B------:R-:W-:Y:S02]  /*4f40*/  ULDC.64 UR4, c[0x0][0x2d8] ;  /* 0x0000b60000047ab9 */ /* 0x000fe40000000a00 */
[----:B------:R-:W-:-:S04]  /*4f50*/  IADD3 R68, P2, P3, R40, UR4, R79 ;  /* 0x0000000428447c10 */ /* 0x000fc8000fb5e04f */
[----:B------:R-:W-:-:S05]  /*4f60*/  IADD3.X R69, R106, UR5, R77, P2, P3 ;  /* 0x000000056a457c10 */ /* 0x000fca00097e644d */
[----:B-1----:R3:W-:Y:S04]  /*4f70*/  STG.E.128 desc[UR60][R68.64], R48 ;  /* 0x0000003044007986 */ /* 0x0027e8000c101d3c */
.L_x_2053:
[----:B------:R-:W-:Y:S05]  /*4f80*/  BSYNC B1 ;  /* 0x0000000000017941 */ /* 0x000fea0003800000 */
.L_x_2052:
[----:B------:R-:W-:Y:S01]  /*4f90*/  ISETP.NE.AND P2, PT, R152, RZ, PT ;  /* 0x000000ff9800720c */ /* 0x000fe20003f45270 */
[----:B------:R-:W-:-:S12]  /*4fa0*/  BSSY B1, `(.L_x_2060) ;  /* 0x00000ed000017945 */ /* 0x000fd80003800000 */
[----:B------:R-:W-:Y:S05]  /*4fb0*/  @P2 BRA `(.L_x_2061) ;  /* 0x0000000c00ac2947 */ /* 0x000fea0003800000 */
[----:B------:R-:W-:Y:S01]  /*4fc0*/  IADD3 R71, P2, P3, R20, R126, R18 ;  /* 0x0000007e14477210 */ /* 0x000fe20007b5e012 */
[----:B------:R-:W-:Y:S03]  /*4fd0*/  BSSY B2, `(.L_x_2062) ;  /* 0x0000073000027945 */ /* 0x000fe60003800000 */
[----:B---3--:R-:W-:Y:S01]  /*4fe0*/  IADD3.X R69, R14, R129, R19, P2, P3 ;  /* 0x000000810e457210 */ /* 0x008fe200017e6413 */
[----:B------:R-:W-:Y:S08]  /*4ff0*/  @P0 BRA `(.L_x_2063) ;  /* 0x0000000400c00947 */ /* 0x000ff00003800000 */
[----:B-12---:R1:W2:Y:S01]  /*5000*/  LDS.128 R48, [R117+0x24400] ;  /* 0x0244000075307984 */ /* 0x0062a20000000c00 */
[----:B------:R-:W-:Y:S01]  /*5010*/  ISETP.GE.AND P2, PT, R22, R128, PT ;  /* 0x000000801600720c */ /* 0x000fe20003f46270 */
[----:B------:R-:W-:-:S12]  /*5020*/  BSSY B3, `(.L_x_2064) ;  /* 0x0000069000037945 */ /* 0x000fd80003800000 */
[----:B-1----:R-:W-:Y:S05]  /*5030*/  @P2 BRA `(.L_x_2065) ;  /* 0x00000004009c2947 */ /* 0x002fea0003800000 */
        /* <DEDUP_REMOVED lines=9> */
[----:B--2---:R-:W-:Y:S01]  /*50d0*/  IMAD.MOV.U32 R64, RZ, RZ, R48 ;  /* 0x000000ffff407224 */ /* 0x004fe200078e0030 */
[----:B------:R-:W-:Y:S01]  /*50e0*/  F2FP.F16.E4M3.UNPACK_B R48, R49 ;  /* 0x00000031ff30723e */ /* 0x000fe200020006ff */
[----:B------:R-:W-:Y:S01]  /*50f0*/  IMAD.U32 R65, R74, 0x10000, RZ ;  /* 0x000100004a417824 */ /* 0x000fe200078e00ff */
[----:B------:R-:W-:Y:S01]  /*5100*/  LOP3.LUT R73, R68, 0xff00, R67, 0xf8, !PT ;  /* 0x0000ff0044497812 */ /* 0x000fe200078ef843 */
[----:B------:R-:W-:Y:S01]  /*5110*/  IMAD.U32 R68, R70, 0x10000, RZ ;  /* 0x0001000046447824 */ /* 0x000fe200078e00ff */
[----:B------:R-:W-:-:S02]  /*5120*/  F2FP.F16.E4M3.UNPACK_B R67, R143.H1 ;  /* 0x0000008fff43723e */ /* 0x000fc400030006ff */
[----:B------:R-:W-:Y:S01]  /*5130*/  LOP3.LUT R72, R66, 0xff0000, R65, 0xf8, !PT ;  /* 0x00ff000042487812 */ /* 0x000fe200078ef841 */
[--C-:B------:R-:W-:Y:S01]  /*5140*/  HADD2.F32 R65, -RZ, R48.reuse.H1_H1 ;  /* 0x30000030ff417230 */ /* 0x100fe20000004100 */
[----:B------:R-:W-:Y:S01]  /*5150*/  LOP3.LUT R75, R73, 0xff0000, R68, 0xf8, !PT ;  /* 0x00ff0000494b7812 */ /* 0x000fe200078ef844 */
[--C-:B------:R-:W-:Y:S01]  /*5160*/  HADD2.F32 R73, -RZ, R67.reuse.H0_H0 ;  /* 0x20000043ff497230 */ /* 0x100fe20000004100 */
[----:B------:R-:W-:Y:S01]  /*5170*/  F2FP.F16.E4M3.UNPACK_B R68, R142.H1 ;  /* 0x0000008eff44723e */ /* 0x000fe200030006ff */
[----:B------:R-:W-:Y:S01]  /*5180*/  HADD2.F32 R48, -RZ, R48.H0_H0 ;  /* 0x20000030ff307230 */ /* 0x000fe20000004100 */
[----:B------:R-:W-:Y:S01]  /*5190*/  F2FP.F16.E4M3.UNPACK_B R49, R49.H1 ;  /* 0x00000031ff31723e */ /* 0x000fe200030006ff */
[----:B------:R-:W-:Y:S02]  /*51a0*/  HADD2.F32 R74, -RZ, R67.H1_H1 ;  /* 0x30000043ff4a7230 */ /* 0x000fe40000004100 */
[----:B------:R-:W-:Y:S01]  /*51b0*/  FMUL.FTZ R77, R65, R73 ;  /* 0x00000049414d7220 */ /* 0x000fe20000410000 */
[----:B------:R-:W-:-:S02]  /*51c0*/  HADD2.F32 R70, -RZ, R68.H0_H0 ;  /* 0x20000044ff467230 */ /* 0x000fc40000004100 */
        /* <DEDUP_REMOVED lines=78> */
.L_x_2065:
[----:B------:R-:W-:Y:S05]  /*56b0*/  BSYNC B3 ;  /* 0x0000000000037941 */ /* 0x000fea0003800000 */
.L_x_2064:
[----:B------:R-:W-:Y:S02]  /*56c0*/  ULDC.64 UR4, c[0x0][0x2d8] ;  /* 0x0000b60000047ab9 */ /* 0x000fe40000000a00 */
[----:B------:R-:W-:-:S04]  /*56d0*/  IADD3 R64, P2, P3, R71, UR4, R44 ;  /* 0x0000000447407c10 */ /* 0x000fc8000fb5e02c */
[----:B------:R-:W-:-:S05]  /*56e0*/  IADD3.X R65, R69, UR5, R38, P2, P3 ;  /* 0x0000000545417c10 */ /* 0x000fca00097e6426 */
[----:B--2---:R3:W-:Y:S04]  /*56f0*/  STG.E.128 desc[UR60][R64.64], R48 ;  /* 0x0000003040007986 */ /* 0x0047e8000c101d3c */
.L_x_2063:
[----:B------:R-:W-:Y:S05]  /*5700*/  BSYNC B2 ;  /* 0x0000000000027941 */ /* 0x000fea0003800000 */
.L_x_2062:
[----:B------:R-:W-:Y:S05]  /*5710*/  @P1 BRA `(.L_x_2061) ;  /* 0x0000000400d41947 */ /* 0x000fea0003800000 */
[----:B------:R-:W-:Y:S01]  /*5720*/  LOP3.LUT P2, RZ, R229, 0x4, RZ, 0xc0, !PT ;  /* 0x00000004e5ff7812 */ /* 0x000fe2000784c0ff */
[----:B------:R-:W-:Y:S01]  /*5730*/  BSSY B2, `(.L_x_2066) ;  /* 0x000006f000027945 */ /* 0x000fe20003800000 */
[----:B-123--:R-:W-:-:S11]  /*5740*/  IADD3 R49, R153, 0x40, RZ ;  /* 0x0000004099317810 */ /* 0x00efd60007ffe0ff */
[----:B------:R-:W-:Y:S01]  /*5750*/  @P2 VIADD R49, R153, 0xffffffc0 ;  /* 0xffffffc099312836 */ /* 0x000fe20000000000 */
[----:B------:R-:W-:-:S03]  /*5760*/  ISETP.GE.AND P2, PT, R230, R128, PT ;  /* 0x00000080e600720c */ /* 0x000fc60003f46270 */
[----:B------:R-:W-:-:S06]  /*5770*/  IMAD.IADD R49, R16, 0x1, R49 ;  /* 0x0000000110317824 */ /* 0x000fcc00078e0231 */
[----:B------:R-:W1:Y:S04]  /*5780*/  LDS.128 R48, [R49+0x24400] ;  /* 0x0244000031307984 */ /* 0x000e680000000c00 */
[----:B------:R-:W-:Y:S05]  /*5790*/  @P2 BRA `(.L_x_2067) ;  /* 0x0000000400a02947 */ /* 0x000fea0003800000 */
[----:B------:R-:W-:Y:S01]  /*57a0*/  SHF.R.U32.HI R67, RZ, 0x8, R61 ;  /* 0x00000008ff437819 */ /* 0x000fe2000001163d */
[----:B-1----:R-:W-:Y:S01]  /*57b0*/  IMAD.MOV.U32 R62, RZ, RZ, R51 ;  /* 0x000000ffff3e7224 */ /* 0x002fe200078e0033 */
[----:B------:R-:W-:Y:S01]  /*57c0*/  SHF.R.U32.HI R65, RZ, 0x8, R63 ;  /* 0x00000008ff417819 */ /* 0x000fe2000001163f */
[----:B------:R-:W-:Y:S01]  /*57d0*/  IMAD.MOV.U32 R51, RZ, RZ, R48 ;  /* 0x000000ffff337224 */ /* 0x000fe200078e0030 */
        /* <DEDUP_REMOVED lines=8> */
[----:B------:R-:W-:-:S02]  /*5860*/  SHF.L.U32 R68, R68, 0x10, RZ ;  /* 0x0000001044447819 */ /* 0x000fc400000006ff */
[----:B------:R-:W-:Y:S02]  /*5870*/  LOP3.LUT R63, R64, 0xff00, R63, 0xf8, !PT ;  /* 0x0000ff00403f7812 */ /* 0x000fe400078ef83f */
        /* <DEDUP_REMOVED lines=8> */
[----:B------:R-:W-:Y:S01]  /*5900*/  HADD2.F32 R67, -RZ, R64.H0_H0 ;  /* 0x20000040ff437230 */ /* 0x000fe20000004100 */
[----:B------:R-:W-:Y:S01]  /*5910*/  F2FP.F16.E4M3.UNPACK_B R141, R141 ;  /* 0x0000008dff8d723e */ /* 0x000fe200020006ff */
[----:B------:R-:W-:-:S02]  /*5920*/  HADD2.F32 R60, -RZ, R48.H1_H1 ;  /* 0x30000030ff3c7230 */ /* 0x000fc40000004100 */
[-C--:B------:R-:W-:Y:S01]  /*5930*/  FMUL.FTZ R72, R61, R68.reuse ;  /* 0x000000443d487220 */ /* 0x080fe20000410000 */
[----:B------:R-:W-:Y:S01]  /*5940*/  HADD2.F32 R49, -RZ, R49.H0_H0 ;  /* 0x20000031ff317230 */ /* 0x000fe20000004100 */
[----:B------:R-:W-:Y:S01]  /*5950*/  F2FP.F16.E4M3.UNPACK_B R135, R135 ;  /* 0x00000087ff87723e */ /* 0x000fe200020006ff */
[--C-:B------:R-:W-:Y:S02]  /*5960*/  HADD2.F32 R64, -RZ, R63.reuse.H1_H1 ;  /* 0x3000003fff407230 */ /* 0x100fe40000004100 */
[----:B------:R-:W-:Y:S01]  /*5970*/  FMUL.FTZ R73, R60, R67 ;  /* 0x000000433c497220 */ /* 0x000fe20000410000 */
[----:B------:R-:W-:Y:S02]  /*5980*/  HADD2.F32 R48, -RZ, R48.H0_H0 ;  /* 0x20000030ff307230 */ /* 0x000fe40000004100 */
[C---:B------:R-:W-:Y:S01]  /*5990*/  FMUL.FTZ R68, R49.reuse, R68 ;  /* 0x0000004431447220 */ /* 0x040fe20000410000 */
[----:B------:R-:W-:Y:S02]  /*59a0*/  HADD2.F32 R65, -RZ, R63.H0_H0 ;  /* 0x2000003fff417230 */ /* 0x000fe40000004100 */
[-C--:B------:R-:W-:Y:S01]  /*59b0*/  FFMA.FTZ R76, R49, R64.reuse, -R72 ;  /* 0x00000040314c7223 */ /* 0x080fe20000010848 */
[----:B------:R-:W-:Y:S01]  /*59c0*/  F2FP.F16.E4M3.UNPACK_B R49, R51.H1 ;  /* 0x00000033ff31723e */ /* 0x000fe200030006ff */
[C---:B------:R-:W-:Y:S01]  /*59d0*/  FMUL.FTZ R67, R48.reuse, R67 ;  /* 0x0000004330437220 */ /* 0x040fe20000410000 */
[----:B------:R-:W-:Y:S01]  /*59e0*/  F2FP.F16.E4M3.UNPACK_B R51, R51 ;  /* 0x00000033ff33723e */ /* 0x000fe200020006ff */
[----:B------:R-:W-:Y:S01]  /*59f0*/  FFMA.FTZ R77, R61, R64, R68 ;  /* 0x000000403d4d7223 */ /* 0x000fe20000010044 */
[-C--:B------:R-:W-:Y:S01]  /*5a00*/  FFMA.FTZ R48, R48, R65.reuse, -R73 ;  /* 0x0000004130307223 */ /* 0x080fe20000010849 */
[----:B------:R-:W-:Y:S01]  /*5a10*/  FFMA.FTZ R75, R60, R65, R67 ;  /* 0x000000413c4b7223 */ /* 0x000fe20000010043 */
[----:B------:R-:W-:-:S02]  /*5a20*/  HADD2.F32 R60, -RZ, R49.H0_H0 ;  /* 0x20000031ff3c7230 */ /* 0x000fc40000004100 */
[----:B------:R-:W-:Y:S01]  /*5a30*/  HADD2.F32 R61, -RZ, R49.H1_H1 ;  /* 0x30000031ff3d7230 */ /* 0x000fe20000004100 */
[----:B------:R-:W-:Y:S01]  /*5a40*/  F2FP.SATFINITE.E4M3.F32.PACK_AB_MERGE_C R79, R77, R76, RZ ;  /* 0x0000004c4d4f723e */ /* 0x000fe200048070ff */
[----:B------:R-:W-:Y:S02]  /*5a50*/  HADD2.F32 R49, -RZ, R51.H0_H0 ;  /* 0x20000033ff317230 */ /* 0x000fe40000004100 */
[----:B------:R-:W-:Y:S02]  /*5a60*/  HADD2.F32 R68, -RZ, R141.H0_H0 ;  /* 0x2000008dff447230 */ /* 0x000fe40000004100 */
[----:B------:R-:W-:Y:S02]  /*5a70*/  HADD2.F32 R51, -RZ, R51.H1_H1 ;  /* 0x30000033ff337230 */ /* 0x000fe40000004100 */
[----:B------:R-:W-:Y:S02]  /*5a80*/  HADD2.F32 R65, -RZ, R141.H1_H1 ;  /* 0x3000008dff417230 */ /* 0x000fe40000004100 */
[----:B------:R-:W-:-:S02]  /*5a90*/  HADD2.F32 R63, -RZ, R135.H1_H1 ;  /* 0x30000087ff3f7230 */ /* 0x000fc40000004100 */
[-C--:B------:R-:W-:Y:S01]  /*5aa0*/  FMUL.FTZ R72, R51, R68.reuse ;  /* 0x0000004433487220 */ /* 0x080fe20000410000 */
[----:B------:R-:W-:Y:S02]  /*5ab0*/  HADD2.F32 R64, -RZ, R135.H0_H0 ;  /* 0x20000087ff407230 */ /* 0x000fe40000004100 */
[-C--:B------:R-:W-:Y:S01]  /*5ac0*/  FMUL.FTZ R67, R61, R65.reuse ;  /* 0x000000413d437220 */ /* 0x080fe20000410000 */
[C---:B------:R-:W-:Y:S01]  /*5ad0*/  FMUL.FTZ R74, R60.reuse, R65 ;  /* 0x000000413c4a7220 */ /* 0x040fe20000410000 */
[----:B------:R-:W-:Y:S01]  /*5ae0*/  FMUL.FTZ R68, R49, R68 ;  /* 0x0000004431447220 */ /* 0x000fe20000410000 */
[----:B------:R-:W-:Y:S01]  /*5af0*/  F2FP.F16.E4M3.UNPACK_B R65, R70.H1 ;  /* 0x00000046ff41723e */ /* 0x000fe200030006ff */
[-C--:B------:R-:W-:Y:S01]  /*5b00*/  FFMA.FTZ R67, R60, R63.reuse, -R67 ;  /* 0x0000003f3c437223 */ /* 0x080fe20000010843 */
[----:B------:R-:W-:Y:S01]  /*5b10*/  FFMA.FTZ R74, R61, R63, R74 ;  /* 0x0000003f3d4a7223 */ /* 0x000fe2000001004a */
[----:B------:R-:W-:Y:S01]  /*5b20*/  FFMA.FTZ R73, R51, R64, R68 ;  /* 0x0000004033497223 */ /* 0x000fe20000010044 */
[----:B------:R-:W-:Y:S01]  /*5b30*/  F2FP.F16.E4M3.UNPACK_B R51, R62.H1 ;  /* 0x0000003eff33723e */ /* 0x000fe200030006ff */
[----:B------:R-:W-:Y:S01]  /*5b40*/  FFMA.FTZ R72, R49, R64, -R72 ;  /* 0x0000004031487223 */ /* 0x000fe20000010848 */
[----:B------:R-:W-:-:S02]  /*5b50*/  F2FP.F16.E4M3.UNPACK_B R63, R66.H1 ;  /* 0x00000042ff3f723e */ /* 0x000fc400030006ff */
[----:B------:R-:W-:Y:S01]  /*5b60*/  F2FP.SATFINITE.E4M3.F32.PACK_AB_MERGE_C R78, R74, R67, RZ ;  /* 0x000000434a4e723e */ /* 0x000fe200048070ff */
[----:B------:R-:W-:Y:S01]  /*5b70*/  HADD2.F32 R61, -RZ, R51.H1_H1 ;  /* 0x30000033ff3d7230 */ /* 0x000fe20000004100 */
[----:B------:R-:W-:Y:S01]  /*5b80*/  F2FP.F16.E4M3.UNPACK_B R49, R50.H1 ;  /* 0x00000032ff31723e */ /* 0x000fe200030006ff */
[----:B------:R-:W-:Y:S01]  /*5b90*/  HADD2.F32 R67, -RZ, R65.H1_H1 ;  /* 0x30000041ff437230 */ /* 0x000fe20000004100 */
[----:B------:R-:W-:Y:S01]  /*5ba0*/  F2FP.F16.E4M3.UNPACK_B R70, R70 ;  /* 0x00000046ff46723e */ /* 0x000fe200020006ff */
[----:B------:R-:W-:Y:S01]  /*5bb0*/  HADD2.F32 R60, -RZ, R51.H0_H0 ;  /* 0x20000033ff3c7230 */ /* 0x000fe20000004100 */
[----:B------:R-:W-:Y:S01]  /*5bc0*/  F2FP.F16.E4M3.UNPACK_B R66, R66 ;  /* 0x00000042ff42723e */ /* 0x000fe200020006ff */
[----:B------:R-:W-:Y:S02]  /*5bd0*/  HADD2.F32 R64, -RZ, R63.H1_H1 ;  /* 0x3000003fff407230 */ /* 0x000fe40000004100 */
        /* <DEDUP_REMOVED lines=13> */
[----:B------:R-:W-:Y:S02]  /*5cb0*/  HADD2.F32 R70, -RZ, R70.H0_H0 ;  /* 0x20000046ff467230 */ /* 0x000fe40000004100 */
[----:B------:R-:W-:Y:S01]  /*5cc0*/  FFMA.FTZ R67, R51, R60, R68 ;  /* 0x0000003c33437223 */ /* 0x000fe20000010044 */
[--C-:B------:R-:W-:Y:S02]  /*5cd0*/  HADD2.F32 R51, -RZ, R62.reuse.H0_H0 ;  /* 0x2000003eff337230 */ /* 0x100fe40000004100 */
[----:B------:R-:W-:Y:S01]  /*5ce0*/  FFMA.FTZ R76, R61, R64, R76 ;  /* 0x000000403d4c7223 */ /* 0x000fe2000001004c */
[----:B------:R-:W-:Y:S02]  /*5cf0*/  HADD2.F32 R62, -RZ, R62.H1_H1 ;  /* 0x3000003eff3e7230 */ /* 0x000fe40000004100 */
[--C-:B------:R-:W-:Y:S01]  /*5d00*/  HADD2.F32 R49, -RZ, R50.reuse.H0_H0 ;  /* 0x20000032ff317230 */ /* 0x100fe20000004100 */
[----:B------:R-:W-:Y:S01]  /*5d10*/  F2FP.SATFINITE.E4M3.F32.PACK_AB_MERGE_C R67, R67, R74, RZ ;  /* 0x0000004a4343723e */ /* 0x000fe200048070ff */
[----:B------:R-:W-:-:S02]  /*5d20*/  HADD2.F32 R50, -RZ, R50.H1_H1 ;  /* 0x30000032ff327230 */ /* 0x000fc40000004100 */
[-C--:B------:R-:W-:Y:S01]  /*5d30*/  FMUL.FTZ R64, R62, R65.reuse ;  /* 0x000000413e407220 */ /* 0x080fe20000410000 */
[----:B------:R-:W-:Y:S02]  /*5d40*/  HADD2.F32 R63, -RZ, R63.H0_H0 ;  /* 0x2000003fff3f7230 */ /* 0x000fe40000004100 */
        /* <DEDUP_REMOVED lines=11> */
[----:B------:R-:W-:Y:S02]  /*5e00*/  F2FP.SATFINITE.E4M3.F32.PACK_AB_MERGE_C R50, R61, R60, R67 ;  /* 0x0000003c3d32723e */ /* 0x000fe40004807043 */
[----:B------:R-:W-:-:S07]  /*5e10*/  F2FP.SATFINITE.E4M3.F32.PACK_AB_MERGE_C R51, R65, R64, R76 ;  /* 0x000000404133723e */ /* 0x000fce000480704c */
.L_x_2067:
[----:B------:R-:W-:Y:S05]  /*5e20*/  BSYNC B2 ;  /* 0x0000000000027941 */ /* 0x000fea0003800000 */
.L_x_2066:
[----:B------:R-:W-:Y:S02]  /*5e30*/  ULDC.64 UR4, c[0x0][0x2d8] ;  /* 0x0000b60000047ab9 */ /* 0x000fe40000000a00 */
[----:B------:R-:W-:-:S04]  /*5e40*/  IADD3 R60, P2, P3, R40, UR4, R71 ;  /* 0x00000004283c7c10 */ /* 0x000fc8000fb5e047 */
[----:B------:R-:W-:-:S05]  /*5e50*/  IADD3.X R61, R106, UR5, R69, P2, P3 ;  /* 0x000000056a3d7c10 */ /* 0x000fca00097e6445 */
[----:B-1----:R4:W-:Y:S04]  /*5e60*/  STG.E.128 desc[UR60][R60.64], R48 ;  /* 0x000000303c007986 */ /* 0x0029e8000c101d3c */
.L_x_2061:
[----:B------:R-:W-:Y:S05]  /*5e70*/  BSYNC B1 ;  /* 0x0000000000017941 */ /* 0x000fea0003800000 */
.L_x_2060:
        /* <DEDUP_REMOVED lines=114> */
.L_x_2072:
[----:B------:R-:W-:Y:S05]  /*65a0*/  BSYNC B2 ;  /* 0x0000000000027941 */ /* 0x000fea0003800000 */
.L_x_2071:
[----:B------:R-:W-:Y:S02]  /*65b0*/  ULDC.64 UR4, c[0x0][0x2d8] ;  /* 0x0000b60000047ab9 */ /* 0x000fe40000000a00 */
[----:B------:R-:W-:-:S04]  /*65c0*/  IADD3 R56, P2, P3, R127, UR4, R44 ;  /* 0x000000047f387c10 */ /* 0x000fc8000fb5e02c */
[----:B------:R-:W-:-:S05]  /*65d0*/  IADD3.X R57, R129, UR5, R38, P2, P3 ;  /* 0x0000000581397c10 */ /* 0x000fca00097e6426 */
[----:B--2---:R1:W-:Y:S04]  /*65e0*/  STG.E.128 desc[UR60][R56.64], R48 ;  /* 0x0000003038007986 */ /* 0x0043e8000c101d3c */
.L_x_2070:
[----:B------:R-:W-:Y:S05]  /*65f0*/  BSYNC B1 ;  /* 0x0000000000017941 */ /* 0x000fea0003800000 */
.L_x_2069:
        /* <DEDUP_REMOVED lines=16> */
[----:B------:R-:W-:Y:S01]  /*6700*/  LOP3.LUT R56, R55, 0xff0000ff, RZ, 0xc0, !PT ;  /* 0xff0000ff37387812 */ /* 0x000fe200078ec0ff */
[----:B------:R-:W-:Y:S01]  /*6710*/  IMAD.SHL.U32 R50, R58, 0x100, RZ ;  /* 0x000001003a327824 */ /* 0x000fe200078e00ff */
[----:B------:R-:W-:-:S02]  /*6720*/  SHF.R.U32.HI R59, RZ, 0x10, R55 ;  /* 0x00000010ff3b7819 */ /* 0x000fc40000011637 */
        /* <DEDUP_REMOVED lines=95> */
.L_x_2074:
[----:B------:R-:W-:Y:S05]  /*6d20*/  BSYNC B1 ;  /* 0x0000000000017941 */ /* 0x000fea0003800000 */
.L_x_2073:
[----:B------:R-:W-:Y:S02]  /*6d30*/  ULDC.64 UR4, c[0x0][0x2d8] ;  /* 0x0000b60000047ab9 */ /* 0x000fe40000000a00 */
[----:B------:R-:W-:-:S04]  /*6d40*/  IADD3 R52, P2, P3, R40, UR4, R127 ;  /* 0x0000000428347c10 */ /* 0x000fc8000fb5e07f */
[----:B------:R-:W-:-:S05]  /*6d50*/  IADD3.X R53, R106, UR5, R129, P2, P3 ;  /* 0x000000056a357c10 */ /* 0x000fca00097e6481 */
[----:B-1----:R1:W-:Y:S01]  /*6d60*/  STG.E.128 desc[UR60][R52.64], R48 ;  /* 0x0000003034007986 */ /* 0x0023e2000c101d3c */
[----:B------:R-:W-:Y:S05]  /*6d70*/  BRA `(.L_x_2068) ;  /* 0x0000004c00707947 */ /* 0x000fea0003800000 */
.L_x_2032:
        /* <DEDUP_REMOVED lines=25> */
[----:B------:R-:W-:-:S04]  /*6f10*/  @!P2 IMAD R53, R53, 0xc0, RZ ;  /* 0x000000c03535a824 */ /* 0x000fc800078e02ff */
[----:B------:R-:W-:Y:S01]  /*6f20*/  @!P2 IMAD.IADD R53, R55, 0x1, R53 ;  /* 0x000000013735a824 */ /* 0x000fe200078e0235 */
[----:B--2---:R-:W-:-:S04]  /*6f30*/  @!P2 IADD3 R80, P3, P4, R90, R80, R54 ;  /* 0x000000505a50a210 */ /* 0x004fc80007c7e036 */
        /* <DEDUP_REMOVED lines=38> */
[----:B------:R-:W-:Y:S01]  /*71a0*/  CS2R R52, SRZ ;  /* 0x0000000000347805 */ /* 0x000fe2000001ff00 */
[----:B------:R-:W-:Y:S01]  /*71b0*/  @!P3 IMAD.X R85, R48, 0x1, R85, P6 ;  /* 0x000000013055b824 */ /* 0x000fe200030e0655 */
[----:B------:R-:W-:Y:S02]  /*71c0*/  CS2R R48, SRZ ;  /* 0x0000000000307805 */ /* 0x000fe4000001ff00 */
[----:B------:R-:W-:Y:S02]  /*71d0*/  CS2R R60, SRZ ;  /* 0x00000000003c7805 */ /* 0x000fe4000001ff00 */
        /* <DEDUP_REMOVED lines=16> */
[----:B---3--:R-:W-:Y:S02]  /*72e0*/  IMAD.MOV.U32 R143, RZ, RZ, R76 ;  /* 0x000000ffff8f7224 */ /* 0x008fe400078e004c */
[----:B------:R-:W-:Y:S02]  /*72f0*/  IMAD.MOV.U32 R144, RZ, RZ, R78 ;  /* 0x000000ffff907224 */ /* 0x000fe400078e004e */
[----:B----4-:R-:W-:Y:S01]  /*7300*/  IMAD.MOV.U32 R161, RZ, RZ, R52 ;  /* 0x000000ffffa17224 */ /* 0x010fe200078e0034 */
[----:B------:R-:W-:Y:S01]  /*7310*/  MOV R158, R54 ;  /* 0x00000036009e7202 */ /* 0x000fe20000000f00 */
[----:B-----5:R-:W-:-:S02]  /*7320*/  IMAD.MOV.U32 R160, RZ, RZ, R48 ;  /* 0x000000ffffa07224 */ /* 0x020fc400078e0030 */
[----:B------:R-:W-:Y:S02]  /*7330*/  IMAD.MOV.U32 R159, RZ, RZ, R50 ;  /* 0x000000ffff9f7224 */ /* 0x000fe400078e0032 */
[----:B------:R-:W-:Y:S02]  /*7340*/  IMAD.MOV.U32 R153, RZ, RZ, R60 ;  /* 0x000000ffff997224 */ /* 0x000fe400078e003c */
[----:B------:R-:W-:Y:S02]  /*7350*/  IMAD.MOV.U32 R154, RZ, RZ, R62 ;  /* 0x000000ffff9a7224 */ /* 0x000fe400078e003e */
[----:B------:R-:W-:Y:S02]  /*7360*/  IMAD.MOV.U32 R151, RZ, RZ, R56 ;  /* 0x000000ffff977224 */ /* 0x000fe400078e0038 */
[----:B------:R-:W-:Y:S02]  /*7370*/  IMAD.MOV.U32 R152, RZ, RZ, R58 ;  /* 0x000000ffff987224 */ /* 0x000fe400078e003a */
[----:B------:R-:W-:-:S02]  /*7380*/  IMAD.MOV.U32 R146, RZ, RZ, R64 ;  /* 0x000000ffff927224 */ /* 0x000fc400078e0040 */
[----:B------:R-:W-:Y:S02]  /*7390*/  IMAD.MOV.U32 R148, RZ, RZ, R66 ;  /* 0x000000ffff947224 */ /* 0x000fe400078e0042 */
[----:B------:R-:W-:Y:S01]  /*73a0*/  IMAD.MOV.U32 R149, RZ, RZ, R68 ;  /* 0x000000ffff957224 */ /* 0x000fe200078e0044 */
[----:B------:R-:W-:Y:S01]  /*73b0*/  MOV R150, R70 ;  /* 0x0000004600967202 */ /* 0x000fe20000000f00 */
[----:B------:R-:W-:Y:S06]  /*73c0*/  @!P5 BRA `(.L_x_2075) ;  /* 0x000000000004d947 */ /* 0x000fec0003800000 */
[----:B------:R-:W-:Y:S01]  /*73d0*/  BPT.TRAP 0x1 ;  /* 0x000000040000795c */ /* 0x000fe20000300000 */
.L_x_2075:
        /* <DEDUP_REMOVED lines=9> */
.L_x_2337:
[----:B------:R-:W-:Y:S05]  /*7470*/  BSYNC B1 ;  /* 0x0000000000017941 */ /* 0x000fea0003800000 */
.L_x_2076:
        /* <DEDUP_REMOVED lines=12> */
[----:B------:R-:W-:-:S04]  /*7540*/  IADD3 R155, R155, R135, RZ ;  /* 0x000000879b9b7210 */ /* 0x000fc80007ffe0ff */
[----:B------:R-:W-:Y:S01]  /*7550*/  IADD3.X R162, R38, R155, R37, P3, P4 ;  /* 0x0000009b26a27210 */ /* 0x000fe20001fe8425 */
[----:B-1----:R-:W-:Y:S01]  /*7560*/  VIADD R83, R81, 0xffffff80 ;  /* 0xffffff8051537836 */ /* 0x002fe20000000000 */
[----:B------:R-:W-:-:S04]  /*7570*/  SHF.R.S32.HI R81, RZ, 0x1f, R80 ;  /* 0x0000001fff517819 */ /* 0x000fc80000011450 */
[----:B------:R-:W-:Y:S02]  /*7580*/  LEA.HI R80, R81, R80, RZ, 0x5 ;  /* 0x0000005051507211 */ /* 0x000fe400078f28ff */
[----:B------:R-:W-:Y:S02]  /*7590*/  SHF.R.S32.HI R82, RZ, 0x1f, R83 ;  /* 0x0000001fff527819 */ /* 0x000fe40000011453 */
[----:B------:R-:W-:Y:S02]  /*75a0*/  LEA.HI.SX32 R80, R80, R35, 0x1b ;  /* 0x0000002350507211 */ /* 0x000fe400078fdaff */
[----:B------:R-:W-:-:S03]  /*75b0*/  LEA.HI R82, R82, R83, RZ, 0x5 ;  /* 0x0000005352527211 */ /* 0x000fc600078f28ff */
[----:B------:R-:W-:Y:S02]  /*75c0*/  IMAD.SHL.U32 R157, R80, 0x10, RZ ;  /* 0x00000010509d7824 */ /* 0x000fe400078e00ff */
[----:B------:R-:W-:-:S03]  /*75d0*/  IMAD.SHL.U32 R82, R82, 0x20, RZ ;  /* 0x0000002052527824 */ /* 0x000fc600078e00ff */
[----:B------:R-:W-:Y:S02]  /*75e0*/  LOP3.LUT R81, R3, 0x70, R157, 0xf8, !PT ;  /* 0x0000007003517812 */ /* 0x000fe400078ef89d */
[----:B------:R-:W-:Y:S02]  /*75f0*/  LOP3.LUT R82, R82, 0xfffffc00, RZ, 0xc0, !PT ;  /* 0xfffffc0052527812 */ /* 0x000fe400078ec0ff */
        /* <DEDUP_REMOVED lines=16> */
[----:B------:R-:W-:Y:S02]  /*7700*/  SHF.R.U32.HI R166, RZ, 0x10, R51 ;  /* 0x00000010ffa67819 */ /* 0x000fe40000011633 */
[----:B------:R-:W-:Y:S01]  /*7710*/  LOP3.LUT R48, R48, 0xff00, R49, 0xf8, !PT ;  /* 0x0000ff0030307812 */ /* 0x000fe200078ef831 */
[----:B------:R-:W-:Y:S01]  /*7720*/  IMAD.U32 R49, R167, 0x10000, RZ ;  /* 0x00010000a7317824 */ /* 0x000fe200078e00ff */
[----:B------:R-:W-:Y:S02]  /*7730*/  LOP3.LUT R54, R55, 0xff0000ff, RZ, 0xc0, !PT ;  /* 0xff0000ff37367812 */ /* 0x000fe400078ec0ff */
[----:B------:R-:W-:Y:S01]  /*7740*/  SHF.R.U32.HI R170, RZ, 0x10, R55 ;  /* 0x00000010ffaa7819 */ /* 0x000fe20000011637 */
[----:B------:R-:W-:Y:S01]  /*7750*/  IMAD.SHL.U32 R55, R163, 0x100, RZ ;  /* 0x00000100a3377824 */ /* 0x000fe200078e00ff */
[----:B------:R-:W-:Y:S02]  /*7760*/  SHF.L.U32 R51, R165, 0x8, RZ ;  /* 0x00000008a5337819 */ /* 0x000fe400000006ff */
[----:B------:R-:W-:Y:S01]  /*7770*/  SHF.R.U32.HI R164, RZ, 0x8, R53 ;  /* 0x00000008ffa47819 */ /* 0x000fe20000011635 */
[----:B------:R-:W-:Y:S01]  /*7780*/  IMAD.U32 R170, R170, 0x10000, RZ ;  /* 0x00010000aaaa7824 */ /* 0x000fe200078e00ff */
[----:B------:R-:W-:-:S02]  /*7790*/  LOP3.LUT R51, R50, 0xff00, R51, 0xf8, !PT ;  /* 0x0000ff0032337812 */ /* 0x000fc400078ef833 */
[----:B------:R-:W-:Y:S02]  /*77a0*/  LOP3.LUT R52, R53, 0xff0000ff, RZ, 0xc0, !PT ;  /* 0xff0000ff35347812 */ /* 0x000fe400078ec0ff */
[----:B------:R-:W-:Y:S01]  /*77b0*/  SHF.R.U32.HI R168, RZ, 0x10, R53 ;  /* 0x00000010ffa87819 */ /* 0x000fe20000011635 */
[----:B------:R-:W-:Y:S01]  /*77c0*/  IMAD.SHL.U32 R53, R164, 0x100, RZ ;  /* 0x00000100a4357824 */ /* 0x000fe200078e00ff */
[----:B------:R-:W-:Y:S01]  /*77d0*/  LOP3.LUT R50, R48, 0xff0000, R49, 0xf8, !PT ;  /* 0x00ff000030327812 */ /* 0x000fe200078ef831 */
[----:B------:R-:W-:Y:S01]  /*77e0*/  IMAD.U32 R48, R166, 0x10000, RZ ;  /* 0x00010000a6307824 */ /* 0x000fe200078e00ff */
[----:B------:R-:W-:Y:S01]  /*77f0*/  LOP3.LUT R167, R54, 0xff00, R55, 0xf8, !PT ;  /* 0x0000ff0036a77812 */ /* 0x000fe200078ef837 */
[----:B------:R-:W-:Y:S01]  /*7800*/  IMAD.U32 R168, R168, 0x10000, RZ ;  /* 0x00010000a8a87824 */ /* 0x000fe200078e00ff */
[----:B------:R-:W-:Y:S02]  /*7810*/  F2FP.F16.E4M3.UNPACK_B R166, R161.H1 ;  /* 0x000000a1ffa6723e */ /* 0x000fe400030006ff */
[----:B--2---:R-:W-:-:S02]  /*7820*/  F2FP.F16.E4M3.UNPACK_B R55, R84.H1 ;  /* 0x00000054ff37723e */ /* 0x004fc400030006ff */
[----:B-1----:R-:W-:Y:S01]  /*7830*/  F2FP.F16.E4M3.UNPACK_B R54, R80.H1 ;  /* 0x00000050ff36723e */ /* 0x002fe200030006ff */
        /* <DEDUP_REMOVED lines=10> */
[----:B------:R-:W-:Y:S01]  /*78e0*/  LOP3.LUT R51, R165, 0xff0000, R168, 0xf8, !PT ;  /* 0x00ff0000a5337812 */ /* 0x000fe200078ef8a8 */
[----:B------:R-:W-:Y:S01]  /*78f0*/  HADD2.F32 R165, -RZ, R163.H1_H1 ;  /* 0x300000a3ffa57230 */ /* 0x000fe20000004100 */
[----:B------:R-:W-:Y:S01]  /*7900*/  F2FP.F16.E4M3.UNPACK_B R84, R84 ;  /* 0x00000054ff54723e */ /* 0x000fe200020006ff */
[-C--:B------:R-:W-:Y:S01]  /*7910*/  FFMA.FTZ R52, R52, R164.reuse, -R169 ;  /* 0x000000a434347223 */ /* 0x080fe200000108a9 */
[----:B------:R-:W-:Y:S01]  /*7920*/  FFMA.FTZ R53, R53, R164, R172 ;  /* 0x000000a435357223 */ /* 0x000fe200000100ac */
[----:B------:R-:W-:Y:S01]  /*7930*/  HADD2.F32 R168, -RZ, R166.H1_H1 ;  /* 0x300000a6ffa87230 */ /* 0x000fe20000004100 */
[----:B------:R-:W-:Y:S01]  /*7940*/  F2FP.F16.E4M3.UNPACK_B R164, R160 ;  /* 0x000000a0ffa4723e */ /* 0x000fe200020006ff */
[----:B------:R-:W-:Y:S01]  /*7950*/  HADD2.F32 R163, -RZ, R55.H1_H1 ;  /* 0x30000037ffa37230 */ /* 0x000fe20000004100 */
[----:B------:R-:W-:Y:S01]  /*7960*/  F2FP.F16.E4M3.UNPACK_B R166, R161 ;  /* 0x000000a1ffa6723e */ /* 0x000fe200020006ff */
[----:B------:R-:W-:Y:S01]  /*7970*/  HADD2.F32 R161, -RZ, R84.H0_H0 ;  /* 0x20000054ffa17230 */ /* 0x000fe20000004100 */
[----:B------:R-:W-:-:S02]  /*7980*/  F2FP.F16.E4M3.UNPACK_B R160, R80 ;  /* 0x00000050ffa0723e */ /* 0x000fc400020006ff */
[-C--:B------:R-:W-:Y:S01]  /*7990*/  FMUL.FTZ R55, R163, R168.reuse ;  /* 0x000000a8a3377220 */ /* 0x080fe20000410000 */
[----:B------:R-:W-:Y:S01]  /*79a0*/  LOP3.LUT R49, R167, 0xff0000, R170, 0xf8, !PT ;  /* 0x00ff0000a7317812 */ /* 0x000fe200078ef8aa */
[C---:B------:R-:W-:Y:S01]  /*79b0*/  FMUL.FTZ R168, R54.reuse, R168 ;  /* 0x000000a836a87220 */ /* 0x040fe20000410000 */
[----:B------:R-:W-:Y:S02]  /*79c0*/  HADD2.F32 R167, -RZ, R166.H0_H0 ;  /* 0x200000a6ffa77230 */ /* 0x000fe40000004100 */
[-C--:B------:R-:W-:Y:S01]  /*79d0*/  FFMA.FTZ R55, R54, R165.reuse, -R55 ;  /* 0x000000a536377223 */ /* 0x080fe20000010837 */
[----:B------:R-:W-:Y:S02]  /*79e0*/  HADD2.F32 R80, -RZ, R160.H0_H0 ;  /* 0x200000a0ff507230 */ /* 0x000fe40000004100 */
[----:B------:R-:W-:Y:S01]  /*79f0*/  FFMA.FTZ R54, R163, R165, R168 ;  /* 0x000000a5a3367223 */ /* 0x000fe200000100a8 */
        /* <DEDUP_REMOVED lines=19> */
[----:B------:R-:W-:Y:S01]  /*7b30*/  HADD2.F32 R169, -RZ, R168.H0_H0 ;  /* 0x200000a8ffa97230 */ /* 0x000fe20000004100 */
[----:B------:R-:W-:Y:S01]  /*7b40*/  F2FP.F16.E4M3.UNPACK_B R82, R82 ;  /* 0x00000052ff52723e */ /* 0x000fe200020006ff */
[--C-:B------:R-:W-:Y:S02]  /*7b50*/  HADD2.F32 R164, -RZ, R160.reuse.H0_H0 ;  /* 0x200000a0ffa47230 */ /* 0x100fe40000004100 */
[----:B------:R-:W-:Y:S01]  /*7b60*/  FMUL.FTZ R173, R166, R171 ;  /* 0x000000aba6ad7220 */ /* 0x000fe20000410000 */
[----:B------:R-:W-:Y:S01]  /*7b70*/  HADD2.F32 R170, -RZ, R167.H1_H1 ;  /* 0x300000a7ffaa7230 */ /* 0x000fe20000004100 */
[----:B------:R-:W-:Y:S01]  /*7b80*/  F2FP.SATFINITE.E4M3.F32.PACK_AB_MERGE_C R53, R54, R53, RZ ;  /* 0x000000353635723e */ /* 0x000fe200048070ff */
[----:B------:R-:W-:Y:S02]  /*7b90*/  HADD2.F32 R167, -RZ, R165.H1_H1 ;  /* 0x300000a5ffa77230 */ /* 0x000fe40000004100 */
[----:B------:R-:W-:Y:S01]  /*7ba0*/  FMUL.FTZ R171, R164, R171 ;  /* 0x000000aba4ab7220 */ /* 0x000fe20000410000 */
[----:B------:R-:W-:-:S02]  /*7bb0*/  HADD2.F32 R165, -RZ, R160.H1_H1 ;  /* 0x300000a0ffa57230 */ /* 0x000fc40000004100 */
[-C--:B------:R-:W-:Y:S01]  /*7bc0*/  FFMA.FTZ R160, R164, R169.reuse, -R173 ;  /* 0x000000a9a4a07223 */ /* 0x080fe200000108ad */
[----:B------:R-:W-:Y:S01]  /*7bd0*/  F2FP.F16.E4M3.UNPACK_B R164, R158 ;  /* 0x0000009effa4723e */ /* 0x000fe200020006ff */
[----:B------:R-:W-:Y:S01]  /*7be0*/  FMUL.FTZ R172, R167, R170 ;  /* 0x000000aaa7ac7220 */ /* 0x000fe20000410000 */
[----:B------:R-:W-:Y:S01]  /*7bf0*/  F2FP.F16.E4M3.UNPACK_B R158, R86 ;  /* 0x00000056ff9e723e */ /* 0x000fe200020006ff */
[----:B------:R-:W-:Y:S01]  /*7c00*/  FMUL.FTZ R174, R165, R170 ;  /* 0x000000aaa5ae7220 */ /* 0x000fe20000410000 */
[----:B------:R-:W-:Y:S01]  /*7c10*/  FFMA.FTZ R170, R166, R169, R171 ;  /* 0x000000a9a6aa7223 */ /* 0x000fe200000100ab */
[--C-:B------:R-:W-:Y:S01]  /*7c20*/  HADD2.F32 R166, -RZ, R164.reuse.H0_H0 ;  /* 0x200000a4ffa67230 */ /* 0x100fe20000004100 */
[----:B------:R-:W-:Y:S01]  /*7c30*/  F2FP.SATFINITE.E4M3.F32.PACK_AB_MERGE_C R52, R55, R52, RZ ;  /* 0x000000343734723e */ /* 0x000fe200048070ff */
[----:B------:R-:W-:Y:S01]  /*7c40*/  HADD2.F32 R169, -RZ, R164.H1_H1 ;  /* 0x300000a4ffa97230 */ /* 0x000fe20000004100 */
[----:B------:R-:W-:Y:S01]  /*7c50*/  F2FP.F16.E4M3.UNPACK_B R164, R159 ;  /* 0x0000009fffa4723e */ /* 0x000fe200020006ff */
[----:B------:R-:W-:Y:S01]  /*7c60*/  HADD2.F32 R168, -RZ, R168.H1_H1 ;  /* 0x300000a8ffa87230 */ /* 0x000fe20000004100 */
[----:B------:R-:W-:Y:S01]  /*7c70*/  F2FP.F16.E4M3.UNPACK_B R54, R85 ;  /* 0x00000055ff36723e */ /* 0x000fe200020006ff */
[----:B------:R-:W-:Y:S01]  /*7c80*/  HADD2.F32 R159, -RZ, R158.H0_H0 ;  /* 0x2000009eff9f7230 */ /* 0x000fe20000004100 */
[----:B------:R-:W-:Y:S01]  /*7c90*/  F2FP.F16.E4M3.UNPACK_B R55, R51 ;  /* 0x00000033ff37723e */ /* 0x000fe200020006ff */
[----:B------:R-:W-:-:S02]  /*7ca0*/  HADD2.F32 R86, -RZ, R82.H0_H0 ;  /* 0x20000052ff567230 */ /* 0x000fc40000004100 */
[-C--:B------:R-:W-:Y:S01]  /*7cb0*/  FFMA.FTZ R175, R165, R168.reuse, -R172 ;  /* 0x000000a8a5af7223 */ /* 0x080fe200000108ac */
[----:B------:R-:W-:Y:S02]  /*7cc0*/  HADD2.F32 R158, -RZ, R158.H1_H1 ;  /* 0x3000009eff9e7230 */ /* 0x000fe40000004100 */
[----:B------:R-:W-:Y:S01]  /*7cd0*/  FFMA.FTZ R177, R167, R168, R174 ;  /* 0x000000a8a7b17223 */ /* 0x000fe200000100ae */
[----:B------:R-:W-:Y:S02]  /*7ce0*/  HADD2.F32 R82, -RZ, R82.H1_H1 ;  /* 0x30000052ff527230 */ /* 0x000fe40000004100 */
[----:B------:R-:W-:Y:S01]  /*7cf0*/  FMUL.FTZ R171, R159, R166 ;  /* 0x000000a69fab7220 */ /* 0x000fe20000410000 */
[--C-:B------:R-:W-:Y:S02]  /*7d00*/  HADD2.F32 R165, -RZ, R164.reuse.H0_H0 ;  /* 0x200000a4ffa57230 */ /* 0x100fe40000004100 */
[----:B------:R-:W-:Y:S01]  /*7d10*/  FMUL.FTZ R173, R158, R169 ;  /* 0x000000a99ead7220 */ /* 0x000fe20000410000 */
[----:B------:R-:W-:-:S02]  /*7d20*/  HADD2.F32 R167, -RZ, R164.H1_H1 ;  /* 0x300000a4ffa77230 */ /* 0x000fc40000004100 */
[----:B------:R-:W-:Y:S01]  /*7d30*/  FMUL.FTZ R166, R86, R166 ;  /* 0x000000a656a67220 */ /* 0x000fe20000410000 */
[----:B------:R-:W-:Y:S01]  /*7d40*/  FMUL.FTZ R169, R82, R169 ;  /* 0x000000a952a97220 */ /* 0x000fe20000410000 */
[----:B------:R-:W-:Y:S01]  /*7d50*/  F2FP.SATFINITE.E4M3.F32.PACK_AB_MERGE_C R84, R163, R84, R53 ;  /* 0x00000054a354723e */ /* 0x000fe20004807035 */
[----:B------:R-:W-:Y:S01]  /*7d60*/  FFMA.FTZ R171, R86, R165, -R171 ;  /* 0x000000a556ab7223 */ /* 0x000fe200000108ab */
[----:B------:R-:W-:Y:S01]  /*7d70*/  F2FP.F16.E4M3.UNPACK_B R53, R81 ;  /* 0x00000051ff35723e */ /* 0x000fe200020006ff */
[----:B------:R-:W-:Y:S01]  /*7d80*/  FFMA.FTZ R86, R159, R165, R166 ;  /* 0x000000a59f567223 */ /* 0x000fe200000100a6 */
[-C--:B------:R-:W-:Y:S01]  /*7d90*/  FFMA.FTZ R82, R82, R167.reuse, -R173 ;  /* 0x000000a752527223 */ /* 0x080fe200000108ad */
[----:B------:R-:W-:Y:S01]  /*7da0*/  FFMA.FTZ R169, R158, R167, R169 ;  /* 0x000000a79ea97223 */ /* 0x000fe200000100a9 */
[----:B------:R-:W-:Y:S01]  /*7db0*/  F2FP.SATFINITE.E4M3.F32.PACK_AB_MERGE_C R160, R175, R160, RZ ;  /* 0x000000a0afa0723e */ /* 0x000fe200048070ff */
[----:B------:R-:W-:Y:S01]  /*7dc0*/  HADD2.F32 R158, -RZ, R54.H0_H0 ;  /* 0x20000036ff9e7230 */ /* 0x000fe20000004100 */
[----:B------:R-:W-:Y:S01]  /*7dd0*/  F2FP.SATFINITE.E4M3.F32.PACK_AB_MERGE_C R80, R161, R80, R52 ;  /* 0x00000050a150723e */ /* 0x000fe20004807034 */
[----:B------:R-:W-:Y:S01]  /*7de0*/  HADD2.F32 R163, -RZ, R55.H0_H0 ;  /* 0x20000037ffa37230 */ /* 0x000fe20000004100 */
[----:B------:R-:W-:Y:S01]  /*7df0*/  F2FP.F16.E4M3.UNPACK_B R159, R50 ;  /* 0x00000032ff9f723e */ /* 0x000fe200020006ff */
[----:B------:R-:W-:Y:S01]  /*7e00*/  HADD2.F32 R52, -RZ, R53.H0_H0 ;  /* 0x20000035ff347230 */ /* 0x000fe20000004100 */
[----:B------:R-:W-:Y:S01]  /*7e10*/  F2FP.SATFINITE.E4M3.F32.PACK_AB_MERGE_C R82, R82, R171, R160 ;  /* 0x000000ab5252723e */ /* 0x000fe200048070a0 */
[----:B------:R-:W-:-:S02]  /*7e20*/  HADD2.F32 R160, -RZ, R55.H1_H1 ;  /* 0x30000037ffa07230 */ /* 0x000fc40000004100 */
[-C--:B------:R-:W-:Y:S01]  /*7e30*/  FMUL.FTZ R165, R158, R163.reuse ;  /* 0x000000a39ea57220 */ /* 0x080fe20000410000 */
[----:B------:R-:W-:Y:S02]  /*7e40*/  HADD2.F32 R161, -RZ, R159.H0_H0 ;  /* 0x2000009fffa17230 */ /* 0x000fe40000004100 */
[C---:B------:R-:W-:Y:S01]  /*7e50*/  FMUL.FTZ R163, R52.reuse, R163 ;  /* 0x000000a334a37220 */ /* 0x040fe20000410000 */
[----:B------:R-:W-:Y:S01]  /*7e60*/  HADD2.F32 R54, -RZ, R54.H1_H1 ;  /* 0x30000036ff367230 */ /* 0x000fe20000004100 */
[----:B------:R-:W-:Y:S01]  /*7e70*/  F2FP.F16.E4M3.UNPACK_B R85, R85.H1 ;  /* 0x00000055ff55723e */ /* 0x000fe200030006ff */
[----:B------:R-:W-:Y:S02]  /*7e80*/  HADD2.F32 R55, -RZ, R53.H1_H1 ;  /* 0x30000035ff377230 */ /* 0x000fe40000004100 */
[-C--:B------:R-:W-:Y:S01]  /*7e90*/  FFMA.FTZ R52, R52, R161.reuse, -R165 ;  /* 0x000000a134347223 */ /* 0x080fe200000108a5 */
[----:B------:R-:W-:Y:S01]  /*7ea0*/  FFMA.FTZ R53, R158, R161, R163 ;  /* 0x000000a19e357223 */ /* 0x000fe200000100a3 */
[----:B------:R-:W-:-:S02]  /*7eb0*/  HADD2.F32 R159, -RZ, R159.H1_H1 ;  /* 0x3000009fff9f7230 */ /* 0x000fc40000004100 */
[CC--:B------:R-:W-:Y:S01]  /*7ec0*/  FMUL.FTZ R158, R54.reuse, R160.reuse ;  /* 0x000000a0369e7220 */ /* 0x0c0fe20000410000 */
[C---:B------:R-:W-:Y:S01]  /*7ed0*/  FMUL.FTZ R161, R55.reuse, R160 ;  /* 0x000000a037a17220 */ /* 0x040fe20000410000 */
[----:B------:R-:W-:Y:S02]  /*7ee0*/  F2FP.F16.E4M3.UNPACK_B R160, R51.H1 ;  /* 0x00000033ffa0723e */ /* 0x000fe400030006ff */
[----:B------:R-:W-:Y:S01]  /*7ef0*/  F2FP.F16.E4M3.UNPACK_B R81, R81.H1 ;  /* 0x00000051ff51723e */ /* 0x000fe200030006ff */
[-C--:B------:R-:W-:Y:S01]  /*7f00*/  FFMA.FTZ R55, R55, R159.reuse, -R158 ;  /* 0x0000009f37377223 */ /* 0x080fe2000001089e */
[----:B------:R-:W-:Y:S01]  /*7f10*/  FFMA.FTZ R54, R54, R159, R161 ;  /* 0x0000009f36367223 */ /* 0x000fe200000100a1 */
[----:B------:R-:W-:Y:S01]  /*7f20*/  F2FP.F16.E4M3.UNPACK_B R50, R50.H1 ;  /* 0x00000032ff32723e */ /* 0x000fe200030006ff */
[----:B------:R-:W-:Y:S01]  /*7f30*/  HADD2.F32 R158, -RZ, R85.H0_H0 ;  /* 0x20000055ff9e7230 */ /* 0x000fe20000004100 */
[----:B------:R-:W-:Y:S01]  /*7f40*/  F2FP.SATFINITE.E4M3.F32.PACK_AB_MERGE_C R170, R177, R170, RZ ;  /* 0x000000aab1aa723e */ /* 0x000fe200048070ff */
[----:B------:R-:W-:Y:S01]  /*7f50*/  HADD2.F32 R161, -RZ, R160.H0_H0 ;  /* 0x200000a0ffa17230 */ /* 0x000fe20000004100 */
[----:B------:R-:W-:Y:S01]  /*7f60*/  F2FP.F16.E4M3.UNPACK_B R167, R49 ;  /* 0x00000031ffa7723e */ /* 0x000fe200020006ff */
[----:B------:R-:W-:Y:S01]  /*7f70*/  HADD2.F32 R51, -RZ, R81.H0_H0 ;  /* 0x20000051ff337230 */ /* 0x000fe20000004100 */
[----:B------:R-:W-:Y:S01]  /*7f80*/  F2FP.SATFINITE.E4M3.F32.PACK_AB_MERGE_C R86, R169, R86, R170 ;  /* 0x00000056a956723e */ /* 0x000fe200048070aa */
        /* <DEDUP_REMOVED lines=16> */
[----:B------:R-:W-:Y:S01]  /*8090*/  HADD2.F32 R163, -RZ, R160.H0_H0 ;  /* 0x200000a0ffa37230 */ /* 0x000fe20000004100 */
[----:B------:R-:W-:Y:S01]  /*80a0*/  F2FP.F16.E4M3.UNPACK_B R168, R49.H1 ;  /* 0x00000031ffa8723e */ /* 0x000fe200030006ff */
[----:B------:R-:W-:Y:S01]  /*80b0*/  HADD2.F32 R87, -RZ, R85.H0_H0 ;  /* 0x20000055ff577230 */ /* 0x000fe20000004100 */
[----:B------:R-:W-:Y:S01]  /*80c0*/  F2FP.F16.E4M3.UNPACK_B R83, R83.H1 ;  /* 0x00000053ff53723e */ /* 0x000fe200030006ff */
[----:B------:R-:W-:Y:S01]  /*80d0*/  FFMA.FTZ R158, R159, R164, R158 ;  /* 0x000000a49f9e7223 */ /* 0x000fe2000001009e */
        /* <DEDUP_REMOVED lines=15> */
[----:B------:R-:W-:Y:S02]  /*81d0*/  HADD2.F32 R165, -RZ, R164.H0_H0 ;  /* 0x200000a4ffa57230 */ /* 0x000fe40000004100 */
        /* <DEDUP_REMOVED lines=8> */
[CC--:B------:R-:W-:Y:S01]  /*8260*/  FMUL.FTZ R48, R160.reuse, R167.reuse ;  /* 0x000000a7a0307220 */ /* 0x0c0fe20000410000 */
[----:B------:R-:W-:Y:S02]  /*8270*/  HADD2.F32 R49, -RZ, R49.H1_H1 ;  /* 0x30000031ff317230 */ /* 0x000fe40000004100 */
[-C--:B------:R-:W-:Y:S01]  /*8280*/  FFMA.FTZ R83, R83, R164.reuse, -R166 ;  /* 0x000000a453537223 */ /* 0x080fe200000108a6 */
[----:B------:R-:W-:Y:S01]  /*8290*/  FFMA.FTZ R168, R161, R164, R168 ;  /* 0x000000a4a1a87223 */ /* 0x000fe200000100a8 */
[----:B------:R-:W-:Y:S01]  /*82a0*/  FMUL.FTZ R167, R85, R167 ;  /* 0x000000a755a77220 */ /* 0x000fe20000410000 */
[----:B------:R-:W-:Y:S01]  /*82b0*/  F2FP.SATFINITE.E4M3.F32.PACK_AB_MERGE_C R50, R81, R50, RZ ;  /* 0x000000325132723e */ /* 0x000fe200048070ff */
[-C--:B------:R-:W-:Y:S01]  /*82c0*/  FFMA.FTZ R85, R85, R49.reuse, -R48 ;  /* 0x0000003155557223 */ /* 0x080fe20000010830 */
[----:B------:R-:W-:Y:S01]  /*82d0*/  F2FP.SATFINITE.E4M3.F32.PACK_AB_MERGE_C R83, R83, R174, RZ ;  /* 0x000000ae5353723e */ /* 0x000fe200048070ff */
[----:B------:R-:W-:Y:S01]  /*82e0*/  FFMA.FTZ R167, R160, R49, R167 ;  /* 0x00000031a0a77223 */ /* 0x000fe200000100a7 */
[----:B------:R-:W-:-:S02]  /*82f0*/  F2FP.SATFINITE.E4M3.F32.PACK_AB_MERGE_C R51, R158, R51, RZ ;  /* 0x000000339e33723e */ /* 0x000fc400048070ff */
[----:B------:R-:W-:Y:S02]  /*8300*/  F2FP.SATFINITE.E4M3.F32.PACK_AB_MERGE_C R168, R168, R169, RZ ;  /* 0x000000a9a8a8723e */ /* 0x000fe400048070ff */
[----:B------:R-:W-:Y:S02]  /*8310*/  F2FP.SATFINITE.E4M3.F32.PACK_AB_MERGE_C R83, R85, R172, R83 ;  /* 0x000000ac5553723e */ /* 0x000fe40004807053 */
[----:B------:R-:W-:Y:S02]  /*8320*/  F2FP.SATFINITE.E4M3.F32.PACK_AB_MERGE_C R81, R55, R52, R50 ;  /* 0x000000343751723e */ /* 0x000fe40004807032 */
[----:B------:R-:W-:Y:S02]  /*8330*/  F2FP.SATFINITE.E4M3.F32.PACK_AB_MERGE_C R85, R54, R53, R51 ;  /* 0x000000353655723e */ /* 0x000fe40004807033 */
[----:B------:R-:W-:-:S07]  /*8340*/  F2FP.SATFINITE.E4M3.F32.PACK_AB_MERGE_C R87, R167, R170, R168 ;  /* 0x000000aaa757723e */ /* 0x000fce00048070a8 */
.L_x_2081:
[----:B------:R-:W-:Y:S05]  /*8350*/  BSYNC B2 ;  /* 0x0000000000027941 */ /* 0x000fea0003800000 */
.L_x_2080:
        /* <DEDUP_REMOVED lines=11> */
.L_x_2079:
[----:B------:R-:W-:Y:S05]  /*8410*/  BSYNC B1 ;  /* 0x0000000000017941 */ /* 0x000fea0003800000 */
.L_x_2078:
[----:B-1----:R-:W-:Y:S01]  /*8420*/  VIADD R49, R228, 0x40 ;  /* 0x00000040e4317836 */ /* 0x002fe20000000000 */
[----:B------:R-:W-:Y:S04]  /*8430*/  BSSY B1, `(.L_x_2082) ;  /* 0x0000103000017945 */ /* 0x000fe80003800000 */
[----:B------:R-:W-:-:S13]  /*8440*/  ISETP.GE.OR P3, PT, R49, R118, P0 ;  /* 0x000000763100720c */ /* 0x000fda0000766670 */
[----:B------:R-:W-:Y:S05]  /*8450*/  @P3 BRA `(.L_x_2083) ;  /* 0x0000001000003947 */ /* 0x000fea0003800000 */
[----:B------:R-:W3:Y:S01]  /*8460*/  LDL R50, [R1+0x68] ;  /* 0x0000680001327983 */ /* 0x000ee20000100800 */
[----:B------:R-:W-:-:S04]  /*8470*/  IADD3 R48, R228, 0x40, RZ ;  /* 0x00000040e4307810 */ /* 0x000fc80007ffe0ff */
[----:B------:R-:W-:Y:S02]  /*8480*/  SHF.R.S32.HI R48, RZ, 0x1f, R48 ;  /* 0x0000001fff307819 */ /* 0x000fe40000011430 */
[----:B------:R-:W-:-:S03]  /*8490*/  ISETP.NE.AND P6, PT, R0, RZ, PT ;  /* 0x000000ff0000720c */ /* 0x000fc60003fc5270 */
[----:B--2---:R-:W-:-:S04]  /*84a0*/  IMAD R48, R48, R128, RZ ;  /* 0x0000008030307224 */ /* 0x004fc800078e02ff */
[C---:B------:R-:W-:Y:S01]  /*84b0*/  IMAD R83, R49.reuse, R129, R48 ;  /* 0x0000008131537224 */ /* 0x040fe200078e0230 */
[----:B------:R-:W-:Y:S01]  /*84c0*/  SEL R48, R120, R147, !P6 ;  /* 0x0000009378307207 */ /* 0x000fe20007000000 */
[----:B------:R-:W-:-:S03]  /*84d0*/  IMAD.WIDE.U32 R80, R49, R128, R126 ;  /* 0x0000008031507225 */ /* 0x000fc600078e007e */
[----:B------:R-:W-:Y:S01]  /*84e0*/  SHF.R.S32.HI R49, RZ, 0x1f, R48 ;  /* 0x0000001fff317819 */ /* 0x000fe20000011430 */
[C---:B------:R-:W-:Y:S02]  /*84f0*/  VIADD R51, R228.reuse, 0x40 ;  /* 0x00000040e4337836 */ /* 0x040fe40000000000 */
[----:B------:R-:W-:Y:S01]  /*8500*/  VIADD R52, R228, 0x40 ;  /* 0x00000040e4347836 */ /* 0x000fe20000000000 */
[----:B------:R-:W-:Y:S01]  /*8510*/  LEA.HI R48, R49, R48, RZ, 0x5 ;  /* 0x0000003031307211 */ /* 0x000fe200078f28ff */
[----:B------:R-:W-:Y:S02]  /*8520*/  IMAD.SHL.U32 R51, R51, 0x80, RZ ;  /* 0x0000008033337824 */ /* 0x000fe400078e00ff */
[----:B------:R-:W-:Y:S01]  /*8530*/  IMAD.SHL.U32 R52, R52, 0x80, RZ ;  /* 0x0000008034347824 */ /* 0x000fe200078e00ff */
[----:B------:R-:W-:Y:S02]  /*8540*/  LEA.HI.SX32 R48, R48, R35, 0x1b ;  /* 0x0000002330307211 */ /* 0x000fe400078fdaff */
[----:B------:R-:W-:-:S02]  /*8550*/  LOP3.LUT R51, R51, 0x380, RZ, 0xc0, !PT ;  /* 0x0000038033337812 */ /* 0x000fc400078ec0ff */
[----:B------:R-:W-:Y:S01]  /*8560*/  LOP3.LUT R52, R52, 0x380, RZ, 0xc0, !PT ;  /* 0x0000038034347812 */ /* 0x000fe200078ec0ff */
[----:B------:R-:W-:Y:S01]  /*8570*/  IMAD.SHL.U32 R85, R48, 0x10, RZ ;  /* 0x0000001030557824 */ /* 0x000fe200078e00ff */
[----:B------:R-:W-:-:S04]  /*8580*/  SHF.R.U32.HI R51, RZ, 0x3, R51 ;  /* 0x00000003ff337819 */ /* 0x000fc80000011633 */
[----:B------:R-:W-:-:S04]  /*8590*/  LOP3.LUT R48, R52, 0x70, R85, 0xf8, !PT ;  /* 0x0000007034307812 */ /* 0x000fc800078ef855 */
[----:B------:R-:W-:Y:S01]  /*85a0*/  LOP3.LUT R48, R48, R51, RZ, 0x3c, !PT ;  /* 0x0000003330307212 */ /* 0x000fe200078e3cff */
[----:B------:R-:W-:-:S05]  /*85b0*/  IMAD R49, R17, 0x7000, R115 ;  /* 0x0000700011317824 */ /* 0x000fca00078e0273 */
[----:B------:R-:W-:Y:S01]  /*85c0*/  IADD3 R49, R16, R49, RZ ;  /* 0x0000003110317210 */ /* 0x000fe20007ffe0ff */
[----:B------:R-:W-:Y:S01]  /*85d0*/  IMAD.IADD R83, R81, 0x1, R83 ;  /* 0x0000000151537824 */ /* 0x000fe200078e0253 */
[----:B------:R-:W-:Y:S01]  /*85e0*/  IADD3 R82, P3, P4, R44, R80, R36 ;  /* 0x000000502c527210 */ /* 0x000fe20007c7e024 */
[----:B------:R-:W-:Y:S03]  /*85f0*/  BSSY B2, `(.L_x_2084) ;  /* 0x00000db000027945 */ /* 0x000fe60003800000 */
[----:B------:R-:W-:Y:S01]  /*8600*/  IADD3.X R86, R38, R83, R37, P3, P4 ;  /* 0x0000005326567210 */ /* 0x000fe20001fe8425 */
[----:B---3--:R-:W-:-:S04]  /*8610*/  IMAD.IADD R48, R50, 0x1, R48 ;  /* 0x0000000132307824 */ /* 0x008fc800078e0230 */
[----:B------:R-:W-:-:S04]  /*8620*/  IMAD R51, R17, 0x7000, R48 ;  /* 0x0000700011337824 */ /* 0x000fc800078e0230 */
[----:B------:R-:W-:Y:S02]  /*8630*/  IMAD.IADD R52, R16, 0x1, R51 ;  /* 0x0000000110347824 */ /* 0x000fe400078e0233 */
        /* <DEDUP_REMOVED lines=12> */
[----:B------:R-:W-:Y:S01]  /*8700*/  LOP3.LUT R87, R87, 0xff00, R48, 0xf8, !PT ;  /* 0x0000ff0057577812 */ /* 0x000fe200078ef830 */
[----:B------:R-:W-:Y:S01]  /*8710*/  IMAD.SHL.U32 R48, R135, 0x100, RZ ;  /* 0x0000010087307824 */ /* 0x000fe200078e00ff */
[----:B------:R-:W-:Y:S01]  /*8720*/  LOP3.LUT R59, R59, 0xff0000ff, RZ, 0xc0, !PT ;  /* 0xff0000ff3b3b7812 */ /* 0x000fe200078ec0ff */
[----:B------:R-:W-:Y:S01]  /*8730*/  IMAD.SHL.U32 R52, R84, 0x100, RZ ;  /* 0x0000010054347824 */ /* 0x000fe200078e00ff */
[----:B------:R-:W-:-:S02]  /*8740*/  SHF.R.U32.HI R157, RZ, 0x10, R61 ;  /* 0x00000010ff9d7819 */ /* 0x000fc4000001163d */
[----:B------:R-:W-:Y:S02]  /*8750*/  SHF.R.U32.HI R134, RZ, 0x8, R61 ;  /* 0x00000008ff867819 */ /* 0x000fe4000001163d */
[----:B------:R-:W-:Y:S02]  /*8760*/  LOP3.LUT R58, R61, 0xff0000ff, RZ, 0xc0, !PT ;  /* 0xff0000ff3d3a7812 */ /* 0x000fe400078ec0ff */
[----:B------:R-:W-:Y:S02]  /*8770*/  LOP3.LUT R61, R63, 0xff0000ff, RZ, 0xc0, !PT ;  /* 0xff0000ff3f3d7812 */ /* 0x000fe400078ec0ff */
[----:B------:R-:W-:Y:S01]  /*8780*/  SHF.R.U32.HI R159, RZ, 0x10, R57 ;  /* 0x00000010ff9f7819 */ /* 0x000fe20000011639 */
[----:B------:R-:W-:Y:S01]  /*8790*/  IMAD.MOV.U32 R57, RZ, RZ, R50 ;  /* 0x000000ffff397224 */ /* 0x000fe200078e0032 */
[----:B------:R-:W-:Y:S01]  /*87a0*/  LOP3.LUT R59, R59, 0xff00, R48, 0xf8, !PT ;  /* 0x0000ff003b3b7812 */ /* 0x000fe200078ef830 */
[----:B------:R-:W-:Y:S01]  /*87b0*/  IMAD.U32 R48, R158, 0x10000, RZ ;  /* 0x000100009e307824 */ /* 0x000fe200078e00ff */
[----:B------:R-:W-:Y:S01]  /*87c0*/  SHF.R.U32.HI R155, RZ, 0x10, R63 ;  /* 0x00000010ff9b7819 */ /* 0x000fe2000001163f */
[----:B------:R-:W-:Y:S01]  /*87d0*/  IMAD.U32 R50, R159, 0x10000, RZ ;  /* 0x000100009f327824 */ /* 0x000fe200078e00ff */
[----:B------:R-:W-:-:S02]  /*87e0*/  SHF.L.U32 R49, R134, 0x8, RZ ;  /* 0x0000000886317819 */ /* 0x000fc400000006ff */
[----:B------:R-:W-:Y:S01]  /*87f0*/  LOP3.LUT R156, R61, 0xff00, R52, 0xf8, !PT ;  /* 0x0000ff003d9c7812 */ /* 0x000fe200078ef834 */
[----:B------:R-:W-:Y:S01]  /*8800*/  IMAD.U32 R52, R157, 0x10000, RZ ;  /* 0x000100009d347824 */ /* 0x000fe200078e00ff */
[----:B------:R-:W-:Y:S01]  /*8810*/  F2FP.F16.E4M3.UNPACK_B R134, R153.H1 ;  /* 0x00000099ff86723e */ /* 0x000fe200030006ff */
[----:B------:R-:W-:Y:S01]  /*8820*/  IMAD.U32 R155, R155, 0x10000, RZ ;  /* 0x000100009b9b7824 */ /* 0x000fe200078e00ff */
[----:B------:R-:W-:Y:S02]  /*8830*/  F2FP.F16.E4M3.UNPACK_B R63, R62.H1 ;  /* 0x0000003eff3f723e */ /* 0x000fe400030006ff */
        /* <DEDUP_REMOVED lines=8> */
[----:B------:R-:W-:-:S02]  /*88c0*/  HADD2.F32 R61, -RZ, R61.H1_H1 ;  /* 0x3000003dff3d7230 */ /* 0x000fc40000004100 */
[-C--:B------:R-:W-:Y:S01]  /*88d0*/  FMUL.FTZ R157, R59, R49.reuse ;  /* 0x000000313b9d7220 */ /* 0x080fe20000410000 */
[--C-:B------:R-:W-:Y:S02]  /*88e0*/  HADD2.F32 R87, -RZ, R84.reuse.H0_H0 ;  /* 0x20000054ff577230 */ /* 0x100fe40000004100 */
        /* <DEDUP_REMOVED lines=9> */
[----:B------:R-:W-:-:S02]  /*8980*/  F2FP.F16.E4M3.UNPACK_B R63, R62 ;  /* 0x0000003eff3f723e */ /* 0x000fc400020006ff */
[----:B------:R-:W-:Y:S01]  /*8990*/  LOP3.LUT R49, R156, 0xff0000, R155, 0xf8, !PT ;  /* 0x00ff00009c317812 */ /* 0x000fe200078ef89b */
[CC--:B------:R-:W-:Y:S01]  /*89a0*/  FMUL.FTZ R157, R61.reuse, R87.reuse ;  /* 0x000000573d9d7220 */ /* 0x0c0fe20000410000 */
[C---:B------:R-:W-:Y:S01]  /*89b0*/  FMUL.FTZ R60, R134.reuse, R87 ;  /* 0x00000057863c7220 */ /* 0x040fe20000410000 */
[----:B------:R-:W-:Y:S01]  /*89c0*/  F2FP.F16.E4M3.UNPACK_B R151, R151 ;  /* 0x00000097ff97723e */ /* 0x000fe200020006ff */
[----:B------:R-:W-:Y:S02]  /*89d0*/  HADD2.F32 R155, -RZ, R153.H0_H0 ;  /* 0x20000099ff9b7230 */ /* 0x000fe40000004100 */
[----:B------:R-:W-:Y:S02]  /*89e0*/  HADD2.F32 R87, -RZ, R63.H0_H0 ;  /* 0x2000003fff577230 */ /* 0x000fe40000004100 */
[-C--:B------:R-:W-:Y:S01]  /*89f0*/  FFMA.FTZ R61, R61, R135.reuse, -R60 ;  /* 0x000000873d3d7223 */ /* 0x080fe2000001083c */
[----:B------:R-:W-:Y:S02]  /*8a00*/  HADD2.F32 R62, -RZ, R84.H0_H0 ;  /* 0x20000054ff3e7230 */ /* 0x000fe40000004100 */
[----:B------:R-:W-:Y:S01]  /*8a10*/  FFMA.FTZ R60, R134, R135, R157 ;  /* 0x00000087863c7223 */ /* 0x000fe2000001009d */
[----:B------:R-:W-:-:S02]  /*8a20*/  HADD2.F32 R135, -RZ, R151.H0_H0 ;  /* 0x20000097ff877230 */ /* 0x000fc40000004100 */
[CC--:B------:R-:W-:Y:S01]  /*8a30*/  FMUL.FTZ R157, R87.reuse, R155.reuse ;  /* 0x0000009b579d7220 */ /* 0x0c0fe20000410000 */
        /* <DEDUP_REMOVED lines=11> */
[----:B------:R-:W-:Y:S01]  /*8af0*/  FFMA.FTZ R87, R84, R153, -R87 ;  /* 0x0000009954577223 */ /* 0x000fe20000010857 */
[----:B------:R-:W-:Y:S01]  /*8b00*/  F2FP.F16.E4M3.UNPACK_B R84, R57.H1 ;  /* 0x00000039ff54723e */ /* 0x000fe200030006ff */
[----:B------:R-:W-:Y:S01]  /*8b10*/  FFMA.FTZ R158, R134, R153, R159 ;  /* 0x00000099869e7223 */ /* 0x000fe2000001009f */
[----:B------:R-:W-:Y:S01]  /*8b20*/  F2FP.F16.E4M3.UNPACK_B R155, R152.H1 ;  /* 0x00000098ff9b723e */ /* 0x000fe200030006ff */
[----:B------:R-:W-:Y:S01]  /*8b30*/  HADD2.F32 R157, -RZ, R156.H0_H0 ;  /* 0x2000009cff9d7230 */ /* 0x000fe20000004100 */
[----:B------:R-:W-:Y:S01]  /*8b40*/  F2FP.F16.E4M3.UNPACK_B R154, R154 ;  /* 0x0000009aff9a723e */ /* 0x000fe200020006ff */
[----:B------:R-:W-:Y:S01]  /*8b50*/  HADD2.F32 R151, -RZ, R135.H0_H0 ;  /* 0x20000087ff977230 */ /* 0x000fe20000004100 */
[----:B------:R-:W-:Y:S01]  /*8b60*/  F2FP.F16.E4M3.UNPACK_B R57, R57 ;  /* 0x00000039ff39723e */ /* 0x000fe200020006ff */
[----:B------:R-:W-:Y:S01]  /*8b70*/  HADD2.F32 R134, -RZ, R84.H0_H0 ;  /* 0x20000054ff867230 */ /* 0x000fe20000004100 */
[----:B------:R-:W-:Y:S01]  /*8b80*/  F2FP.F16.E4M3.UNPACK_B R152, R152 ;  /* 0x00000098ff98723e */ /* 0x000fe200020006ff */
[----:B------:R-:W-:-:S02]  /*8b90*/  HADD2.F32 R156, -RZ, R156.H1_H1 ;  /* 0x3000009cff9c7230 */ /* 0x000fc40000004100 */
[-C--:B------:R-:W-:Y:S01]  /*8ba0*/  FMUL.FTZ R159, R151, R157.reuse ;  /* 0x0000009d979f7220 */ /* 0x080fe20000410000 */
[----:B------:R-:W-:Y:S02]  /*8bb0*/  HADD2.F32 R135, -RZ, R135.H1_H1 ;  /* 0x30000087ff877230 */ /* 0x000fe40000004100 */
[----:B------:R-:W-:Y:S01]  /*8bc0*/  FMUL.FTZ R160, R134, R157 ;  /* 0x0000009d86a07220 */ /* 0x000fe20000410000 */
[--C-:B------:R-:W-:Y:S01]  /*8bd0*/  HADD2.F32 R153, -RZ, R155.reuse.H0_H0 ;  /* 0x2000009bff997230 */ /* 0x100fe20000004100 */
[----:B------:R-:W-:Y:S01]  /*8be0*/  F2FP.SATFINITE.E4M3.F32.PACK_AB_MERGE_C R58, R61, R58, RZ ;  /* 0x0000003a3d3a723e */ /* 0x000fe200048070ff */
[----:B------:R-:W-:Y:S02]  /*8bf0*/  HADD2.F32 R84, -RZ, R84.H1_H1 ;  /* 0x30000054ff547230 */ /* 0x000fe40000004100 */
[----:B------:R-:W-:Y:S01]  /*8c00*/  FMUL.FTZ R157, R135, R156 ;  /* 0x0000009c879d7220 */ /* 0x000fe20000410000 */
[----:B------:R-:W-:Y:S02]  /*8c10*/  HADD2.F32 R155, -RZ, R155.H1_H1 ;  /* 0x3000009bff9b7230 */ /* 0x000fe40000004100 */
[----:B------:R-:W-:Y:S01]  /*8c20*/  FFMA.FTZ R160, R151, R153, R160 ;  /* 0x0000009997a07223 */ /* 0x000fe200000100a0 */
[----:B------:R-:W-:-:S02]  /*8c30*/  HADD2.F32 R151, -RZ, R154.H0_H0 ;  /* 0x2000009aff977230 */ /* 0x000fc40000004100 */
[C---:B------:R-:W-:Y:S01]  /*8c40*/  FMUL.FTZ R156, R84.reuse, R156 ;  /* 0x0000009c549c7220 */ /* 0x040fe20000410000 */
[----:B------:R-:W-:Y:S02]  /*8c50*/  HADD2.F32 R154, -RZ, R154.H1_H1 ;  /* 0x3000009aff9a7230 */ /* 0x000fe40000004100 */
[----:B------:R-:W-:Y:S01]  /*8c60*/  FFMA.FTZ R162, R84, R155, -R157 ;  /* 0x0000009b54a27223 */ /* 0x000fe2000001089d */
[----:B------:R-:W-:Y:S01]  /*8c70*/  F2FP.F16.E4M3.UNPACK_B R84, R54 ;  /* 0x00000036ff54723e */ /* 0x000fe200020006ff */
[--C-:B------:R-:W-:Y:S02]  /*8c80*/  HADD2.F32 R54, -RZ, R57.reuse.H0_H0 ;  /* 0x20000039ff367230 */ /* 0x100fe40000004100 */
[----:B------:R-:W-:Y:S01]  /*8c90*/  FFMA.FTZ R159, R134, R153, -R159 ;  /* 0x00000099869f7223 */ /* 0x000fe2000001089f */
[----:B------:R-:W-:Y:S02]  /*8ca0*/  HADD2.F32 R57, -RZ, R57.H1_H1 ;  /* 0x30000039ff397230 */ /* 0x000fe40000004100 */
[----:B------:R-:W-:Y:S01]  /*8cb0*/  FFMA.FTZ R157, R135, R155, R156 ;  /* 0x0000009b879d7223 */ /* 0x000fe2000001009c */
[----:B------:R-:W-:Y:S01]  /*8cc0*/  HADD2.F32 R134, -RZ, R84.H0_H0 ;  /* 0x20000054ff867230 */ /* 0x000fe20000004100 */
[----:B------:R-:W-:Y:S01]  /*8cd0*/  F2FP.SATFINITE.E4M3.F32.PACK_AB_MERGE_C R60, R60, R59, RZ ;  /* 0x0000003b3c3c723e */ /* 0x000fe200048070ff */
[----:B------:R-:W-:-:S02]  /*8ce0*/  HADD2.F32 R135, -RZ, R152.H0_H0 ;  /* 0x20000098ff877230 */ /* 0x000fc40000004100 */
[----:B------:R-:W-:Y:S01]  /*8cf0*/  FMUL.FTZ R155, R57, R154 ;  /* 0x0000009a399b7220 */ /* 0x000fe20000410000 */
[----:B------:R-:W-:Y:S02]  /*8d00*/  HADD2.F32 R84, -RZ, R84.H1_H1 ;  /* 0x30000054ff547230 */ /* 0x000fe40000004100 */
[-C--:B------:R-:W-:Y:S01]  /*8d10*/  FMUL.FTZ R153, R134, R151.reuse ;  /* 0x0000009786997220 */ /* 0x080fe20000410000 */
[----:B------:R-:W-:Y:S01]  /*8d20*/  HADD2.F32 R152, -RZ, R152.H1_H1 ;  /* 0x30000098ff987230 */ /* 0x000fe20000004100 */
[----:B------:R-:W-:Y:S01]  /*8d30*/  F2FP.SATFINITE.E4M3.F32.PACK_AB_MERGE_C R59, R87, R62, R58 ;  /* 0x0000003e573b723e */ /* 0x000fe2000480703a */
[----:B------:R-:W-:Y:S01]  /*8d40*/  FMUL.FTZ R151, R54, R151 ;  /* 0x0000009736977220 */ /* 0x000fe20000410000 */
[C---:B------:R-:W-:Y:S01]  /*8d50*/  FMUL.FTZ R156, R84.reuse, R154 ;  /* 0x0000009a549c7220 */ /* 0x040fe20000410000 */
[----:B------:R-:W-:Y:S01]  /*8d60*/  F2FP.F16.E4M3.UNPACK_B R62, R52 ;  /* 0x00000034ff3e723e */ /* 0x000fe200020006ff */
[----:B------:R-:W-:Y:S01]  /*8d70*/  FFMA.FTZ R155, R84, R152, R155 ;  /* 0x00000098549b7223 */ /* 0x000fe2000001009b */
[----:B------:R-:W-:Y:S01]  /*8d80*/  F2FP.F16.E4M3.UNPACK_B R84, R53 ;  /* 0x00000035ff54723e */ /* 0x000fe200020006ff */
[-C--:B------:R-:W-:Y:S01]  /*8d90*/  FFMA.FTZ R153, R54, R135.reuse, -R153 ;  /* 0x0000008736997223 */ /* 0x080fe20000010899 */
[----:B------:R-:W-:Y:S01]  /*8da0*/  F2FP.F16.E4M3.UNPACK_B R61, R56 ;  /* 0x00000038ff3d723e */ /* 0x000fe200020006ff */
[----:B------:R-:W-:Y:S01]  /*8db0*/  FFMA.FTZ R54, R134, R135, R151 ;  /* 0x0000008786367223 */ /* 0x000fe20000010097 */
[----:B------:R-:W-:Y:S01]  /*8dc0*/  F2FP.SATFINITE.E4M3.F32.PACK_AB_MERGE_C R58, R158, R63, R60 ;  /* 0x0000003f9e3a723e */ /* 0x000fe2000480703c */
[----:B------:R-:W-:Y:S01]  /*8dd0*/  HADD2.F32 R63, -RZ, R84.H0_H0 ;  /* 0x20000054ff3f7230 */ /* 0x000fe20000004100 */
[----:B------:R-:W-:Y:S01]  /*8de0*/  F2FP.F16.E4M3.UNPACK_B R87, R50 ;  /* 0x00000032ff57723e */ /* 0x000fe200020006ff */
[----:B------:R-:W-:-:S02]  /*8df0*/  HADD2.F32 R135, -RZ, R62.H0_H0 ;  /* 0x2000003eff877230 */ /* 0x000fc40000004100 */
[----:B------:R-:W-:Y:S01]  /*8e00*/  FFMA.FTZ R156, R57, R152, -R156 ;  /* 0x00000098399c7223 */ /* 0x000fe2000001089c */
[----:B------:R-:W-:Y:S01]  /*8e10*/  HADD2.F32 R60, -RZ, R61.H0_H0 ;  /* 0x2000003dff3c7230 */ /* 0x000fe20000004100 */
        /* <DEDUP_REMOVED lines=14> */
[----:B------:R-:W-:Y:S01]  /*8f00*/  FFMA.FTZ R53, R62, R87, -R151 ;  /* 0x000000573e357223 */ /* 0x000fe20000010897 */
[----:B------:R-:W-:Y:S01]  /*8f10*/  F2FP.SATFINITE.E4M3.F32.PACK_AB_MERGE_C R57, R162, R159, RZ ;  /* 0x0000009fa239723e */ /* 0x000fe200048070ff */
[----:B------:R-:W-:Y:S01]  /*8f20*/  FFMA.FTZ R52, R84, R87, R135 ;  /* 0x0000005754347223 */ /* 0x000fe20000010087 */
[----:B------:R-:W-:Y:S01]  /*8f30*/  HADD2.F32 R84, -RZ, R63.H0_H0 ;  /* 0x2000003fff547230 */ /* 0x000fe20000004100 */
[----:B------:R-:W-:Y:S01]  /*8f40*/  F2FP.F16.E4M3.UNPACK_B R50, R50.H1 ;  /* 0x00000032ff32723e */ /* 0x000fe200030006ff */
[----:B------:R-:W-:Y:S01]  /*8f50*/  HADD2.F32 R135, -RZ, R134.H0_H0 ;  /* 0x20000086ff877230 */ /* 0x000fe20000004100 */
[----:B------:R-:W-:Y:S01]  /*8f60*/  F2FP.SATFINITE.E4M3.F32.PACK_AB_MERGE_C R57, R156, R153, R57 ;  /* 0x000000999c39723e */ /* 0x000fe20004807039 */
[----:B------:R-:W-:Y:S01]  /*8f70*/  HADD2.F32 R62, -RZ, R56.H0_H0 ;  /* 0x20000038ff3e7230 */ /* 0x000fe20000004100 */
[----:B------:R-:W-:Y:S01]  /*8f80*/  F2FP.SATFINITE.E4M3.F32.PACK_AB_MERGE_C R157, R157, R160, RZ ;  /* 0x000000a09d9d723e */ /* 0x000fe200048070ff */
[----:B------:R-:W-:-:S02]  /*8f90*/  HADD2.F32 R87, -RZ, R50.H0_H0 ;  /* 0x20000032ff577230 */ /* 0x000fc40000004100 */
[-C--:B------:R-:W-:Y:S01]  /*8fa0*/  FMUL.FTZ R153, R84, R135.reuse ;  /* 0x0000008754997220 */ /* 0x080fe20000410000 */
[----:B------:R-:W-:Y:S02]  /*8fb0*/  HADD2.F32 R56, -RZ, R56.H1_H1 ;  /* 0x30000038ff387230 */ /* 0x000fe40000004100 */
[----:B------:R-:W-:Y:S01]  /*8fc0*/  FMUL.FTZ R135, R62, R135 ;  /* 0x000000873e877220 */ /* 0x000fe20000410000 */
[----:B------:R-:W-:Y:S01]  /*8fd0*/  HADD2.F32 R151, -RZ, R134.H1_H1 ;  /* 0x30000086ff977230 */ /* 0x000fe20000004100 */
[----:B------:R-:W-:Y:S01]  /*8fe0*/  F2FP.SATFINITE.E4M3.F32.PACK_AB_MERGE_C R54, R155, R54, R157 ;  /* 0x000000369b36723e */ /* 0x000fe2000480709d */
[----:B------:R-:W-:Y:S02]  /*8ff0*/  HADD2.F32 R63, -RZ, R63.H1_H1 ;  /* 0x3000003fff3f7230 */ /* 0x000fe40000004100 */
[----:B------:R-:W-:Y:S01]  /*9000*/  FFMA.FTZ R156, R84, R87, R135 ;  /* 0x00000057549c7223 */ /* 0x000fe20000010087 */
[----:B------:R-:W-:Y:S02]  /*9010*/  HADD2.F32 R134, -RZ, R50.H1_H1 ;  /* 0x30000032ff867230 */ /* 0x000fe40000004100 */
[----:B------:R-:W-:Y:S01]  /*9020*/  FMUL.FTZ R84, R56, R151 ;  /* 0x0000009738547220 */ /* 0x000fe20000410000 */
[----:B------:R-:W-:Y:S01]  /*9030*/  F2FP.F16.E4M3.UNPACK_B R50, R51 ;  /* 0x00000033ff32723e */ /* 0x000fe200020006ff */
[C---:B------:R-:W-:Y:S01]  /*9040*/  FMUL.FTZ R155, R63.reuse, R151 ;  /* 0x000000973f9b7220 */ /* 0x040fe20000410000 */
[----:B------:R-:W-:Y:S01]  /*9050*/  F2FP.F16.E4M3.UNPACK_B R152, R49.H1 ;  /* 0x00000031ff98723e */ /* 0x000fe200030006ff */
[-C--:B------:R-:W-:Y:S01]  /*9060*/  FFMA.FTZ R159, R63, R134.reuse, R84 ;  /* 0x000000863f9f7223 */ /* 0x080fe20000010054 */
[----:B------:R-:W-:Y:S01]  /*9070*/  F2FP.F16.E4M3.UNPACK_B R63, R55.H1 ;  /* 0x00000037ff3f723e */ /* 0x000fe200030006ff */
[----:B------:R-:W-:Y:S01]  /*9080*/  FFMA.FTZ R154, R62, R87, -R153 ;  /* 0x000000573e9a7223 */ /* 0x000fe20000010899 */
[----:B------:R-:W-:Y:S01]  /*9090*/  F2FP.F16.E4M3.UNPACK_B R51, R51.H1 ;  /* 0x00000033ff33723e */ /* 0x000fe200030006ff */
[----:B------:R-:W-:Y:S01]  /*90a0*/  FFMA.FTZ R157, R56, R134, -R155 ;  /* 0x00000086389d7223 */ /* 0x000fe2000001089b */
[----:B------:R-:W-:Y:S01]  /*90b0*/  F2FP.F16.E4M3.UNPACK_B R151, R49 ;  /* 0x00000031ff97723e */ /* 0x000fe200020006ff */
[----:B------:R-:W-:Y:S01]  /*90c0*/  HADD2.F32 R155, -RZ, R152.H0_H0 ;  /* 0x20000098ff9b7230 */ /* 0x000fe20000004100 */
[-C--:B------:R-:W-:Y:S01]  /*90d0*/  F2FP.F16.E4M3.UNPACK_B R49, R48.reuse ;  /* 0x00000030ff31723e */ /* 0x080fe200020006ff */
[----:B------:R-:W-:Y:S01]  /*90e0*/  HADD2.F32 R56, -RZ, R51.H0_H0 ;  /* 0x20000033ff387230 */ /* 0x000fe20000004100 */
[----:B------:R-:W-:Y:S01]  /*90f0*/  F2FP.F16.E4M3.UNPACK_B R87, R48.H1 ;  /* 0x00000030ff57723e */ /* 0x000fe200030006ff */
[----:B------:R-:W-:Y:S01]  /*9100*/  HADD2.F32 R48, -RZ, R63.H0_H0 ;  /* 0x2000003fff307230 */ /* 0x000fe20000004100 */
[----:B------:R-:W-:Y:S01]  /*9110*/  F2FP.F16.E4M3.UNPACK_B R62, R55 ;  /* 0x00000037ff3e723e */ /* 0x000fe200020006ff */
[----:B------:R-:W-:Y:S01]  /*9120*/  HADD2.F32 R153, -RZ, R151.H0_H0 ;  /* 0x20000097ff997230 */ /* 0x000fe20000004100 */
[----:B------:R-:W-:Y:S01]  /*9130*/  F2FP.SATFINITE.E4M3.F32.PACK_AB_MERGE_C R154, R157, R154, RZ ;  /* 0x0000009a9d9a723e */ /* 0x000fe200048070ff */
[----:B------:R-:W-:-:S02]  /*9140*/  HADD2.F32 R135, -RZ, R87.H0_H0 ;  /* 0x20000057ff877230 */ /* 0x000fc40000004100 */
[-C--:B------:R-:W-:Y:S01]  /*9150*/  FMUL.FTZ R161, R48, R155.reuse ;  /* 0x0000009b30a17220 */ /* 0x080fe20000410000 */
[----:B------:R-:W-:Y:S02]  /*9160*/  HADD2.F32 R84, -RZ, R62.H0_H0 ;  /* 0x2000003eff547230 */ /* 0x000fe40000004100 */
[C---:B------:R-:W-:Y:S01]  /*9170*/  FMUL.FTZ R155, R56.reuse, R155 ;  /* 0x0000009b389b7220 */ /* 0x040fe20000410000 */
[----:B------:R-:W-:Y:S02]  /*9180*/  HADD2.F32 R63, -RZ, R63.H1_H1 ;  /* 0x3000003fff3f7230 */ /* 0x000fe40000004100 */
[-C--:B------:R-:W-:Y:S01]  /*9190*/  FFMA.FTZ R161, R56, R135.reuse, -R161 ;  /* 0x0000008738a17223 */ /* 0x080fe200000108a1 */
[----:B------:R-:W-:Y:S02]  /*91a0*/  HADD2.F32 R152, -RZ, R152.H1_H1 ;  /* 0x30000098ff987230 */ /* 0x000fe40000004100 */
[----:B------:R-:W-:Y:S01]  /*91b0*/  FFMA.FTZ R155, R48, R135, R155 ;  /* 0x00000087309b7223 */ /* 0x000fe2000001009b */
[----:B------:R-:W-:-:S02]  /*91c0*/  HADD2.F32 R51, -RZ, R51.H1_H1 ;  /* 0x30000033ff337230 */ /* 0x000fc40000004100 */
[-C--:B------:R-:W-:Y:S01]  /*91d0*/  FMUL.FTZ R158, R84, R153.reuse ;  /* 0x00000099549e7220 */ /* 0x080fe20000410000 */
[----:B------:R-:W-:Y:S02]  /*91e0*/  HADD2.F32 R55, -RZ, R50.H0_H0 ;  /* 0x20000032ff377230 */ /* 0x000fe40000004100 */
[-C--:B------:R-:W-:Y:S01]  /*91f0*/  FMUL.FTZ R56, R63, R152.reuse ;  /* 0x000000983f387220 */ /* 0x080fe20000410000 */
[----:B------:R-:W-:Y:S02]  /*9200*/  HADD2.F32 R134, -RZ, R49.H0_H0 ;  /* 0x20000031ff867230 */ /* 0x000fe40000004100 */
[----:B------:R-:W-:Y:S01]  /*9210*/  FMUL.FTZ R152, R51, R152 ;  /* 0x0000009833987220 */ /* 0x000fe20000410000 */
        /* <DEDUP_REMOVED lines=8> */
[----:B------:R-:W-:Y:S02]  /*92a0*/  HADD2.F32 R49, -RZ, R49.H1_H1 ;  /* 0x30000031ff317230 */ /* 0x000fe40000004100 */
[-C--:B------:R-:W-:Y:S01]  /*92b0*/  FFMA.FTZ R56, R51, R48.reuse, -R56 ;  /* 0x0000003033387223 */ /* 0x080fe20000010838 */
[----:B------:R-:W-:Y:S01]  /*92c0*/  FFMA.FTZ R152, R63, R48, R152 ;  /* 0x000000303f987223 */ /* 0x000fe20000010098 */
[C---:B------:R-:W-:Y:S01]  /*92d0*/  FMUL.FTZ R151, R50.reuse, R151 ;  /* 0x0000009732977220 */ /* 0x040fe20000410000 */
[----:B------:R-:W-:Y:S01]  /*92e0*/  F2FP.SATFINITE.E4M3.F32.PACK_AB_MERGE_C R156, R159, R156, RZ ;  /* 0x0000009c9f9c723e */ /* 0x000fe200048070ff */
[----:B------:R-:W-:Y:S01]  /*92f0*/  FFMA.FTZ R55, R50, R49, -R55 ;  /* 0x0000003132377223 */ /* 0x000fe20000010837 */
[----:B------:R-:W-:Y:S01]  /*9300*/  F2FP.SATFINITE.E4M3.F32.PACK_AB_MERGE_C R56, R56, R161, RZ ;  /* 0x000000a13838723e */ /* 0x000fe200048070ff */
[----:B------:R-:W-:Y:S01]  /*9310*/  FFMA.FTZ R62, R62, R49, R151 ;  /* 0x000000313e3e7223 */ /* 0x000fe20000010097 */
[----:B------:R-:W-:Y:S01]  /*9320*/  F2FP.SATFINITE.E4M3.F32.PACK_AB_MERGE_C R152, R152, R155, RZ ;  /* 0x0000009b9898723e */ /* 0x000fe200048070ff */
[----:B------:R-:W-:Y:S01]  /*9330*/  IMAD.MOV.U32 R48, RZ, RZ, R59 ;  /* 0x000000ffff307224 */ /* 0x000fe200078e003b */
[----:B------:R-:W-:-:S02]  /*9340*/  F2FP.SATFINITE.E4M3.F32.PACK_AB_MERGE_C R49, R53, R60, R154 ;  /* 0x0000003c3531723e */ /* 0x000fc4000480709a */
[----:B------:R-:W-:Y:S02]  /*9350*/  F2FP.SATFINITE.E4M3.F32.PACK_AB_MERGE_C R51, R55, R158, R56 ;  /* 0x0000009e3733723e */ /* 0x000fe40004807038 */
[----:B------:R-:W-:Y:S01]  /*9360*/  F2FP.SATFINITE.E4M3.F32.PACK_AB_MERGE_C R53, R52, R61, R156 ;  /* 0x0000003d3435723e */ /* 0x000fe2000480709c */
[----:B------:R-:W-:Y:S01]  /*9370*/  IMAD.MOV.U32 R52, RZ, RZ, R58 ;  /* 0x000000ffff347224 */ /* 0x000fe200078e003a */
[----:B------:R-:W-:Y:S02]  /*9380*/  F2FP.SATFINITE.E4M3.F32.PACK_AB_MERGE_C R55, R62, R153, R152 ;  /* 0x000000993e37723e */ /* 0x000fe40004807098 */
[----:B------:R-:W-:-:S07]  /*9390*/  MOV R50, R57 ;  /* 0x0000003900327202 */ /* 0x000fce0000000f00 */
.L_x_2085:
[----:B------:R-:W-:Y:S05]  /*93a0*/  BSYNC B2 ;  /* 0x0000000000027941 */ /* 0x000fea0003800000 */
.L_x_2084:
        /* <DEDUP_REMOVED lines=11> */
.L_x_2083:
[----:B------:R-:W-:Y:S05]  /*9460*/  BSYNC B1 ;  /* 0x0000000000017941 */ /* 0x000fea0003800000 */
.L_x_2082:
        /* <DEDUP_REMOVED lines=19> */
[----:B------:R-:W-:-:S03]  /*95a0*/  IADD3.X R80, R38, R59, R37, P3, P4 ;  /* 0x0000003b26507210 */ /* 0x000fc60001fe8425 */
[----:B------:R-:W-:-:S05]  /*95b0*/  IMAD.SHL.U32 R61, R48, 0x10, RZ ;  /* 0x00000010303d7824 */ /* 0x000fca00078e00ff */
[----:B------:R-:W-:-:S04]  /*95c0*/  LOP3.LUT R49, R51, 0x70, R61, 0xf8, !PT ;  /* 0x0000007033317812 */ /* 0x000fc800078ef83d */
[----:B------:R-:W-:-:S05]  /*95d0*/  LOP3.LUT R49, R49, R140, RZ, 0x3c, !PT ;  /* 0x0000008c31317212 */ /* 0x000fca00078e3cff */
[----:B---3--:R-:W-:Y:S02]  /*95e0*/  IMAD.IADD R48, R50, 0x1, R49 ;  /* 0x0000000132307824 */ /* 0x008fe400078e0231 */
[C---:B------:R-:W-:Y:S02]  /*95f0*/  IMAD R49, R17.reuse, 0x7000, R114 ;  /* 0x0000700011317824 */ /* 0x040fe400078e0272 */
[----:B------:R-:W-:Y:S02]  /*9600*/  IMAD R51, R17, 0x7000, R48 ;  /* 0x0000700011337824 */ /* 0x000fe400078e0230 */
[----:B------:R-:W-:-:S03]  /*9610*/  IMAD.IADD R49, R16, 0x1, R49 ;  /* 0x0000000110317824 */ /* 0x000fc600078e0231 */
[----:B------:R-:W-:-:S03]  /*9620*/  IADD3 R52, R16, R51, RZ ;  /* 0x0000003310347210 */ /* 0x000fc60007ffe0ff */
        /* <DEDUP_REMOVED lines=9> */
[--C-:B------:R-:W-:Y:S01]  /*96c0*/  SHF.R.U32.HI R82, RZ, 0x8, R67.reuse ;  /* 0x00000008ff527819 */ /* 0x100fe20000011643 */
[----:B------:R-:W-:Y:S01]  /*96d0*/  IMAD.SHL.U32 R48, R62, 0x100, RZ ;  /* 0x000001003e307824 */ /* 0x000fe200078e00ff */
[----:B------:R-:W-:Y:S01]  /*96e0*/  LOP3.LUT R64, R67, 0xff0000ff, RZ, 0xc0, !PT ;  /* 0xff0000ff43407812 */ /* 0x000fe200078ec0ff */
[----:B------:R-:W-:Y:S01]  /*96f0*/  IMAD.MOV.U32 R62, RZ, RZ, R50 ;  /* 0x000000ffff3e7224 */ /* 0x000fe200078e0032 */
[----:B------:R-:W-:Y:S01]  /*9700*/  SHF.R.U32.HI R81, RZ, 0x10, R67 ;  /* 0x00000010ff517819 */ /* 0x000fe20000011643 */
[----:B------:R-:W-:Y:S01]  /*9710*/  IMAD.U32 R49, R85, 0x10000, RZ ;  /* 0x0001000055317824 */ /* 0x000fe200078e00ff */
[----:B------:R-:W-:-:S02]  /*9720*/  SHF.R.U32.HI R67, RZ, 0x8, R69 ;  /* 0x00000008ff437819 */ /* 0x000fc40000011645 */
[----:B------:R-:W-:Y:S02]  /*9730*/  SHF.R.U32.HI R70, RZ, 0x8, R71 ;  /* 0x00000008ff467819 */ /* 0x000fe40000011647 */
[----:B------:R-:W-:Y:S01]  /*9740*/  LOP3.LUT R66, R69, 0xff0000ff, RZ, 0xc0, !PT ;  /* 0xff0000ff45427812 */ /* 0x000fe200078ec0ff */
[----:B------:R-:W-:Y:S01]  /*9750*/  IMAD.SHL.U32 R67, R67, 0x100, RZ ;  /* 0x0000010043437824 */ /* 0x000fe200078e00ff */
[----:B------:R-:W-:Y:S02]  /*9760*/  SHF.R.U32.HI R84, RZ, 0x10, R69 ;  /* 0x00000010ff547819 */ /* 0x000fe40000011645 */
[----:B------:R-:W-:Y:S02]  /*9770*/  LOP3.LUT R69, R71, 0xff0000ff, RZ, 0xc0, !PT ;  /* 0xff0000ff47457812 */ /* 0x000fe400078ec0ff */
[----:B------:R-:W-:Y:S02]  /*9780*/  SHF.L.U32 R50, R70, 0x8, RZ ;  /* 0x0000000846327819 */ /* 0x000fe400000006ff */
[----:B------:R-:W-:Y:S01]  /*9790*/  LOP3.LUT R48, R63, 0xff00, R48, 0xf8, !PT ;  /* 0x0000ff003f307812 */ /* 0x000fe200078ef830 */
[----:B------:R-:W-:Y:S01]  /*97a0*/  IMAD.SHL.U32 R63, R82, 0x100, RZ ;  /* 0x00000100523f7824 */ /* 0x000fe200078e00ff */
[----:B------:R-:W-:-:S02]  /*97b0*/  LOP3.LUT R82, R69, 0xff00, R50, 0xf8, !PT ;  /* 0x0000ff0045527812 */ /* 0x000fc400078ef832 */
[----:B------:R-:W-:Y:S01]  /*97c0*/  LOP3.LUT R50, R48, 0xff0000, R49, 0xf8, !PT ;  /* 0x00ff000030327812 */ /* 0x000fe200078ef831 */
[----:B------:R-:W-:Y:S01]  /*97d0*/  IMAD.U32 R48, R81, 0x10000, RZ ;  /* 0x0001000051307824 */ /* 0x000fe200078e00ff */
[----:B------:R-:W-:Y:S02]  /*97e0*/  LOP3.LUT R52, R66, 0xff00, R67, 0xf8, !PT ;  /* 0x0000ff0042347812 */ /* 0x000fe400078ef843 */
[----:B------:R-:W-:Y:S02]  /*97f0*/  LOP3.LUT R63, R64, 0xff00, R63, 0xf8, !PT ;  /* 0x0000ff00403f7812 */ /* 0x000fe400078ef83f */
[----:B------:R-:W-:Y:S02]  /*9800*/  F2FP.F16.E4M3.UNPACK_B R81, R149.H1 ;  /* 0x00000095ff51723e */ /* 0x000fe400030006ff */
[----:B------:R-:W-:Y:S02]  /*9810*/  F2FP.F16.E4M3.UNPACK_B R69, R68.H1 ;  /* 0x00000044ff45723e */ /* 0x000fe400030006ff */
[----:B------:R-:W-:Y:S01]  /*9820*/  F2FP.F16.E4M3.UNPACK_B R66, R65.H1 ;  /* 0x00000041ff42723e */ /* 0x000fe200030006ff */
[----:B------:R-:W-:Y:S01]  /*9830*/  HADD2.F32 R49, -RZ, R81.H0_H0 ;  /* 0x20000051ff317230 */ /* 0x000fe20000004100 */
[----:B------:R-:W-:Y:S01]  /*9840*/  SHF.R.U32.HI R83, RZ, 0x10, R71 ;  /* 0x00000010ff537819 */ /* 0x000fe20000011647 */
[----:B------:R-:W-:Y:S01]  /*9850*/  HADD2.F32 R64, -RZ, R69.H0_H0 ;  /* 0x20000045ff407230 */ /* 0x000fe20000004100 */
[----:B------:R-:W-:Y:S01]  /*9860*/  LOP3.LUT R48, R63, 0xff0000, R48, 0xf8, !PT ;  /* 0x00ff00003f307812 */ /* 0x000fe200078ef830 */
[----:B------:R-:W-:Y:S01]  /*9870*/  HADD2.F32 R63, -RZ, R66.H0_H0 ;  /* 0x20000042ff3f7230 */ /* 0x000fe20000004100 */
[----:B------:R-:W-:Y:S01]  /*9880*/  F2FP.F16.E4M3.UNPACK_B R67, R146.H1 ;  /* 0x00000092ff43723e */ /* 0x000fe200030006ff */
[----:B------:R-:W-:-:S02]  /*9890*/  IMAD.U32 R71, R84, 0x10000, RZ ;  /* 0x0001000054477824 */ /* 0x000fc400078e00ff */
[-C--:B------:R-:W-:Y:S01]  /*98a0*/  FMUL.FTZ R84, R64, R49.reuse ;  /* 0x0000003140547220 */ /* 0x080fe20000410000 */
[----:B------:R-:W-:Y:S02]  /*98b0*/  IMAD.U32 R83, R83, 0x10000, RZ ;  /* 0x0001000053537824 */ /* 0x000fe400078e00ff */
[C---:B------:R-:W-:Y:S01]  /*98c0*/  FMUL.FTZ R85, R63.reuse, R49 ;  /* 0x000000313f557220 */ /* 0x040fe20000410000 */
[--C-:B------:R-:W-:Y:S01]  /*98d0*/  HADD2.F32 R70, -RZ, R67.reuse.H0_H0 ;  /* 0x20000043ff467230 */ /* 0x100fe20000004100 */
[----:B------:R-:W-:Y:S01]  /*98e0*/  LOP3.LUT R52, R52, 0xff0000, R71, 0xf8, !PT ;  /* 0x00ff000034347812 */ /* 0x000fe200078ef847 */
[----:B------:R-:W-:Y:S01]  /*98f0*/  HADD2.F32 R71, -RZ, R67.H1_H1 ;  /* 0x30000043ff477230 */ /* 0x000fe20000004100 */
[----:B------:R-:W-:Y:S01]  /*9900*/  LOP3.LUT R49, R82, 0xff0000, R83, 0xf8, !PT ;  /* 0x00ff000052317812 */ /* 0x000fe200078ef853 */
[----:B------:R-:W-:Y:S02]  /*9910*/  HADD2.F32 R82, -RZ, R81.H1_H1 ;  /* 0x30000051ff527230 */ /* 0x000fe40000004100 */
[-C--:B------:R-:W-:Y:S01]  /*9920*/  FFMA.FTZ R63, R63, R70.reuse, -R84 ;  /* 0x000000463f3f7223 */ /* 0x080fe20000010854 */
[----:B------:R-:W-:Y:S01]  /*9930*/  FFMA.FTZ R64, R64, R70, R85 ;  /* 0x0000004640407223 */ /* 0x000fe20000010055 */
[----:B------:R-:W-:Y:S01]  /*9940*/  HADD2.F32 R70, -RZ, R69.H1_H1 ;  /* 0x30000045ff467230 */ /* 0x000fe20000004100 */
[----:B------:R-:W-:Y:S01]  /*9950*/  F2FP.F16.E4M3.UNPACK_B R149, R149 ;  /* 0x00000095ff95723e */ /* 0x000fe200020006ff */
[----:B------:R-:W-:Y:S01]  /*9960*/  HADD2.F32 R67, -RZ, R66.H1_H1 ;  /* 0x30000042ff437230 */ /* 0x000fe20000004100 */
[----:B------:R-:W-:-:S02]  /*9970*/  F2FP.F16.E4M3.UNPACK_B R65, R65 ;  /* 0x00000041ff41723e */ /* 0x000fc400020006ff */
[----:B------:R-:W-:Y:S01]  /*9980*/  F2FP.F16.E4M3.UNPACK_B R68, R68 ;  /* 0x00000044ff44723e */ /* 0x000fe200020006ff */
[C---:B------:R-:W-:Y:S01]  /*9990*/  FMUL.FTZ R84, R70.reuse, R82 ;  /* 0x0000005246547220 */ /* 0x040fe20000410000 */
[----:B------:R-:W-:Y:S01]  /*99a0*/  F2FP.F16.E4M3.UNPACK_B R146, R146 ;  /* 0x00000092ff92723e */ /* 0x000fe200020006ff */
[----:B------:R-:W-:Y:S02]  /*99b0*/  HADD2.F32 R81, -RZ, R149.H0_H0 ;  /* 0x20000095ff517230 */ /* 0x000fe40000004100 */
[C---:B------:R-:W-:Y:S01]  /*99c0*/  FMUL.FTZ R83, R67.reuse, R82 ;  /* 0x0000005243537220 */ /* 0x040fe20000410000 */
        /* <DEDUP_REMOVED lines=19> */
[--C-:B------:R-:W-:Y:S01]  /*9b00*/  HADD2.F32 R71, -RZ, R66.reuse.H0_H0 ;  /* 0x20000042ff477230 */ /* 0x100fe20000004100 */
[----:B------:R-:W-:Y:S01]  /*9b10*/  F2FP.F16.E4M3.UNPACK_B R65, R62.H1 ;  /* 0x0000003eff41723e */ /* 0x000fe200030006ff */
[----:B------:R-:W-:Y:S02]  /*9b20*/  HADD2.F32 R69, -RZ, R67.H0_H0 ;  /* 0x20000043ff457230 */ /* 0x000fe40000004100 */
[----:B------:R-:W-:Y:S01]  /*9b30*/  FFMA.FTZ R146, R68, R146, R149 ;  /* 0x0000009244927223 */ /* 0x000fe20000010095 */
[----:B------:R-:W-:Y:S01]  /*9b40*/  HADD2.F32 R82, -RZ, R66.H1_H1 ;  /* 0x30000042ff527230 */ /* 0x000fe20000004100 */
[----:B------:R-:W-:Y:S01]  /*9b50*/  F2FP.F16.E4M3.UNPACK_B R150, R150 ;  /* 0x00000096ff96723e */ /* 0x000fe200020006ff */
[----:B------:R-:W-:-:S02]  /*9b60*/  HADD2.F32 R66, -RZ, R65.H0_H0 ;  /* 0x20000041ff427230 */ /* 0x000fc40000004100 */
[-C--:B------:R-:W-:Y:S01]  /*9b70*/  FMUL.FTZ R87, R69, R71.reuse ;  /* 0x0000004745577220 */ /* 0x080fe20000410000 */
[--C-:B------:R-:W-:Y:S01]  /*9b80*/  HADD2.F32 R68, -RZ, R70.reuse.H0_H0 ;  /* 0x20000046ff447230 */ /* 0x100fe20000004100 */
[----:B------:R-:W-:Y:S01]  /*9b90*/  F2FP.F16.E4M3.UNPACK_B R62, R62 ;  /* 0x0000003eff3e723e */ /* 0x000fe200020006ff */
[----:B------:R-:W-:Y:S02]  /*9ba0*/  HADD2.F32 R67, -RZ, R67.H1_H1 ;  /* 0x30000043ff437230 */ /* 0x000fe40000004100 */
[C---:B------:R-:W-:Y:S01]  /*9bb0*/  FMUL.FTZ R152, R66.reuse, R71 ;  /* 0x0000004742987220 */ /* 0x040fe20000410000 */
[----:B------:R-:W-:Y:S02]  /*9bc0*/  HADD2.F32 R65, -RZ, R65.H1_H1 ;  /* 0x30000041ff417230 */ /* 0x000fe40000004100 */
[----:B------:R-:W-:Y:S01]  /*9bd0*/  FFMA.FTZ R134, R66, R68, -R87 ;  /* 0x0000004442867223 */ /* 0x000fe20000010857 */
[----:B------:R-:W-:Y:S02]  /*9be0*/  HADD2.F32 R70, -RZ, R70.H1_H1 ;  /* 0x30000046ff467230 */ /* 0x000fe40000004100 */
[----:B------:R-:W-:Y:S01]  /*9bf0*/  FMUL.FTZ R66, R67, R82 ;  /* 0x0000005243427220 */ /* 0x000fe20000410000 */
[----:B------:R-:W-:Y:S01]  /*9c00*/  FFMA.FTZ R152, R69, R68, R152 ;  /* 0x0000004445987223 */ /* 0x000fe20000010098 */
[----:B------:R-:W-:Y:S01]  /*9c10*/  FMUL.FTZ R82, R65, R82 ;  /* 0x0000005241527220 */ /* 0x000fe20000410000 */
[----:B------:R-:W-:-:S02]  /*9c20*/  HADD2.F32 R69, -RZ, R150.H0_H0 ;  /* 0x20000096ff457230 */ /* 0x000fc40000004100 */
[----:B------:R-:W-:Y:S01]  /*9c30*/  FFMA.FTZ R149, R65, R70, -R66 ;  /* 0x0000004641957223 */ /* 0x000fe20000010842 */
[----:B------:R-:W-:Y:S01]  /*9c40*/  F2FP.F16.E4M3.UNPACK_B R65, R54 ;  /* 0x00000036ff41723e */ /* 0x000fe200020006ff */
[----:B------:R-:W-:Y:S01]  /*9c50*/  HADD2.F32 R54, -RZ, R62.H0_H0 ;  /* 0x2000003eff367230 */ /* 0x000fe20000004100 */
[----:B------:R-:W-:Y:S01]  /*9c60*/  F2FP.F16.E4M3.UNPACK_B R148, R148 ;  /* 0x00000094ff94723e */ /* 0x000fe200020006ff */
[----:B------:R-:W-:Y:S01]  /*9c70*/  FFMA.FTZ R151, R67, R70, R82 ;  /* 0x0000004643977223 */ /* 0x000fe20000010052 */
[----:B------:R-:W-:Y:S01]  /*9c80*/  HADD2.F32 R150, -RZ, R150.H1_H1 ;  /* 0x30000096ff967230 */ /* 0x000fe20000004100 */
[----:B------:R-:W-:Y:S01]  /*9c90*/  F2FP.SATFINITE.E4M3.F32.PACK_AB_MERGE_C R63, R86, R63, RZ ;  /* 0x0000003f563f723e */ /* 0x000fe200048070ff */
[--C-:B------:R-:W-:Y:S01]  /*9ca0*/  HADD2.F32 R66, -RZ, R65.reuse.H0_H0 ;  /* 0x20000041ff427230 */ /* 0x100fe20000004100 */
[----:B------:R-:W-:Y:S01]  /*9cb0*/  F2FP.F16.E4M3.UNPACK_B R68, R52 ;  /* 0x00000034ff44723e */ /* 0x000fe200020006ff */
[----:B------:R-:W-:Y:S01]  /*9cc0*/  HADD2.F32 R67, -RZ, R148.H0_H0 ;  /* 0x20000094ff437230 */ /* 0x000fe20000004100 */
[----:B------:R-:W-:Y:S01]  /*9cd0*/  F2FP.SATFINITE.E4M3.F32.PACK_AB_MERGE_C R63, R84, R81, R63 ;  /* 0x00000051543f723e */ /* 0x000fe2000480703f */
[----:B------:R-:W-:-:S02]  /*9ce0*/  HADD2.F32 R65, -RZ, R65.H1_H1 ;  /* 0x30000041ff417230 */ /* 0x000fc40000004100 */
[-C--:B------:R-:W-:Y:S01]  /*9cf0*/  FMUL.FTZ R71, R66, R69.reuse ;  /* 0x0000004542477220 */ /* 0x080fe20000410000 */
[C---:B------:R-:W-:Y:S01]  /*9d00*/  FMUL.FTZ R69, R54.reuse, R69 ;  /* 0x0000004536457220 */ /* 0x040fe20000410000 */
[----:B------:R-:W-:Y:S01]  /*9d10*/  HADD2.F32 R62, -RZ, R62.H1_H1 ;  /* 0x3000003eff3e7230 */ /* 0x000fe20000004100 */
[----:B------:R-:W-:Y:S01]  /*9d20*/  F2FP.SATFINITE.E4M3.F32.PACK_AB_MERGE_C R151, R151, R152, RZ ;  /* 0x000000989797723e */ /* 0x000fe200048070ff */
[----:B------:R-:W-:Y:S02]  /*9d30*/  HADD2.F32 R148, -RZ, R148.H1_H1 ;  /* 0x30000094ff947230 */ /* 0x000fe40000004100 */
[-C--:B------:R-:W-:Y:S01]  /*9d40*/  FFMA.FTZ R54, R54, R67.reuse, -R71 ;  /* 0x0000004336367223 */ /* 0x080fe20000010847 */
[----:B------:R-:W-:Y:S01]  /*9d50*/  FFMA.FTZ R70, R66, R67, R69 ;  /* 0x0000004342467223 */ /* 0x000fe20000010045 */
[-C--:B------:R-:W-:Y:S01]  /*9d60*/  FMUL.FTZ R87, R65, R150.reuse ;  /* 0x0000009641577220 */ /* 0x080fe20000410000 */
[----:B------:R-:W-:Y:S01]  /*9d70*/  F2FP.F16.E4M3.UNPACK_B R67, R53 ;  /* 0x00000035ff43723e */ /* 0x000fe200020006ff */
[C---:B------:R-:W-:Y:S01]  /*9d80*/  FMUL.FTZ R150, R62.reuse, R150 ;  /* 0x000000963e967220 */ /* 0x040fe20000410000 */
[----:B------:R-:W-:Y:S01]  /*9d90*/  F2FP.F16.E4M3.UNPACK_B R66, R60 ;  /* 0x0000003cff42723e */ /* 0x000fe200020006ff */
[----:B------:R-:W-:Y:S01]  /*9da0*/  FFMA.FTZ R87, R62, R148, -R87 ;  /* 0x000000943e577223 */ /* 0x000fe20000010857 */
[----:B------:R-:W-:Y:S01]  /*9db0*/  F2FP.SATFINITE.E4M3.F32.PACK_AB_MERGE_C R62, R149, R134, RZ ;  /* 0x00000086953e723e */ /* 0x000fe200048070ff */
[----:B------:R-:W-:Y:S01]  /*9dc0*/  FFMA.FTZ R135, R65, R148, R150 ;  /* 0x0000009441877223 */ /* 0x000fe20000010096 */
[----:B------:R-:W-:Y:S01]  /*9dd0*/  HADD2.F32 R69, -RZ, R67.H0_H0 ;  /* 0x20000043ff457230 */ /* 0x000fe20000004100 */
[----:B------:R-:W-:Y:S01]  /*9de0*/  F2FP.F16.E4M3.UNPACK_B R71, R50 ;  /* 0x00000032ff47723e */ /* 0x000fe200020006ff */
[----:B------:R-:W-:Y:S01]  /*9df0*/  HADD2.F32 R84, -RZ, R68.H0_H0 ;  /* 0x20000044ff547230 */ /* 0x000fe20000004100 */
[----:B------:R-:W-:Y:S01]  /*9e00*/  F2FP.SATFINITE.E4M3.F32.PACK_AB_MERGE_C R62, R87, R54, R62 ;  /* 0x00000036573e723e */ /* 0x000fe2000480703e */
[----:B------:R-:W-:Y:S01]  /*9e10*/  HADD2.F32 R65, -RZ, R66.H0_H0 ;  /* 0x20000042ff417230 */ /* 0x000fe20000004100 */
[----:B------:R-:W-:Y:S01]  /*9e20*/  F2FP.SATFINITE.E4M3.F32.PACK_AB_MERGE_C R54, R135, R70, R151 ;  /* 0x000000468736723e */ /* 0x000fe20004807097 */
[----:B------:R-:W-:-:S02]  /*9e30*/  HADD2.F32 R82, -RZ, R71.H0_H0 ;  /* 0x20000047ff527230 */ /* 0x000fc40000004100 */
[-C--:B------:R-:W-:Y:S01]  /*9e40*/  FMUL.FTZ R86, R69, R84.reuse ;  /* 0x0000005445567220 */ /* 0x080fe20000410000 */
[----:B------:R-:W-:Y:S02]  /*9e50*/  HADD2.F32 R70, -RZ, R67.H1_H1 ;  /* 0x30000043ff467230 */ /* 0x000fe40000004100 */
[----:B------:R-:W-:Y:S01]  /*9e60*/  FMUL.FTZ R84, R65, R84 ;  /* 0x0000005441547220 */ /* 0x000fe20000410000 */
[----:B------:R-:W-:Y:S01]  /*9e70*/  HADD2.F32 R81, -RZ, R68.H1_H1 ;  /* 0x30000044ff517230 */ /* 0x000fe20000004100 */
[----:B------:R-:W-:Y:S01]  /*9e80*/  F2FP.F16.E4M3.UNPACK_B R67, R60.H1 ;  /* 0x0000003cff43723e */ /* 0x000fe200030006ff */
[----:B------:R-:W-:Y:S02]  /*9e90*/  HADD2.F32 R68, -RZ, R66.H1_H1 ;  /* 0x30000042ff447230 */ /* 0x000fe40000004100 */
[----:B------:R-:W-:Y:S01]  /*9ea0*/  FFMA.FTZ R66, R69, R82, R84 ;  /* 0x0000005245427223 */ /* 0x000fe20000010054 */
[----:B------:R-:W-:Y:S02]  /*9eb0*/  HADD2.F32 R71, -RZ, R71.H1_H1 ;  /* 0x30000047ff477230 */ /* 0x000fe40000004100 */
[----:B------:R-:W-:Y:S01]  /*9ec0*/  FMUL.FTZ R69, R70, R81 ;  /* 0x0000005146457220 */ /* 0x000fe20000410000 */
[----:B------:R-:W-:Y:S01]  /*9ed0*/  F2FP.F16.E4M3.UNPACK_B R53, R53.H1 ;  /* 0x00000035ff35723e */ /* 0x000fe200030006ff */
[C---:B------:R-:W-:Y:S01]  /*9ee0*/  FMUL.FTZ R81, R68.reuse, R81 ;  /* 0x0000005144517220 */ /* 0x040fe20000410000 */
[----:B------:R-:W-:Y:S01]  /*9ef0*/  F2FP.SATFINITE.E4M3.F32.PACK_AB_MERGE_C R64, R85, R64, RZ ;  /* 0x000000405540723e */ /* 0x000fe200048070ff */
[-C--:B------:R-:W-:Y:S01]  /*9f00*/  FFMA.FTZ R60, R68, R71.reuse, -R69 ;  /* 0x00000047443c7223 */ /* 0x080fe20000010845 */
[----:B------:R-:W-:Y:S01]  /*9f10*/  F2FP.F16.E4M3.UNPACK_B R69, R52.H1 ;  /* 0x00000034ff45723e */ /* 0x000fe200030006ff */
[----:B------:R-:W-:Y:S01]  /*9f20*/  FFMA.FTZ R65, R65, R82, -R86 ;  /* 0x0000005241417223 */ /* 0x000fe20000010856 */
[----:B------:R-:W-:Y:S01]  /*9f30*/  FFMA.FTZ R85, R70, R71, R81 ;  /* 0x0000004746557223 */ /* 0x000fe20000010051 */
[----:B------:R-:W-:Y:S01]  /*9f40*/  HADD2.F32 R68, -RZ, R53.H0_H0 ;  /* 0x20000035ff447230 */ /* 0x000fe20000004100 */
[----:B------:R-:W-:Y:S01]  /*9f50*/  F2FP.F16.E4M3.UNPACK_B R50, R50.H1 ;  /* 0x00000032ff32723e */ /* 0x000fe200030006ff */
[----:B------:R-:W-:Y:S01]  /*9f60*/  HADD2.F32 R52, -RZ, R67.H0_H0 ;  /* 0x20000043ff347230 */ /* 0x000fe20000004100 */
[----:B------:R-:W-:Y:S01]  /*9f70*/  F2FP.SATFINITE.E4M3.F32.PACK_AB_MERGE_C R64, R146, R83, R64 ;  /* 0x000000539240723e */ /* 0x000fe20004807040 */
[----:B------:R-:W-:-:S02]  /*9f80*/  HADD2.F32 R71, -RZ, R69.H0_H0 ;  /* 0x20000045ff477230 */ /* 0x000fc40000004100 */
[----:B------:R-:W-:Y:S02]  /*9f90*/  HADD2.F32 R53, -RZ, R53.H1_H1 ;  /* 0x30000035ff357230 */ /* 0x000fe40000004100 */
[----:B------:R-:W-:Y:S02]  /*9fa0*/  HADD2.F32 R82, -RZ, R69.H1_H1 ;  /* 0x30000045ff527230 */ /* 0x000fe40000004100 */
[-C--:B------:R-:W-:Y:S01]  /*9fb0*/  FMUL.FTZ R81, R68, R71.reuse ;  /* 0x0000004744517220 */ /* 0x080fe20000410000 */
[----:B------:R-:W-:Y:S02]  /*9fc0*/  HADD2.F32 R67, -RZ, R67.H1_H1 ;  /* 0x30000043ff437230 */ /* 0x000fe40000004100 */
[----:B------:R-:W-:Y:S01]  /*9fd0*/  FMUL.FTZ R71, R52, R71 ;  /* 0x0000004734477220 */ /* 0x000fe20000410000 */
[--C-:B------:R-:W-:Y:S02]  /*9fe0*/  HADD2.F32 R69, -RZ, R50.reuse.H0_H0 ;  /* 0x20000032ff457230 */ /* 0x100fe40000004100 */
[----:B------:R-:W-:-:S02]  /*9ff0*/  HADD2.F32 R70, -RZ, R50.H1_H1 ;  /* 0x30000032ff467230 */ /* 0x000fc40000004100 */
[-C--:B------:R-:W-:Y:S01]  /*a000*/  FMUL.FTZ R50, R53, R82.reuse ;  /* 0x0000005235327220 */ /* 0x080fe20000410000 */
[C---:B------:R-:W-:Y:S01]  /*a010*/  FMUL.FTZ R82, R67.reuse, R82 ;  /* 0x0000005243527220 */ /* 0x040fe20000410000 */
[----:B------:R-:W-:Y:S01]  /*a020*/  FFMA.FTZ R86, R52, R69, -R81 ;  /* 0x0000004534567223 */ /* 0x000fe20000010851 */
[----:B------:R-:W-:Y:S01]  /*a030*/  F2FP.F16.E4M3.UNPACK_B R81, R49 ;  /* 0x00000031ff51723e */ /* 0x000fe200020006ff */
[-C--:B------:R-:W-:Y:S01]  /*a040*/  FFMA.FTZ R135, R67, R70.reuse, -R50 ;  /* 0x0000004643877223 */ /* 0x080fe20000010832 */
[----:B------:R-:W-:Y:S01]  /*a050*/  F2FP.F16.E4M3.UNPACK_B R50, R51 ;  /* 0x00000033ff32723e */ /* 0x000fe200020006ff */
[----:B------:R-:W-:Y:S01]  /*a060*/  FFMA.FTZ R134, R53, R70, R82 ;  /* 0x0000004635867223 */ /* 0x000fe20000010052 */
[----:B------:R-:W-:Y:S01]  /*a070*/  F2FP.F16.E4M3.UNPACK_B R67, R55 ;  /* 0x00000037ff43723e */ /* 0x000fe200020006ff */
[----:B------:R-:W-:Y:S01]  /*a080*/  FFMA.FTZ R87, R68, R69, R71 ;  /* 0x0000004544577223 */ /* 0x000fe20000010047 */
[----:B------:R-:W-:Y:S01]  /*a090*/  F2FP.F16.E4M3.UNPACK_B R51, R51.H1 ;  /* 0x00000033ff33723e */ /* 0x000fe200030006ff */
[----:B------:R-:W-:Y:S01]  /*a0a0*/  HADD2.F32 R83, -RZ, R81.H0_H0 ;  /* 0x20000051ff537230 */ /* 0x000fe20000004100 */
[----:B------:R-:W-:Y:S01]  /*a0b0*/  F2FP.F16.E4M3.UNPACK_B R82, R49.H1 ;  /* 0x00000031ff52723e */ /* 0x000fe200030006ff */
[----:B------:R-:W-:Y:S01]  /*a0c0*/  HADD2.F32 R68, -RZ, R67.H0_H0 ;  /* 0x20000043ff447230 */ /* 0x000fe20000004100 */
        /* <DEDUP_REMOVED lines=14> */
[-C--:B------:R-:W-:Y:S01]  /*a1b0*/  FFMA.FTZ R83, R68, R71.reuse, R83 ;  /* 0x0000004744537223 */ /* 0x080fe20000010053 */
        /* <DEDUP_REMOVED lines=10> */
[----:B------:R-:W-:Y:S01]  /*a260*/  HADD2.F32 R48, -RZ, R69.H1_H1 ;  /* 0x30000045ff307230 */ /* 0x000fe20000004100 */
[----:B------:R-:W-:Y:S01]  /*a270*/  F2FP.SATFINITE.E4M3.F32.PACK_AB_MERGE_C R86, R135, R86, RZ ;  /* 0x000000568756723e */ /* 0x000fe200048070ff */
[----:B------:R-:W-:Y:S02]  /*a280*/  HADD2.F32 R49, -RZ, R49.H1_H1 ;  /* 0x30000031ff317230 */ /* 0x000fe40000004100 */
[-C--:B------:R-:W-:Y:S01]  /*a290*/  FMUL.FTZ R53, R67, R81.reuse ;  /* 0x0000005143357220 */ /* 0x080fe20000410000 */
[C---:B------:R-:W-:Y:S01]  /*a2a0*/  FMUL.FTZ R52, R50.reuse, R81 ;  /* 0x0000005132347220 */ /* 0x040fe20000410000 */
[-C--:B------:R-:W-:Y:S01]  /*a2b0*/  FFMA.FTZ R51, R51, R48.reuse, -R68 ;  /* 0x0000003033337223 */ /* 0x080fe20000010844 */
[----:B------:R-:W-:Y:S01]  /*a2c0*/  FFMA.FTZ R82, R55, R48, R82 ;  /* 0x0000003037527223 */ /* 0x000fe20000010052 */
[-C--:B------:R-:W-:Y:S01]  /*a2d0*/  FFMA.FTZ R50, R50, R49.reuse, -R53 ;  /* 0x0000003132327223 */ /* 0x080fe20000010835 */
[----:B------:R-:W-:Y:S01]  /*a2e0*/  FFMA.FTZ R52, R67, R49, R52 ;  /* 0x0000003143347223 */ /* 0x000fe20000010034 */
[----:B------:R-:W-:Y:S01]  /*a2f0*/  F2FP.SATFINITE.E4M3.F32.PACK_AB_MERGE_C R87, R134, R87, RZ ;  /* 0x000000578657723e */ /* 0x000fe200048070ff */
[----:B------:R-:W-:Y:S01]  /*a300*/  IMAD.MOV.U32 R48, RZ, RZ, R63 ;  /* 0x000000ffff307224 */ /* 0x000fe200078e003f */
[----:B------:R-:W-:-:S02]  /*a310*/  F2FP.SATFINITE.E4M3.F32.PACK_AB_MERGE_C R51, R51, R146, RZ ;  /* 0x000000923333723e */ /* 0x000fc400048070ff */
[----:B------:R-:W-:Y:S02]  /*a320*/  F2FP.SATFINITE.E4M3.F32.PACK_AB_MERGE_C R82, R82, R151, RZ ;  /* 0x000000975252723e */ /* 0x000fe400048070ff */
[----:B------:R-:W-:Y:S01]  /*a330*/  F2FP.SATFINITE.E4M3.F32.PACK_AB_MERGE_C R51, R50, R149, R51 ;  /* 0x000000953233723e */ /* 0x000fe20004807033 */
[----:B------:R-:W-:Y:S01]  /*a340*/  IMAD.MOV.U32 R50, RZ, RZ, R62 ;  /* 0x000000ffff327224 */ /* 0x000fe200078e003e */
[----:B------:R-:W-:Y:S01]  /*a350*/  F2FP.SATFINITE.E4M3.F32.PACK_AB_MERGE_C R55, R52, R83, R82 ;  /* 0x000000533437723e */ /* 0x000fe20004807052 */
[----:B------:R-:W-:Y:S01]  /*a360*/  IMAD.MOV.U32 R52, RZ, RZ, R64 ;  /* 0x000000ffff347224 */ /* 0x000fe200078e0040 */
[----:B------:R-:W-:Y:S02]  /*a370*/  F2FP.SATFINITE.E4M3.F32.PACK_AB_MERGE_C R49, R60, R65, R86 ;  /* 0x000000413c31723e */ /* 0x000fe40004807056 */
[----:B------:R-:W-:-:S07]  /*a380*/  F2FP.SATFINITE.E4M3.F32.PACK_AB_MERGE_C R53, R85, R66, R87 ;  /* 0x000000425535723e */ /* 0x000fce0004807057 */
.L_x_2089:
[----:B------:R-:W-:Y:S05]  /*a390*/  BSYNC B2 ;  /* 0x0000000000027941 */ /* 0x000fea0003800000 */
.L_x_2088:
        /* <DEDUP_REMOVED lines=11> */
.L_x_2087:
[----:B------:R-:W-:Y:S05]  /*a450*/  BSYNC B1 ;  /* 0x0000000000017941 */ /* 0x000fea0003800000 */
.L_x_2086:
        /* <DEDUP_REMOVED lines=8> */
[----:B------:R-:W-:Y:S01]  /*a4e0*/  IMAD.IADD R61, R127, 0x1, R61 ;  /* 0x000000017f3d7824 */ /* 0x000fe200078e023d */
[----:B------:R-:W-:Y:S01]  /*a4f0*/  IADD3 R59, P3, P4, R44, R126, R36 ;  /* 0x0000007e2c3b7210 */ /* 0x000fe20007c7e024 */
[----:B------:R-:W-:Y:S01]  /*a500*/  VIADD R50, R228, 0xc0 ;  /* 0x000000c0e4327836 */ /* 0x000fe20000000000 */
[----:B------:R-:W-:Y:S01]  /*a510*/  ISETP.NE.AND P6, PT, R0, RZ, PT ;  /* 0x000000ff0000720c */ /* 0x000fe20003fc5270 */
[----:B------:R-:W-:Y:S01]  /*a520*/  BSSY B1, `(.L_x_2090) ;  /* 0x00000e9000017945 */ /* 0x000fe20003800000 */
[----:B------:R-:W-:Y:S01]  /*a530*/  IADD3.X R48, R38, R61, R37, P3, P4 ;  /* 0x0000003d26307210 */ /* 0x000fe20001fe8425 */
[----:B------:R-:W-:Y:S01]  /*a540*/  IMAD.SHL.U32 R50, R50, 0x80, RZ ;  /* 0x0000008032327824 */ /* 0x000fe200078e00ff */
[----:B------:R-:W-:-:S04]  /*a550*/  SEL R147, R120, R147, !P6 ;  /* 0x0000009378937207 */ /* 0x000fc80007000000 */
[----:B------:R-:W-:Y:S02]  /*a560*/  LOP3.LUT R50, R50, 0x380, RZ, 0xc0, !PT ;  /* 0x0000038032327812 */ /* 0x000fe400078ec0ff */
        /* <DEDUP_REMOVED lines=8> */
[----:B--2---:R-:W-:Y:S02]  /*a5f0*/  IMAD.IADD R48, R49, 0x1, R48 ;  /* 0x0000000131307824 */ /* 0x004fe400078e0230 */
        /* <DEDUP_REMOVED lines=15> */
[----:B------:R-:W-:Y:S01]  /*a6f0*/  SHF.R.U32.HI R72, RZ, 0x10, R75 ;  /* 0x00000010ff487819 */ /* 0x000fe2000001164b */
[----:B------:R-:W-:Y:S01]  /*a700*/  IMAD.MOV.U32 R62, RZ, RZ, R54 ;  /* 0x000000ffff3e7224 */ /* 0x000fe200078e0036 */
[----:B------:R-:W-:Y:S01]  /*a710*/  LOP3.LUT R65, R65, 0xff00, R48, 0xf8, !PT ;  /* 0x0000ff0041417812 */ /* 0x000fe200078ef830 */
[----:B------:R-:W-:Y:S01]  /*a720*/  IMAD.SHL.U32 R48, R70, 0x100, RZ ;  /* 0x0000010046307824 */ /* 0x000fe200078e00ff */
[----:B------:R-:W-:Y:S01]  /*a730*/  LOP3.LUT R69, R75, 0xff0000ff, RZ, 0xc0, !PT ;  /* 0xff0000ff4b457812 */ /* 0x000fe200078ec0ff */
[----:B------:R-:W-:Y:S01]  /*a740*/  IMAD.U32 R52, R78, 0x10000, RZ ;  /* 0x000100004e347824 */ /* 0x000fe200078e00ff */
[----:B------:R-:W-:-:S02]  /*a750*/  SHF.R.U32.HI R68, RZ, 0x8, R77 ;  /* 0x00000008ff447819 */ /* 0x000fc4000001164d */
[----:B------:R-:W-:Y:S01]  /*a760*/  LOP3.LUT R69, R69, 0xff00, R48, 0xf8, !PT ;  /* 0x0000ff0045457812 */ /* 0x000fe200078ef830 */
[----:B------:R-:W-:Y:S01]  /*a770*/  IMAD.U32 R48, R72, 0x10000, RZ ;  /* 0x0001000048307824 */ /* 0x000fe200078e00ff */
[----:B------:R-:W-:Y:S01]  /*a780*/  LOP3.LUT R52, R65, 0xff0000, R52, 0xf8, !PT ;  /* 0x00ff000041347812 */ /* 0x000fe200078ef834 */
[----:B------:R-:W-:Y:S01]  /*a790*/  IMAD.SHL.U32 R50, R68, 0x100, RZ ;  /* 0x0000010044327824 */ /* 0x000fe200078e00ff */
[----:B------:R-:W-:Y:S02]  /*a7a0*/  LOP3.LUT R71, R77, 0xff0000ff, RZ, 0xc0, !PT ;  /* 0xff0000ff4d477812 */ /* 0x000fe400078ec0ff */
[----:B------:R-:W-:Y:S02]  /*a7b0*/  SHF.R.U32.HI R66, RZ, 0x8, R79 ;  /* 0x00000008ff427819 */ /* 0x000fe4000001164f */
[----:B------:R-:W-:Y:S02]  /*a7c0*/  F2FP.F16.E4M3.UNPACK_B R72, R143.H1 ;  /* 0x0000008fff48723e */ /* 0x000fe400030006ff */
[----:B------:R-:W-:-:S02]  /*a7d0*/  F2FP.F16.E4M3.UNPACK_B R65, R64.H1 ;  /* 0x00000040ff41723e */ /* 0x000fc400030006ff */
[----:B------:R-:W-:Y:S02]  /*a7e0*/  F2FP.F16.E4M3.UNPACK_B R68, R67.H1 ;  /* 0x00000043ff44723e */ /* 0x000fe400030006ff */
[----:B------:R-:W-:Y:S02]  /*a7f0*/  SHF.R.U32.HI R76, RZ, 0x10, R77 ;  /* 0x00000010ff4c7819 */ /* 0x000fe4000001164d */
[----:B------:R-:W-:Y:S02]  /*a800*/  LOP3.LUT R75, R79, 0xff0000ff, RZ, 0xc0, !PT ;  /* 0xff0000ff4f4b7812 */ /* 0x000fe400078ec0ff */
[----:B------:R-:W-:Y:S01]  /*a810*/  SHF.L.U32 R54, R66, 0x8, RZ ;  /* 0x0000000842367819 */ /* 0x000fe200000006ff */
[----:B------:R-:W-:Y:S01]  /*a820*/  HADD2.F32 R66, -RZ, R65.H0_H0 ;  /* 0x20000041ff427230 */ /* 0x000fe20000004100 */
[----:B------:R-:W-:Y:S01]  /*a830*/  LOP3.LUT R73, R71, 0xff00, R50, 0xf8, !PT ;  /* 0x0000ff0047497812 */ /* 0x000fe200078ef832 */
[--C-:B------:R-:W-:Y:S01]  /*a840*/  HADD2.F32 R50, -RZ, R72.reuse.H0_H0 ;  /* 0x20000048ff327230 */ /* 0x100fe20000004100 */
[----:B------:R-:W-:Y:S01]  /*a850*/  F2FP.F16.E4M3.UNPACK_B R70, R141.H1 ;  /* 0x0000008dff46723e */ /* 0x000fe200030006ff */
[----:B------:R-:W-:Y:S01]  /*a860*/  HADD2.F32 R72, -RZ, R72.H1_H1 ;  /* 0x30000048ff487230 */ /* 0x000fe20000004100 */
[----:B------:R-:W-:Y:S01]  /*a870*/  LOP3.LUT R48, R69, 0xff0000, R48, 0xf8, !PT ;  /* 0x00ff000045307812 */ /* 0x000fe200078ef830 */
[----:B------:R-:W-:Y:S01]  /*a880*/  HADD2.F32 R69, -RZ, R68.H0_H0 ;  /* 0x20000044ff457230 */ /* 0x000fe20000004100 */
[----:B------:R-:W-:Y:S01]  /*a890*/  LOP3.LUT R75, R75, 0xff00, R54, 0xf8, !PT ;  /* 0x0000ff004b4b7812 */ /* 0x000fe200078ef836 */
[----:B------:R-:W-:-:S02]  /*a8a0*/  IMAD.U32 R54, R76, 0x10000, RZ ;  /* 0x000100004c367824 */ /* 0x000fc400078e00ff */
[CC--:B------:R-:W-:Y:S01]  /*a8b0*/  FMUL.FTZ R76, R66.reuse, R50.reuse ;  /* 0x00000032424c7220 */ /* 0x0c0fe20000410000 */
[--C-:B------:R-:W-:Y:S02]  /*a8c0*/  HADD2.F32 R71, -RZ, R70.reuse.H0_H0 ;  /* 0x20000046ff477230 */ /* 0x100fe40000004100 */
[C---:B------:R-:W-:Y:S01]  /*a8d0*/  FMUL.FTZ R77, R69.reuse, R50 ;  /* 0x00000032454d7220 */ /* 0x040fe20000410000 */
[----:B------:R-:W-:Y:S01]  /*a8e0*/  F2FP.F16.E4M3.UNPACK_B R143, R143 ;  /* 0x0000008fff8f723e */ /* 0x000fe200020006ff */
[----:B------:R-:W-:Y:S01]  /*a8f0*/  HADD2.F32 R70, -RZ, R70.H1_H1 ;  /* 0x30000046ff467230 */ /* 0x000fe20000004100 */
[----:B------:R-:W-:Y:S01]  /*a900*/  F2FP.F16.E4M3.UNPACK_B R67, R67 ;  /* 0x00000043ff43723e */ /* 0x000fe200020006ff */
[-C--:B------:R-:W-:Y:S01]  /*a910*/  FFMA.FTZ R76, R69, R71.reuse, R76 ;  /* 0x00000047454c7223 */ /* 0x080fe2000001004c */
[----:B------:R-:W-:Y:S01]  /*a920*/  FFMA.FTZ R77, R66, R71, -R77 ;  /* 0x00000047424d7223 */ /* 0x000fe2000001084d */
[----:B------:R-:W-:Y:S01]  /*a930*/  HADD2.F32 R69, -RZ, R68.H1_H1 ;  /* 0x30000044ff457230 */ /* 0x000fe20000004100 */
[----:B------:R-:W-:Y:S01]  /*a940*/  F2FP.F16.E4M3.UNPACK_B R64, R64 ;  /* 0x00000040ff40723e */ /* 0x000fe200020006ff */
[----:B------:R-:W-:Y:S01]  /*a950*/  HADD2.F32 R66, -RZ, R65.H1_H1 ;  /* 0x30000041ff427230 */ /* 0x000fe20000004100 */
[----:B------:R-:W-:Y:S01]  /*a960*/  LOP3.LUT R54, R73, 0xff0000, R54, 0xf8, !PT ;  /* 0x00ff000049367812 */ /* 0x000fe200078ef836 */
[----:B------:R-:W-:-:S02]  /*a970*/  HADD2.F32 R71, -RZ, R143.H0_H0 ;  /* 0x2000008fff477230 */ /* 0x000fc40000004100 */
[CC--:B------:R-:W-:Y:S01]  /*a980*/  FMUL.FTZ R73, R69.reuse, R72.reuse ;  /* 0x0000004845497220 */ /* 0x0c0fe20000410000 */
[----:B------:R-:W-:Y:S01]  /*a990*/  F2FP.F16.E4M3.UNPACK_B R141, R141 ;  /* 0x0000008dff8d723e */ /* 0x000fe200020006ff */
[C---:B------:R-:W-:Y:S01]  /*a9a0*/  FMUL.FTZ R72, R66.reuse, R72 ;  /* 0x0000004842487220 */ /* 0x040fe20000410000 */
[----:B------:R-:W-:Y:S01]  /*a9b0*/  HADD2.F32 R68, -RZ, R67.H0_H0 ;  /* 0x20000043ff447230 */ /* 0x000fe20000004100 */
[----:B------:R-:W-:Y:S01]  /*a9c0*/  SHF.R.U32.HI R74, RZ, 0x10, R79 ;  /* 0x00000010ff4a7819 */ /* 0x000fe2000001164f */
[----:B------:R-:W-:Y:S02]  /*a9d0*/  HADD2.F32 R65, -RZ, R64.H0_H0 ;  /* 0x20000040ff417230 */ /* 0x000fe40000004100 */
[-C--:B------:R-:W-:Y:S01]  /*a9e0*/  FFMA.FTZ R78, R66, R70.reuse, -R73 ;  /* 0x00000046424e7223 */ /* 0x080fe20000010849 */
[----:B------:R-:W-:Y:S01]  /*a9f0*/  FFMA.FTZ R79, R69, R70, R72 ;  /* 0x00000046454f7223 */ /* 0x000fe20000010048 */
[----:B------:R-:W-:Y:S02]  /*aa00*/  HADD2.F32 R143, -RZ, R143.H1_H1 ;  /* 0x3000008fff8f7230 */ /* 0x000fe40000004100 */
[----:B------:R-:W-:Y:S01]  /*aa10*/  FMUL.FTZ R70, R68, R71 ;  /* 0x0000004744467220 */ /* 0x000fe20000410000 */
[----:B------:R-:W-:-:S02]  /*aa20*/  HADD2.F32 R67, -RZ, R67.H1_H1 ;  /* 0x30000043ff437230 */ /* 0x000fc40000004100 */
[----:B------:R-:W-:Y:S01]  /*aa30*/  FMUL.FTZ R71, R65, R71 ;  /* 0x0000004741477220 */ /* 0x000fe20000410000 */
[--C-:B------:R-:W-:Y:S02]  /*aa40*/  HADD2.F32 R66, -RZ, R141.reuse.H0_H0 ;  /* 0x2000008dff427230 */ /* 0x100fe40000004100 */
[----:B------:R-:W-:Y:S02]  /*aa50*/  IMAD.U32 R74, R74, 0x10000, RZ ;  /* 0x000100004a4a7824 */ /* 0x000fe400078e00ff */
[----:B------:R-:W-:Y:S01]  /*aa60*/  FMUL.FTZ R69, R67, R143 ;  /* 0x0000008f43457220 */ /* 0x000fe20000410000 */
[----:B------:R-:W-:Y:S02]  /*aa70*/  HADD2.F32 R64, -RZ, R64.H1_H1 ;  /* 0x30000040ff407230 */ /* 0x000fe40000004100 */
[-C--:B------:R-:W-:Y:S01]  /*aa80*/  FFMA.FTZ R72, R65, R66.reuse, -R70 ;  /* 0x0000004241487223 */ /* 0x080fe20000010846 */
[----:B------:R-:W-:Y:S02]  /*aa90*/  HADD2.F32 R141, -RZ, R141.H1_H1 ;  /* 0x3000008dff8d7230 */ /* 0x000fe40000004100 */
[----:B------:R-:W-:Y:S01]  /*aaa0*/  FFMA.FTZ R73, R68, R66, R71 ;  /* 0x0000004244497223 */ /* 0x000fe20000010047 */
[----:B------:R-:W-:-:S02]  /*aab0*/  F2FP.F16.E4M3.UNPACK_B R65, R144.H1 ;  /* 0x00000090ff41723e */ /* 0x000fc400030006ff */
[----:B------:R-:W-:Y:S02]  /*aac0*/  F2FP.F16.E4M3.UNPACK_B R66, R62.H1 ;  /* 0x0000003eff42723e */ /* 0x000fe400030006ff */
[----:B------:R-:W-:Y:S01]  /*aad0*/  LOP3.LUT R50, R75, 0xff0000, R74, 0xf8, !PT ;  /* 0x00ff00004b327812 */ /* 0x000fe200078ef84a */
[C---:B------:R-:W-:Y:S01]  /*aae0*/  FMUL.FTZ R74, R64.reuse, R143 ;  /* 0x0000008f404a7220 */ /* 0x040fe20000410000 */
[-C--:B------:R-:W-:Y:S01]  /*aaf0*/  FFMA.FTZ R75, R64, R141.reuse, -R69 ;  /* 0x0000008d404b7223 */ /* 0x080fe20000010845 */
        /* <DEDUP_REMOVED lines=8> */
[----:B------:R-:W-:Y:S01]  /*ab80*/  FMUL.FTZ R80, R68, R70 ;  /* 0x0000004644507220 */ /* 0x000fe20000410000 */
        /* <DEDUP_REMOVED lines=11> */
[-C--:B------:R-:W-:Y:S01]  /*ac40*/  FFMA.FTZ R85, R64, R69.reuse, -R65 ;  /* 0x0000004540557223 */ /* 0x080fe20000010841 */
[----:B------:R-:W-:Y:S01]  /*ac50*/  F2FP.F16.E4M3.UNPACK_B R64, R62 ;  /* 0x0000003eff40723e */ /* 0x000fe200020006ff */
[----:B------:R-:W-:Y:S01]  /*ac60*/  FFMA.FTZ R87, R66, R69, R71 ;  /* 0x0000004542577223 */ /* 0x000fe20000010047 */
[----:B------:R-:W-:Y:S01]  /*ac70*/  HADD2.F32 R69, -RZ, R144.H1_H1 ;  /* 0x30000090ff457230 */ /* 0x000fe20000004100 */
[----:B------:R-:W-:Y:S01]  /*ac80*/  F2FP.F16.E4M3.UNPACK_B R142, R142 ;  /* 0x0000008eff8e723e */ /* 0x000fe200020006ff */
[----:B------:R-:W-:Y:S01]  /*ac90*/  HADD2.F32 R62, -RZ, R60.H0_H0 ;  /* 0x2000003cff3e7230 */ /* 0x000fe20000004100 */
[----:B------:R-:W-:Y:S01]  /*aca0*/  F2FP.SATFINITE.E4M3.F32.PACK_AB_MERGE_C R85, R85, R70, RZ ;  /* 0x000000465555723e */ /* 0x000fe200048070ff */
[--C-:B------:R-:W-:Y:S01]  /*acb0*/  HADD2.F32 R65, -RZ, R64.reuse.H0_H0 ;  /* 0x20000040ff417230 */ /* 0x100fe20000004100 */
[-C--:B------:R-:W-:Y:S01]  /*acc0*/  F2FP.F16.E4M3.UNPACK_B R70, R52.reuse ;  /* 0x00000034ff46723e */ /* 0x080fe200020006ff */
[----:B------:R-:W-:Y:S01]  /*acd0*/  HADD2.F32 R64, -RZ, R64.H1_H1 ;  /* 0x30000040ff407230 */ /* 0x000fe20000004100 */
[----:B------:R-:W-:Y:S01]  /*ace0*/  F2FP.F16.E4M3.UNPACK_B R52, R52.H1 ;  /* 0x00000034ff34723e */ /* 0x000fe200030006ff */
[----:B------:R-:W-:-:S02]  /*acf0*/  HADD2.F32 R60, -RZ, R60.H1_H1 ;  /* 0x3000003cff3c7230 */ /* 0x000fc40000004100 */
[CC--:B------:R-:W-:Y:S01]  /*ad00*/  FMUL.FTZ R71, R65.reuse, R68.reuse ;  /* 0x0000004441477220 */ /* 0x0c0fe20000410000 */
[--C-:B------:R-:W-:Y:S02]  /*ad10*/  HADD2.F32 R66, -RZ, R142.reuse.H0_H0 ;  /* 0x2000008eff427230 */ /* 0x100fe40000004100 */
[-C--:B------:R-:W-:Y:S01]  /*ad20*/  FMUL.FTZ R81, R64, R69.reuse ;  /* 0x0000004540517220 */ /* 0x080fe20000410000 */
[----:B------:R-:W-:Y:S02]  /*ad30*/  HADD2.F32 R67, -RZ, R142.H1_H1 ;  /* 0x3000008eff437230 */ /* 0x000fe40000004100 */
[----:B------:R-:W-:Y:S01]  /*ad40*/  FMUL.FTZ R68, R62, R68 ;  /* 0x000000443e447220 */ /* 0x000fe20000410000 */
[----:B------:R-:W-:Y:S01]  /*ad50*/  FMUL.FTZ R69, R60, R69 ;  /* 0x000000453c457220 */ /* 0x000fe20000410000 */
[----:B------:R-:W-:Y:S01]  /*ad60*/  FFMA.FTZ R62, R62, R66, -R71 ;  /* 0x000000423e3e7223 */ /* 0x000fe20000010847 */
[----:B------:R-:W-:Y:S01]  /*ad70*/  F2FP.F16.E4M3.UNPACK_B R71, R54 ;  /* 0x00000036ff47723e */ /* 0x000fe200020006ff */
[----:B------:R-:W-:Y:S01]  /*ad80*/  FFMA.FTZ R80, R65, R66, R68 ;  /* 0x0000004241507223 */ /* 0x000fe20000010044 */
[-C--:B------:R-:W-:Y:S01]  /*ad90*/  FFMA.FTZ R83, R64, R67.reuse, R69 ;  /* 0x0000004340537223 */ /* 0x080fe20000010045 */
[----:B------:R-:W-:Y:S01]  /*ada0*/  F2FP.SATFINITE.E4M3.F32.PACK_AB_MERGE_C R64, R79, R76, RZ ;  /* 0x0000004c4f40723e */ /* 0x000fe200048070ff */
[----:B------:R-:W-:Y:S01]  /*adb0*/  FFMA.FTZ R81, R60, R67, -R81 ;  /* 0x000000433c517223 */ /* 0x000fe20000010851 */
[----:B------:R-:W-:-:S02]  /*adc0*/  F2FP.F16.E4M3.UNPACK_B R68, R53 ;  /* 0x00000035ff44723e */ /* 0x000fc400020006ff */
[----:B------:R-:W-:Y:S02]  /*add0*/  F2FP.F16.E4M3.UNPACK_B R66, R49 ;  /* 0x00000031ff42723e */ /* 0x000fe400020006ff */
[----:B------:R-:W-:Y:S01]  /*ade0*/  F2FP.SATFINITE.E4M3.F32.PACK_AB_MERGE_C R64, R74, R73, R64 ;  /* 0x000000494a40723e */ /* 0x000fe20004807040 */
[----:B------:R-:W-:Y:S01]  /*adf0*/  HADD2.F32 R69, -RZ, R68.H0_H0 ;  /* 0x20000044ff457230 */ /* 0x000fe20000004100 */
[----:B------:R-:W-:Y:S01]  /*ae00*/  F2FP.SATFINITE.E4M3.F32.PACK_AB_MERGE_C R65, R78, R77, RZ ;  /* 0x0000004d4e41723e */ /* 0x000fe200048070ff */
[----:B------:R-:W-:Y:S01]  /*ae10*/  HADD2.F32 R74, -RZ, R71.H0_H0 ;  /* 0x20000047ff4a7230 */ /* 0x000fe20000004100 */
[----:B------:R-:W-:Y:S01]  /*ae20*/  F2FP.F16.E4M3.UNPACK_B R49, R49.H1 ;  /* 0x00000031ff31723e */ /* 0x000fe200030006ff */
[----:B------:R-:W-:Y:S01]  /*ae30*/  HADD2.F32 R67, -RZ, R66.H0_H0 ;  /* 0x20000042ff437230 */ /* 0x000fe20000004100 */
[----:B------:R-:W-:Y:S01]  /*ae40*/  F2FP.SATFINITE.E4M3.F32.PACK_AB_MERGE_C R65, R75, R72, R65 ;  /* 0x000000484b41723e */ /* 0x000fe20004807041 */
        /* <DEDUP_REMOVED lines=11> */
[----:B------:R-:W-:Y:S01]  /*af00*/  FMUL.FTZ R71, R66, R71 ;  /* 0x0000004742477220 */ /* 0x000fe20000410000 */
[----:B------:R-:W-:-:S02]  /*af10*/  HADD2.F32 R53, -RZ, R49.H0_H0 ;  /* 0x20000031ff357230 */ /* 0x000fc40000004100 */
[-C--:B------:R-:W-:Y:S01]  /*af20*/  FFMA.FTZ R75, R66, R69.reuse, -R73 ;  /* 0x00000045424b7223 */ /* 0x080fe20000010849 */
[----:B------:R-:W-:Y:S01]  /*af30*/  F2FP.F16.E4M3.UNPACK_B R66, R54.H1 ;  /* 0x00000036ff42723e */ /* 0x000fe200030006ff */
[----:B------:R-:W-:Y:S01]  /*af40*/  FFMA.FTZ R77, R68, R69, R71 ;  /* 0x00000045444d7223 */ /* 0x000fe20000010047 */
[--C-:B------:R-:W-:Y:S01]  /*af50*/  HADD2.F32 R54, -RZ, R67.reuse.H0_H0 ;  /* 0x20000043ff367230 */ /* 0x100fe20000004100 */
[----:B------:R-:W-:Y:S01]  /*af60*/  F2FP.SATFINITE.E4M3.F32.PACK_AB_MERGE_C R60, R87, R82, RZ ;  /* 0x00000052573c723e */ /* 0x000fe200048070ff */
[----:B------:R-:W-:Y:S01]  /*af70*/  HADD2.F32 R67, -RZ, R67.H1_H1 ;  /* 0x30000043ff437230 */ /* 0x000fe20000004100 */
[----:B------:R-:W-:Y:S01]  /*af80*/  F2FP.SATFINITE.E4M3.F32.PACK_AB_MERGE_C R62, R81, R62, R85 ;  /* 0x0000003e513e723e */ /* 0x000fe20004807055 */
[--C-:B------:R-:W-:Y:S01]  /*af90*/  HADD2.F32 R68, -RZ, R66.reuse.H0_H0 ;  /* 0x20000042ff447230 */ /* 0x100fe20000004100 */
[----:B------:R-:W-:Y:S01]  /*afa0*/  F2FP.SATFINITE.E4M3.F32.PACK_AB_MERGE_C R60, R83, R80, R60 ;  /* 0x00000050533c723e */ /* 0x000fe2000480703c */
[----:B------:R-:W-:Y:S01]  /*afb0*/  HADD2.F32 R70, -RZ, R66.H1_H1 ;  /* 0x30000042ff467230 */ /* 0x000fe20000004100 */
[----:B------:R-:W-:Y:S01]  /*afc0*/  F2FP.F16.E4M3.UNPACK_B R71, R50.H1 ;  /* 0x00000032ff47723e */ /* 0x000fe200030006ff */
[----:B------:R-:W-:-:S02]  /*afd0*/  HADD2.F32 R49, -RZ, R49.H1_H1 ;  /* 0x30000031ff317230 */ /* 0x000fc40000004100 */
[CC--:B------:R-:W-:Y:S01]  /*afe0*/  FMUL.FTZ R72, R54.reuse, R68.reuse ;  /* 0x0000004436487220 */ /* 0x0c0fe20000410000 */
[--C-:B------:R-:W-:Y:S02]  /*aff0*/  HADD2.F32 R66, -RZ, R52.reuse.H0_H0 ;  /* 0x20000034ff427230 */ /* 0x100fe40000004100 */
[----:B------:R-:W-:Y:S01]  /*b000*/  FMUL.FTZ R69, R53, R68 ;  /* 0x0000004435457220 */ /* 0x000fe20000410000 */
[----:B------:R-:W-:Y:S02]  /*b010*/  HADD2.F32 R52, -RZ, R52.H1_H1 ;  /* 0x30000034ff347230 */ /* 0x000fe40000004100 */
[-C--:B------:R-:W-:Y:S01]  /*b020*/  FMUL.FTZ R68, R67, R70.reuse ;  /* 0x0000004643447220 */ /* 0x080fe20000410000 */
[C---:B------:R-:W-:Y:S01]  /*b030*/  FMUL.FTZ R70, R49.reuse, R70 ;  /* 0x0000004631467220 */ /* 0x040fe20000410000 */
[----:B------:R-:W-:Y:S01]  /*b040*/  FFMA.FTZ R79, R54, R66, R69 ;  /* 0x00000042364f7223 */ /* 0x000fe20000010045 */
[----:B------:R-:W-:Y:S01]  /*b050*/  F2FP.F16.E4M3.UNPACK_B R54, R55 ;  /* 0x00000037ff36723e */ /* 0x000fe200020006ff */
[-C--:B------:R-:W-:Y:S01]  /*b060*/  FFMA.FTZ R81, R49, R52.reuse, -R68 ;  /* 0x0000003431517223 */ /* 0x080fe20000010844 */
[----:B------:R-:W-:Y:S01]  /*b070*/  FFMA.FTZ R80, R67, R52, R70 ;  /* 0x0000003443507223 */ /* 0x000fe20000010046 */
[----:B------:R-:W-:Y:S01]  /*b080*/  F2FP.F16.E4M3.UNPACK_B R70, R50 ;  /* 0x00000032ff46723e */ /* 0x000fe200020006ff */
[----:B------:R-:W-:Y:S01]  /*b090*/  FFMA.FTZ R78, R53, R66, -R72 ;  /* 0x00000042354e7223 */ /* 0x000fe20000010848 */
[-C--:B------:R-:W-:Y:S01]  /*b0a0*/  F2FP.F16.E4M3.UNPACK_B R49, R51.reuse ;  /* 0x00000033ff31723e */ /* 0x080fe200020006ff */
        /* <DEDUP_REMOVED lines=11> */
[C---:B------:R-:W-:Y:S01]  /*b160*/  FMUL.FTZ R73, R52.reuse, R73 ;  /* 0x0000004934497220 */ /* 0x040fe20000410000 */
[----:B------:R-:W-:Y:S02]  /*b170*/  HADD2.F32 R48, -RZ, R55.H0_H0 ;  /* 0x20000037ff307230 */ /* 0x000fe40000004100 */
[----:B------:R-:W-:Y:S01]  /*b180*/  FMUL.FTZ R85, R53, R72 ;  /* 0x0000004835557220 */ /* 0x000fe20000410000 */
[----:B------:R-:W-:Y:S02]  /*b190*/  HADD2.F32 R68, -RZ, R67.H0_H0 ;  /* 0x20000043ff447230 */ /* 0x000fe40000004100 */
[----:B------:R-:W-:Y:S01]  /*b1a0*/  FFMA.FTZ R83, R52, R69, -R83 ;  /* 0x0000004534537223 */ /* 0x000fe20000010853 */
[----:B------:R-:W-:-:S02]  /*b1b0*/  HADD2.F32 R55, -RZ, R55.H1_H1 ;  /* 0x30000037ff377230 */ /* 0x000fc40000004100 */
[C---:B------:R-:W-:Y:S01]  /*b1c0*/  FMUL.FTZ R82, R48.reuse, R72 ;  /* 0x0000004830527220 */ /* 0x040fe20000410000 */
[----:B------:R-:W-:Y:S02]  /*b1d0*/  HADD2.F32 R52, -RZ, R71.H1_H1 ;  /* 0x30000047ff347230 */ /* 0x000fe40000004100 */
[-C--:B------:R-:W-:Y:S01]  /*b1e0*/  FFMA.FTZ R85, R48, R68.reuse, R85 ;  /* 0x0000004430557223 */ /* 0x080fe20000010055 */
[----:B------:R-:W-:Y:S02]  /*b1f0*/  HADD2.F32 R51, -RZ, R51.H1_H1 ;  /* 0x30000033ff337230 */ /* 0x000fe40000004100 */
[----:B------:R-:W-:Y:S01]  /*b200*/  FFMA.FTZ R73, R66, R69, R73 ;  /* 0x0000004542497223 */ /* 0x000fe20000010049 */
[----:B------:R-:W-:Y:S02]  /*b210*/  HADD2.F32 R54, -RZ, R54.H1_H1 ;  /* 0x30000036ff367230 */ /* 0x000fe40000004100 */
[----:B------:R-:W-:Y:S01]  /*b220*/  FFMA.FTZ R82, R53, R68, -R82 ;  /* 0x0000004435527223 */ /* 0x000fe20000010852 */
[----:B------:R-:W-:-:S02]  /*b230*/  HADD2.F32 R70, -RZ, R70.H1_H1 ;  /* 0x30000046ff467230 */ /* 0x000fc40000004100 */
[-C--:B------:R-:W-:Y:S01]  /*b240*/  FMUL.FTZ R66, R55, R52.reuse ;  /* 0x0000003437427220 */ /* 0x080fe20000410000 */
[----:B------:R-:W-:Y:S02]  /*b250*/  HADD2.F32 R49, -RZ, R49.H1_H1 ;  /* 0x30000031ff317230 */ /* 0x000fe40000004100 */
[----:B------:R-:W-:Y:S01]  /*b260*/  FMUL.FTZ R68, R51, R52 ;  /* 0x0000003433447220 */ /* 0x000fe20000410000 */
[----:B------:R-:W-:Y:S02]  /*b270*/  HADD2.F32 R48, -RZ, R67.H1_H1 ;  /* 0x30000043ff307230 */ /* 0x000fe40000004100 */
[CC--:B------:R-:W-:Y:S01]  /*b280*/  FMUL.FTZ R52, R54.reuse, R70.reuse ;  /* 0x0000004636347220 */ /* 0x0c0fe20000410000 */
[----:B------:R-:W-:Y:S02]  /*b290*/  HADD2.F32 R50, -RZ, R50.H1_H1 ;  /* 0x30000032ff327230 */ /* 0x000fe40000004100 */
[----:B------:R-:W-:Y:S01]  /*b2a0*/  FMUL.FTZ R53, R49, R70 ;  /* 0x0000004631357220 */ /* 0x000fe20000410000 */
[----:B------:R-:W-:Y:S01]  /*b2b0*/  F2FP.SATFINITE.E4M3.F32.PACK_AB_MERGE_C R78, R81, R78, RZ ;  /* 0x0000004e514e723e */ /* 0x000fe200048070ff */
        /* <DEDUP_REMOVED lines=13> */
[----:B------:R-:W-:Y:S02]  /*b390*/  F2FP.SATFINITE.E4M3.F32.PACK_AB_MERGE_C R53, R77, R74, R79 ;  /* 0x0000004a4d35723e */ /* 0x000fe4000480704f */
[----:B------:R-:W-:-:S07]  /*b3a0*/  MOV R54, R60 ;  /* 0x0000003c00367202 */ /* 0x000fce0000000f00 */
.L_x_2091:
[----:B------:R-:W-:Y:S05]  /*b3b0*/  BSYNC B1 ;  /* 0x0000000000017941 */ /* 0x000fea0003800000 */
.L_x_2090:
        /* <DEDUP_REMOVED lines=10> */
.L_x_2031:
[----:B------:R-:W2:Y:S02]  /*b460*/  LDL R48, [R1+0x50] ;  /* 0x0000500001307983 */ /* 0x000ea40000100800 */
[----:B--2---:R-:W-:-:S13]  /*b470*/  R2UR UR4, R48 ;  /* 0x00000000300472ca */ /* 0x004fda00000e0000 */
[----:B------:R-:W-:-:S06]  /*b480*/  UISETP.NE.AND UP0, UPT, UR4, 0x3, UPT ;  /* 0x000000030400788c */ /* 0x000fcc000bf05270 */
[----:B------:R-:W-:-:S13]  /*b490*/  PLOP3.LUT P5, PT, PT, PT, UP0, 0x80, 0x0 ;  /* 0x000000000000781c */ /* 0x000fda0003faf008 */
[----:B------:R-:W-:Y:S05]  /*b4a0*/  @!P5 BRA `(.L_x_2092) ;  /* 0x000000000004d947 */ /* 0x000fea0003800000 */
[----:B------:R-:W-:Y:S01]  /*b4b0*/  BPT.TRAP 0x1 ;  /* 0x000000040000795c */ /* 0x000fe20000300000 */
.L_x_2092:
        /* <DEDUP_REMOVED lines=9> */
.L_x_2338:
[----:B------:R-:W-:Y:S05]  /*b550*/  BSYNC B1 ;  /* 0x0000000000017941 */ /* 0x000fea0003800000 */
.L_x_2093:
        /* <DEDUP_REMOVED lines=22> */
.L_x_2096:
[----:B------:R-:W-:Y:S05]  /*b6c0*/  BSYNC B1 ;  /* 0x0000000000017941 */ /* 0x000fea0003800000 */
.L_x_2095:
        /* <DEDUP_REMOVED lines=22> */
.L_x_2098:
[----:B------:R-:W-:Y:S05]  /*b830*/  BSYNC B1 ;  /* 0x0000000000017941 */ /* 0x000fea0003800000 */
.L_x_2097:
[----:B-12---:R-:W-:Y:S01]  /*b840*/  VIADD R48, R228, 0x80 ;  /* 0x00000080e4307836 */ /* 0x006fe20000000000 */
[----:B------:R-:W-:Y:S04]  /*b850*/  BSSY B1, `(.L_x_2099) ;  /* 0x0000015000017945 */ /* 0x000fe80003800000 */
        /* <DEDUP_REMOVED lines=20> */
.L_x_2100:
[----:B------:R-:W-:Y:S05]  /*b9a0*/  BSYNC B1 ;  /* 0x0000000000017941 */ /* 0x000fea0003800000 */
.L_x_2099:
        /* <DEDUP_REMOVED lines=8> */
[----:B------:R-:W-:-:S04]  /*ba30*/  IMAD R51, R51, 0xc0, RZ ;  /* 0x000000c033337824 */ /* 0x000fc800078e02ff */
[----:B------:R-:W-:Y:S01]  /*ba40*/  IMAD.IADD R56, R55, 0x1, R51 ;  /* 0x0000000137387824 */ /* 0x000fe200078e0233 */
[----:B--2---:R-:W-:-:S04]  /*ba50*/  @!P0 IADD3 R52, P2, P3, R54, R48, R39 ;  /* 0x0000003036348210 */ /* 0x004fc80007b5e027 */
        /* <DEDUP_REMOVED lines=14> */
.L_x_2068:
[----:B------:R-:W-:Y:S05]  /*bb40*/  BSYNC B0 ;  /* 0x0000000000007941 */ /* 0x000fea0003800000 */
.L_x_2030:
        /* <DEDUP_REMOVED lines=17> */
.L_x_2102:
[----:B------:R-:W-:Y:S05]  /*bc60*/  BSYNC B0 ;  /* 0x0000000000007941 */ /* 0x000fea0003800000 */
.L_x_2101:
[----:B------:R-:W2:Y:S01]  /*bc70*/  SYNCS.PHASECHK.TRANS64.TRYWAIT P3, [R109+URZ+0x2e8b0], R130 ;  /* 0x02e8b0826d0075a7 */ /* 0x000ea2000806017f */
[----:B------:R-:W-:Y:S01]  /*bc80*/  ULDC.64 UR38, c[0x0][0x318] ;  /* 0x0000c60000267ab9 */ /* 0x000fe20000000a00 */
[----:B------:R-:W-:Y:S01]  /*bc90*/  ULDC.64 UR36, c[0x0][0x308] ;  /* 0x0000c20000247ab9 */ /* 0x000fe20000000a00 */
[----:B------:R-:W-:Y:S04]  /*bca0*/  BSSY B0, `(.L_x_2103) ;  /* 0x0000002000007945 */ /* 0x000fe80003800000 */
[----:B--2---:R-:W-:Y:S05]  /*bcb0*/  @!P3 BRA `(.L_x_2104) ;  /* 0x000001fc0090b947 */ /* 0x004fea0003800000 */
.L_x_2339:
[----:B------:R-:W-:Y:S05]  /*bcc0*/  BSYNC B0 ;  /* 0x0000000000007941 */ /* 0x000fea0003800000 */
.L_x_2103:
        /* <DEDUP_REMOVED lines=17> */
[----:B------:R-:W-:Y:S01]  /*bde0*/  @P4 VIADD R56, R116, 0xffffffc0 ;  /* 0xffffffc074384836 */ /* 0x000fe20000000000 */
[----:B------:R-:W-:-:S03]  /*bdf0*/  ISETP.GE.AND P4, PT, R18, UR4, PT ;  /* 0x0000000412007c0c */ /* 0x000fc6000bf86270 */
[----:B------:R-:W-:-:S10]  /*be00*/  @!P3 IMAD.IADD R56, R16, 0x1, R56 ;  /* 0x000000011038b824 */ /* 0x000fd400078e0238 */
[----:B------:R-:W1:Y:S04]  /*be10*/  @!P4 LDS.128 R48, [R117+0xe400] ;  /* 0x00e400007530c984 */ /* 0x000e680000000c00 */
[----:B-1----:R-:W-:Y:S04]  /*be20*/  @!P4 STG.E.128 desc[UR60][R54.64], R48 ;  /* 0x000000303600c986 */ /* 0x002fe8000c101d3c */
[----:B------:R-:W1:Y:S04]  /*be30*/  @!P3 LDS.128 R48, [R56+0xe400] ;  /* 0x00e400003830b984 */ /* 0x000e680000000c00 */
[----:B-1----:R3:W-:Y:S02]  /*be40*/  @!P3 STG.E.128 desc[UR60][R54.64+0x40], R48 ;  /* 0x000040303600b986 */ /* 0x0027e4000c101d3c */
.L_x_2106:
[----:B------:R-:W-:Y:S05]  /*be50*/  BSYNC B0 ;  /* 0x0000000000007941 */ /* 0x000fea0003800000 */
.L_x_2105:
        /* <DEDUP_REMOVED lines=26> */
.L_x_2108:
[----:B------:R-:W-:Y:S05]  /*c000*/  BSYNC B0 ;  /* 0x0000000000007941 */ /* 0x000fea0003800000 */
.L_x_2107:
        /* <DEDUP_REMOVED lines=26> */
.L_x_2110:
[----:B------:R-:W-:Y:S05]  /*c1b0*/  BSYNC B0 ;  /* 0x0000000000007941 */ /* 0x000fea0003800000 */
.L_x_2109:
[----:B-1----:R-:W-:Y:S01]  /*c1c0*/  VIADD R48, R228, 0xc0 ;  /* 0x000000c0e4307836 */ /* 0x002fe20000000000 */
[----:B------:R-:W-:Y:S04]  /*c1d0*/  BSSY B0, `(.L_x_2111) ;  /* 0x0000019000007945 */ /* 0x000fe80003800000 */
        /* <DEDUP_REMOVED lines=24> */
.L_x_2112:
[----:B------:R-:W-:Y:S05]  /*c360*/  BSYNC B0 ;  /* 0x0000000000007941 */ /* 0x000fea0003800000 */
.L_x_2111:
        /* <DEDUP_REMOVED lines=22> */
.L_x_2025:
[----:B------:R-:W2:Y:S01]  /*c4d0*/  LDL R3, [R1+0x54] ;  /* 0x0000540001037983 */ /* 0x000ea20000100800 */
[----:B------:R-:W0:Y:S03]  /*c4e0*/  LDC R0, c[0x0][0x428] ;  /* 0x00010a00ff007b82 */ /* 0x000e260000000800 */
[----:B------:R-:W2:Y:S01]  /*c4f0*/  LDL R2, [R1+0x60] ;  /* 0x0000600001027983 */ /* 0x000ea20000100800 */
[----:B------:R-:W-:Y:S01]  /*c500*/  IMAD.MOV.U32 R50, RZ, RZ, R234 ;  /* 0x000000ffff327224 */ /* 0x000fe200078e00ea */
[----:B------:R-:W-:Y:S02]  /*c510*/  PLOP3.LUT P1, PT, PT, PT, PT, 0x80, 0x0 ;  /* 0x000000000000781c */ /* 0x000fe40003f2f070 */
[----:B------:R-:W-:Y:S02]  /*c520*/  CS2R R90, SRZ ;  /* 0x00000000005a7805 */ /* 0x000fe4000001ff00 */
[----:B------:R-:W-:-:S02]  /*c530*/  MOV R87, RZ ;  /* 0x000000ff00577202 */ /* 0x000fc40000000f00 */
[----:B------:R-:W-:Y:S02]  /*c540*/  CS2R R6, SRZ ;  /* 0x0000000000067805 */ /* 0x000fe4000001ff00 */
[----:B------:R-:W-:Y:S02]  /*c550*/  CS2R R8, SRZ ;  /* 0x0000000000087805 */ /* 0x000fe4000001ff00 */
[----:B------:R-:W-:Y:S02]  /*c560*/  CS2R R10, SRZ ;  /* 0x00000000000a7805 */ /* 0x000fe4000001ff00 */
[----:B-1----:R-:W-:Y:S02]  /*c570*/  CS2R R12, SRZ ;  /* 0x00000000000c7805 */ /* 0x002fe4000001ff00 */
        /* <DEDUP_REMOVED lines=23> */
[----:B------:R-:W-:Y:S01]  /*c6f0*/  IMAD.MOV.U32 R72, RZ, RZ, RZ ;  /* 0x000000ffff487224 */ /* 0x000fe200078e00ff */
[----:B------:R-:W-:Y:S01]  /*c700*/  CS2R R98, SRZ ;  /* 0x0000000000627805 */ /* 0x000fe2000001ff00 */
[----:B------:R-:W0:Y:S01]  /*c710*/  @P2 LDC R5, c[0x0][0x42c] ;  /* 0x00010b00ff052b82 */ /* 0x000e220000000800 */
[----:B------:R-:W-:Y:S02]  /*c720*/  IMAD.MOV.U32 R76, RZ, RZ, RZ ;  /* 0x000000ffff4c7224 */ /* 0x000fe400078e00ff */
[----:B------:R-:W-:-:S02]  /*c730*/  IMAD.MOV.U32 R101, RZ, RZ, RZ ;  /* 0x000000ffff657224 */ /* 0x000fc400078e00ff */
[----:B------:R-:W-:Y:S02]  /*c740*/  IMAD.MOV.U32 R69, RZ, RZ, RZ ;  /* 0x000000ffff457224 */ /* 0x000fe400078e00ff */
[----:B------:R-:W-:Y:S01]  /*c750*/  IMAD.MOV.U32 R80, RZ, RZ, RZ ;  /* 0x000000ffff507224 */ /* 0x000fe200078e00ff */
[----:B------:R-:W1:Y:S01]  /*c760*/  @P2 LDC R0, c[0x0][0x430] ;  /* 0x00010c00ff002b82 */ /* 0x000e620000000800 */
[----:B0-----:R-:W-:-:S05]  /*c770*/  @P2 IMAD.HI.U32 R5, R234, R5, RZ ;  /* 0x00000005ea052227 */ /* 0x001fca00078e00ff */
[----:B-1----:R-:W-:Y:S02]  /*c780*/  @P2 SHF.R.U32.HI R50, RZ, R0, R5 ;  /* 0x00000000ff322219 */ /* 0x002fe40000011605 */
[----:B------:R-:W-:-:S03]  /*c790*/  CS2R R4, SRZ ;  /* 0x0000000000047805 */ /* 0x000fc6000001ff00 */
[----:B------:R0:W-:Y:S01]  /*c7a0*/  STL [R1+0x7c], R50 ;  /* 0x00007c3201007387 */ /* 0x0001e20000100800 */
[----:B--2---:R-:W-:-:S05]  /*c7b0*/  IADD3 R2, R2, 0x15f, -R3 ;  /* 0x0000015f02027810 */ /* 0x004fca0007ffe803 */
[----:B------:R-:W-:Y:S02]  /*c7c0*/  IMAD R3, R233, 0x80, R2 ;  /* 0x00000080e9037824 */ /* 0x000fe400078e0202 */
[----:B------:R-:W-:-:S04]  /*c7d0*/  IMAD.MOV.U32 R2, RZ, RZ, RZ ;  /* 0x000000ffff027224 */ /* 0x000fc800078e00ff */
[----:B------:R-:W-:-:S05]  /*c7e0*/  IMAD.HI R2, R3, -0x6db6db6d, R2 ;  /* 0x9249249303027827 */ /* 0x000fca00078e0202 */
[----:B------:R-:W-:-:S04]  /*c7f0*/  SHF.R.U32.HI R3, RZ, 0x1f, R2 ;  /* 0x0000001fff037819 */ /* 0x000fc80000011602 */
[----:B------:R-:W-:-:S04]  /*c800*/  LEA.HI.SX32 R3, R2, R3, 0x19 ;  /* 0x0000000302037211 */ /* 0x000fc800078fcaff */
[----:B------:R-:W-:-:S04]  /*c810*/  VIMNMX R138, R138, R3, PT ;  /* 0x000000038a8a7248 */ /* 0x000fc80003fe0100 */
[----:B------:R-:W-:Y:S01]  /*c820*/  ISETP.GE.AND P2, PT, R138, 0x1, PT ;  /* 0x000000018a00780c */ /* 0x000fe20003f46270 */
[----:B0-----:R-:W-:-:S12]  /*c830*/  @P0 BRA `(.L_x_2114) ;  /* 0x00000000000c0947 */ /* 0x001fd80003800000 */
[----:B------:R-:W0:Y:S01]  /*c840*/  FENCE.VIEW.ASYNC.G ;  /* 0x00000000000073c6 */ /* 0x000e220000000100 */
[----:B------:R-:W-:Y:S05]  /*c850*/  WARPSYNC.ALL ;  /* 0x0000000000007948 */ /* 0x000fea0003800000 */
[----:B0-----:R-:W-:Y:S06]  /*c860*/  BAR.ARV 0xc, 0x180 ;  /* 0x0306000000007b1d */ /* 0x001fec0000002000 */
.L_x_2114:
[----:B------:R-:W-:Y:S02]  /*c870*/  IMAD.MOV.U32 R100, RZ, RZ, RZ ;  /* 0x000000ffff647224 */ /* 0x000fe400078e00ff */
[----:B------:R-:W-:Y:S01]  /*c880*/  IMAD.MOV.U32 R103, RZ, RZ, RZ ;  /* 0x000000ffff677224 */ /* 0x000fe200078e00ff */
[----:B------:R-:W-:Y:S06]  /*c890*/  @!P2 BRA `(.L_x_2115) ;  /* 0x00000168001ca947 */ /* 0x000fec0003800000 */
[----:B------:R-:W0:Y:S01]  /*c8a0*/  S2R R2, SR_TID.X ;  /* 0x0000000000027919 */ /* 0x000e220000002100 */
[----:B------:R-:W-:Y:S01]  /*c8b0*/  UMOV UR4, 0xffffffff ;  /* 0xffffffff00047882 */ /* 0x000fe20000000000 */
[----:B0-----:R-:W-:-:S04]  /*c8c0*/  IADD3 R3, R2, -0x80, RZ ;  /* 0xffffff8002037810 */ /* 0x001fc80007ffe0ff */
[----:B------:R-:W-:-:S04]  /*c8d0*/  SHF.R.S32.HI R2, RZ, 0x1f, R3 ;  /* 0x0000001fff027819 */ /* 0x000fc80000011403 */
[----:B------:R-:W-:-:S04]  /*c8e0*/  LEA.HI R2, R2, R3, RZ, 0x7 ;  /* 0x0000000302027211 */ /* 0x000fc800078f38ff */
[----:B------:R-:W-:Y:S01]  /*c8f0*/  SHF.R.S32.HI R13, RZ, 0x7, R2 ;  /* 0x00000007ff0d7819 */ /* 0x000fe20000011402 */
[----:B------:R-:W-:Y:S06]  /*c900*/  BRA.DIV UR4, `(.L_x_2116) ;  /* 0x000001f204907947 */ /* 0x000fec000b800000 */
[----:B------:R-:W0:Y:S04]  /*c910*/  SHFL.IDX PT, R0, R13, RZ, 0x1f ;  /* 0x00001fff0d007589 */ /* 0x000e2800000e0000 */
[----:B0-----:R0:W-:Y:S02]  /*c920*/  STL [R1+0x48], R0 ;  /* 0x0000480001007387 */ /* 0x0011e40000100800 */
.L_x_2342:
[----:B------:R-:W0:Y:S01]  /*c930*/  LDL R2, [R1+0x48] ;  /* 0x0000480001027983 */ /* 0x000e220000100800 */
[----:B------:R-:W-:Y:S01]  /*c940*/  VIADD R25, R16, 0x1c400 ;  /* 0x0001c40010197836 */ /* 0x000fe20000000000 */
[----:B------:R-:W-:Y:S04]  /*c950*/  BSSY B6, `(.L_x_2117) ;  /* 0x0000019000067945 */ /* 0x000fe80003800000 */
[----:B------:R-:W-:Y:S02]  /*c960*/  LOP3.LUT P0, RZ, R25, 0x9f, RZ, 0xc0, !PT ;  /* 0x0000009f19ff7812 */ /* 0x000fe4000780c0ff */
[----:B0-----:R-:W-:-:S04]  /*c970*/  LEA.HI R0, R2, R2, RZ, 0x1 ;  /* 0x0000000202007211 */ /* 0x001fc800078f08ff */
        /* <DEDUP_REMOVED lines=14> */
[----:B------:R-:W-:Y:S01]  /*ca60*/  MOV R10, UR4 ;  /* 0x00000004000a7c02 */ /* 0x000fe20008000f00 */
[----:B------:R-:W-:Y:S02]  /*ca70*/  IMAD.U32 R7, RZ, RZ, UR7 ;  /* 0x00000007ff077e24 */ /* 0x000fe4000f8e00ff */
[----:B------:R-:W-:-:S02]  /*ca80*/  IMAD.U32 R11, RZ, RZ, UR5 ;  /* 0x00000005ff0b7e24 */ /* 0x000fc4000f8e00ff */
[----:B------:R-:W-:Y:S02]  /*ca90*/  IMAD.MOV.U32 R8, RZ, RZ, 0x70 ;  /* 0x00000070ff087424 */ /* 0x000fe400078e00ff */
[----:B------:R-:W-:Y:S02]  /*caa0*/  IMAD.MOV.U32 R12, RZ, RZ, 0x1 ;  /* 0x00000001ff0c7424 */ /* 0x000fe400078e00ff */
[----:B0-----:R-:W-:-:S07]  /*cab0*/  IMAD.MOV.U32 R13, RZ, RZ, RZ ;  /* 0x000000ffff0d7224 */ /* 0x001fce00078e00ff */
[----:B------:R-:W-:-:S07]  /*cac0*/  LEPC R20, `(.L_x_2118) ;  /* 0x000000001014794e */ /* 0x000fce0000000000 */
[----:B-12--5:R-:W-:Y:S05]  /*cad0*/  CALL.ABS.NOINC R2 ;  /* 0x0000000002007343 */ /* 0x026fea0003c00000 */
.L_x_2118:
[----:B------:R-:W-:Y:S05]  /*cae0*/  BSYNC B6 ;  /* 0x0000000000067941 */ /* 0x000fea0003800000 */
.L_x_2117:
[----:B------:R-:W2:Y:S01]  /*caf0*/  LDL R20, [R1+0x64] ;  /* 0x0000640001147983 */ /* 0x000ea20000100800 */
[----:B------:R-:W-:Y:S01]  /*cb00*/  ULDC.64 UR4, c[0x0][0x990] ;  /* 0x0002640000047ab9 */ /* 0x000fe20000000a00 */
[----:B------:R-:W-:Y:S01]  /*cb10*/  ULDC.64 UR6, c[0x0][0x998] ;  /* 0x0002660000067ab9 */ /* 0x000fe20000000a00 */
[----:B------:R-:W-:Y:S02]  /*cb20*/  ISETP.NE.U32.AND P0, PT, RZ, UR4, PT ;  /* 0x00000004ff007c0c */ /* 0x000fe4000bf05070 */
[----:B------:R-:W-:Y:S02]  /*cb30*/  ISETP.NE.U32.AND P1, PT, RZ, UR6, PT ;  /* 0x00000006ff007c0c */ /* 0x000fe4000bf25070 */
[----:B------:R-:W-:Y:S02]  /*cb40*/  ISETP.NE.AND.EX P0, PT, RZ, UR5, PT, P0 ;  /* 0x00000005ff007c0c */ /* 0x000fe4000bf05300 */
[----:B------:R-:W-:-:S11]  /*cb50*/  ISETP.NE.AND.EX P1, PT, RZ, UR7, PT, P1 ;  /* 0x00000007ff007c0c */ /* 0x000fd6000bf25310 */
[----:B------:R-:W0:Y:S01]  /*cb60*/  @P0 LDC.64 R8, c[0x0][0x9a8] ;  /* 0x00026a00ff080b82 */ /* 0x000e220000000a00 */
[----:B------:R-:W-:-:S07]  /*cb70*/  @P0 SHF.R.S32.HI R7, RZ, 0x1f, R50 ;  /* 0x0000001fff070819 */ /* 0x000fce0000011432 */
[----:B------:R-:W3:Y:S08]  /*cb80*/  @P1 LDC.64 R10, c[0x0][0x9b8] ;  /* 0x00026e00ff0a1b82 */ /* 0x000ef00000000a00 */
[----:B-1----:R-:W1:Y:S08]  /*cb90*/  @P1 LDC.64 R14, c[0x0][0x9c0] ;  /* 0x00027000ff0e1b82 */ /* 0x002e700000000a00 */
[----:B------:R-:W4:Y:S01]  /*cba0*/  @P0 LDC.64 R12, c[0x0][0x9b0] ;  /* 0x00026c00ff0c0b82 */ /* 0x000f220000000a00 */
[----:B0-----:R-:W-:-:S02]  /*cbb0*/  @P0 IMAD R0, R131, R8, RZ ;  /* 0x0000000883000224 */ /* 0x001fc400078e02ff */
[----:B---3--:R-:W-:Y:S02]  /*cbc0*/  @P1 IMAD R4, R131, R10, RZ ;  /* 0x0000000a83041224 */ /* 0x008fe400078e02ff */
[C---:B--2---:R-:W-:Y:S02]  /*cbd0*/  @P0 IMAD R9, R20.reuse, R9, R0 ;  /* 0x0000000914090224 */ /* 0x044fe400078e0200 */
[----:B------:R-:W-:-:S04]  /*cbe0*/  @P0 IMAD.WIDE.U32 R2, R20, R8, RZ ;  /* 0x0000000814020225 */ /* 0x000fc800078e00ff */
[----:B------:R-:W-:Y:S01]  /*cbf0*/  @P0 IMAD.IADD R3, R3, 0x1, R9 ;  /* 0x0000000103030824 */ /* 0x000fe200078e0209 */
[----:B------:R-:W-:Y:S01]  /*cc00*/  @P1 SHF.R.S32.HI R9, RZ, 0x1f, R50 ;  /* 0x0000001fff091819 */ /* 0x000fe20000011432 */
[C---:B------:R-:W-:Y:S02]  /*cc10*/  @P1 IMAD R11, R20.reuse, R11, R4 ;  /* 0x0000000b140b1224 */ /* 0x040fe400078e0204 */
[----:B------:R-:W-:-:S04]  /*cc20*/  @P1 IMAD.WIDE.U32 R4, R20, R10, RZ ;  /* 0x0000000a14041225 */ /* 0x000fc800078e00ff */
[----:B-1----:R-:W-:Y:S02]  /*cc30*/  @P1 IMAD R6, R9, R14, RZ ;  /* 0x0000000e09061224 */ /* 0x002fe400078e02ff */
[-C--:B----4-:R-:W-:Y:S02]  /*cc40*/  @P0 IMAD R0, R7, R12.reuse, RZ ;  /* 0x0000000c07000224 */ /* 0x090fe400078e02ff */
        /* <DEDUP_REMOVED lines=33> */
.L_x_2122:
[----:B-1----:R1:W2:Y:S02]  /*ce60*/  SYNCS.PHASECHK.TRANS64.TRYWAIT P0, [R16+URZ+0x2e800], R3 ;  /* 0x02e80003100075a7 */ /* 0x0022a4000800017f */
[----:B--2---:R-:W-:Y:S05]  /*ce70*/  @!P0 NANOSLEEP.SYNCS 0x989680 ;  /* 0x009896800000895d */ /* 0x004fea0003900000 */
[----:B------:R-:W2:Y:S02]  /*ce80*/  @!P0 SYNCS.PHASECHK.TRANS64 P0, [R16+URZ+0x2e800], R3 ;  /* 0x02e80003100085a7 */ /* 0x000ea4000800007f */
[----:B--2---:R-:W-:Y:S05]  /*ce90*/  @!P0 BRA `(.L_x_2122) ;  /* 0xfffffffc00f08947 */ /* 0x004fea000383ffff */
.L_x_2121:
[----:B------:R-:W-:Y:S05]  /*cea0*/  BSYNC B0 ;  /* 0x0000000000007941 */ /* 0x000fea0003800000 */
.L_x_2120:
[----:B------:R-:W-:Y:S05]  /*ceb0*/  BRA `(.L_x_2123) ;  /* 0x0000005000a47947 */ /* 0x000fea0003800000 */
.L_x_2119:
[----:B------:R-:W0:Y:S01]  /*cec0*/  LDC.64 R12, c[0x0][0x3d8] ;  /* 0x0000f600ff0c7b82 */ /* 0x000e220000000a00 */
[----:B-----5:R-:W-:Y:S01]  /*ced0*/  SHF.R.S32.HI R3, RZ, 0x1f, R121 ;  /* 0x0000001fff037819 */ /* 0x020fe20000011479 */
[----:B------:R-:W-:Y:S01]  /*cee0*/  IMAD.MOV.U32 R6, RZ, RZ, R18 ;  /* 0x000000ffff067224 */ /* 0x000fe200078e0012 */
[--C-:B------:R-:W-:Y:S01]  /*cef0*/  SHF.R.S32.HI R5, RZ, 0x1f, R22.reuse ;  /* 0x0000001fff057819 */ /* 0x100fe20000011416 */
[----:B------:R-:W-:Y:S01]  /*cf00*/  IMAD.MOV.U32 R7, RZ, RZ, R19 ;  /* 0x000000ffff077224 */ /* 0x000fe200078e0013 */
[----:B------:R-:W-:Y:S01]  /*cf10*/  LOP3.LUT P0, RZ, R25, 0x3ff, RZ, 0xc0, !PT ;  /* 0x000003ff19ff7812 */ /* 0x000fe2000780c0ff */
[----:B------:R-:W-:Y:S01]  /*cf20*/  IMAD.MOV.U32 R4, RZ, RZ, R22 ;  /* 0x000000ffff047224 */ /* 0x000fe200078e0016 */
[----:B------:R-:W-:Y:S01]  /*cf30*/  SHF.R.S32.HI R24, RZ, 0x1f, R228 ;  /* 0x0000001fff187819 */ /* 0x000fe200000114e4 */
[----:B------:R-:W1:Y:S01]  /*cf40*/  LDC.64 R14, c[0x0][0x3e8] ;  /* 0x0000fa00ff0e7b82 */ /* 0x000e620000000a00 */
[----:B------:R-:W-:Y:S01]  /*cf50*/  BSSY B6, `(.L_x_2124) ;  /* 0x000002e000067945 */ /* 0x000fe20003800000 */
[-C--:B0-----:R-:W-:Y:S01]  /*cf60*/  IMAD R0, R3, R12.reuse, RZ ;  /* 0x0000000c03007224 */ /* 0x081fe200078e02ff */
[----:B------:R-:W-:Y:S01]  /*cf70*/  SHF.L.U64.HI R54, R12, 0x6, R13 ;  /* 0x000000060c367819 */ /* 0x000fe2000001020d */
[----:B------:R-:W-:-:S04]  /*cf80*/  IMAD.WIDE.U32 R8, R228, R12, R6 ;  /* 0x0000000ce4087225 */ /* 0x000fc800078e0006 */
[----:B------:R-:W-:Y:S02]  /*cf90*/  IMAD R21, R24, R12, RZ ;  /* 0x0000000c18157224 */ /* 0x000fe400078e02ff */
[-C--:B-1----:R-:W-:Y:S01]  /*cfa0*/  IMAD R20, R3, R14.reuse, RZ ;  /* 0x0000000e03147224 */ /* 0x082fe200078e02ff */
[----:B------:R-:W-:Y:S01]  /*cfb0*/  SHF.L.U64.HI R57, R14, 0x6, R15 ;  /* 0x000000060e397819 */ /* 0x000fe2000001020f */
[----:B------:R-:W-:-:S04]  /*cfc0*/  IMAD.WIDE.U32 R10, R228, R14, R6 ;  /* 0x0000000ee40a7225 */ /* 0x000fc800078e0006 */
[----:B------:R-:W-:-:S04]  /*cfd0*/  IMAD.WIDE.U32 R6, R228, R12, R4 ;  /* 0x0000000ce4067225 */ /* 0x000fc800078e0004 */
[----:B------:R-:W-:-:S04]  /*cfe0*/  IMAD.WIDE.U32 R44, R121, R12, RZ ;  /* 0x0000000c792c7225 */ /* 0x000fc800078e00ff */
[----:B------:R-:W-:Y:S01]  /*cff0*/  IMAD R3, R24, R14, RZ ;  /* 0x0000000e18037224 */ /* 0x000fe200078e02ff */
[-C--:B------:R-:W-:Y:S01]  /*d000*/  IADD3 R24, P3, R8, R44.reuse, RZ ;  /* 0x0000002c08187210 */ /* 0x080fe20007f7e0ff */
[C---:B------:R-:W-:Y:S01]  /*d010*/  IMAD R47, R121.reuse, R13, R0 ;  /* 0x0000000d792f7224 */ /* 0x040fe200078e0200 */
[----:B------:R-:W-:Y:S01]  /*d020*/  IADD3 R38, P1, R6, R44, RZ ;  /* 0x0000002c06267210 */ /* 0x000fe20007f3e0ff */
[C---:B------:R-:W-:Y:S02]  /*d030*/  IMAD R49, R121.reuse, R15, R20 ;  /* 0x0000000f79317224 */ /* 0x040fe400078e0214 */
[----:B------:R-:W-:-:S04]  /*d040*/  IMAD.WIDE.U32 R42, R121, R14, RZ ;  /* 0x0000000e792a7225 */ /* 0x000fc800078e00ff */
[----:B------:R-:W-:Y:S01]  /*d050*/  IMAD.WIDE.U32 R4, R228, R14, R4 ;  /* 0x0000000ee4047225 */ /* 0x000fe200078e0004 */
[----:B------:R-:W-:Y:S02]  /*d060*/  IADD3 R49, R49, R43, RZ ;  /* 0x0000002b31317210 */ /* 0x000fe40007ffe0ff */
[-C--:B------:R-:W-:Y:S01]  /*d070*/  IADD3 R26, P4, R10, R42.reuse, RZ ;  /* 0x0000002a0a1a7210 */ /* 0x080fe20007f9e0ff */
[----:B------:R-:W-:Y:S01]  /*d080*/  IMAD R21, R228, R13, R21 ;  /* 0x0000000de4157224 */ /* 0x000fe200078e0215 */
[----:B------:R-:W-:Y:S01]  /*d090*/  IADD3 R46, P2, R4, R42, RZ ;  /* 0x0000002a042e7210 */ /* 0x000fe20007f5e0ff */
[----:B------:R-:W-:Y:S02]  /*d0a0*/  IMAD R3, R228, R15, R3 ;  /* 0x0000000fe4037224 */ /* 0x000fe400078e0203 */
[----:B------:R-:W-:Y:S02]  /*d0b0*/  IMAD.IADD R47, R47, 0x1, R45 ;  /* 0x000000012f2f7824 */ /* 0x000fe400078e022d */
[----:B------:R-:W-:Y:S01]  /*d0c0*/  IMAD.SHL.U32 R56, R12, 0x40, RZ ;  /* 0x000000400c387824 */ /* 0x000fe200078e00ff */
[----:B------:R-:W-:Y:S01]  /*d0d0*/  IADD3.X R48, R49, R5, R3, P2, !PT ;  /* 0x0000000531307210 */ /* 0x000fe200017fe403 */
[----:B------:R-:W-:Y:S01]  /*d0e0*/  IMAD.SHL.U32 R58, R14, 0x40, RZ ;  /* 0x000000400e3a7824 */ /* 0x000fe200078e00ff */
[----:B------:R-:W-:-:S02]  /*d0f0*/  IADD3.X R41, R47, R7, R21, P1, !PT ;  /* 0x000000072f297210 */ /* 0x000fc40000ffe415 */
[----:B------:R-:W-:Y:S02]  /*d100*/  IADD3.X R25, R47, R21, R9, P3, !PT ;  /* 0x000000152f197210 */ /* 0x000fe40001ffe409 */
[----:B------:R-:W-:Y:S01]  /*d110*/  IADD3.X R27, R49, R3, R11, P4, !PT ;  /* 0x00000003311b7210 */ /* 0x000fe200027fe40b */
        /* <DEDUP_REMOVED lines=16> */
[----:B-1----:R-:W-:Y:S05]  /*d220*/  CALL.ABS.NOINC R14 ;  /* 0x000000000e007343 */ /* 0x002fea0003c00000 */
.L_x_2125:
[----:B------:R-:W-:Y:S05]  /*d230*/  BSYNC B6 ;  /* 0x0000000000067941 */ /* 0x000fea0003800000 */
.L_x_2124:
[----:B------:R-:W2:Y:S01]  /*d240*/  LDL R20, [R1+0x54] ;  /* 0x0000540001147983 */ /* 0x000ea20000100800 */
[----:B------:R-:W0:Y:S01]  /*d250*/  LDC.64 R6, c[0x0][0x3d8] ;  /* 0x0000f600ff067b82 */ /* 0x000e220000000a00 */
[----:B------:R-:W-:Y:S01]  /*d260*/  SHF.R.S32.HI R3, RZ, 0x1f, R233 ;  /* 0x0000001fff037819 */ /* 0x000fe200000114e9 */
[----:B------:R-:W-:Y:S01]  /*d270*/  ULDC.U8 UR4, c[0x0][0x3f0] ;  /* 0x0000fc0000047ab9 */ /* 0x000fe20000000000 */
[----:B------:R-:W-:Y:S01]  /*d280*/  BSSY B0, `(.L_x_2126) ;  /* 0x00004e4000007945 */ /* 0x000fe20003800000 */
[----:B------:R-:W-:-:S04]  /*d290*/  ISETP.NE.AND P0, PT, RZ, UR4, PT ;  /* 0x00000004ff007c0c */ /* 0x000fc8000bf05270 */
[----:B------:R-:W1:Y:S01]  /*d2a0*/  LDC.64 R4, c[0x0][0x3e8] ;  /* 0x0000fa00ff047b82 */ /* 0x000e620000000a00 */
[-C--:B0-----:R-:W-:Y:S02]  /*d2b0*/  IMAD R0, R3, R6.reuse, RZ ;  /* 0x0000000603007224 */ /* 0x081fe400078e02ff */
[----:B------:R-:W-:-:S04]  /*d2c0*/  IMAD.WIDE.U32 R8, R233, R6, RZ ;  /* 0x00000006e9087225 */ /* 0x000fc800078e00ff */
[----:B------:R-:W-:Y:S02]  /*d2d0*/  IMAD.SHL.U32 R51, R8, 0x80, RZ ;  /* 0x0000008008337824 */ /* 0x000fe400078e00ff */
[-C--:B-1----:R-:W-:Y:S02]  /*d2e0*/  IMAD R12, R3, R4.reuse, RZ ;  /* 0x00000004030c7224 */ /* 0x082fe400078e02ff */
[C---:B------:R-:W-:Y:S02]  /*d2f0*/  IMAD R3, R233.reuse, R7, R0 ;  /* 0x00000007e9037224 */ /* 0x040fe400078e0200 */
[----:B------:R-:W-:-:S04]  /*d300*/  IMAD.WIDE.U32 R10, R233, R4, RZ ;  /* 0x00000004e90a7225 */ /* 0x000fc800078e00ff */
[----:B------:R-:W-:Y:S02]  /*d310*/  IMAD R13, R233, R5, R12 ;  /* 0x00000005e90d7224 */ /* 0x000fe400078e020c */
[----:B------:R-:W-:Y:S02]  /*d320*/  IMAD.IADD R9, R9, 0x1, R3 ;  /* 0x0000000109097824 */ /* 0x000fe400078e0203 */
[----:B------:R-:W-:Y:S02]  /*d330*/  IMAD.IADD R3, R11, 0x1, R13 ;  /* 0x000000010b037824 */ /* 0x000fe400078e020d */
[----:B------:R-:W-:Y:S01]  /*d340*/  IMAD.SHL.U32 R53, R10, 0x80, RZ ;  /* 0x000000800a357824 */ /* 0x000fe200078e00ff */
[----:B------:R-:W-:Y:S02]  /*d350*/  SHF.L.U64.HI R50, R8, 0x7, R9 ;  /* 0x0000000708327819 */ /* 0x000fe40000010209 */
[----:B------:R-:W-:Y:S01]  /*d360*/  SHF.L.U64.HI R52, R10, 0x7, R3 ;  /* 0x000000070a347819 */ /* 0x000fe20000010203 */
[----:B--2---:R-:W-:-:S05]  /*d370*/  IMAD R0, R233, -0x80, R20 ;  /* 0xffffff80e9007824 */ /* 0x004fca00078e0214 */
[----:B------:R-:W-:Y:S01]  /*d380*/  VIMNMX R55, R0, 0x80, PT ;  /* 0x0000008000377848 */ /* 0x000fe20003fe0100 */
[----:B------:R-:W-:Y:S06]  /*d390*/  @!P0 BRA `(.L_x_2127) ;  /* 0x0000002400d08947 */ /* 0x000fec0003800000 */
[----:B------:R-:W0:Y:S01]  /*d3a0*/  LDC R0, c[0x0][0x428] ;  /* 0x00010a00ff007b82 */ /* 0x000e220000000800 */
[----:B------:R-:W1:Y:S01]  /*d3b0*/  S2R R20, SR_TID.X ;  /* 0x0000000000147919 */ /* 0x000e620000002100 */
[----:B------:R-:W-:Y:S01]  /*d3c0*/  ISETP.GE.AND P0, PT, R228, R55, PT ;  /* 0x00000037e400720c */ /* 0x000fe20003f06270 */
[----:B------:R-:W-:Y:S01]  /*d3d0*/  BSSY B1, `(.L_x_2128) ;  /* 0x000002e000017945 */ /* 0x000fe20003800000 */
[----:B------:R-:W-:Y:S01]  /*d3e0*/  IMAD.MOV.U32 R10, RZ, RZ, R44 ;  /* 0x000000ffff0a7224 */ /* 0x000fe200078e002c */
[----:B------:R-:W-:Y:S01]  /*d3f0*/  MOV R13, R49 ;  /* 0x00000031000d7202 */ /* 0x000fe20000000f00 */
[----:B------:R-:W-:Y:S01]  /*d400*/  IMAD.MOV.U32 R11, RZ, RZ, R47 ;  /* 0x000000ffff0b7224 */ /* 0x000fe200078e002f */
[----:B------:R-:W-:Y:S01]  /*d410*/  CS2R R24, SRZ ;  /* 0x0000000000187805 */ /* 0x000fe2000001ff00 */
[----:B------:R-:W-:Y:S01]  /*d420*/  IMAD.MOV.U32 R12, RZ, RZ, R42 ;  /* 0x000000ffff0c7224 */ /* 0x000fe200078e002a */
[----:B------:R-:W-:Y:S02]  /*d430*/  CS2R R32, SRZ ;  /* 0x0000000000207805 */ /* 0x000fe4000001ff00 */
[----:B------:R-:W-:-:S02]  /*d440*/  CS2R R28, SRZ ;  /* 0x00000000001c7805 */ /* 0x000fc4000001ff00 */
[----:B------:R-:W-:Y:S02]  /*d450*/  CS2R R34, SRZ ;  /* 0x0000000000227805 */ /* 0x000fe4000001ff00 */
[----:B------:R-:W-:Y:S02]  /*d460*/  CS2R R26, SRZ ;  /* 0x00000000001a7805 */ /* 0x000fe4000001ff00 */
[----:B------:R-:W-:Y:S02]  /*d470*/  CS2R R30, SRZ ;  /* 0x00000000001e7805 */ /* 0x000fe4000001ff00 */
[----:B0-----:R-:W-:Y:S01]  /*d480*/  ISETP.NE.AND P2, PT, R0, 0x1, PT ;  /* 0x000000010000780c */ /* 0x001fe20003f45270 */
[----:B------:R-:W-:Y:S01]  /*d490*/  IMAD R0, R233, 0x80, R228 ;  /* 0x00000080e9007824 */ /* 0x000fe200078e02e4 */
[----:B-1----:R-:W-:-:S11]  /*d4a0*/  IADD3 R20, R20, -0x80, RZ ;  /* 0xffffff8014147810 */ /* 0x002fd60007ffe0ff */
[----:B------:R-:W0:Y:S01]  /*d4b0*/  @P2 LDC R8, c[0x0][0x42c] ;  /* 0x00010b00ff082b82 */ /* 0x000e220000000800 */
[----:B------:R-:W-:-:S04]  /*d4c0*/  SHF.R.S32.HI R21, RZ, 0x1f, R20 ;  /* 0x0000001fff157819 */ /* 0x000fc80000011414 */
[----:B------:R-:W-:-:S03]  /*d4d0*/  LEA.HI R21, R21, R20, RZ, 0x2 ;  /* 0x0000001415157211 */ /* 0x000fc600078f10ff */
[----:B------:R-:W1:Y:S01]  /*d4e0*/  @P2 LDC R9, c[0x0][0x430] ;  /* 0x00010c00ff092b82 */ /* 0x000e620000000800 */
[----:B------:R-:W-:-:S05]  /*d4f0*/  LOP3.LUT R21, R21, 0xfffffffc, RZ, 0xc0, !PT ;  /* 0xfffffffc15157812 */ /* 0x000fca00078ec0ff */
[----:B------:R-:W-:Y:S02]  /*d500*/  IMAD.IADD R21, R20, 0x1, -R21 ;  /* 0x0000000114157824 */ /* 0x000fe400078e0a15 */
[----:B------:R-:W-:Y:S02]  /*d510*/  VIADD R20, R228, 0x40 ;  /* 0x00000040e4147836 */ /* 0x000fe40000000000 */
[----:B------:R-:W-:-:S03]  /*d520*/  IMAD R3, R21, 0x40, R0 ;  /* 0x0000004015037824 */ /* 0x000fc600078e0200 */
[----:B------:R-:W-:Y:S02]  /*d530*/  ISETP.GE.AND P1, PT, R20, R55, PT ;  /* 0x000000371400720c */ /* 0x000fe40003f26270 */
[----:B------:R-:W-:Y:S01]  /*d540*/  CS2R R20, SRZ ;  /* 0x0000000000147805 */ /* 0x000fe2000001ff00 */
[----:B0-----:R-:W-:-:S05]  /*d550*/  @P2 IMAD.HI.U32 R0, R3, R8, RZ ;  /* 0x0000000803002227 */ /* 0x001fca00078e00ff */
[----:B-1----:R-:W-:Y:S02]  /*d560*/  @P2 SHF.R.U32.HI R3, RZ, R9, R0 ;  /* 0x00000009ff032219 */ /* 0x002fe40000011600 */
[----:B------:R-:W-:Y:S02]  /*d570*/  CS2R R8, SRZ ;  /* 0x0000000000087805 */ /* 0x000fe4000001ff00 */
[----:B------:R-:W-:Y:S01]  /*d580*/  SHF.R.S32.HI R39, RZ, 0x1f, R3 ;  /* 0x0000001fff277819 */ /* 0x000fe20000011403 */
[----:B------:R-:W-:Y:S06]  /*d590*/  @P0 BRA `(.L_x_2129) ;  /* 0x0000000000440947 */ /* 0x000fec0003800000 */
[----:B------:R-:W-:Y:S01]  /*d5a0*/  ULDC.64 UR6, c[0x0][0x3c8] ;  /* 0x0000f20000067ab9 */ /* 0x000fe20000000a00 */
[----:B------:R-:W-:Y:S01]  /*d5b0*/  ULDC UR4, c[0x0][0x3d4] ;  /* 0x0000f50000047ab9 */ /* 0x000fe20000000800 */
[----:B------:R-:W-:Y:S01]  /*d5c0*/  IADD3 R14, P4, P5, R38, UR6, R51 ;  /* 0x00000006260e7c10 */ /* 0x000fe2000fd9e033 */
[----:B------:R-:W-:Y:S01]  /*d5d0*/  ULDC.64 UR8, c[0x0][0x3e0] ;  /* 0x0000f80000087ab9 */ /* 0x000fe20000000a00 */
[----:B------:R-:W-:Y:S02]  /*d5e0*/  ISETP.GE.AND P3, PT, R22, UR4, PT ;  /* 0x0000000416007c0c */ /* 0x000fe4000bf66270 */
[----:B------:R-:W-:Y:S02]  /*d5f0*/  CS2R R34, SRZ ;  /* 0x0000000000227805 */ /* 0x000fe4000001ff00 */
[----:B------:R-:W-:Y:S02]  /*d600*/  ISETP.GE.AND P2, PT, R230, UR4, PT ;  /* 0x00000004e6007c0c */ /* 0x000fe4000bf46270 */
[----:B------:R-:W-:-:S02]  /*d610*/  CS2R R30, SRZ ;  /* 0x00000000001e7805 */ /* 0x000fc4000001ff00 */
[----:B------:R-:W-:Y:S02]  /*d620*/  IADD3.X R15, R41, UR7, R50, P4, P5 ;  /* 0x00000007290f7c10 */ /* 0x000fe4000a7ea432 */
        /* <DEDUP_REMOVED lines=8> */
.L_x_2129:
[----:B------:R-:W-:Y:S05]  /*d6b0*/  BSYNC B1 ;  /* 0x0000000000017941 */ /* 0x000fea0003800000 */
.L_x_2128:
[----:B------:R-:W-:Y:S04]  /*d6c0*/  BSSY B1, `(.L_x_2130) ;  /* 0x0000017000017945 */ /* 0x000fe80003800000 */
[----:B------:R-:W-:Y:S05]  /*d6d0*/  @P1 BRA `(.L_x_2131) ;  /* 0x0000000000541947 */ /* 0x000fea0003800000 */
[----:B0-----:R-:W-:Y:S01]  /*d6e0*/  IADD3 R36, P4, P5, R46, R58, R53 ;  /* 0x0000003a2e247210 */ /* 0x001fe20007d9e035 */
[----:B------:R-:W-:Y:S01]  /*d6f0*/  ULDC UR4, c[0x0][0x3d4] ;  /* 0x0000f50000047ab9 */ /* 0x000fe20000000800 */
[----:B------:R-:W-:Y:S01]  /*d700*/  IADD3 R14, P2, P3, R38, R56, R51 ;  /* 0x00000038260e7210 */ /* 0x000fe20007b5e033 */
[----:B------:R-:W-:Y:S01]  /*d710*/  ULDC.64 UR6, c[0x0][0x3c8] ;  /* 0x0000f20000067ab9 */ /* 0x000fe20000000a00 */
[----:B------:R-:W-:Y:S01]  /*d720*/  IADD3.X R0, R48, R57, R52, P4, P5 ;  /* 0x0000003930007210 */ /* 0x000fe200027ea434 */
[----:B------:R-:W-:Y:S01]  /*d730*/  ULDC.64 UR8, c[0x0][0x3e0] ;  /* 0x0000f80000087ab9 */ /* 0x000fe20000000a00 */
[----:B------:R-:W-:Y:S02]  /*d740*/  ISETP.GE.AND P4, PT, R22, UR4, PT ;  /* 0x0000000416007c0c */ /* 0x000fe4000bf86270 */
[----:B------:R-:W-:Y:S02]  /*d750*/  CS2R R26, SRZ ;  /* 0x00000000001a7805 */ /* 0x000fe4000001ff00 */
[----:B------:R-:W-:-:S02]  /*d760*/  ISETP.GE.AND P5, PT, R230, UR4, PT ;  /* 0x00000004e6007c0c */ /* 0x000fc4000bfa6270 */
[----:B------:R-:W-:Y:S02]  /*d770*/  CS2R R20, SRZ ;  /* 0x0000000000147805 */ /* 0x000fe4000001ff00 */
[----:B------:R-:W-:Y:S02]  /*d780*/  IADD3.X R8, R41, R54, R50, P2, P3 ;  /* 0x0000003629087210 */ /* 0x000fe400017e6432 */
[----:B------:R-:W-:Y:S02]  /*d790*/  CS2R R24, SRZ ;  /* 0x0000000000187805 */ /* 0x000fe4000001ff00 */
[----:B------:R-:W-:Y:S02]  /*d7a0*/  IADD3 R14, P2, R14, UR6, RZ ;  /* 0x000000060e0e7c10 */ /* 0x000fe4000ff5e0ff */
[----:B------:R-:W-:Y:S02]  /*d7b0*/  IADD3 R36, P3, R36, UR8, RZ ;  /* 0x0000000824247c10 */ /* 0x000fe4000ff7e0ff */
[----:B------:R-:W-:-:S02]  /*d7c0*/  IADD3.X R15, R8, UR7, RZ, P2, !PT ;  /* 0x00000007080f7c10 */ /* 0x000fc400097fe4ff */
[----:B------:R-:W-:Y:S02]  /*d7d0*/  CS2R R8, SRZ ;  /* 0x0000000000087805 */ /* 0x000fe4000001ff00 */
[----:B------:R-:W-:Y:S01]  /*d7e0*/  IADD3.X R37, R0, UR9, RZ, P3, !PT ;  /* 0x0000000900257c10 */ /* 0x000fe20009ffe4ff */
[----:B------:R1:W5:Y:S04]  /*d7f0*/  @!P4 LDG.E.64 R26, desc[UR60][R14.64] ;  /* 0x0000003c0e1ac981 */ /* 0x000368000c1e1b00 */
[----:B------:R1:W5:Y:S04]  /*d800*/  @!P5 LDG.E.64 R20, desc[UR60][R14.64+0x20] ;  /* 0x0000203c0e14d981 */ /* 0x000368000c1e1b00 */
[----:B------:R1:W5:Y:S04]  /*d810*/  @!P4 LDG.E.64 R24, desc[UR60][R36.64] ;  /* 0x0000003c2418c981 */ /* 0x000368000c1e1b00 */
[----:B------:R1:W5:Y:S02]  /*d820*/  @!P5 LDG.E.64 R8, desc[UR60][R36.64+0x20] ;  /* 0x0000203c2408d981 */ /* 0x000364000c1e1b00 */
.L_x_2131:
[----:B------:R-:W-:Y:S05]  /*d830*/  BSYNC B1 ;  /* 0x0000000000017941 */ /* 0x000fea0003800000 */
.L_x_2130:
        /* <DEDUP_REMOVED lines=14> */
.L_x_2345:
[----:B------:R-:W-:-:S03]  /*d920*/  UMOV UR4, 0xffffffff ;  /* 0xffffffff00047882 */ /* 0x000fc60000000000 */
[----:B------:R-:W-:Y:S05]  /*d930*/  BRA.DIV UR4, `(.L_x_2133) ;  /* 0x000001e204d47947 */ /* 0x000fea000b800000 */
.L_x_2348:
[----:B------:R-:W-:-:S03]  /*d940*/  UMOV UR4, 0xffffffff ;  /* 0xffffffff00047882 */ /* 0x000fc60000000000 */
[----:B------:R-:W-:Y:S05]  /*d950*/  BRA.DIV UR4, `(.L_x_2134) ;  /* 0x000001e204f47947 */ /* 0x000fea000b800000 */
.L_x_2351:
[----:B------:R-:W-:-:S03]  /*d960*/  UMOV UR4, 0xffffffff ;  /* 0xffffffff00047882 */ /* 0x000fc60000000000 */
[----:B------:R-:W-:Y:S05]  /*d970*/  BRA.DIV UR4, `(.L_x_2135) ;  /* 0x000001e604147947 */ /* 0x000fea000b800000 */
.L_x_2354:
[----:B------:R-:W-:-:S03]  /*d980*/  UMOV UR4, 0xffffffff ;  /* 0xffffffff00047882 */ /* 0x000fc60000000000 */
[----:B------:R-:W-:Y:S05]  /*d990*/  BRA.DIV UR4, `(.L_x_2136) ;  /* 0x000001e604347947 */ /* 0x000fea000b800000 */
.L_x_2357:
[----:B------:R-:W-:-:S03]  /*d9a0*/  UMOV UR4, 0xffffffff ;  /* 0xffffffff00047882 */ /* 0x000fc60000000000 */
[----:B------:R-:W-:Y:S05]  /*d9b0*/  BRA.DIV UR4, `(.L_x_2137) ;  /* 0x000001e604547947 */ /* 0x000fea000b800000 */
.L_x_2360:
[----:B------:R-:W-:-:S03]  /*d9c0*/  UMOV UR4, 0xffffffff ;  /* 0xffffffff00047882 */ /* 0x000fc60000000000 */
[----:B------:R-:W-:Y:S05]  /*d9d0*/  BRA.DIV UR4, `(.L_x_2138) ;  /* 0x000001e604747947 */ /* 0x000fea000b800000 */
.L_x_2363:
[----:B------:R-:W-:-:S03]  /*d9e0*/  UMOV UR4, 0xffffffff ;  /* 0xffffffff00047882 */ /* 0x000fc60000000000 */
[----:B------:R-:W-:Y:S05]  /*d9f0*/  BRA.DIV UR4, `(.L_x_2139) ;  /* 0x000001e604947947 */ /* 0x000fea000b800000 */
.L_x_2366:
[----:B------:R-:W2:Y:S01]  /*da00*/  LDL R0, [R1+0x88] ;  /* 0x0000880001007983 */ /* 0x000ea20000100800 */
[----:B------:R-:W-:Y:S01]  /*da10*/  BSSY B1, `(.L_x_2140) ;  /* 0x0000018000017945 */ /* 0x000fe20003800000 */
[----:B------:R-:W-:Y:S02]  /*da20*/  LOP3.LUT P3, RZ, R229, 0x4, RZ, 0xc0, !PT ;  /* 0x00000004e5ff7812 */ /* 0x000fe4000786c0ff */
[----:B--2---:R-:W-:Y:S02]  /*da30*/  R2UR UR5, R0 ;  /* 0x00000000000572ca */ /* 0x004fe400000e0000 */
[----:B------:R-:W2:Y:S11]  /*da40*/  S2R R0, SR_TID.X ;  /* 0x0000000000007919 */ /* 0x000eb60000002100 */
[----:B------:R-:W-:-:S04]  /*da50*/  ULEA.HI UR4, UR5, UR5, URZ, 0x1 ;  /* 0x0000000505047291 */ /* 0x000fc8000f8f083f */
[----:B------:R-:W-:-:S04]  /*da60*/  ULOP3.LUT UR4, UR4, 0xfffffffe, URZ, 0xc0, !UPT ;  /* 0xfffffffe04047892 */ /* 0x000fc8000f8ec03f */
[----:B------:R-:W-:-:S06]  /*da70*/  UIADD3 UR4, UR5, -UR4, URZ ;  /* 0x8000000405047290 */ /* 0x000fcc000fffe03f */
[----:B------:R-:W-:-:S05]  /*da80*/  IMAD.U32 R5, RZ, RZ, UR4 ;  /* 0x00000004ff057e24 */ /* 0x000fca000f8e00ff */
[----:B------:R-:W-:Y:S01]  /*da90*/  SHF.L.U32 R5, R5, 0x1f, RZ ;  /* 0x0000001f05057819 */ /* 0x000fe200000006ff */
[----:B--2---:R-:W-:-:S03]  /*daa0*/  VIADD R6, R0, 0xffffff80 ;  /* 0xffffff8000067836 */ /* 0x004fc60000000000 */
[----:B------:R-:W2:Y:S01]  /*dab0*/  SYNCS.PHASECHK.TRANS64.TRYWAIT P2, [R16+URZ+0x2e800], R5 ;  /* 0x02e80005100075a7 */ /* 0x000ea2000804017f */
[----:B------:R-:W-:Y:S01]  /*dac0*/  IMAD.SHL.U32 R0, R229, 0x80, RZ ;  /* 0x00000080e5007824 */ /* 0x000fe200078e00ff */
[----:B------:R-:W-:-:S04]  /*dad0*/  SHF.R.S32.HI R4, RZ, 0x1f, R6 ;  /* 0x0000001fff047819 */ /* 0x000fc80000011406 */
[----:B------:R-:W-:Y:S02]  /*dae0*/  LOP3.LUT R3, R0, 0x380, RZ, 0xc0, !PT ;  /* 0x0000038000037812 */ /* 0x000fe400078ec0ff */
[----:B------:R-:W-:Y:S02]  /*daf0*/  LEA.HI R4, R4, R6, RZ, 0x5 ;  /* 0x0000000604047211 */ /* 0x000fe400078f28ff */
[----:B------:R-:W-:Y:S02]  /*db00*/  LOP3.LUT R0, R3, 0x30, R18, 0xf8, !PT ;  /* 0x0000003003007812 */ /* 0x000fe400078ef812 */
[----:B------:R-:W-:Y:S01]  /*db10*/  SHF.R.U32.HI R3, RZ, 0x3, R3 ;  /* 0x00000003ff037819 */ /* 0x000fe20000011603 */
[----:B------:R-:W-:-:S03]  /*db20*/  IMAD.SHL.U32 R4, R4, 0x20, RZ ;  /* 0x0000002004047824 */ /* 0x000fc600078e00ff */
[----:B------:R-:W-:Y:S02]  /*db30*/  LOP3.LUT R3, R0, R3, RZ, 0x3c, !PT ;  /* 0x0000000300037212 */ /* 0x000fe400078e3cff */
[----:B------:R-:W-:-:S04]  /*db40*/  LOP3.LUT R4, R4, 0xfffffc00, RZ, 0xc0, !PT ;  /* 0xfffffc0004047812 */ /* 0x000fc800078ec0ff */
[----:B------:R-:W-:-:S05]  /*db50*/  IADD3 R3, R16, R3, R4 ;  /* 0x0000000310037210 */ /* 0x000fca0007ffe004 */
[C---:B------:R-:W-:Y:S02]  /*db60*/  VIADD R4, R3.reuse, 0x1c400 ;  /* 0x0001c40003047836 */ /* 0x040fe40000000000 */
[----:B------:R-:W-:Y:S01]  /*db70*/  VIADD R0, R3, 0x1c440 ;  /* 0x0001c44003007836 */ /* 0x000fe20000000000 */
[----:B--2---:R-:W-:Y:S06]  /*db80*/  @!P2 BRA `(.L_x_2141) ;  /* 0x000001e40058a947 */ /* 0x004fec0003800000 */
.L_x_2367:
[----:B------:R-:W-:Y:S05]  /*db90*/  BSYNC B1 ;  /* 0x0000000000017941 */ /* 0x000fea0003800000 */
.L_x_2140:
[----:B------:R-:W-:Y:S01]  /*dba0*/  BSSY B1, `(.L_x_2142) ;  /* 0x00000fa000017945 */ /* 0x000fe20003800000 */
[----:B------:R-:W-:-:S03]  /*dbb0*/  @P3 VIADD R0, R4, 0xffffffc0 ;  /* 0xffffffc004003836 */ /* 0x000fc60000000000 */
[----:B------:R-:W-:Y:S05]  /*dbc0*/  @P0 BRA `(.L_x_2143) ;  /* 0x0000000c00dc0947 */ /* 0x000fea0003800000 */
[----:B--2---:R-:W2:Y:S01]  /*dbd0*/  LDC R5, c[0x0][0x3d4] ;  /* 0x0000f500ff057b82 */ /* 0x004ea20000000800 */
[----:B------:R-:W-:Y:S01]  /*dbe0*/  BSSY B2, `(.L_x_2144) ;  /* 0x000007a000027945 */ /* 0x000fe20003800000 */
[-C--:B--2---:R-:W-:Y:S02]  /*dbf0*/  ISETP.GE.AND P0, PT, R22, R5.reuse, PT ;  /* 0x000000051600720c */ /* 0x084fe40003f06270 */
[----:B------:R-:W-:-:S11]  /*dc00*/  ISETP.GE.AND P2, PT, R230, R5, PT ;  /* 0x00000005e600720c */ /* 0x000fd60003f46270 */
[----:B------:R-:W-:Y:S05]  /*dc10*/  @P0 BRA `(.L_x_2145) ;  /* 0x0000000400d80947 */ /* 0x000fea0003800000 */
[----:B------:R-:W2:Y:S01]  /*dc20*/  LDS.128 R4, [R3+0x1c400] ;  /* 0x01c4000003047984 */ /* 0x000ea20000000c00 */
[----:B-----5:R-:W-:Y:S02]  /*dc30*/  SHF.R.U32.HI R10, RZ, 0x8, R34 ;  /* 0x00000008ff0a7819 */ /* 0x020fe40000011622 */
[----:B------:R-:W-:Y:S02]  /*dc40*/  SHF.R.U32.HI R12, RZ, 0x8, R35 ;  /* 0x00000008ff0c7819 */ /* 0x000fe40000011623 */
[----:B------:R-:W-:Y:S02]  /*dc50*/  LOP3.LUT R11, R34, 0xff, RZ, 0xc0, !PT ;  /* 0x000000ff220b7812 */ /* 0x000fe400078ec0ff */
[----:B------:R-:W-:Y:S02]  /*dc60*/  LOP3.LUT R10, R10, 0xff, RZ, 0xc0, !PT ;  /* 0x000000ff0a0a7812 */ /* 0x000fe400078ec0ff */
[----:B01----:R-:W-:Y:S02]  /*dc70*/  SHF.R.U32.HI R14, RZ, 0x8, R33 ;  /* 0x00000008ff0e7819 */ /* 0x003fe40000011621 */
[----:B------:R-:W-:-:S02]  /*dc80*/  LOP3.LUT R13, R35, 0xff, RZ, 0xc0, !PT ;  /* 0x000000ff230d7812 */ /* 0x000fc400078ec0ff */
[----:B------:R-:W-:Y:S02]  /*dc90*/  LOP3.LUT R12, R12, 0xff, RZ, 0xc0, !PT ;  /* 0x000000ff0c0c7812 */ /* 0x000fe400078ec0ff */
[----:B------:R-:W-:Y:S02]  /*dca0*/  PRMT R11, R10, 0x7604, R11 ;  /* 0x000076040a0b7816 */ /* 0x000fe4000000000b */
[----:B------:R-:W-:Y:S02]  /*dcb0*/  SHF.R.U32.HI R10, RZ, 0x8, R32 ;  /* 0x00000008ff0a7819 */ /* 0x000fe40000011620 */
[----:B------:R-:W-:Y:S02]  /*dcc0*/  LOP3.LUT R37, R33, 0xff, RZ, 0xc0, !PT ;  /* 0x000000ff21257812 */ /* 0x000fe400078ec0ff */
[----:B------:R-:W-:Y:S02]  /*dcd0*/  LOP3.LUT R14, R14, 0xff, RZ, 0xc0, !PT ;  /* 0x000000ff0e0e7812 */ /* 0x000fe400078ec0ff */
[----:B------:R-:W-:-:S02]  /*dce0*/  SHF.R.U32.HI R36, RZ, 0x10, R33 ;  /* 0x00000010ff247819 */ /* 0x000fc40000011621 */
[----:B------:R-:W-:Y:S02]  /*dcf0*/  PRMT R12, R12, 0x7604, R13 ;  /* 0x000076040c0c7816 */ /* 0x000fe4000000000d */
[----:B------:R-:W-:Y:S02]  /*dd00*/  SHF.R.U32.HI R13, RZ, 0x10, R35 ;  /* 0x00000010ff0d7819 */ /* 0x000fe40000011623 */
[----:B------:R-:W-:Y:S02]  /*dd10*/  LOP3.LUT R15, R32, 0xff, RZ, 0xc0, !PT ;  /* 0x000000ff200f7812 */ /* 0x000fe400078ec0ff */
[----:B------:R-:W-:Y:S02]  /*dd20*/  LOP3.LUT R10, R10, 0xff, RZ, 0xc0, !PT ;  /* 0x000000ff0a0a7812 */ /* 0x000fe400078ec0ff */
[----:B------:R-:W-:Y:S01]  /*dd30*/  PRMT R14, R14, 0x7604, R37 ;  /* 0x000076040e0e7816 */ /* 0x000fe20000000025 */
[----:B------:R-:W-:Y:S01]  /*dd40*/  IMAD.U32 R37, R36, 0x10000, RZ ;  /* 0x0001000024257824 */ /* 0x000fe200078e00ff */
[----:B------:R-:W-:-:S02]  /*dd50*/  SHF.L.U32 R13, R13, 0x10, RZ ;  /* 0x000000100d0d7819 */ /* 0x000fc400000006ff */
[----:B------:R-:W-:Y:S02]  /*dd60*/  PRMT R15, R10, 0x7604, R15 ;  /* 0x000076040a0f7816 */ /* 0x000fe4000000000f */
[----:B------:R-:W-:Y:S02]  /*dd70*/  LOP3.LUT R11, R11, 0xff0000, R34, 0xf8, !PT ;  /* 0x00ff00000b0b7812 */ /* 0x000fe400078ef822 */
[----:B------:R-:W-:Y:S02]  /*dd80*/  LOP3.LUT R13, R12, 0xff0000, R13, 0xf8, !PT ;  /* 0x00ff00000c0d7812 */ /* 0x000fe400078ef80d */
[----:B------:R-:W-:Y:S02]  /*dd90*/  LOP3.LUT R39, R14, 0xff0000, R37, 0xf8, !PT ;  /* 0x00ff00000e277812 */ /* 0x000fe400078ef825 */
[----:B------:R-:W-:Y:S02]  /*dda0*/  LOP3.LUT R37, R15, 0xff0000, R32, 0xf8, !PT ;  /* 0x00ff00000f257812 */ /* 0x000fe400078ef820 */
[----:B------:R-:W-:-:S02]  /*ddb0*/  LOP3.LUT R15, R11, 0xff000000, R34, 0xf8, !PT ;  /* 0xff0000000b0f7812 */ /* 0x000fc400078ef822 */
[----:B------:R-:W-:Y:S02]  /*ddc0*/  LOP3.LUT R39, R39, 0xff000000, R33, 0xf8, !PT ;  /* 0xff00000027277812 */ /* 0x000fe400078ef821 */
[----:B------:R-:W-:Y:S02]  /*ddd0*/  LOP3.LUT R34, R13, 0xff000000, R35, 0xf8, !PT ;  /* 0xff0000000d227812 */ /* 0x000fe400078ef823 */
[----:B--2---:R-:W-:Y:S02]  /*dde0*/  F2FP.F16.E4M3.UNPACK_B R10, R6.H1 ;  /* 0x00000006ff0a723e */ /* 0x004fe400030006ff */
        /* <DEDUP_REMOVED lines=61> */
[-C--:B------:R-:W-:Y:S01]  /*e1c0*/  FMUL.FTZ R4, R4, R13.reuse ;  /* 0x0000000d04047220 */ /* 0x080fe20000410000 */
[----:B------:R-:W-:Y:S02]  /*e1d0*/  FFMA.FTZ R35, R5, R32, R12 ;  /* 0x0000002005237223 */ /* 0x000fe4000001000c */
[----:B------:R-:W-:Y:S01]  /*e1e0*/  FFMA.FTZ R13, R6, R13, -R7 ;  /* 0x0000000d060d7223 */ /* 0x000fe20000010807 */
[----:B------:R-:W-:-:S02]  /*e1f0*/  HADD2.F32 R5, -RZ, R11.H1_H1 ;  /* 0x3000000bff057230 */ /* 0x000fc40000004100 */
[----:B------:R-:W-:Y:S01]  /*e200*/  FFMA.FTZ R14, R6, R33, R4 ;  /* 0x00000021060e7223 */ /* 0x000fe20000010004 */
[----:B------:R-:W-:Y:S02]  /*e210*/  HADD2.F32 R6, -RZ, R15.H1_H1 ;  /* 0x3000000fff067230 */ /* 0x000fe40000004100 */
[--C-:B------:R-:W-:Y:S02]  /*e220*/  HADD2.F32 R12, -RZ, R37.reuse.H1_H1 ;  /* 0x30000025ff0c7230 */ /* 0x100fe40000004100 */
[----:B------:R-:W-:Y:S02]  /*e230*/  HADD2.F32 R37, -RZ, R37.H0_H0 ;  /* 0x20000025ff257230 */ /* 0x000fe40000004100 */
[C---:B------:R-:W-:Y:S01]  /*e240*/  FMUL.FTZ R7, R5.reuse, R6 ;  /* 0x0000000605077220 */ /* 0x040fe20000410000 */
[----:B------:R-:W-:Y:S02]  /*e250*/  HADD2.F32 R4, -RZ, R10.H1_H1 ;  /* 0x3000000aff047230 */ /* 0x000fe40000004100 */
[----:B------:R-:W-:Y:S01]  /*e260*/  FMUL.FTZ R32, R5, R12 ;  /* 0x0000000c05207220 */ /* 0x000fe20000410000 */
[----:B------:R-:W-:-:S02]  /*e270*/  HADD2.F32 R15, -RZ, R15.H0_H0 ;  /* 0x2000000fff0f7230 */ /* 0x000fc40000004100 */
[----:B------:R-:W-:Y:S02]  /*e280*/  HADD2.F32 R11, -RZ, R11.H0_H0 ;  /* 0x2000000bff0b7230 */ /* 0x000fe40000004100 */
[C---:B------:R-:W-:Y:S01]  /*e290*/  FMUL.FTZ R5, R4.reuse, R37 ;  /* 0x0000002504057220 */ /* 0x040fe20000410000 */
[----:B------:R-:W-:Y:S02]  /*e2a0*/  HADD2.F32 R10, -RZ, R10.H0_H0 ;  /* 0x2000000aff0a7230 */ /* 0x000fe40000004100 */
[-C--:B------:R-:W-:Y:S01]  /*e2b0*/  FMUL.FTZ R4, R4, R15.reuse ;  /* 0x0000000f04047220 */ /* 0x080fe20000410000 */
[C---:B------:R-:W-:Y:S01]  /*e2c0*/  FFMA.FTZ R32, R11.reuse, R6, -R32 ;  /* 0x000000060b207223 */ /* 0x040fe20000010820 */
[----:B------:R-:W-:Y:S01]  /*e2d0*/  FFMA.FTZ R7, R11, R12, R7 ;  /* 0x0000000c0b077223 */ /* 0x000fe20000010007 */
[C---:B------:R-:W-:Y:S01]  /*e2e0*/  FFMA.FTZ R5, R10.reuse, R15, -R5 ;  /* 0x0000000f0a057223 */ /* 0x040fe20000010805 */
[----:B------:R-:W-:Y:S01]  /*e2f0*/  FFMA.FTZ R10, R10, R37, R4 ;  /* 0x000000250a0a7223 */ /* 0x000fe20000010004 */
[----:B------:R-:W-:-:S02]  /*e300*/  F2FP.SATFINITE.E4M3.F32.PACK_AB_MERGE_C R6, R43, R42, RZ ;  /* 0x0000002a2b06723e */ /* 0x000fc400048070ff */
[----:B------:R-:W-:Y:S02]  /*e310*/  F2FP.SATFINITE.E4M3.F32.PACK_AB_MERGE_C R4, R35, R34, RZ ;  /* 0x000000222304723e */ /* 0x000fe400048070ff */
[----:B------:R-:W-:Y:S02]  /*e320*/  F2FP.SATFINITE.E4M3.F32.PACK_AB_MERGE_C R32, R7, R32, RZ ;  /* 0x000000200720723e */ /* 0x000fe400048070ff */
[----:B------:R-:W-:Y:S02]  /*e330*/  F2FP.SATFINITE.E4M3.F32.PACK_AB_MERGE_C R6, R41, R36, R6 ;  /* 0x000000242906723e */ /* 0x000fe40004807006 */
[----:B------:R-:W-:Y:S02]  /*e340*/  F2FP.SATFINITE.E4M3.F32.PACK_AB_MERGE_C R7, R45, R38, R39 ;  /* 0x000000262d07723e */ /* 0x000fe40004807027 */
[----:B------:R-:W-:Y:S02]  /*e350*/  F2FP.SATFINITE.E4M3.F32.PACK_AB_MERGE_C R4, R14, R13, R4 ;  /* 0x0000000d0e04723e */ /* 0x000fe40004807004 */
[----:B------:R-:W-:-:S05]  /*e360*/  F2FP.SATFINITE.E4M3.F32.PACK_AB_MERGE_C R5, R10, R5, R32 ;  /* 0x000000050a05723e */ /* 0x000fca0004807020 */
[----:B------:R2:W-:Y:S02]  /*e370*/  STS.128 [R3+0x1c400], R4 ;  /* 0x01c4000403007388 */ /* 0x0005e40000000c00 */
.L_x_2145:
[----:B------:R-:W-:Y:S05]  /*e380*/  BSYNC B2 ;  /* 0x0000000000027941 */ /* 0x000fea0003800000 */
.L_x_2144:
[----:B------:R-:W-:Y:S05]  /*e390*/  @P2 BRA `(.L_x_2143) ;  /* 0x0000000400e82947 */ /* 0x000fea0003800000 */
[----:B--2---:R-:W2:Y:S01]  /*e3a0*/  LDS.128 R4, [R0] ;  /* 0x0000000000047984 */ /* 0x004ea20000000c00 */
[----:B-----5:R-:W-:Y:S02]  /*e3b0*/  SHF.R.U32.HI R11, RZ, 0x8, R30 ;  /* 0x00000008ff0b7819 */ /* 0x020fe4000001161e */
[----:B------:R-:W-:Y:S02]  /*e3c0*/  SHF.R.U32.HI R13, RZ, 0x8, R31 ;  /* 0x00000008ff0d7819 */ /* 0x000fe4000001161f */
[----:B------:R-:W-:Y:S02]  /*e3d0*/  SHF.R.U32.HI R33, RZ, 0x8, R29 ;  /* 0x00000008ff217819 */ /* 0x000fe4000001161d */
[----:B01----:R-:W-:Y:S02]  /*e3e0*/  SHF.R.U32.HI R15, RZ, 0x8, R28 ;  /* 0x00000008ff0f7819 */ /* 0x003fe4000001161c */
        /* <DEDUP_REMOVED lines=116> */
[----:B------:R3:W-:Y:S02]  /*eb30*/  STS.128 [R0], R4 ;  /* 0x0000000400007388 */ /* 0x0007e40000000c00 */
.L_x_2143:
[----:B------:R-:W-:Y:S05]  /*eb40*/  BSYNC B1 ;  /* 0x0000000000017941 */ /* 0x000fea0003800000 */
.L_x_2142:
[----:B------:R-:W-:Y:S05]  /*eb50*/  @P1 BRA `(.L_x_2146) ;  /* 0x0000003400581947 */ /* 0x000fea0003800000 */
[----:B--23--:R-:W2:Y:S01]  /*eb60*/  LDC R5, c[0x0][0x3d4] ;  /* 0x0000f500ff057b82 */ /* 0x00cea20000000800 */
[----:B------:R-:W-:Y:S01]  /*eb70*/  BSSY B1, `(.L_x_2147) ;  /* 0x000007e000017945 */ /* 0x000fe20003800000 */
[-C--:B--2---:R-:W-:Y:S02]  /*eb80*/  ISETP.GE.AND P0, PT, R22, R5.reuse, PT ;  /* 0x000000051600720c */ /* 0x084fe40003f06270 */
[----:B------:R-:W-:-:S11]  /*eb90*/  ISETP.GE.AND P1, PT, R230, R5, PT ;  /* 0x00000005e600720c */ /* 0x000fd60003f26270 */
[----:B------:R-:W-:Y:S05]  /*eba0*/  @P0 BRA `(.L_x_2148) ;  /* 0x0000000400e80947 */ /* 0x000fea0003800000 */
[----:B------:R-:W2:Y:S01]  /*ebb0*/  LDS.128 R4, [R3+0x1e400] ;  /* 0x01e4000003047984 */ /* 0x000ea20000000c00 */
        /* <DEDUP_REMOVED lines=121> */
.L_x_2148:
[----:B------:R-:W-:Y:S05]  /*f350*/  BSYNC B1 ;  /* 0x0000000000017941 */ /* 0x000fea0003800000 */
.L_x_2147:
[----:B------:R-:W-:Y:S05]  /*f360*/  @P1 BRA `(.L_x_2146) ;  /* 0x0000002c00541947 */ /* 0x000fea0003800000 */
[----:B--2---:R-:W2:Y:S01]  /*f370*/  LDS.128 R4, [R0+0x2000] ;  /* 0x0020000000047984 */ /* 0x004ea20000000c00 */
        /* <DEDUP_REMOVED lines=25> */
[----:B--2---:R-:W-:-:S02]  /*f510*/  F2FP.F16.E4M3.UNPACK_B R3, R6.H1 ;  /* 0x00000006ff03723e */ /* 0x004fc400030006ff */
        /* <DEDUP_REMOVED lines=47> */
[----:B------:R-:W-:Y:S01]  /*f810*/  FFMA.FTZ R32, R11, R25, R10 ;  /* 0x000000190b207223 */ /* 0x000fe2000001000a */
[--C-:B------:R-:W-:Y:S01]  /*f820*/  HADD2.F32 R13, -RZ, R5.reuse.H1_H1 ;  /* 0x30000005ff0d7230 */ /* 0x100fe20000004100 */
[----:B------:R-:W-:Y:S01]  /*f830*/  F2FP.F16.E4M3.UNPACK_B R12, R12.H1 ;  /* 0x0000000cff0c723e */ /* 0x000fe200030006ff */
[----:B------:R-:W-:Y:S01]  /*f840*/  HADD2.F32 R11, -RZ, R5.H0_H0 ;  /* 0x20000005ff0b7230 */ /* 0x000fe20000004100 */
[----:B------:R-:W-:Y:S01]  /*f850*/  F2FP.F16.E4M3.UNPACK_B R20, R20.H1 ;  /* 0x00000014ff14723e */ /* 0x000fe200030006ff */
[----:B------:R-:W-:Y:S01]  /*f860*/  HADD2.F32 R6, -RZ, R4.H1_H1 ;  /* 0x30000004ff067230 */ /* 0x000fe20000004100 */
[----:B------:R-:W-:Y:S01]  /*f870*/  F2FP.SATFINITE.E4M3.F32.PACK_AB_MERGE_C R27, R28, R27, RZ ;  /* 0x0000001b1c1b723e */ /* 0x000fe200048070ff */
[----:B------:R-:W-:-:S02]  /*f880*/  HADD2.F32 R10, -RZ, R9.H1_H1 ;  /* 0x30000009ff0a7230 */ /* 0x000fc40000004100 */
[----:B------:R-:W-:Y:S02]  /*f890*/  HADD2.F32 R5, -RZ, R4.H0_H0 ;  /* 0x20000004ff057230 */ /* 0x000fe40000004100 */
        /* <DEDUP_REMOVED lines=13> */
[----:B------:R-:W-:Y:S02]  /*f970*/  HADD2.F32 R4, -RZ, R8.H1_H1 ;  /* 0x30000008ff047230 */ /* 0x000fe40000004100 */
[----:B------:R-:W-:Y:S02]  /*f980*/  HADD2.F32 R20, -RZ, R20.H0_H0 ;  /* 0x20000014ff147230 */ /* 0x000fe40000004100 */
[----:B------:R-:W-:Y:S02]  /*f990*/  HADD2.F32 R3, -RZ, R7.H1_H1 ;  /* 0x30000007ff037230 */ /* 0x000fe40000004100 */
[----:B------:R-:W-:Y:S01]  /*f9a0*/  FMUL.FTZ R15, R4, R9 ;  /* 0x00000009040f7220 */ /* 0x000fe20000410000 */
[----:B------:R-:W-:-:S02]  /*f9b0*/  HADD2.F32 R12, -RZ, R12.H0_H0 ;  /* 0x2000000cff0c7230 */ /* 0x000fc40000004100 */
[-C--:B------:R-:W-:Y:S01]  /*f9c0*/  FMUL.FTZ R6, R4, R5.reuse ;  /* 0x0000000504067220 */ /* 0x080fe20000410000 */
        /* <DEDUP_REMOVED lines=15> */
[----:B------:R4:W-:Y:S01]  /*fac0*/  STS.128 [R0+0x2000], R4 ;  /* 0x0020000400007388 */ /* 0x0009e20000000c00 */
[----:B------:R-:W-:Y:S05]  /*fad0*/  BRA `(.L_x_2146) ;  /* 0x0000002400787947 */ /* 0x000fea0003800000 */
.L_x_2127:
[----:B------:R-:W0:Y:S01]  /*fae0*/  LDC R21, c[0x0][0x3d4] ;  /* 0x0000f500ff157b82 */ /* 0x000e220000000800 */
[C---:B------:R-:W-:Y:S01]  /*faf0*/  VIADD R46, R228.reuse, 0x40 ;  /* 0x00000040e42e7836 */ /* 0x040fe20000000000 */
[-C--:B------:R-:W-:Y:S01]  /*fb00*/  ISETP.GE.AND P1, PT, R228, R55.reuse, PT ;  /* 0x00000037e400720c */ /* 0x080fe20003f26270 */
[----:B------:R-:W-:Y:S01]  /*fb10*/  ULDC.64 UR4, c[0x0][0x3c8] ;  /* 0x0000f20000047ab9 */ /* 0x000fe20000000a00 */
[----:B------:R-:W-:Y:S02]  /*fb20*/  ULDC.64 UR6, c[0x0][0x3e0] ;  /* 0x0000f80000067ab9 */ /* 0x000fe40000000a00 */
[----:B------:R-:W-:-:S04]  /*fb30*/  ISETP.GE.AND P0, PT, R46, R55, PT ;  /* 0x000000372e00720c */ /* 0x000fc80003f06270 */
[CC--:B0-----:R-:W-:Y:S02]  /*fb40*/  ISETP.GE.OR P0, PT, R18.reuse, R21.reuse, P0 ;  /* 0x000000151200720c */ /* 0x0c1fe40000706670 */
[----:B------:R-:W-:-:S11]  /*fb50*/  ISETP.GE.OR P1, PT, R18, R21, P1 ;  /* 0x000000151200720c */ /* 0x000fd60000f26670 */
[----:B------:R-:W0:Y:S01]  /*fb60*/  @!P0 LDC.64 R30, c[0x0][0x3e0] ;  /* 0x0000f800ff1e8b82 */ /* 0x000e220000000a00 */
[C-C-:B------:R-:W-:Y:S02]  /*fb70*/  @!P0 IADD3 R13, P4, P5, R24.reuse, R56, R51.reuse ;  /* 0x00000038180d8210 */ /* 0x140fe40007d9e033 */
[----:B------:R-:W-:Y:S02]  /*fb80*/  @!P1 IADD3 R8, P2, P3, R24, UR4, R51 ;  /* 0x0000000418089c10 */ /* 0x000fe4000fb5e033 */
[C-C-:B------:R-:W-:Y:S02]  /*fb90*/  @!P0 IADD3.X R20, R25.reuse, R54, R50.reuse, P4, P5 ;  /* 0x0000003619148210 */ /* 0x140fe400027ea432 */
[----:B------:R-:W-:Y:S01]  /*fba0*/  @!P1 IADD3.X R9, R25, UR5, R50, P2, P3 ;  /* 0x0000000519099c10 */ /* 0x000fe200097e6432 */
[----:B------:R-:W1:Y:S01]  /*fbb0*/  @!P0 LDC.64 R28, c[0x0][0x3c8] ;  /* 0x0000f200ff1c8b82 */ /* 0x000e620000000a00 */
[C-C-:B------:R-:W-:Y:S01]  /*fbc0*/  @!P1 IADD3 R10, P2, P3, R26.reuse, UR6, R53.reuse ;  /* 0x000000061a0a9c10 */ /* 0x140fe2000fb5e035 */
[----:B------:R-:W2:Y:S01]  /*fbd0*/  S2R R3, SR_TID.X ;  /* 0x0000000000037919 */ /* 0x000ea20000002100 */
[----:B------:R-:W-:-:S02]  /*fbe0*/  @!P0 IADD3 R15, P4, P5, R26, R58, R53 ;  /* 0x0000003a1a0f8210 */ /* 0x000fc40007d9e035 */
[----:B------:R-:W-:Y:S02]  /*fbf0*/  CS2R R32, SRZ ;  /* 0x0000000000207805 */ /* 0x000fe4000001ff00 */
[C-C-:B------:R-:W-:Y:S02]  /*fc00*/  @!P1 IADD3.X R11, R27.reuse, UR7, R52.reuse, P2, P3 ;  /* 0x000000071b0b9c10 */ /* 0x140fe400097e6434 */
[----:B------:R-:W-:Y:S02]  /*fc10*/  CS2R R34, SRZ ;  /* 0x0000000000227805 */ /* 0x000fe4000001ff00 */
[----:B------:R-:W-:Y:S02]  /*fc20*/  @!P0 IADD3.X R0, R27, R57, R52, P4, P5 ;  /* 0x000000391b008210 */ /* 0x000fe400027ea434 */
[----:B------:R-:W-:Y:S02]  /*fc30*/  CS2R R36, SRZ ;  /* 0x0000000000247805 */ /* 0x000fe4000001ff00 */
[----:B------:R-:W-:-:S02]  /*fc40*/  CS2R R38, SRZ ;  /* 0x0000000000267805 */ /* 0x000fc4000001ff00 */
[----:B------:R-:W-:Y:S02]  /*fc50*/  CS2R R24, SRZ ;  /* 0x0000000000187805 */ /* 0x000fe4000001ff00 */
[----:B------:R-:W-:Y:S02]  /*fc60*/  CS2R R26, SRZ ;  /* 0x00000000001a7805 */ /* 0x000fe4000001ff00 */
[----:B0-----:R-:W-:-:S04]  /*fc70*/  @!P0 IADD3 R14, P3, R15, R30, RZ ;  /* 0x0000001e0f0e8210 */ /* 0x001fc80007f7e0ff */
[----:B------:R0:W5:Y:S01]  /*fc80*/  @!P1 LDG.E.128 R24, desc[UR60][R8.64] ;  /* 0x0000003c08189981 */ /* 0x000162000c1e1d00 */
[----:B------:R-:W-:Y:S02]  /*fc90*/  @!P0 IMAD.X R15, R0, 0x1, R31, P3 ;  /* 0x00000001000f8824 */ /* 0x000fe400018e061f */
[----:B------:R-:W3:Y:S01]  /*fca0*/  LDC R0, c[0x0][0x428] ;  /* 0x00010a00ff007b82 */ /* 0x000ee20000000800 */
[----:B-1----:R-:W-:Y:S02]  /*fcb0*/  @!P0 IADD3 R12, P2, R13, R28, RZ ;  /* 0x0000001c0d0c8210 */ /* 0x002fe40007f5e0ff */
[----:B------:R-:W5:Y:S03]  /*fcc0*/  @!P0 LDG.E.128 R36, desc[UR60][R14.64] ;  /* 0x0000003c0e248981 */ /* 0x000f66000c1e1d00 */
[----:B------:R-:W-:-:S05]  /*fcd0*/  @!P0 IMAD.X R13, R20, 0x1, R29, P2 ;  /* 0x00000001140d8824 */ /* 0x000fca00010e061d */
[----:B------:R-:W5:Y:S01]  /*fce0*/  @!P0 LDG.E.128 R32, desc[UR60][R12.64] ;  /* 0x0000003c0c208981 */ /* 0x000f62000c1e1d00 */
[----:B--2---:R-:W-:Y:S01]  /*fcf0*/  VIADD R3, R3, 0xffffff80 ;  /* 0xffffff8003037836 */ /* 0x004fe20000000000 */
[----:B---3--:R-:W-:-:S04]  /*fd00*/  ISETP.NE.AND P0, PT, R0, 0x1, PT ;  /* 0x000000010000780c */ /* 0x008fc80003f05270 */
[----:B------:R-:W-:-:S04]  /*fd10*/  SHF.R.S32.HI R41, RZ, 0x1f, R3 ;  /* 0x0000001fff297819 */ /* 0x000fc80000011403 */
[----:B------:R-:W-:-:S05]  /*fd20*/  LEA.HI R41, R41, R3, RZ, 0x2 ;  /* 0x0000000329297211 */ /* 0x000fca00078f10ff */
[----:B------:R-:W1:Y:S01]  /*fd30*/  @P0 LDC R0, c[0x0][0x42c] ;  /* 0x00010b00ff000b82 */ /* 0x000e620000000800 */
[----:B------:R-:W-:-:S07]  /*fd40*/  LOP3.LUT R41, R41, 0xfffffffc, RZ, 0xc0, !PT ;  /* 0xfffffffc29297812 */ /* 0x000fce00078ec0ff */
[----:B0-----:R-:W0:Y:S01]  /*fd50*/  @P0 LDC R9, c[0x0][0x430] ;  /* 0x00010c00ff090b82 */ /* 0x001e220000000800 */
[----:B------:R-:W-:Y:S01]  /*fd60*/  IADD3 R41, R3, -R41, RZ ;  /* 0x8000002903297210 */ /* 0x000fe20007ffe0ff */
[----:B------:R-:W-:-:S04]  /*fd70*/  IMAD R3, R233, 0x80, R228 ;  /* 0x00000080e9037824 */ /* 0x000fc800078e02e4 */
[----:B------:R-:W-:Y:S01]  /*fd80*/  IMAD R3, R41, 0x40, R3 ;  /* 0x0000004029037824 */ /* 0x000fe200078e0203 */
[----:B------:R-:W-:Y:S02]  /*fd90*/  CS2R R28, SRZ ;  /* 0x00000000001c7805 */ /* 0x000fe4000001ff00 */
[----:B------:R-:W-:Y:S01]  /*fda0*/  CS2R R30, SRZ ;  /* 0x00000000001e7805 */ /* 0x000fe2000001ff00 */
[----:B------:R-:W-:-:S05]  /*fdb0*/  IMAD.MOV.U32 R8, RZ, RZ, R44 ;  /* 0x000000ffff087224 */ /* 0x000fca00078e002c */
[----:B------:R2:W5:Y:S01]  /*fdc0*/  @!P1 LDG.E.128 R28, desc[UR60][R10.64] ;  /* 0x0000003c0a1c9981 */ /* 0x000562000c1e1d00 */
[----:B-1----:R-:W-:-:S05]  /*fdd0*/  @P0 IMAD.HI.U32 R0, R3, R0, RZ ;  /* 0x0000000003000227 */ /* 0x002fca00078e00ff */
[----:B0-----:R-:W-:Y:S01]  /*fde0*/  @P0 SHF.R.U32.HI R3, RZ, R9, R0 ;  /* 0x00000009ff030219 */ /* 0x001fe20000011600 */
[----:B------:R-:W-:-:S03]  /*fdf0*/  IMAD.MOV.U32 R9, RZ, RZ, R47 ;  /* 0x000000ffff097224 */ /* 0x000fc600078e002f */
[----:B------:R-:W-:Y:S01]  /*fe00*/  SHF.R.S32.HI R41, RZ, 0x1f, R3 ;  /* 0x0000001fff297819 */ /* 0x000fe20000011403 */
[----:B--2---:R-:W-:Y:S02]  /*fe10*/  IMAD.MOV.U32 R10, RZ, RZ, R42 ;  /* 0x000000ffff0a7224 */ /* 0x004fe400078e002a */
        /* <DEDUP_REMOVED lines=13> */
.L_x_2370:
[----:B------:R-:W-:-:S03]  /*fef0*/  UMOV UR4, 0xffffffff ;  /* 0xffffffff00047882 */ /* 0x000fc60000000000 */
[----:B------:R-:W-:Y:S05]  /*ff00*/  BRA.DIV UR4, `(.L_x_2150) ;  /* 0x000001c204b47947 */ /* 0x000fea000b800000 */
.L_x_2373:
[----:B------:R-:W-:-:S03]  /*ff10*/  UMOV UR4, 0xffffffff ;  /* 0xffffffff00047882 */ /* 0x000fc60000000000 */
[----:B------:R-:W-:Y:S05]  /*ff20*/  BRA.DIV UR4, `(.L_x_2151) ;  /* 0x000001c204d47947 */ /* 0x000fea000b800000 */
.L_x_2376:
[----:B------:R-:W-:-:S03]  /*ff30*/  UMOV UR4, 0xffffffff ;  /* 0xffffffff00047882 */ /* 0x000fc60000000000 */
[----:B------:R-:W-:Y:S05]  /*ff40*/  BRA.DIV UR4, `(.L_x_2152) ;  /* 0x000001c204f47947 */ /* 0x000fea000b800000 */
.L_x_2379:
[----:B------:R-:W-:-:S03]  /*ff50*/  UMOV UR4, 0xffffffff ;  /* 0xffffffff00047882 */ /* 0x000fc60000000000 */
[----:B------:R-:W-:Y:S05]  /*ff60*/  BRA.DIV UR4, `(.L_x_2153) ;  /* 0x000001c604147947 */ /* 0x000fea000b800000 */
.L_x_2382:
[----:B------:R-:W-:-:S03]  /*ff70*/  UMOV UR4, 0xffffffff ;  /* 0xffffffff00047882 */ /* 0x000fc60000000000 */
[----:B------:R-:W-:Y:S05]  /*ff80*/  BRA.DIV UR4, `(.L_x_2154) ;  /* 0x000001c604347947 */ /* 0x000fea000b800000 */
.L_x_2385:
[----:B------:R-:W-:-:S03]  /*ff90*/  UMOV UR4, 0xffffffff ;  /* 0xffffffff00047882 */ /* 0x000fc60000000000 */
[----:B------:R-:W-:Y:S05]  /*ffa0*/  BRA.DIV UR4, `(.L_x_2155) ;  /* 0x000001c604547947 */ /* 0x000fea000b800000 */
.L_x_2388:
[----:B------:R-:W-:-:S03]  /*ffb0*/  UMOV UR4, 0xffffffff ;  /* 0xffffffff00047882 */ /* 0x000fc60000000000 */
[----:B------:R-:W-:Y:S05]  /*ffc0*/  BRA.DIV UR4, `(.L_x_2156) ;  /* 0x000001c604747947 */ /* 0x000fea000b800000 */
.L_x_2391:
[----:B------:R-:W2:Y:S01]  /*ffd0*/  LDL R0, [R1+0x88] ;  /* 0x0000880001007983 */ /* 0x000ea20000100800 */
[----:B------:R-:W-:Y:S01]  /*ffe0*/  ISETP.GE.AND P0, PT, R18, R21, PT ;  /* 0x000000151200720c */ /* 0x000fe20003f06270 */
[----:B------:R-:W-:Y:S03]  /*fff0*/  BSSY B1, `(.L_x_2157) ;  /* 0x000000b000017945 */ /* 0x000fe60003800000 */
[-C--:B------:R-:W-:Y:S02]  /*10000*/  ISETP.GE.OR P2, PT, R228, R55.reuse, P0 ;  /* 0x00000037e400720c */ /* 0x080fe40000746670 */
[----:B------:R-:W-:Y:S02]  /*10010*/  ISETP.GE.OR P0, PT, R46, R55, P0 ;  /* 0x000000372e00720c */ /* 0x000fe40000706670 */
[----:B--2---:R-:W-:-:S13]  /*10020*/  R2UR UR5, R0 ;  /* 0x00000000000572ca */ /* 0x004fda00000e0000 */
[----:B------:R-:W-:-:S04]  /*10030*/  ULEA.HI UR4, UR5, UR5, URZ, 0x1 ;  /* 0x0000000505047291 */ /* 0x000fc8000f8f083f */
[----:B------:R-:W-:-:S04]  /*10040*/  ULOP3.LUT UR4, UR4, 0xfffffffe, URZ, 0xc0, !UPT ;  /* 0xfffffffe04047892 */ /* 0x000fc8000f8ec03f */
[----:B------:R-:W-:-:S06]  /*10050*/  UIADD3 UR4, UR5, -UR4, URZ ;  /* 0x8000000405047290 */ /* 0x000fcc000fffe03f */
[----:B------:R-:W-:-:S05]  /*10060*/  IMAD.U32 R3, RZ, RZ, UR4 ;  /* 0x00000004ff037e24 */ /* 0x000fca000f8e00ff */
[----:B------:R-:W-:-:S04]  /*10070*/  SHF.L.U32 R3, R3, 0x1f, RZ ;  /* 0x0000001f03037819 */ /* 0x000fc800000006ff */
[----:B------:R-:W0:Y:S02]  /*10080*/  SYNCS.PHASECHK.TRANS64.TRYWAIT P1, [R16+URZ+0x2e800], R3 ;  /* 0x02e80003100075a7 */ /* 0x000e24000802017f */
[----:B0-----:R-:W-:Y:S05]  /*10090*/  @!P1 BRA `(.L_x_2158) ;  /* 0x000001c400689947 */ /* 0x001fea0003800000 */
.L_x_2392:
[----:B------:R-:W-:Y:S05]  /*100a0*/  BSYNC B1 ;  /* 0x0000000000017941 */ /* 0x000fea0003800000 */
.L_x_2157:
[----:B------:R-:W-:Y:S04]  /*100b0*/  BSSY B1, `(.L_x_2159) ;  /* 0x0000106000017945 */ /* 0x000fe80003800000 */
[----:B------:R-:W-:Y:S05]  /*100c0*/  @P2 BRA `(.L_x_2160) ;  /* 0x0000001000102947 */ /* 0x000fea0003800000 */
[----:B------:R-:W1:Y:S01]  /*100d0*/  S2R R10, SR_TID.X ;  /* 0x00000000000a7919 */ /* 0x000e620000002100 */
[----:B0----5:R-:W-:Y:S02]  /*100e0*/  SHF.R.U32.HI R3, RZ, 0x8, R24 ;  /* 0x00000008ff037819 */ /* 0x021fe40000011618 */
[----:B------:R-:W-:Y:S02]  /*100f0*/  LOP3.LUT R0, R24, 0xff, RZ, 0xc0, !PT ;  /* 0x000000ff18007812 */ /* 0x000fe400078ec0ff */
[----:B------:R-:W-:Y:S02]  /*10100*/  SHF.R.U32.HI R5, RZ, 0x8, R25 ;  /* 0x00000008ff057819 */ /* 0x000fe40000011619 */
[----:B------:R-:W-:Y:S02]  /*10110*/  SHF.R.U32.HI R7, RZ, 0x8, R26 ;  /* 0x00000008ff077819 */ /* 0x000fe4000001161a */
[----:B------:R-:W-:Y:S02]  /*10120*/  LOP3.LUT R3, R3, 0xff, RZ, 0xc0, !PT ;  /* 0x000000ff03037812 */ /* 0x000fe400078ec0ff */
[----:B------:R-:W-:-:S02]  /*10130*/  LOP3.LUT R4, R25, 0xff, RZ, 0xc0, !PT ;  /* 0x000000ff19047812 */ /* 0x000fc400078ec0ff */
[----:B------:R-:W-:Y:S02]  /*10140*/  LOP3.LUT R6, R26, 0xff, RZ, 0xc0, !PT ;  /* 0x000000ff1a067812 */ /* 0x000fe400078ec0ff */
[----:B------:R-:W-:Y:S02]  /*10150*/  LOP3.LUT R5, R5, 0xff, RZ, 0xc0, !PT ;  /* 0x000000ff05057812 */ /* 0x000fe400078ec0ff */
[----:B------:R-:W-:Y:S02]  /*10160*/  LOP3.LUT R7, R7, 0xff, RZ, 0xc0, !PT ;  /* 0x000000ff07077812 */ /* 0x000fe400078ec0ff */
[----:B------:R-:W-:Y:S02]  /*10170*/  PRMT R13, R3, 0x7604, R0 ;  /* 0x00007604030d7816 */ /* 0x000fe40000000000 */
[----:B------:R-:W-:Y:S02]  /*10180*/  SHF.L.U32 R3, R229, 0x7, RZ ;  /* 0x00000007e5037819 */ /* 0x000fe400000006ff */
[----:B------:R-:W-:-:S02]  /*10190*/  PRMT R15, R5, 0x7604, R4 ;  /* 0x00007604050f7816 */ /* 0x000fc40000000004 */
[----:B------:R-:W-:Y:S02]  /*101a0*/  PRMT R41, R7, 0x7604, R6 ;  /* 0x0000760407297816 */ /* 0x000fe40000000006 */
[----:B------:R-:W-:Y:S02]  /*101b0*/  SHF.R.U32.HI R0, RZ, 0x8, R28 ;  /* 0x00000008ff007819 */ /* 0x000fe4000001161c */
[----:B------:R-:W-:Y:S02]  /*101c0*/  SHF.R.U32.HI R6, RZ, 0x8, R27 ;  /* 0x00000008ff067819 */ /* 0x000fe4000001161b */
[----:B------:R-:W-:Y:S01]  /*101d0*/  LOP3.LUT R4, R3, 0x380, RZ, 0xc0, !PT ;  /* 0x0000038003047812 */ /* 0x000fe200078ec0ff */
[----:B-1----:R-:W-:Y:S01]  /*101e0*/  VIADD R10, R10, 0xffffff80 ;  /* 0xffffff800a0a7836 */ /* 0x002fe20000000000 */
[----:B------:R-:W-:Y:S01]  /*101f0*/  LOP3.LUT R8, R0, 0xff, RZ, 0xc0, !PT ;  /* 0x000000ff00087812 */ /* 0x000fe200078ec0ff */
[----:B------:R-:W-:Y:S01]  /*10200*/  IMAD.IADD R3, R18, 0x1, R21 ;  /* 0x0000000112037824 */ /* 0x000fe200078e0215 */
[----:B------:R-:W-:-:S02]  /*10210*/  LOP3.LUT R5, R27, 0xff, RZ, 0xc0, !PT ;  /* 0x000000ff1b057812 */ /* 0x000fc400078ec0ff */
[----:B------:R-:W-:Y:S02]  /*10220*/  SHF.R.S32.HI R14, RZ, 0x1f, R10 ;  /* 0x0000001fff0e7819 */ /* 0x000fe4000001140a */
[----:B------:R-:W-:Y:S02]  /*10230*/  LOP3.LUT R6, R6, 0xff, RZ, 0xc0, !PT ;  /* 0x000000ff06067812 */ /* 0x000fe400078ec0ff */
[----:B------:R-:W-:Y:S02]  /*10240*/  LEA.HI R14, R14, R10, RZ, 0x5 ;  /* 0x0000000a0e0e7211 */ /* 0x000fe400078f28ff */
[----:B------:R-:W-:Y:S02]  /*10250*/  LOP3.LUT R0, R4, 0x70, R18, 0xf8, !PT ;  /* 0x0000007004007812 */ /* 0x000fe400078ef812 */
[----:B------:R-:W-:Y:S01]  /*10260*/  SHF.R.U32.HI R9, RZ, 0x3, R4 ;  /* 0x00000003ff097819 */ /* 0x000fe20000011604 */
[----:B------:R-:W-:Y:S01]  /*10270*/  IMAD.SHL.U32 R14, R14, 0x20, RZ ;  /* 0x000000200e0e7824 */ /* 0x000fe200078e00ff */
[----:B------:R-:W-:-:S02]  /*10280*/  LOP3.LUT R4, R4, 0x70, R3, 0xf8, !PT ;  /* 0x0000007004047812 */ /* 0x000fc400078ef803 */
[----:B------:R-:W-:Y:S02]  /*10290*/  LOP3.LUT R7, R28, 0xff, RZ, 0xc0, !PT ;  /* 0x000000ff1c077812 */ /* 0x000fe400078ec0ff */
[----:B------:R-:W-:Y:S02]  /*102a0*/  PRMT R45, R6, 0x7604, R5 ;  /* 0x00007604062d7816 */ /* 0x000fe40000000005 */
[----:B------:R-:W-:Y:S02]  /*102b0*/  LOP3.LUT R3, R0, R9, RZ, 0x3c, !PT ;  /* 0x0000000900037212 */ /* 0x000fe400078e3cff */
[----:B------:R-:W-:Y:S02]  /*102c0*/  LOP3.LUT R14, R14, 0xfffffc00, RZ, 0xc0, !PT ;  /* 0xfffffc000e0e7812 */ /* 0x000fe400078ec0ff */
[----:B------:R-:W-:Y:S02]  /*102d0*/  SHF.R.U32.HI R5, RZ, 0x8, R29 ;  /* 0x00000008ff057819 */ /* 0x000fe4000001161d */
[----:B------:R-:W-:-:S02]  /*102e0*/  PRMT R47, R8, 0x7604, R7 ;  /* 0x00007604082f7816 */ /* 0x000fc40000000007 */
[----:B------:R-:W-:Y:S02]  /*102f0*/  LOP3.LUT R9, R4, R9, RZ, 0x3c, !PT ;  /* 0x0000000904097212 */ /* 0x000fe400078e3cff */
[----:B------:R-:W-:Y:S02]  /*10300*/  IADD3 R0, R16, R3, R14 ;  /* 0x0000000310007210 */ /* 0x000fe40007ffe00e */
[----:B------:R-:W-:Y:S02]  /*10310*/  LOP3.LUT R8, R29, 0xff, RZ, 0xc0, !PT ;  /* 0x000000ff1d087812 */ /* 0x000fe400078ec0ff */
[----:B------:R-:W-:Y:S02]  /*10320*/  SHF.R.U32.HI R4, RZ, 0x8, R30 ;  /* 0x00000008ff047819 */ /* 0x000fe4000001161e */
[----:B------:R-:W-:Y:S02]  /*10330*/  LOP3.LUT R3, R5, 0xff, RZ, 0xc0, !PT ;  /* 0x000000ff05037812 */ /* 0x000fe400078ec0ff */
[----:B------:R-:W-:-:S02]  /*10340*/  LOP3.LUT R10, R30, 0xff, RZ, 0xc0, !PT ;  /* 0x000000ff1e0a7812 */ /* 0x000fc400078ec0ff */
[----:B------:R-:W-:Y:S02]  /*10350*/  LOP3.LUT R11, R4, 0xff, RZ, 0xc0, !PT ;  /* 0x000000ff040b7812 */ /* 0x000fe400078ec0ff */
[----:B------:R-:W-:Y:S01]  /*10360*/  PRMT R49, R3, 0x7604, R8 ;  /* 0x0000760403317816 */ /* 0x000fe20000000008 */
[----:B------:R-:W-:Y:S01]  /*10370*/  LDS.128 R4, [R0+0x1c400] ;  /* 0x01c4000000047984 */ /* 0x000fe20000000c00 */
[----:B------:R-:W-:Y:S02]  /*10380*/  IADD3 R3, R16, R9, R14 ;  /* 0x0000000910037210 */ /* 0x000fe40007ffe00e */
[----:B------:R-:W-:Y:S02]  /*10390*/  PRMT R51, R11, 0x7604, R10 ;  /* 0x000076040b337816 */ /* 0x000fe4000000000a */
[----:B------:R-:W-:Y:S01]  /*103a0*/  SHF.R.U32.HI R14, RZ, 0x10, R25 ;  /* 0x00000010ff0e7819 */ /* 0x000fe20000011619 */
[----:B------:R-:W0:Y:S01]  /*103b0*/  LDS.128 R8, [R3+0x1c400] ;  /* 0x01c4000003087984 */ /* 0x000e220000000c00 */
[----:B------:R-:W-:-:S02]  /*103c0*/  SHF.R.U32.HI R43, RZ, 0x8, R31 ;  /* 0x00000008ff2b7819 */ /* 0x000fc4000001161f */
[----:B------:R-:W-:Y:S02]  /*103d0*/  LOP3.LUT R14, R14, 0xff, RZ, 0xc0, !PT ;  /* 0x000000ff0e0e7812 */ /* 0x000fe400078ec0ff */
[----:B------:R-:W-:Y:S02]  /*103e0*/  SHF.R.U32.HI R20, RZ, 0x10, R26 ;  /* 0x00000010ff147819 */ /* 0x000fe4000001161a */
[----:B------:R-:W-:Y:S02]  /*103f0*/  PRMT R15, R14, 0x7054, R15 ;  /* 0x000070540e0f7816 */ /* 0x000fe4000000000f */
[----:B------:R-:W-:Y:S02]  /*10400*/  SHF.R.U32.HI R14, RZ, 0x10, R29 ;  /* 0x00000010ff0e7819 */ /* 0x000fe4000001161d */
[----:B------:R-:W-:Y:S02]  /*10410*/  LOP3.LUT R12, R31, 0xff, RZ, 0xc0, !PT ;  /* 0x000000ff1f0c7812 */ /* 0x000fe400078ec0ff */
[----:B------:R-:W-:-:S02]  /*10420*/  LOP3.LUT R43, R43, 0xff, RZ, 0xc0, !PT ;  /* 0x000000ff2b2b7812 */ /* 0x000fc400078ec0ff */
[----:B------:R-:W-:Y:S02]  /*10430*/  SHF.R.U32.HI R42, RZ, 0x10, R27 ;  /* 0x00000010ff2a7819 */ /* 0x000fe4000001161b */
[----:B------:R-:W-:Y:S02]  /*10440*/  LOP3.LUT R20, R20, 0xff, RZ, 0xc0, !PT ;  /* 0x000000ff14147812 */ /* 0x000fe400078ec0ff */
[----:B------:R-:W-:Y:S02]  /*10450*/  LOP3.LUT R14, R14, 0xff, RZ, 0xc0, !PT ;  /* 0x000000ff0e0e7812 */ /* 0x000fe400078ec0ff */
[----:B------:R-:W-:Y:S02]  /*10460*/  PRMT R44, R43, 0x7604, R12 ;  /* 0x000076042b2c7816 */ /* 0x000fe4000000000c */
[----:B------:R-:W-:Y:S02]  /*10470*/  SHF.R.U32.HI R12, RZ, 0x10, R24 ;  /* 0x00000010ff0c7819 */ /* 0x000fe40000011618 */
[----:B------:R-:W-:-:S02]  /*10480*/  LOP3.LUT R42, R42, 0xff, RZ, 0xc0, !PT ;  /* 0x000000ff2a2a7812 */ /* 0x000fc400078ec0ff */
[----:B------:R-:W-:Y:S02]  /*10490*/  PRMT R43, R20, 0x7054, R41 ;  /* 0x00007054142b7816 */ /* 0x000fe40000000029 */
[----:B------:R-:W-:Y:S02]  /*104a0*/  SHF.R.U32.HI R41, RZ, 0x10, R31 ;  /* 0x00000010ff297819 */ /* 0x000fe4000001161f */
[----:B------:R-:W-:Y:S02]  /*104b0*/  SHF.R.U32.HI R20, RZ, 0x10, R30 ;  /* 0x00000010ff147819 */ /* 0x000fe4000001161e */
[----:B------:R-:W-:Y:S02]  /*104c0*/  PRMT R49, R14, 0x7054, R49 ;  /* 0x000070540e317816 */ /* 0x000fe40000000031 */
[----:B------:R-:W-:Y:S02]  /*104d0*/  LOP3.LUT R12, R12, 0xff, RZ, 0xc0, !PT ;  /* 0x000000ff0c0c7812 */ /* 0x000fe400078ec0ff */
[----:B------:R-:W-:-:S02]  /*104e0*/  PRMT R45, R42, 0x7054, R45 ;  /* 0x000070542a2d7816 */ /* 0x000fc4000000002d */
[----:B------:R-:W-:Y:S02]  /*104f0*/  LOP3.LUT R41, R41, 0xff, RZ, 0xc0, !PT ;  /* 0x000000ff29297812 */ /* 0x000fe400078ec0ff */
[----:B------:R-:W-:Y:S02]  /*10500*/  LOP3.LUT R42, R15, 0xff000000, R25, 0xf8, !PT ;  /* 0xff0000000f2a7812 */ /* 0x000fe400078ef819 */
[----:B------:R-:W-:Y:S02]  /*10510*/  LOP3.LUT R20, R20, 0xff, RZ, 0xc0, !PT ;  /* 0x000000ff14147812 */ /* 0x000fe400078ec0ff */
[----:B------:R-:W-:Y:S02]  /*10520*/  LOP3.LUT R49, R49, 0xff000000, R29, 0xf8, !PT ;  /* 0xff00000031317812 */ /* 0x000fe400078ef81d */
[----:B------:R-:W-:Y:S02]  /*10530*/  PRMT R13, R12, 0x7054, R13 ;  /* 0x000070540c0d7816 */ /* 0x000fe4000000000d */
[----:B------:R-:W-:-:S02]  /*10540*/  PRMT R53, R41, 0x7054, R44 ;  /* 0x0000705429357816 */ /* 0x000fc4000000002c */
[----:B------:R-:W-:Y:S02]  /*10550*/  F2FP.F16.E4M3.UNPACK_B R29, R42.H1 ;  /* 0x0000002aff1d723e */ /* 0x000fe400030006ff */
[----:B0-----:R-:W-:Y:S02]  /*10560*/  F2FP.F16.E4M3.UNPACK_B R25, R9.H1 ;  /* 0x00000009ff19723e */ /* 0x001fe400030006ff */
[----:B------:R-:W-:Y:S02]  /*10570*/  SHF.R.U32.HI R12, RZ, 0x10, R28 ;  /* 0x00000010ff0c7819 */ /* 0x000fe4000001161c */
[----:B------:R-:W-:Y:S02]  /*10580*/  PRMT R51, R20, 0x7054, R51 ;  /* 0x0000705414337816 */ /* 0x000fe40000000033 */
[----:B------:R-:W-:Y:S02]  /*10590*/  F2FP.F16.E4M3.UNPACK_B R44, R49.H1 ;  /* 0x00000031ff2c723e */ /* 0x000fe400030006ff */
[----:B------:R-:W-:-:S02]  /*105a0*/  LOP3.LUT R41, R13, 0xff000000, R24, 0xf8, !PT ;  /* 0xff0000000d297812 */ /* 0x000fc400078ef818 */
[----:B------:R-:W-:Y:S01]  /*105b0*/  LOP3.LUT R43, R43, 0xff000000, R26, 0xf8, !PT ;  /* 0xff0000002b2b7812 */ /* 0x000fe200078ef81a */
[----:B------:R-:W-:Y:S01]  /*105c0*/  HADD2.F32 R26, -RZ, R25.H0_H0 ;  /* 0x20000019ff1a7230 */ /* 0x000fe20000004100 */
[----:B------:R-:W-:Y:S01]  /*105d0*/  LOP3.LUT R53, R53, 0xff000000, R31, 0xf8, !PT ;  /* 0xff00000035357812 */ /* 0x000fe200078ef81f */
[----:B------:R-:W-:Y:S01]  /*105e0*/  HADD2.F32 R31, -RZ, R29.H0_H0 ;  /* 0x2000001dff1f7230 */ /* 0x000fe20000004100 */
[----:B------:R-:W-:Y:S01]  /*105f0*/  F2FP.F16.E4M3.UNPACK_B R13, R5.H1 ;  /* 0x00000005ff0d723e */ /* 0x000fe200030006ff */
[----:B------:R-:W-:Y:S01]  /*10600*/  HADD2.F32 R25, -RZ, R25.H1_H1 ;  /* 0x30000019ff197230 */ /* 0x000fe20000004100 */
[----:B------:R-:W-:Y:S02]  /*10610*/  LOP3.LUT R12, R12, 0xff, RZ, 0xc0, !PT ;  /* 0x000000ff0c0c7812 */ /* 0x000fe400078ec0ff */
[----:B------:R-:W-:Y:S01]  /*10620*/  LOP3.LUT R46, R51, 0xff000000, R30, 0xf8, !PT ;  /* 0xff000000332e7812 */ /* 0x000fe200078ef81e */
[--C-:B------:R-:W-:Y:S01]  /*10630*/  HADD2.F32 R51, -RZ, R44.reuse.H0_H0 ;  /* 0x2000002cff337230 */ /* 0x100fe20000004100 */
[----:B------:R-:W-:Y:S01]  /*10640*/  F2FP.F16.E4M3.UNPACK_B R15, R7 ;  /* 0x00000007ff0f723e */ /* 0x000fe200020006ff */
[C---:B------:R-:W-:Y:S01]  /*10650*/  FMUL.FTZ R30, R26.reuse, R31 ;  /* 0x0000001f1a1e7220 */ /* 0x040fe20000410000 */
[----:B------:R-:W-:Y:S01]  /*10660*/  F2FP.F16.E4M3.UNPACK_B R20, R7.H1 ;  /* 0x00000007ff14723e */ /* 0x000fe200030006ff */
[----:B------:R-:W-:Y:S01]  /*10670*/  HADD2.F32 R44, -RZ, R44.H1_H1 ;  /* 0x3000002cff2c7230 */ /* 0x000fe20000004100 */
[-C--:B------:R-:W-:Y:S01]  /*10680*/  F2FP.F16.E4M3.UNPACK_B R7, R6.reuse ;  /* 0x00000006ff07723e */ /* 0x080fe200020006ff */
[----:B------:R-:W-:Y:S01]  /*10690*/  FMUL.FTZ R55, R26, R51 ;  /* 0x000000331a377220 */ /* 0x000fe20000410000 */
[----:B------:R-:W-:Y:S01]  /*106a0*/  F2FP.F16.E4M3.UNPACK_B R14, R6.H1 ;  /* 0x00000006ff0e723e */ /* 0x000fe200030006ff */
[--C-:B------:R-:W-:Y:S01]  /*106b0*/  HADD2.F32 R6, -RZ, R13.reuse.H0_H0 ;  /* 0x2000000dff067230 */ /* 0x100fe20000004100 */
[----:B------:R-:W-:Y:S01]  /*106c0*/  PRMT R47, R12, 0x7054, R47 ;  /* 0x000070540c2f7816 */ /* 0x000fe2000000002f */
[----:B------:R-:W-:Y:S01]  /*106d0*/  HADD2.F32 R13, -RZ, R13.H1_H1 ;  /* 0x3000000dff0d7230 */ /* 0x000fe20000004100 */
[----:B------:R-:W-:Y:S01]  /*106e0*/  F2FP.F16.E4M3.UNPACK_B R24, R9 ;  /* 0x00000009ff18723e */ /* 0x000fe200020006ff */
[----:B------:R-:W-:Y:S01]  /*106f0*/  FMUL.FTZ R48, R25, R44 ;  /* 0x0000002c19307220 */ /* 0x000fe20000410000 */
[----:B------:R-:W-:Y:S01]  /*10700*/  F2FP.F16.E4M3.UNPACK_B R49, R49 ;  /* 0x00000031ff31723e */ /* 0x000fe200020006ff */
[C---:B------:R-:W-:Y:S01]  /*10710*/  FFMA.FTZ R50, R6.reuse, R51, R30 ;  /* 0x0000003306327223 */ /* 0x040fe2000001001e */
[----:B------:R-:W-:Y:S01]  /*10720*/  LOP3.LUT R45, R45, 0xff000000, R27, 0xf8, !PT ;  /* 0xff0000002d2d7812 */ /* 0x000fe200078ef81b */
[----:B------:R-:W-:Y:S01]  /*10730*/  FFMA.FTZ R55, R6, R31, -R55 ;  /* 0x0000001f06377223 */ /* 0x000fe20000010837 */
[----:B------:R-:W-:Y:S01]  /*10740*/  LOP3.LUT R47, R47, 0xff000000, R28, 0xf8, !PT ;  /* 0xff0000002f2f7812 */ /* 0x000fe200078ef81c */
[----:B------:R-:W-:Y:S01]  /*10750*/  HADD2.F32 R30, -RZ, R29.H1_H1 ;  /* 0x3000001dff1e7230 */ /* 0x000fe20000004100 */
[-C--:B------:R-:W-:Y:S01]  /*10760*/  F2FP.F16.E4M3.UNPACK_B R27, R11.reuse ;  /* 0x0000000bff1b723e */ /* 0x080fe200020006ff */
[--C-:B------:R-:W-:Y:S01]  /*10770*/  HADD2.F32 R31, -RZ, R49.reuse.H0_H0 ;  /* 0x20000031ff1f7230 */ /* 0x100fe20000004100 */
[----:B------:R-:W-:Y:S01]  /*10780*/  F2FP.F16.E4M3.UNPACK_B R28, R11.H1 ;  /* 0x0000000bff1c723e */ /* 0x000fe200030006ff */
[----:B------:R-:W-:Y:S01]  /*10790*/  HADD2.F32 R49, -RZ, R49.H1_H1 ;  /* 0x30000031ff317230 */ /* 0x000fe20000004100 */
[----:B------:R-:W-:Y:S01]  /*107a0*/  F2FP.F16.E4M3.UNPACK_B R12, R5 ;  /* 0x00000005ff0c723e */ /* 0x000fe200020006ff */
[----:B------:R-:W-:Y:S01]  /*107b0*/  FMUL.FTZ R51, R25, R30 ;  /* 0x0000001e19337220 */ /* 0x000fe20000410000 */
[----:B------:R-:W-:Y:S01]  /*107c0*/  F2FP.F16.E4M3.UNPACK_B R11, R10 ;  /* 0x0000000aff0b723e */ /* 0x000fe200020006ff */
[----:B------:R-:W-:Y:S01]  /*107d0*/  FFMA.FTZ R52, R13, R30, -R48 ;  /* 0x0000001e0d347223 */ /* 0x000fe20000010830 */
[----:B------:R-:W-:Y:S01]  /*107e0*/  F2FP.F16.E4M3.UNPACK_B R26, R10.H1 ;  /* 0x0000000aff1a723e */ /* 0x000fe200030006ff */
[----:B------:R-:W-:Y:S01]  /*107f0*/  HADD2.F32 R10, -RZ, R24.H0_H0 ;  /* 0x20000018ff0a7230 */ /* 0x000fe20000004100 */
[----:B------:R-:W-:Y:S01]  /*10800*/  F2FP.F16.E4M3.UNPACK_B R42, R42 ;  /* 0x0000002aff2a723e */ /* 0x000fe200020006ff */
[----:B------:R-:W-:-:S02]  /*10810*/  HADD2.F32 R6, -RZ, R12.H0_H0 ;  /* 0x2000000cff067230 */ /* 0x000fc40000004100 */
[----:B------:R-:W-:Y:S01]  /*10820*/  FFMA.FTZ R57, R13, R44, R51 ;  /* 0x0000002c0d397223 */ /* 0x000fe20000010033 */
[----:B------:R-:W-:Y:S01]  /*10830*/  F2FP.F16.E4M3.UNPACK_B R30, R53.H1 ;  /* 0x00000035ff1e723e */ /* 0x000fe200030006ff */
[C---:B------:R-:W-:Y:S01]  /*10840*/  FMUL.FTZ R25, R10.reuse, R31 ;  /* 0x0000001f0a197220 */ /* 0x040fe20000410000 */
[----:B------:R-:W-:Y:S01]  /*10850*/  HADD2.F32 R29, -RZ, R42.H0_H0 ;  /* 0x2000002aff1d7230 */ /* 0x000fe20000004100 */
[----:B------:R-:W-:Y:S01]  /*10860*/  F2FP.F16.E4M3.UNPACK_B R53, R53 ;  /* 0x00000035ff35723e */ /* 0x000fe200020006ff */
[----:B------:R-:W-:Y:S01]  /*10870*/  HADD2.F32 R24, -RZ, R24.H1_H1 ;  /* 0x30000018ff187230 */ /* 0x000fe20000004100 */
[----:B------:R-:W-:Y:S01]  /*10880*/  F2FP.F16.E4M3.UNPACK_B R9, R8 ;  /* 0x00000008ff09723e */ /* 0x000fe200020006ff */
[----:B------:R-:W-:Y:S02]  /*10890*/  HADD2.F32 R13, -RZ, R42.H1_H1 ;  /* 0x3000002aff0d7230 */ /* 0x000fe40000004100 */
[-C--:B------:R-:W-:Y:S01]  /*108a0*/  FMUL.FTZ R10, R10, R29.reuse ;  /* 0x0000001d0a0a7220 */ /* 0x080fe20000410000 */
[----:B------:R-:W-:Y:S01]  /*108b0*/  FFMA.FTZ R44, R6, R29, -R25 ;  /* 0x0000001d062c7223 */ /* 0x000fe20000010819 */
[----:B------:R-:W-:Y:S01]  /*108c0*/  F2FP.F16.E4M3.UNPACK_B R25, R45.H1 ;  /* 0x0000002dff19723e */ /* 0x000fe200030006ff */
[----:B------:R-:W-:-:S02]  /*108d0*/  HADD2.F32 R12, -RZ, R12.H1_H1 ;  /* 0x3000000cff0c7230 */ /* 0x000fc40000004100 */
[----:B------:R-:W-:Y:S01]  /*108e0*/  FFMA.FTZ R48, R6, R31, R10 ;  /* 0x0000001f06307223 */ /* 0x000fe2000001000a */
[----:B------:R-:W-:Y:S02]  /*108f0*/  HADD2.F32 R31, -RZ, R30.H0_H0 ;  /* 0x2000001eff1f7230 */ /* 0x000fe40000004100 */
[C---:B------:R-:W-:Y:S01]  /*10900*/  FMUL.FTZ R51, R24.reuse, R49 ;  /* 0x0000003118337220 */ /* 0x040fe20000410000 */
[----:B------:R-:W-:Y:S01]  /*10910*/  HADD2.F32 R10, -RZ, R28.H0_H0 ;  /* 0x2000001cff0a7230 */ /* 0x000fe20000004100 */
[----:B------:R-:W-:Y:S01]  /*10920*/  F2FP.F16.E4M3.UNPACK_B R45, R45 ;  /* 0x0000002dff2d723e */ /* 0x000fe200020006ff */
[----:B------:R-:W-:Y:S02]  /*10930*/  HADD2.F32 R29, -RZ, R25.H0_H0 ;  /* 0x20000019ff1d7230 */ /* 0x000fe40000004100 */
[----:B------:R-:W-:Y:S01]  /*10940*/  FMUL.FTZ R24, R24, R13 ;  /* 0x0000000d18187220 */ /* 0x000fe20000410000 */
[----:B------:R-:W-:Y:S02]  /*10950*/  HADD2.F32 R6, -RZ, R20.H0_H0 ;  /* 0x20000014ff067230 */ /* 0x000fe40000004100 */
[----:B------:R-:W-:Y:S01]  /*10960*/  FMUL.FTZ R59, R10, R31 ;  /* 0x0000001f0a3b7220 */ /* 0x000fe20000410000 */
[----:B------:R-:W-:-:S02]  /*10970*/  HADD2.F32 R28, -RZ, R28.H1_H1 ;  /* 0x3000001cff1c7230 */ /* 0x000fc40000004100 */
[----:B------:R-:W-:Y:S01]  /*10980*/  FMUL.FTZ R10, R10, R29 ;  /* 0x0000001d0a0a7220 */ /* 0x000fe20000410000 */
[----:B------:R-:W-:Y:S01]  /*10990*/  FFMA.FTZ R51, R12, R13, -R51 ;  /* 0x0000000d0c337223 */ /* 0x000fe20000010833 */
[C---:B------:R-:W-:Y:S01]  /*109a0*/  FFMA.FTZ R56, R6.reuse, R29, -R59 ;  /* 0x0000001d06387223 */ /* 0x040fe2000001083b */
[----:B------:R-:W-:Y:S02]  /*109b0*/  HADD2.F32 R25, -RZ, R25.H1_H1 ;  /* 0x30000019ff197230 */ /* 0x000fe40000004100 */
[----:B------:R-:W-:Y:S01]  /*109c0*/  FFMA.FTZ R58, R6, R31, R10 ;  /* 0x0000001f063a7223 */ /* 0x000fe2000001000a */
[----:B------:R-:W-:Y:S02]  /*109d0*/  HADD2.F32 R31, -RZ, R30.H1_H1 ;  /* 0x3000001eff1f7230 */ /* 0x000fe40000004100 */
[----:B------:R-:W-:Y:S01]  /*109e0*/  FFMA.FTZ R49, R12, R49, R24 ;  /* 0x000000310c317223 */ /* 0x000fe20000010018 */
[----:B------:R-:W-:Y:S01]  /*109f0*/  HADD2.F32 R29, -RZ, R53.H0_H0 ;  /* 0x20000035ff1d7230 */ /* 0x000fe20000004100 */
[----:B------:R-:W-:Y:S01]  /*10a00*/  F2FP.F16.E4M3.UNPACK_B R8, R8.H1 ;  /* 0x00000008ff08723e */ /* 0x000fe200030006ff */
[----:B------:R-:W-:-:S02]  /*10a10*/  HADD2.F32 R10, -RZ, R27.H0_H0 ;  /* 0x2000001bff0a7230 */ /* 0x000fc40000004100 */
[C---:B------:R-:W-:Y:S01]  /*10a20*/  FMUL.FTZ R61, R28.reuse, R31 ;  /* 0x0000001f1c3d7220 */ /* 0x040fe20000410000 */
[----:B------:R-:W-:Y:S02]  /*10a30*/  HADD2.F32 R13, -RZ, R45.H0_H0 ;  /* 0x2000002dff0d7230 */ /* 0x000fe40000004100 */
[----:B------:R-:W-:Y:S01]  /*10a40*/  FMUL.FTZ R28, R28, R25 ;  /* 0x000000191c1c7220 */ /* 0x000fe20000410000 */
[----:B------:R-:W-:Y:S02]  /*10a50*/  HADD2.F32 R20, -RZ, R20.H1_H1 ;  /* 0x30000014ff147230 */ /* 0x000fe40000004100 */
[C---:B------:R-:W-:Y:S01]  /*10a60*/  FMUL.FTZ R59, R10.reuse, R29 ;  /* 0x0000001d0a3b7220 */ /* 0x040fe20000410000 */
[----:B------:R-:W-:Y:S02]  /*10a70*/  HADD2.F32 R6, -RZ, R15.H0_H0 ;  /* 0x2000000fff067230 */ /* 0x000fe40000004100 */
[----:B------:R-:W-:Y:S01]  /*10a80*/  FMUL.FTZ R10, R10, R13 ;  /* 0x0000000d0a0a7220 */ /* 0x000fe20000410000 */
[----:B------:R-:W-:Y:S01]  /*10a90*/  F2FP.F16.E4M3.UNPACK_B R24, R47.H1 ;  /* 0x0000002fff18723e */ /* 0x000fe200030006ff */
[C---:B------:R-:W-:Y:S01]  /*10aa0*/  FFMA.FTZ R61, R20.reuse, R25, -R61 ;  /* 0x00000019143d7223 */ /* 0x040fe2000001083d */
[----:B------:R-:W-:Y:S01]  /*10ab0*/  F2FP.F16.E4M3.UNPACK_B R12, R41.H1 ;  /* 0x00000029ff0c723e */ /* 0x000fe200030006ff */
[----:B------:R-:W-:Y:S01]  /*10ac0*/  FFMA.FTZ R63, R20, R31, R28 ;  /* 0x0000001f143f7223 */ /* 0x000fe2000001001c */
[-C--:B------:R-:W-:Y:S01]  /*10ad0*/  F2FP.F16.E4M3.UNPACK_B R5, R4.reuse ;  /* 0x00000004ff05723e */ /* 0x080fe200020006ff */
[----:B------:R-:W-:Y:S01]  /*10ae0*/  FFMA.FTZ R42, R6, R29, R10 ;  /* 0x0000001d062a7223 */ /* 0x000fe2000001000a */
[----:B------:R-:W-:Y:S01]  /*10af0*/  HADD2.F32 R20, -RZ, R45.H1_H1 ;  /* 0x3000002dff147230 */ /* 0x000fe20000004100 */
[----:B------:R-:W-:Y:S01]  /*10b00*/  F2FP.F16.E4M3.UNPACK_B R4, R4.H1 ;  /* 0x00000004ff04723e */ /* 0x000fe200030006ff */
[----:B------:R-:W-:-:S02]  /*10b10*/  HADD2.F32 R28, -RZ, R53.H1_H1 ;  /* 0x30000035ff1c7230 */ /* 0x000fc40000004100 */
[----:B------:R-:W-:Y:S01]  /*10b20*/  FFMA.FTZ R59, R6, R13, -R59 ;  /* 0x0000000d063b7223 */ /* 0x000fe2000001083b */
[----:B------:R-:W-:Y:S01]  /*10b30*/  HADD2.F32 R27, -RZ, R27.H1_H1 ;  /* 0x3000001bff1b7230 */ /* 0x000fe20000004100 */
[----:B------:R-:W-:Y:S01]  /*10b40*/  F2FP.F16.E4M3.UNPACK_B R47, R47 ;  /* 0x0000002fff2f723e */ /* 0x000fe200020006ff */
[----:B------:R-:W-:Y:S01]  /*10b50*/  HADD2.F32 R25, -RZ, R24.H0_H0 ;  /* 0x20000018ff197230 */ /* 0x000fe20000004100 */
[----:B------:R-:W-:Y:S01]  /*10b60*/  F2FP.F16.E4M3.UNPACK_B R41, R41 ;  /* 0x00000029ff29723e */ /* 0x000fe200020006ff */
[----:B------:R-:W-:Y:S02]  /*10b70*/  HADD2.F32 R10, -RZ, R8.H0_H0 ;  /* 0x20000008ff0a7230 */ /* 0x000fe40000004100 */
[C---:B------:R-:W-:Y:S01]  /*10b80*/  FMUL.FTZ R30, R27.reuse, R28 ;  /* 0x0000001c1b1e7220 */ /* 0x040fe20000410000 */
[----:B------:R-:W-:Y:S02]  /*10b90*/  HADD2.F32 R13, -RZ, R12.H0_H0 ;  /* 0x2000000cff0d7230 */ /* 0x000fe40000004100 */
[----:B------:R-:W-:Y:S01]  /*10ba0*/  FMUL.FTZ R29, R27, R20 ;  /* 0x000000141b1d7220 */ /* 0x000fe20000410000 */
[----:B------:R-:W-:-:S02]  /*10bb0*/  HADD2.F32 R15, -RZ, R15.H1_H1 ;  /* 0x3000000fff0f7230 */ /* 0x000fc40000004100 */
[C---:B------:R-:W-:Y:S01]  /*10bc0*/  FMUL.FTZ R27, R10.reuse, R25 ;  /* 0x000000190a1b7220 */ /* 0x040fe20000410000 */
[----:B------:R-:W-:Y:S02]  /*10bd0*/  HADD2.F32 R6, -RZ, R4.H0_H0 ;  /* 0x20000004ff067230 */ /* 0x000fe40000004100 */
[----:B------:R-:W-:Y:S01]  /*10be0*/  FMUL.FTZ R10, R10, R13 ;  /* 0x0000000d0a0a7220 */ /* 0x000fe20000410000 */
[----:B------:R-:W-:Y:S02]  /*10bf0*/  HADD2.F32 R8, -RZ, R8.H1_H1 ;  /* 0x30000008ff087230 */ /* 0x000fe40000004100 */
[----:B------:R-:W-:Y:S01]  /*10c00*/  FFMA.FTZ R53, R15, R28, R29 ;  /* 0x0000001c0f357223 */ /* 0x000fe2000001001d */
[----:B------:R-:W-:Y:S02]  /*10c10*/  HADD2.F32 R4, -RZ, R4.H1_H1 ;  /* 0x30000004ff047230 */ /* 0x000fe40000004100 */
[----:B------:R-:W-:Y:S01]  /*10c20*/  FFMA.FTZ R29, R6, R25, R10 ;  /* 0x00000019061d7223 */ /* 0x000fe2000001000a */
[----:B------:R-:W-:-:S02]  /*10c30*/  HADD2.F32 R25, -RZ, R24.H1_H1 ;  /* 0x30000018ff197230 */ /* 0x000fc40000004100 */
[----:B------:R-:W-:Y:S01]  /*10c40*/  FFMA.FTZ R28, R6, R13, -R27 ;  /* 0x0000000d061c7223 */ /* 0x000fe2000001081b */
[----:B------:R-:W-:Y:S02]  /*10c50*/  HADD2.F32 R13, -RZ, R12.H1_H1 ;  /* 0x3000000cff0d7230 */ /* 0x000fe40000004100 */
[----:B------:R-:W-:Y:S01]  /*10c60*/  FFMA.FTZ R54, R15, R20, -R30 ;  /* 0x000000140f367223 */ /* 0x000fe2000001081e */
[----:B------:R-:W-:Y:S02]  /*10c70*/  HADD2.F32 R15, -RZ, R47.H0_H0 ;  /* 0x2000002fff0f7230 */ /* 0x000fe40000004100 */
[C---:B------:R-:W-:Y:S01]  /*10c80*/  FMUL.FTZ R27, R8.reuse, R25 ;  /* 0x00000019081b7220 */ /* 0x040fe20000410000 */
[--C-:B------:R-:W-:Y:S02]  /*10c90*/  HADD2.F32 R6, -RZ, R9.reuse.H0_H0 ;  /* 0x20000009ff067230 */ /* 0x100fe40000004100 */
[----:B------:R-:W-:Y:S01]  /*10ca0*/  FMUL.FTZ R8, R8, R13 ;  /* 0x0000000d08087220 */ /* 0x000fe20000410000 */
[----:B------:R-:W-:-:S02]  /*10cb0*/  HADD2.F32 R9, -RZ, R9.H1_H1 ;  /* 0x30000009ff097230 */ /* 0x000fc40000004100 */
[C---:B------:R-:W-:Y:S01]  /*10cc0*/  FFMA.FTZ R31, R4.reuse, R13, -R27 ;  /* 0x0000000d041f7223 */ /* 0x040fe2000001081b */
[----:B------:R-:W-:Y:S02]  /*10cd0*/  HADD2.F32 R13, -RZ, R41.H0_H0 ;  /* 0x20000029ff0d7230 */ /* 0x000fe40000004100 */
[----:B------:R-:W-:Y:S01]  /*10ce0*/  FFMA.FTZ R24, R4, R25, R8 ;  /* 0x0000001904187223 */ /* 0x000fe20000010008 */
[----:B------:R-:W-:Y:S02]  /*10cf0*/  HADD2.F32 R8, -RZ, R47.H1_H1 ;  /* 0x3000002fff087230 */ /* 0x000fe40000004100 */
[C---:B------:R-:W-:Y:S01]  /*10d00*/  FMUL.FTZ R25, R6.reuse, R15 ;  /* 0x0000000f06197220 */ /* 0x040fe20000410000 */
[----:B------:R-:W-:Y:S02]  /*10d10*/  HADD2.F32 R4, -RZ, R5.H0_H0 ;  /* 0x20000005ff047230 */ /* 0x000fe40000004100 */
[----:B------:R-:W-:Y:S01]  /*10d20*/  FMUL.FTZ R27, R6, R13 ;  /* 0x0000000d061b7220 */ /* 0x000fe20000410000 */
[----:B------:R-:W-:Y:S01]  /*10d30*/  HADD2.F32 R6, -RZ, R41.H1_H1 ;  /* 0x30000029ff067230 */ /* 0x000fe20000004100 */
[----:B------:R-:W-:Y:S01]  /*10d40*/  F2FP.F16.E4M3.UNPACK_B R10, R46.H1 ;  /* 0x0000002eff0a723e */ /* 0x000fe200030006ff */
[----:B------:R-:W-:-:S02]  /*10d50*/  HADD2.F32 R5, -RZ, R5.H1_H1 ;  /* 0x30000005ff057230 */ /* 0x000fc40000004100 */
[C---:B------:R-:W-:Y:S01]  /*10d60*/  FMUL.FTZ R12, R9.reuse, R8 ;  /* 0x00000008090c7220 */ /* 0x040fe20000410000 */
[C---:B------:R-:W-:Y:S01]  /*10d70*/  FFMA.FTZ R25, R4.reuse, R13, -R25 ;  /* 0x0000000d04197223 */ /* 0x040fe20000010819 */
[----:B------:R-:W-:Y:S01]  /*10d80*/  FFMA.FTZ R27, R4, R15, R27 ;  /* 0x0000000f041b7223 */ /* 0x000fe2000001001b */
[-C--:B------:R-:W-:Y:S01]  /*10d90*/  F2FP.F16.E4M3.UNPACK_B R4, R43.reuse.H1 ;  /* 0x0000002bff04723e */ /* 0x080fe200030006ff */
[-C--:B------:R-:W-:Y:S01]  /*10da0*/  FMUL.FTZ R9, R9, R6.reuse ;  /* 0x0000000609097220 */ /* 0x080fe20000410000 */
[C---:B------:R-:W-:Y:S01]  /*10db0*/  FFMA.FTZ R12, R5.reuse, R6, -R12 ;  /* 0x00000006050c7223 */ /* 0x040fe2000001080c */
[----:B------:R-:W-:Y:S01]  /*10dc0*/  HADD2.F32 R13, -RZ, R10.H0_H0 ;  /* 0x2000000aff0d7230 */ /* 0x000fe20000004100 */
[----:B------:R-:W-:Y:S01]  /*10dd0*/  F2FP.F16.E4M3.UNPACK_B R46, R46 ;  /* 0x0000002eff2e723e */ /* 0x000fe200020006ff */
[----:B------:R-:W-:Y:S02]  /*10de0*/  HADD2.F32 R6, -RZ, R26.H0_H0 ;  /* 0x2000001aff067230 */ /* 0x000fe40000004100 */
[----:B------:R-:W-:Y:S01]  /*10df0*/  FFMA.FTZ R20, R5, R8, R9 ;  /* 0x0000000805147223 */ /* 0x000fe20000010009 */
[--C-:B------:R-:W-:Y:S01]  /*10e00*/  HADD2.F32 R5, -RZ, R4.reuse.H0_H0 ;  /* 0x20000004ff057230 */ /* 0x100fe20000004100 */
[----:B------:R-:W-:Y:S01]  /*10e10*/  F2FP.F16.E4M3.UNPACK_B R43, R43 ;  /* 0x0000002bff2b723e */ /* 0x000fe200020006ff */
[----:B------:R-:W-:-:S02]  /*10e20*/  HADD2.F32 R9, -RZ, R4.H1_H1 ;  /* 0x30000004ff097230 */ /* 0x000fc40000004100 */
[C---:B------:R-:W-:Y:S01]  /*10e30*/  FMUL.FTZ R41, R6.reuse, R13 ;  /* 0x0000000d06297220 */ /* 0x040fe20000410000 */
[----:B------:R-:W-:Y:S02]  /*10e40*/  HADD2.F32 R4, -RZ, R14.H0_H0 ;  /* 0x2000000eff047230 */ /* 0x000fe40000004100 */
[-C--:B------:R-:W-:Y:S01]  /*10e50*/  FMUL.FTZ R45, R6, R5.reuse ;  /* 0x00000005062d7220 */ /* 0x080fe20000410000 */
[----:B------:R-:W-:Y:S02]  /*10e60*/  HADD2.F32 R15, -RZ, R10.H1_H1 ;  /* 0x3000000aff0f7230 */ /* 0x000fe40000004100 */
[----:B------:R-:W-:Y:S02]  /*10e70*/  HADD2.F32 R26, -RZ, R26.H1_H1 ;  /* 0x3000001aff1a7230 */ /* 0x000fe40000004100 */
[C---:B------:R-:W-:Y:S01]  /*10e80*/  FFMA.FTZ R41, R4.reuse, R5, -R41 ;  /* 0x0000000504297223 */ /* 0x040fe20000010829 */
[----:B------:R-:W-:Y:S02]  /*10e90*/  HADD2.F32 R14, -RZ, R14.H1_H1 ;  /* 0x3000000eff0e7230 */ /* 0x000fe40000004100 */
[----:B------:R-:W-:Y:S01]  /*10ea0*/  FFMA.FTZ R45, R4, R13, R45 ;  /* 0x0000000d042d7223 */ /* 0x000fe2000001002d */
[----:B------:R-:W-:-:S02]  /*10eb0*/  HADD2.F32 R8, -RZ, R43.H1_H1 ;  /* 0x3000002bff087230 */ /* 0x000fc40000004100 */
[C---:B------:R-:W-:Y:S01]  /*10ec0*/  FMUL.FTZ R5, R26.reuse, R15 ;  /* 0x0000000f1a057220 */ /* 0x040fe20000410000 */
[-C--:B------:R-:W-:Y:S01]  /*10ed0*/  FMUL.FTZ R6, R26, R9.reuse ;  /* 0x000000091a067220 */ /* 0x080fe20000410000 */
[----:B------:R-:W-:Y:S02]  /*10ee0*/  HADD2.F32 R4, -RZ, R7.H0_H0 ;  /* 0x20000007ff047230 */ /* 0x000fe40000004100 */
[C---:B------:R-:W-:Y:S01]  /*10ef0*/  FFMA.FTZ R26, R14.reuse, R9, -R5 ;  /* 0x000000090e1a7223 */ /* 0x040fe20000010805 */
[--C-:B------:R-:W-:Y:S02]  /*10f00*/  HADD2.F32 R9, -RZ, R46.reuse.H0_H0 ;  /* 0x2000002eff097230 */ /* 0x100fe40000004100 */
[----:B------:R-:W-:Y:S01]  /*10f10*/  FFMA.FTZ R30, R14, R15, R6 ;  /* 0x0000000f0e1e7223 */ /* 0x000fe20000010006 */
[--C-:B------:R-:W-:Y:S02]  /*10f20*/  HADD2.F32 R5, -RZ, R11.reuse.H0_H0 ;  /* 0x2000000bff057230 */ /* 0x100fe40000004100 */
[----:B------:R-:W-:Y:S01]  /*10f30*/  HADD2.F32 R46, -RZ, R46.H1_H1 ;  /* 0x3000002eff2e7230 */ /* 0x000fe20000004100 */
[----:B------:R-:W-:Y:S01]  /*10f40*/  F2FP.SATFINITE.E4M3.F32.PACK_AB_MERGE_C R26, R26, R41, RZ ;  /* 0x000000291a1a723e */ /* 0x000fe200048070ff */
[----:B------:R-:W-:-:S02]  /*10f50*/  HADD2.F32 R11, -RZ, R11.H1_H1 ;  /* 0x3000000bff0b7230 */ /* 0x000fc40000004100 */
[----:B------:R-:W-:Y:S01]  /*10f60*/  FMUL.FTZ R13, R5, R9 ;  /* 0x00000009050d7220 */ /* 0x000fe20000410000 */
[----:B------:R-:W-:Y:S01]  /*10f70*/  HADD2.F32 R6, -RZ, R43.H0_H0 ;  /* 0x2000002bff067230 */ /* 0x000fe20000004100 */
[----:B------:R-:W-:Y:S01]  /*10f80*/  F2FP.SATFINITE.E4M3.F32.PACK_AB_MERGE_C R30, R30, R45, RZ ;  /* 0x0000002d1e1e723e */ /* 0x000fe200048070ff */
[----:B------:R-:W-:Y:S02]  /*10f90*/  HADD2.F32 R7, -RZ, R7.H1_H1 ;  /* 0x30000007ff077230 */ /* 0x000fe40000004100 */
[C---:B------:R-:W-:Y:S01]  /*10fa0*/  FMUL.FTZ R14, R11.reuse, R46 ;  /* 0x0000002e0b0e7220 */ /* 0x040fe20000410000 */
[----:B------:R-:W-:Y:S01]  /*10fb0*/  FMUL.FTZ R11, R11, R8 ;  /* 0x000000080b0b7220 */ /* 0x000fe20000410000 */
[-C--:B------:R-:W-:Y:S01]  /*10fc0*/  FMUL.FTZ R10, R5, R6.reuse ;  /* 0x00000006050a7220 */ /* 0x080fe20000410000 */
[C---:B------:R-:W-:Y:S01]  /*10fd0*/  FFMA.FTZ R6, R4.reuse, R6, -R13 ;  /* 0x0000000604067223 */ /* 0x040fe2000001080d */
[C---:B------:R-:W-:Y:S01]  /*10fe0*/  FFMA.FTZ R13, R7.reuse, R8, -R14 ;  /* 0x00000008070d7223 */ /* 0x040fe2000001080e */
        /* <DEDUP_REMOVED lines=18> */
.L_x_2160:
[----:B------:R-:W-:Y:S05]  /*11110*/  BSYNC B1 ;  /* 0x0000000000017941 */ /* 0x000fea0003800000 */
.L_x_2159:
[----:B------:R-:W-:Y:S05]  /*11120*/  @P0 BRA `(.L_x_2146) ;  /* 0x0000000c00e40947 */ /* 0x000fea0003800000 */
[----:B-1----:R-:W2:Y:S04]  /*11130*/  LDL R9, [R1+0x68] ;  /* 0x0000680001097983 */ /* 0x002ea80000100800 */
[----:B------:R-:W3:Y:S01]  /*11140*/  LDL R51, [R1+0x8c] ;  /* 0x00008c0001337983 */ /* 0x000ee20000100800 */
[----:B-----5:R-:W-:Y:S01]  /*11150*/  SHF.R.U32.HI R0, RZ, 0x8, R32 ;  /* 0x00000008ff007819 */ /* 0x020fe20000011620 */
[----:B------:R-:W-:Y:S01]  /*11160*/  VIADD R8, R228, 0x40 ;  /* 0x00000040e4087836 */ /* 0x000fe20000000000 */
[----:B0-----:R-:W-:Y:S01]  /*11170*/  LOP3.LUT R3, R32, 0xff, RZ, 0xc0, !PT ;  /* 0x000000ff20037812 */ /* 0x001fe200078ec0ff */
[----:B------:R-:W-:Y:S01]  /*11180*/  IMAD.IADD R21, R18, 0x1, R21 ;  /* 0x0000000112157824 */ /* 0x000fe200078e0215 */
[----:B------:R-:W-:Y:S01]  /*11190*/  LOP3.LUT R0, R0, 0xff, RZ, 0xc0, !PT ;  /* 0x000000ff00007812 */ /* 0x000fe200078ec0ff */
[----:B------:R-:W-:Y:S01]  /*111a0*/  IMAD.SHL.U32 R8, R8, 0x80, RZ ;  /* 0x0000008008087824 */ /* 0x000fe200078e00ff */
[----:B------:R-:W-:-:S02]  /*111b0*/  SHF.R.U32.HI R4, RZ, 0x8, R33 ;  /* 0x00000008ff047819 */ /* 0x000fc40000011621 */
[----:B------:R-:W-:Y:S02]  /*111c0*/  PRMT R13, R0, 0x7604, R3 ;  /* 0x00007604000d7816 */ /* 0x000fe40000000003 */
[----:B------:R-:W-:Y:S02]  /*111d0*/  SHF.R.U32.HI R0, RZ, 0x8, R34 ;  /* 0x00000008ff007819 */ /* 0x000fe40000011622 */
[----:B------:R-:W-:Y:S02]  /*111e0*/  LOP3.LUT R3, R34, 0xff, RZ, 0xc0, !PT ;  /* 0x000000ff22037812 */ /* 0x000fe400078ec0ff */
[----:B------:R-:W-:Y:S02]  /*111f0*/  LOP3.LUT R0, R0, 0xff, RZ, 0xc0, !PT ;  /* 0x000000ff00007812 */ /* 0x000fe400078ec0ff */
[----:B------:R-:W-:Y:S02]  /*11200*/  LOP3.LUT R8, R8, 0x380, RZ, 0xc0, !PT ;  /* 0x0000038008087812 */ /* 0x000fe400078ec0ff */
[----:B------:R-:W-:-:S02]  /*11210*/  PRMT R15, R0, 0x7604, R3 ;  /* 0x00007604000f7816 */ /* 0x000fc40000000003 */
[----:B------:R-:W-:Y:S01]  /*11220*/  LOP3.LUT R0, R8, 0x70, R21, 0xf8, !PT ;  /* 0x0000007008007812 */ /* 0x000fe200078ef815 */
[----:B------:R-:W-:Y:S01]  /*11230*/  VIADD R8, R228, 0x40 ;  /* 0x00000040e4087836 */ /* 0x000fe20000000000 */
[----:B------:R-:W-:Y:S02]  /*11240*/  LOP3.LUT R5, R33, 0xff, RZ, 0xc0, !PT ;  /* 0x000000ff21057812 */ /* 0x000fe400078ec0ff */
[----:B------:R-:W-:Y:S02]  /*11250*/  LOP3.LUT R4, R4, 0xff, RZ, 0xc0, !PT ;  /* 0x000000ff04047812 */ /* 0x000fe400078ec0ff */
[----:B------:R-:W-:Y:S02]  /*11260*/  SHF.L.U32 R8, R8, 0x7, RZ ;  /* 0x0000000708087819 */ /* 0x000fe400000006ff */
[----:B------:R-:W-:Y:S02]  /*11270*/  PRMT R12, R4, 0x7604, R5 ;  /* 0x00007604040c7816 */ /* 0x000fe40000000005 */
[----:B------:R-:W-:-:S02]  /*11280*/  LOP3.LUT R8, R8, 0x380, RZ, 0xc0, !PT ;  /* 0x0000038008087812 */ /* 0x000fc400078ec0ff */
[----:B------:R-:W-:Y:S02]  /*11290*/  SHF.R.U32.HI R4, RZ, 0x8, R35 ;  /* 0x00000008ff047819 */ /* 0x000fe40000011623 */
[----:B------:R-:W-:Y:S02]  /*112a0*/  SHF.R.U32.HI R8, RZ, 0x3, R8 ;  /* 0x00000003ff087819 */ /* 0x000fe40000011608 */
[----:B------:R-:W-:Y:S02]  /*112b0*/  SHF.R.U32.HI R6, RZ, 0x8, R36 ;  /* 0x00000008ff067819 */ /* 0x000fe40000011624 */
[----:B------:R-:W-:Y:S02]  /*112c0*/  LOP3.LUT R3, R0, R8, RZ, 0x3c, !PT ;  /* 0x0000000800037212 */ /* 0x000fe400078e3cff */
[----:B------:R-:W-:Y:S02]  /*112d0*/  SHF.R.U32.HI R8, RZ, 0x8, R37 ;  /* 0x00000008ff087819 */ /* 0x000fe40000011625 */
[----:B------:R-:W-:-:S02]  /*112e0*/  LOP3.LUT R5, R35, 0xff, RZ, 0xc0, !PT ;  /* 0x000000ff23057812 */ /* 0x000fc400078ec0ff */
[----:B------:R-:W-:Y:S02]  /*112f0*/  LOP3.LUT R7, R36, 0xff, RZ, 0xc0, !PT ;  /* 0x000000ff24077812 */ /* 0x000fe400078ec0ff */
[----:B------:R-:W-:Y:S02]  /*11300*/  LOP3.LUT R4, R4, 0xff, RZ, 0xc0, !PT ;  /* 0x000000ff04047812 */ /* 0x000fe400078ec0ff */
[----:B------:R-:W-:Y:S02]  /*11310*/  LOP3.LUT R6, R6, 0xff, RZ, 0xc0, !PT ;  /* 0x000000ff06067812 */ /* 0x000fe400078ec0ff */
[----:B------:R-:W-:Y:S02]  /*11320*/  PRMT R14, R4, 0x7604, R5 ;  /* 0x00007604040e7816 */ /* 0x000fe40000000005 */
[----:B------:R-:W-:Y:S02]  /*11330*/  PRMT R25, R6, 0x7604, R7 ;  /* 0x0000760406197816 */ /* 0x000fe40000000007 */
[----:B------:R-:W-:-:S02]  /*11340*/  SHF.R.U32.HI R26, RZ, 0x8, R39 ;  /* 0x00000008ff1a7819 */ /* 0x000fc40000011627 */
[----:B------:R-:W-:Y:S02]  /*11350*/  LOP3.LUT R20, R37, 0xff, RZ, 0xc0, !PT ;  /* 0x000000ff25147812 */ /* 0x000fe400078ec0ff */
[----:B------:R-:W-:Y:S02]  /*11360*/  LOP3.LUT R27, R39, 0xff, RZ, 0xc0, !PT ;  /* 0x000000ff271b7812 */ /* 0x000fe400078ec0ff */
[----:B------:R-:W-:Y:S02]  /*11370*/  LOP3.LUT R26, R26, 0xff, RZ, 0xc0, !PT ;  /* 0x000000ff1a1a7812 */ /* 0x000fe400078ec0ff */
[----:B------:R-:W-:Y:S02]  /*11380*/  SHF.R.U32.HI R21, RZ, 0x8, R38 ;  /* 0x00000008ff157819 */ /* 0x000fe40000011626 */
[----:B------:R-:W-:Y:S02]  /*11390*/  PRMT R26, R26, 0x7604, R27 ;  /* 0x000076041a1a7816 */ /* 0x000fe4000000001b */
[----:B------:R-:W-:-:S02]  /*113a0*/  SHF.R.U32.HI R27, RZ, 0x10, R37 ;  /* 0x00000010ff1b7819 */ /* 0x000fc40000011625 */
[----:B------:R-:W-:Y:S02]  /*113b0*/  LOP3.LUT R24, R38, 0xff, RZ, 0xc0, !PT ;  /* 0x000000ff26187812 */ /* 0x000fe400078ec0ff */
[----:B------:R-:W-:Y:S01]  /*113c0*/  LOP3.LUT R21, R21, 0xff, RZ, 0xc0, !PT ;  /* 0x000000ff15157812 */ /* 0x000fe200078ec0ff */
[----:B------:R-:W-:Y:S01]  /*113d0*/  IMAD.U32 R27, R27, 0x10000, RZ ;  /* 0x000100001b1b7824 */ /* 0x000fe200078e00ff */
[----:B------:R-:W-:Y:S02]  /*113e0*/  LOP3.LUT R13, R13, 0xff0000, R32, 0xf8, !PT ;  /* 0x00ff00000d0d7812 */ /* 0x000fe400078ef820 */
[----:B------:R-:W-:Y:S02]  /*113f0*/  PRMT R31, R21, 0x7604, R24 ;  /* 0x00007604151f7816 */ /* 0x000fe40000000018 */
[----:B------:R-:W-:Y:S02]  /*11400*/  SHF.R.U32.HI R21, RZ, 0x10, R35 ;  /* 0x00000010ff157819 */ /* 0x000fe40000011623 */
[----:B------:R-:W-:-:S02]  /*11410*/  LOP3.LUT R25, R25, 0xff0000, R36, 0xf8, !PT ;  /* 0x00ff000019197812 */ /* 0x000fc400078ef824 */
[----:B------:R-:W-:Y:S01]  /*11420*/  LOP3.LUT R31, R31, 0xff0000, R38, 0xf8, !PT ;  /* 0x00ff00001f1f7812 */ /* 0x000fe200078ef826 */
[----:B------:R-:W-:Y:S01]  /*11430*/  IMAD.U32 R21, R21, 0x10000, RZ ;  /* 0x0001000015157824 */ /* 0x000fe200078e00ff */
[----:B------:R-:W-:Y:S02]  /*11440*/  SHF.R.U32.HI R41, RZ, 0x10, R39 ;  /* 0x00000010ff297819 */ /* 0x000fe40000011627 */
[----:B------:R-:W-:Y:S02]  /*11450*/  LOP3.LUT R15, R15, 0xff0000, R34, 0xf8, !PT ;  /* 0x00ff00000f0f7812 */ /* 0x000fe400078ef822 */
[----:B------:R-:W-:Y:S01]  /*11460*/  LOP3.LUT R38, R31, 0xff000000, R38, 0xf8, !PT ;  /* 0xff0000001f267812 */ /* 0x000fe200078ef826 */
[----:B------:R-:W-:Y:S01]  /*11470*/  IMAD.U32 R41, R41, 0x10000, RZ ;  /* 0x0001000029297824 */ /* 0x000fe200078e00ff */
[----:B------:R-:W-:Y:S02]  /*11480*/  LOP3.LUT R21, R14, 0xff0000, R21, 0xf8, !PT ;  /* 0x00ff00000e157812 */ /* 0x000fe400078ef815 */
[----:B------:R-:W-:-:S02]  /*11490*/  LOP3.LUT R30, R15, 0xff000000, R34, 0xf8, !PT ;  /* 0xff0000000f1e7812 */ /* 0x000fc400078ef822 */
[----:B------:R-:W-:Y:S02]  /*114a0*/  LOP3.LUT R34, R21, 0xff000000, R35, 0xf8, !PT ;  /* 0xff00000015227812 */ /* 0x000fe400078ef823 */
[----:B------:R-:W-:-:S04]  /*114b0*/  LOP3.LUT R41, R26, 0xff0000, R41, 0xf8, !PT ;  /* 0x00ff00001a297812 */ /* 0x000fc800078ef829 */
[----:B------:R-:W-:Y:S02]  /*114c0*/  LOP3.LUT R41, R41, 0xff000000, R39, 0xf8, !PT ;  /* 0xff00000029297812 */ /* 0x000fe400078ef827 */
[----:B--2---:R-:W-:Y:S02]  /*114d0*/  IADD3 R0, R16, R3, R9 ;  /* 0x0000000310007210 */ /* 0x004fe40007ffe009 */
[----:B------:R-:W-:Y:S01]  /*114e0*/  LOP3.LUT R3, R8, 0xff, RZ, 0xc0, !PT ;  /* 0x000000ff08037812 */ /* 0x000fe200078ec0ff */
[----:B---3--:R-:W0:Y:S03]  /*114f0*/  LDS.128 R4, [R51+0x1c400] ;  /* 0x01c4000033047984 */ /* 0x008e260000000c00 */
[----:B------:R-:W-:Y:S01]  /*11500*/  PRMT R20, R3, 0x7604, R20 ;  /* 0x0000760403147816 */ /* 0x000fe20000000014 */
[----:B------:R-:W1:Y:S01]  /*11510*/  LDS.128 R8, [R0+0x1c400] ;  /* 0x01c4000000087984 */ /* 0x000e620000000c00 */
[----:B------:R-:W-:-:S02]  /*11520*/  SHF.R.U32.HI R3, RZ, 0x10, R33 ;  /* 0x00000010ff037819 */ /* 0x000fc40000011621 */
[----:B------:R-:W-:Y:S02]  /*11530*/  LOP3.LUT R29, R20, 0xff0000, R27, 0xf8, !PT ;  /* 0x00ff0000141d7812 */ /* 0x000fe400078ef81b */
[----:B------:R-:W-:Y:S01]  /*11540*/  LOP3.LUT R27, R13, 0xff000000, R32, 0xf8, !PT ;  /* 0xff0000000d1b7812 */ /* 0x000fe200078ef820 */
[----:B------:R-:W-:-:S05]  /*11550*/  IMAD.U32 R3, R3, 0x10000, RZ ;  /* 0x0001000003037824 */ /* 0x000fca00078e00ff */
[----:B------:R-:W-:-:S04]  /*11560*/  LOP3.LUT R3, R12, 0xff0000, R3, 0xf8, !PT ;  /* 0x00ff00000c037812 */ /* 0x000fc800078ef803 */
[----:B------:R-:W-:Y:S02]  /*11570*/  LOP3.LUT R32, R3, 0xff000000, R33, 0xf8, !PT ;  /* 0xff00000003207812 */ /* 0x000fe400078ef821 */
[----:B------:R-:W-:Y:S02]  /*11580*/  LOP3.LUT R33, R25, 0xff000000, R36, 0xf8, !PT ;  /* 0xff00000019217812 */ /* 0x000fe400078ef824 */
[----:B------:R-:W-:Y:S02]  /*11590*/  LOP3.LUT R36, R29, 0xff000000, R37, 0xf8, !PT ;  /* 0xff0000001d247812 */ /* 0x000fe400078ef825 */
[----:B------:R-:W-:Y:S02]  /*115a0*/  F2FP.F16.E4M3.UNPACK_B R28, R32 ;  /* 0x00000020ff1c723e */ /* 0x000fe400020006ff */
[-C--:B------:R-:W-:Y:S02]  /*115b0*/  F2FP.F16.E4M3.UNPACK_B R31, R36.reuse ;  /* 0x00000024ff1f723e */ /* 0x080fe400020006ff */
[----:B------:R-:W-:Y:S01]  /*115c0*/  F2FP.F16.E4M3.UNPACK_B R36, R36.H1 ;  /* 0x00000024ff24723e */ /* 0x000fe200030006ff */
[----:B------:R-:W-:Y:S01]  /*115d0*/  HADD2.F32 R29, -RZ, R28.H0_H0 ;  /* 0x2000001cff1d7230 */ /* 0x000fe20000004100 */
[----:B------:R-:W-:Y:S01]  /*115e0*/  F2FP.F16.E4M3.UNPACK_B R32, R32.H1 ;  /* 0x00000020ff20723e */ /* 0x000fe200030006ff */
[----:B------:R-:W-:Y:S01]  /*115f0*/  HADD2.F32 R35, -RZ, R31.H0_H0 ;  /* 0x2000001fff237230 */ /* 0x000fe20000004100 */
[----:B0-----:R-:W-:-:S02]  /*11600*/  F2FP.F16.E4M3.UNPACK_B R12, R5 ;  /* 0x00000005ff0c723e */ /* 0x001fc400020006ff */
[----:B------:R-:W-:Y:S02]  /*11610*/  F2FP.F16.E4M3.UNPACK_B R14, R7 ;  /* 0x00000007ff0e723e */ /* 0x000fe400020006ff */
[----:B-1----:R-:W-:Y:S02]  /*11620*/  F2FP.F16.E4M3.UNPACK_B R20, R9 ;  /* 0x00000009ff14723e */ /* 0x002fe400020006ff */
[----:B------:R-:W-:Y:S02]  /*11630*/  F2FP.F16.E4M3.UNPACK_B R15, R7.H1 ;  /* 0x00000007ff0f723e */ /* 0x000fe400030006ff */
[-C--:B------:R-:W-:Y:S01]  /*11640*/  F2FP.F16.E4M3.UNPACK_B R7, R6.reuse ;  /* 0x00000006ff07723e */ /* 0x080fe200020006ff */
[----:B------:R-:W-:Y:S01]  /*11650*/  HADD2.F32 R24, -RZ, R20.H0_H0 ;  /* 0x20000014ff187230 */ /* 0x000fe20000004100 */
[----:B------:R-:W-:Y:S01]  /*11660*/  F2FP.F16.E4M3.UNPACK_B R13, R6.H1 ;  /* 0x00000006ff0d723e */ /* 0x000fe200030006ff */
[----:B------:R-:W-:Y:S01]  /*11670*/  HADD2.F32 R6, -RZ, R12.H0_H0 ;  /* 0x2000000cff067230 */ /* 0x000fe20000004100 */
[----:B------:R-:W-:Y:S01]  /*11680*/  F2FP.F16.E4M3.UNPACK_B R21, R9.H1 ;  /* 0x00000009ff15723e */ /* 0x000fe200030006ff */
[----:B------:R-:W-:-:S02]  /*11690*/  HADD2.F32 R20, -RZ, R20.H1_H1 ;  /* 0x30000014ff147230 */ /* 0x000fc40000004100 */
[C---:B------:R-:W-:Y:S01]  /*116a0*/  FMUL.FTZ R42, R24.reuse, R29 ;  /* 0x0000001d182a7220 */ /* 0x040fe20000410000 */
[----:B------:R-:W-:Y:S01]  /*116b0*/  FMUL.FTZ R37, R24, R35 ;  /* 0x0000002318257220 */ /* 0x000fe20000410000 */
[----:B------:R-:W-:Y:S01]  /*116c0*/  F2FP.F16.E4M3.UNPACK_B R25, R11 ;  /* 0x0000000bff19723e */ /* 0x000fe200020006ff */
[----:B------:R-:W-:Y:S02]  /*116d0*/  HADD2.F32 R12, -RZ, R12.H1_H1 ;  /* 0x3000000cff0c7230 */ /* 0x000fe40000004100 */
[C---:B------:R-:W-:Y:S01]  /*116e0*/  FFMA.FTZ R42, R6.reuse, R35, R42 ;  /* 0x00000023062a7223 */ /* 0x040fe2000001002a */
[----:B------:R-:W-:Y:S01]  /*116f0*/  FFMA.FTZ R39, R6, R29, -R37 ;  /* 0x0000001d06277223 */ /* 0x000fe20000010825 */
[----:B------:R-:W-:Y:S01]  /*11700*/  HADD2.F32 R35, -RZ, R31.H1_H1 ;  /* 0x3000001fff237230 */ /* 0x000fe20000004100 */
[----:B------:R-:W-:Y:S01]  /*11710*/  F2FP.F16.E4M3.UNPACK_B R26, R11.H1 ;  /* 0x0000000bff1a723e */ /* 0x000fe200030006ff */
[----:B------:R-:W-:Y:S01]  /*11720*/  HADD2.F32 R29, -RZ, R28.H1_H1 ;  /* 0x3000001cff1d7230 */ /* 0x000fe20000004100 */
[-C--:B------:R-:W-:Y:S01]  /*11730*/  F2FP.F16.E4M3.UNPACK_B R11, R10.reuse ;  /* 0x0000000aff0b723e */ /* 0x080fe200020006ff */
[----:B------:R-:W-:Y:S01]  /*11740*/  HADD2.F32 R37, -RZ, R36.H0_H0 ;  /* 0x20000024ff257230 */ /* 0x000fe20000004100 */
[----:B------:R-:W-:Y:S01]  /*11750*/  F2FP.F16.E4M3.UNPACK_B R24, R10.H1 ;  /* 0x0000000aff18723e */ /* 0x000fe200030006ff */
[----:B------:R-:W-:Y:S01]  /*11760*/  HADD2.F32 R10, -RZ, R21.H0_H0 ;  /* 0x20000015ff0a7230 */ /* 0x000fe20000004100 */
[----:B------:R-:W-:Y:S01]  /*11770*/  F2FP.F16.E4M3.UNPACK_B R5, R5.H1 ;  /* 0x00000005ff05723e */ /* 0x000fe200030006ff */
[----:B------:R-:W-:Y:S01]  /*11780*/  FMUL.FTZ R43, R20, R35 ;  /* 0x00000023142b7220 */ /* 0x000fe20000410000 */
[----:B------:R-:W-:-:S02]  /*11790*/  HADD2.F32 R31, -RZ, R32.H0_H0 ;  /* 0x20000020ff1f7230 */ /* 0x000fc40000004100 */
[----:B------:R-:W-:Y:S01]  /*117a0*/  FMUL.FTZ R20, R20, R29 ;  /* 0x0000001d14147220 */ /* 0x000fe20000410000 */
[----:B------:R-:W-:Y:S01]  /*117b0*/  FMUL.FTZ R45, R10, R37 ;  /* 0x000000250a2d7220 */ /* 0x000fe20000410000 */
[----:B------:R-:W-:Y:S02]  /*117c0*/  HADD2.F32 R6, -RZ, R5.H0_H0 ;  /* 0x20000005ff067230 */ /* 0x000fe40000004100 */
[C---:B------:R-:W-:Y:S01]  /*117d0*/  FFMA.FTZ R44, R12.reuse, R29, -R43 ;  /* 0x0000001d0c2c7223 */ /* 0x040fe2000001082b */
[----:B------:R-:W-:Y:S01]  /*117e0*/  FFMA.FTZ R35, R12, R35, R20 ;  /* 0x000000230c237223 */ /* 0x000fe20000010014 */
[----:B------:R-:W-:Y:S01]  /*117f0*/  FMUL.FTZ R10, R10, R31 ;  /* 0x0000001f0a0a7220 */ /* 0x000fe20000410000 */
[----:B------:R-:W-:Y:S01]  /*11800*/  F2FP.F16.E4M3.UNPACK_B R20, R41 ;  /* 0x00000029ff14723e */ /* 0x000fe200020006ff */
[C---:B------:R-:W-:Y:S01]  /*11810*/  FFMA.FTZ R45, R6.reuse, R31, -R45 ;  /* 0x0000001f062d7223 */ /* 0x040fe2000001082d */
[-C--:B------:R-:W-:Y:S01]  /*11820*/  F2FP.F16.E4M3.UNPACK_B R12, R34.reuse ;  /* 0x00000022ff0c723e */ /* 0x080fe200020006ff */
[----:B------:R-:W-:Y:S01]  /*11830*/  FFMA.FTZ R37, R6, R37, R10 ;  /* 0x0000002506257223 */ /* 0x000fe2000001000a */
[----:B------:R-:W-:Y:S01]  /*11840*/  HADD2.F32 R36, -RZ, R36.H1_H1 ;  /* 0x30000024ff247230 */ /* 0x000fe20000004100 */
[----:B------:R-:W-:Y:S01]  /*11850*/  F2FP.F16.E4M3.UNPACK_B R41, R41.H1 ;  /* 0x00000029ff29723e */ /* 0x000fe200030006ff */
[----:B------:R-:W-:Y:S01]  /*11860*/  HADD2.F32 R21, -RZ, R21.H1_H1 ;  /* 0x30000015ff157230 */ /* 0x000fe20000004100 */
[----:B------:R-:W-:Y:S01]  /*11870*/  F2FP.F16.E4M3.UNPACK_B R34, R34.H1 ;  /* 0x00000022ff22723e */ /* 0x000fe200030006ff */
[----:B------:R-:W-:Y:S01]  /*11880*/  HADD2.F32 R31, -RZ, R20.H0_H0 ;  /* 0x20000014ff1f7230 */ /* 0x000fe20000004100 */
[----:B------:R-:W-:Y:S01]  /*11890*/  F2FP.F16.E4M3.UNPACK_B R9, R8 ;  /* 0x00000008ff09723e */ /* 0x000fe200020006ff */
[----:B------:R-:W-:-:S02]  /*118a0*/  HADD2.F32 R10, -RZ, R25.H0_H0 ;  /* 0x20000019ff0a7230 */ /* 0x000fc40000004100 */
[C---:B------:R-:W-:Y:S01]  /*118b0*/  FMUL.FTZ R28, R21.reuse, R36 ;  /* 0x00000024151c7220 */ /* 0x040fe20000410000 */
[----:B------:R-:W-:Y:S01]  /*118c0*/  HADD2.F32 R32, -RZ, R32.H1_H1 ;  /* 0x30000020ff207230 */ /* 0x000fe20000004100 */
[----:B------:R-:W-:Y:S01]  /*118d0*/  F2FP.F16.E4M3.UNPACK_B R8, R8.H1 ;  /* 0x00000008ff08723e */ /* 0x000fe200030006ff */
[----:B------:R-:W-:Y:S02]  /*118e0*/  HADD2.F32 R29, -RZ, R12.H0_H0 ;  /* 0x2000000cff1d7230 */ /* 0x000fe40000004100 */
[C---:B------:R-:W-:Y:S01]  /*118f0*/  FMUL.FTZ R43, R10.reuse, R31 ;  /* 0x0000001f0a2b7220 */ /* 0x040fe20000410000 */
[----:B------:R-:W-:Y:S02]  /*11900*/  HADD2.F32 R5, -RZ, R5.H1_H1 ;  /* 0x30000005ff057230 */ /* 0x000fe40000004100 */
[----:B------:R-:W-:Y:S01]  /*11910*/  FMUL.FTZ R21, R21, R32 ;  /* 0x0000002015157220 */ /* 0x000fe20000410000 */
[----:B------:R-:W-:Y:S02]  /*11920*/  HADD2.F32 R6, -RZ, R14.H0_H0 ;  /* 0x2000000eff067230 */ /* 0x000fe40000004100 */
[----:B------:R-:W-:Y:S01]  /*11930*/  FMUL.FTZ R10, R10, R29 ;  /* 0x0000001d0a0a7220 */ /* 0x000fe20000410000 */
[----:B------:R-:W-:-:S02]  /*11940*/  HADD2.F32 R20, -RZ, R20.H1_H1 ;  /* 0x30000014ff147230 */ /* 0x000fc40000004100 */
[C---:B------:R-:W-:Y:S01]  /*11950*/  FFMA.FTZ R36, R5.reuse, R36, R21 ;  /* 0x0000002405247223 */ /* 0x040fe20000010015 */
[----:B------:R-:W-:Y:S02]  /*11960*/  HADD2.F32 R21, -RZ, R41.H0_H0 ;  /* 0x20000029ff157230 */ /* 0x000fe40000004100 */
[C---:B------:R-:W-:Y:S01]  /*11970*/  FFMA.FTZ R43, R6.reuse, R29, -R43 ;  /* 0x0000001d062b7223 */ /* 0x040fe2000001082b */
[----:B------:R-:W-:Y:S01]  /*11980*/  FFMA.FTZ R46, R6, R31, R10 ;  /* 0x0000001f062e7223 */ /* 0x000fe2000001000a */
[----:B------:R-:W-:Y:S02]  /*11990*/  HADD2.F32 R6, -RZ, R26.H0_H0 ;  /* 0x2000001aff067230 */ /* 0x000fe40000004100 */
[----:B------:R-:W-:Y:S01]  /*119a0*/  FFMA.FTZ R32, R5, R32, -R28 ;  /* 0x0000002005207223 */ /* 0x000fe2000001081c */
[----:B------:R-:W-:Y:S01]  /*119b0*/  HADD2.F32 R25, -RZ, R25.H1_H1 ;  /* 0x30000019ff197230 */ /* 0x000fe20000004100 */
[----:B------:R-:W-:Y:S01]  /*119c0*/  F2FP.F16.E4M3.UNPACK_B R3, R4 ;  /* 0x00000004ff03723e */ /* 0x000fe200020006ff */
        /* <DEDUP_REMOVED lines=8> */
[----:B------:R-:W-:Y:S01]  /*11a50*/  F2FP.F16.E4M3.UNPACK_B R4, R4.H1 ;  /* 0x00000004ff04723e */ /* 0x000fe200030006ff */
[C---:B------:R-:W-:Y:S01]  /*11a60*/  FFMA.FTZ R49, R5.reuse, R10, -R28 ;  /* 0x0000000a05317223 */ /* 0x040fe2000001081c */
[----:B------:R-:W-:Y:S01]  /*11a70*/  F2FP.F16.E4M3.UNPACK_B R10, R27.H1 ;  /* 0x0000001bff0a723e */ /* 0x000fe200030006ff */
[C---:B------:R-:W-:Y:S01]  /*11a80*/  FFMA.FTZ R48, R14.reuse, R12, -R29 ;  /* 0x0000000c0e307223 */ /* 0x040fe2000001081d */
[----:B------:R-:W-:Y:S01]  /*11a90*/  FFMA.FTZ R47, R14, R20, R25 ;  /* 0x000000140e2f7223 */ /* 0x000fe20000010019 */
[----:B------:R-:W-:Y:S01]  /*11aa0*/  FFMA.FTZ R50, R5, R21, R6 ;  /* 0x0000001505327223 */ /* 0x000fe20000010006 */
[-C--:B------:R-:W-:Y:S01]  /*11ab0*/  F2FP.F16.E4M3.UNPACK_B R14, R33.reuse.H1 ;  /* 0x00000021ff0e723e */ /* 0x080fe200030006ff */
[----:B------:R-:W-:Y:S01]  /*11ac0*/  HADD2.F32 R34, -RZ, R34.H1_H1 ;  /* 0x30000022ff227230 */ /* 0x000fe20000004100 */
[----:B------:R-:W-:Y:S01]  /*11ad0*/  F2FP.F16.E4M3.UNPACK_B R33, R33 ;  /* 0x00000021ff21723e */ /* 0x000fe200020006ff */
[----:B------:R-:W-:Y:S01]  /*11ae0*/  HADD2.F32 R41, -RZ, R41.H1_H1 ;  /* 0x30000029ff297230 */ /* 0x000fe20000004100 */
[----:B------:R-:W-:Y:S01]  /*11af0*/  F2FP.F16.E4M3.UNPACK_B R27, R27 ;  /* 0x0000001bff1b723e */ /* 0x000fe200020006ff */
[----:B------:R-:W-:-:S02]  /*11b00*/  HADD2.F32 R26, -RZ, R26.H1_H1 ;  /* 0x3000001aff1a7230 */ /* 0x000fc40000004100 */
[----:B------:R-:W-:Y:S02]  /*11b10*/  HADD2.F32 R6, -RZ, R8.H0_H0 ;  /* 0x20000008ff067230 */ /* 0x000fe40000004100 */
[----:B------:R-:W-:Y:S02]  /*11b20*/  HADD2.F32 R12, -RZ, R10.H0_H0 ;  /* 0x2000000aff0c7230 */ /* 0x000fe40000004100 */
[C---:B------:R-:W-:Y:S01]  /*11b30*/  FMUL.FTZ R28, R26.reuse, R41 ;  /* 0x000000291a1c7220 */ /* 0x040fe20000410000 */
[----:B------:R-:W-:Y:S02]  /*11b40*/  HADD2.F32 R15, -RZ, R15.H1_H1 ;  /* 0x3000000fff0f7230 */ /* 0x000fe40000004100 */
[----:B------:R-:W-:Y:S01]  /*11b50*/  FMUL.FTZ R54, R26, R34 ;  /* 0x000000221a367220 */ /* 0x000fe20000410000 */
[----:B------:R-:W-:Y:S02]  /*11b60*/  HADD2.F32 R20, -RZ, R14.H0_H0 ;  /* 0x2000000eff147230 */ /* 0x000fe40000004100 */
[----:B------:R-:W-:Y:S01]  /*11b70*/  FMUL.FTZ R21, R6, R12 ;  /* 0x0000000c06157220 */ /* 0x000fe20000410000 */
[----:B------:R-:W-:-:S02]  /*11b80*/  HADD2.F32 R5, -RZ, R4.H0_H0 ;  /* 0x20000004ff057230 */ /* 0x000fc40000004100 */
[C---:B------:R-:W-:Y:S01]  /*11b90*/  FFMA.FTZ R52, R15.reuse, R34, -R28 ;  /* 0x000000220f347223 */ /* 0x040fe2000001081c */
[----:B------:R-:W-:Y:S01]  /*11ba0*/  FFMA.FTZ R41, R15, R41, R54 ;  /* 0x000000290f297223 */ /* 0x000fe20000010036 */
[----:B------:R-:W-:Y:S02]  /*11bb0*/  HADD2.F32 R8, -RZ, R8.H1_H1 ;  /* 0x30000008ff087230 */ /* 0x000fe40000004100 */
[-C--:B------:R-:W-:Y:S01]  /*11bc0*/  FMUL.FTZ R26, R6, R20.reuse ;  /* 0x00000014061a7220 */ /* 0x080fe20000410000 */
[C---:B------:R-:W-:Y:S01]  /*11bd0*/  FFMA.FTZ R25, R5.reuse, R20, R21 ;  /* 0x0000001405197223 */ /* 0x040fe20000010015 */
[----:B------:R-:W-:Y:S02]  /*11be0*/  HADD2.F32 R21, -RZ, R14.H1_H1 ;  /* 0x3000000eff157230 */ /* 0x000fe40000004100 */
[----:B------:R-:W-:Y:S02]  /*11bf0*/  HADD2.F32 R15, -RZ, R10.H1_H1 ;  /* 0x3000000aff0f7230 */ /* 0x000fe40000004100 */
[----:B------:R-:W-:Y:S01]  /*11c00*/  FFMA.FTZ R26, R5, R12, -R26 ;  /* 0x0000000c051a7223 */ /* 0x000fe2000001081a */
[----:B------:R-:W-:-:S02]  /*11c10*/  HADD2.F32 R4, -RZ, R4.H1_H1 ;  /* 0x30000004ff047230 */ /* 0x000fc40000004100 */
[C---:B------:R-:W-:Y:S01]  /*11c20*/  FMUL.FTZ R29, R8.reuse, R21 ;  /* 0x00000015081d7220 */ /* 0x040fe20000410000 */
[----:B------:R-:W-:Y:S02]  /*11c30*/  HADD2.F32 R5, -RZ, R9.H0_H0 ;  /* 0x20000009ff057230 */ /* 0x000fe40000004100 */
[-C--:B------:R-:W-:Y:S01]  /*11c40*/  FMUL.FTZ R6, R8, R15.reuse ;  /* 0x0000000f08067220 */ /* 0x080fe20000410000 */
[--C-:B------:R-:W-:Y:S02]  /*11c50*/  HADD2.F32 R8, -RZ, R33.reuse.H0_H0 ;  /* 0x20000021ff087230 */ /* 0x100fe40000004100 */
[C---:B------:R-:W-:Y:S01]  /*11c60*/  FFMA.FTZ R29, R4.reuse, R15, -R29 ;  /* 0x0000000f041d7223 */ /* 0x040fe2000001081d */
[----:B------:R-:W-:Y:S02]  /*11c70*/  HADD2.F32 R10, -RZ, R33.H1_H1 ;  /* 0x30000021ff0a7230 */ /* 0x000fe40000004100 */
[----:B------:R-:W-:Y:S01]  /*11c80*/  FFMA.FTZ R28, R4, R21, R6 ;  /* 0x00000015041c7223 */ /* 0x000fe20000010006 */
[----:B------:R-:W-:-:S02]  /*11c90*/  HADD2.F32 R6, -RZ, R27.H0_H0 ;  /* 0x2000001bff067230 */ /* 0x000fc40000004100 */
[C---:B------:R-:W-:Y:S01]  /*11ca0*/  FMUL.FTZ R15, R5.reuse, R8 ;  /* 0x00000008050f7220 */ /* 0x040fe20000410000 */
[----:B------:R-:W-:Y:S01]  /*11cb0*/  HADD2.F32 R4, -RZ, R3.H0_H0 ;  /* 0x20000003ff047230 */ /* 0x000fe20000004100 */
[----:B------:R-:W-:Y:S01]  /*11cc0*/  F2FP.F16.E4M3.UNPACK_B R12, R38.H1 ;  /* 0x00000026ff0c723e */ /* 0x000fe200030006ff */
[----:B------:R-:W-:Y:S02]  /*11cd0*/  HADD2.F32 R9, -RZ, R9.H1_H1 ;  /* 0x30000009ff097230 */ /* 0x000fe40000004100 */
[-C--:B------:R-:W-:Y:S01]  /*11ce0*/  FMUL.FTZ R5, R5, R6.reuse ;  /* 0x0000000605057220 */ /* 0x080fe20000410000 */
[----:B------:R-:W-:Y:S02]  /*11cf0*/  HADD2.F32 R3, -RZ, R3.H1_H1 ;  /* 0x30000003ff037230 */ /* 0x000fe40000004100 */
[C---:B------:R-:W-:Y:S01]  /*11d00*/  FFMA.FTZ R15, R4.reuse, R6, -R15 ;  /* 0x00000006040f7223 */ /* 0x040fe2000001080f */
[----:B------:R-:W-:Y:S02]  /*11d10*/  HADD2.F32 R6, -RZ, R27.H1_H1 ;  /* 0x3000001bff067230 */ /* 0x000fe40000004100 */
[----:B------:R-:W-:Y:S01]  /*11d20*/  FMUL.FTZ R20, R9, R10 ;  /* 0x0000000a09147220 */ /* 0x000fe20000410000 */
[----:B------:R-:W-:Y:S01]  /*11d30*/  FFMA.FTZ R14, R4, R8, R5 ;  /* 0x00000008040e7223 */ /* 0x000fe20000010005 */
[----:B------:R-:W-:Y:S01]  /*11d40*/  F2FP.F16.E4M3.UNPACK_B R5, R30.H1 ;  /* 0x0000001eff05723e */ /* 0x000fe200030006ff */
[----:B------:R-:W-:-:S02]  /*11d50*/  HADD2.F32 R8, -RZ, R12.H0_H0 ;  /* 0x2000000cff087230 */ /* 0x000fc40000004100 */
[-C--:B------:R-:W-:Y:S01]  /*11d60*/  FMUL.FTZ R9, R9, R6.reuse ;  /* 0x0000000609097220 */ /* 0x080fe20000410000 */
[----:B------:R-:W-:Y:S02]  /*11d70*/  HADD2.F32 R4, -RZ, R24.H0_H0 ;  /* 0x20000018ff047230 */ /* 0x000fe40000004100 */
[C---:B------:R-:W-:Y:S01]  /*11d80*/  FFMA.FTZ R20, R3.reuse, R6, -R20 ;  /* 0x0000000603147223 */ /* 0x040fe20000010814 */
[----:B------:R-:W-:Y:S02]  /*11d90*/  HADD2.F32 R6, -RZ, R5.H0_H0 ;  /* 0x20000005ff067230 */ /* 0x000fe40000004100 */
[----:B------:R-:W-:Y:S01]  /*11da0*/  FFMA.FTZ R21, R3, R10, R9 ;  /* 0x0000000a03157223 */ /* 0x000fe20000010009 */
[----:B------:R-:W-:Y:S02]  /*11db0*/  HADD2.F32 R3, -RZ, R13.H0_H0 ;  /* 0x2000000dff037230 */ /* 0x000fe40000004100 */
[----:B------:R-:W-:Y:S01]  /*11dc0*/  FMUL.FTZ R10, R4, R8 ;  /* 0x00000008040a7220 */ /* 0x000fe20000410000 */
[----:B------:R-:W-:-:S02]  /*11dd0*/  HADD2.F32 R12, -RZ, R12.H1_H1 ;  /* 0x3000000cff0c7230 */ /* 0x000fc40000004100 */
[-C--:B------:R-:W-:Y:S01]  /*11de0*/  FMUL.FTZ R4, R4, R6.reuse ;  /* 0x0000000604047220 */ /* 0x080fe20000410000 */
[----:B------:R-:W-:Y:S02]  /*11df0*/  HADD2.F32 R24, -RZ, R24.H1_H1 ;  /* 0x30000018ff187230 */ /* 0x000fe40000004100 */
[C---:B------:R-:W-:Y:S01]  /*11e00*/  FFMA.FTZ R27, R3.reuse, R6, -R10 ;  /* 0x00000006031b7223 */ /* 0x040fe2000001080a */
[----:B------:R-:W-:Y:S01]  /*11e10*/  HADD2.F32 R5, -RZ, R5.H1_H1 ;  /* 0x30000005ff057230 */ /* 0x000fe20000004100 */
[----:B------:R-:W-:Y:S01]  /*11e20*/  F2FP.F16.E4M3.UNPACK_B R30, R30 ;  /* 0x0000001eff1e723e */ /* 0x000fe200020006ff */
[----:B------:R-:W-:Y:S02]  /*11e30*/  HADD2.F32 R13, -RZ, R13.H1_H1 ;  /* 0x3000000dff0d7230 */ /* 0x000fe40000004100 */
[C---:B------:R-:W-:Y:S01]  /*11e40*/  FMUL.FTZ R6, R24.reuse, R12 ;  /* 0x0000000c18067220 */ /* 0x040fe20000410000 */
[----:B------:R-:W-:Y:S01]  /*11e50*/  F2FP.F16.E4M3.UNPACK_B R38, R38 ;  /* 0x00000026ff26723e */ /* 0x000fe200020006ff */
[-C--:B------:R-:W-:Y:S01]  /*11e60*/  FMUL.FTZ R9, R24, R5.reuse ;  /* 0x0000000518097220 */ /* 0x080fe20000410000 */
[----:B------:R-:W-:Y:S01]  /*11e70*/  FFMA.FTZ R24, R3, R8, R4 ;  /* 0x0000000803187223 */ /* 0x000fe20000010004 */
[----:B------:R-:W-:Y:S01]  /*11e80*/  FFMA.FTZ R34, R13, R5, -R6 ;  /* 0x000000050d227223 */ /* 0x000fe20000010806 */
[----:B------:R-:W-:-:S02]  /*11e90*/  HADD2.F32 R5, -RZ, R30.H0_H0 ;  /* 0x2000001eff057230 */ /* 0x000fc40000004100 */
[----:B------:R-:W-:Y:S01]  /*11ea0*/  FFMA.FTZ R31, R13, R12, R9 ;  /* 0x0000000c0d1f7223 */ /* 0x000fe20000010009 */
[--C-:B------:R-:W-:Y:S02]  /*11eb0*/  HADD2.F32 R6, -RZ, R38.reuse.H0_H0 ;  /* 0x20000026ff067230 */ /* 0x100fe40000004100 */
[--C-:B------:R-:W-:Y:S02]  /*11ec0*/  HADD2.F32 R4, -RZ, R11.reuse.H0_H0 ;  /* 0x2000000bff047230 */ /* 0x100fe40000004100 */
[----:B------:R-:W-:Y:S01]  /*11ed0*/  HADD2.F32 R38, -RZ, R38.H1_H1 ;  /* 0x30000026ff267230 */ /* 0x000fe20000004100 */
[----:B------:R-:W-:Y:S01]  /*11ee0*/  F2FP.SATFINITE.E4M3.F32.PACK_AB_MERGE_C R24, R31, R24, RZ ;  /* 0x000000181f18723e */ /* 0x000fe200048070ff */
[----:B------:R-:W-:Y:S02]  /*11ef0*/  HADD2.F32 R11, -RZ, R11.H1_H1 ;  /* 0x3000000bff0b7230 */ /* 0x000fe40000004100 */
[----:B------:R-:W-:Y:S01]  /*11f00*/  FMUL.FTZ R8, R4, R6 ;  /* 0x0000000604087220 */ /* 0x000fe20000410000 */
[----:B------:R-:W-:-:S02]  /*11f10*/  HADD2.F32 R30, -RZ, R30.H1_H1 ;  /* 0x3000001eff1e7230 */ /* 0x000fc40000004100 */
[-C--:B------:R-:W-:Y:S01]  /*11f20*/  FMUL.FTZ R9, R4, R5.reuse ;  /* 0x0000000504097220 */ /* 0x080fe20000410000 */
[--C-:B------:R-:W-:Y:S02]  /*11f30*/  HADD2.F32 R3, -RZ, R7.reuse.H0_H0 ;  /* 0x20000007ff037230 */ /* 0x100fe40000004100 */
[C---:B------:R-:W-:Y:S01]  /*11f40*/  FMUL.FTZ R4, R11.reuse, R38 ;  /* 0x000000260b047220 */ /* 0x040fe20000410000 */
[----:B------:R-:W-:Y:S02]  /*11f50*/  HADD2.F32 R7, -RZ, R7.H1_H1 ;  /* 0x30000007ff077230 */ /* 0x000fe40000004100 */
        /* <DEDUP_REMOVED lines=22> */
.L_x_2146:
[----:B------:R-:W-:Y:S05]  /*120c0*/  BSYNC B0 ;  /* 0x0000000000007941 */ /* 0x000fea0003800000 */
.L_x_2126:
        /* <DEDUP_REMOVED lines=8> */
.L_x_2123:
[----:B0--34-:R-:W3:Y:S02]  /*12150*/  LDL R0, [R1+0x50] ;  /* 0x0000500001007983 */ /* 0x019ee40000100800 */
[----:B---3--:R-:W-:-:S13]  /*12160*/  R2UR UR4, R0 ;  /* 0x00000000000472ca */ /* 0x008fda00000e0000 */
[----:B------:R-:W-:-:S05]  /*12170*/  IMAD.U32 R0, RZ, RZ, UR4 ;  /* 0x00000004ff007e24 */ /* 0x000fca000f8e00ff */
[----:B------:R-:W-:-:S13]  /*12180*/  ISETP.NE.AND P1, PT, R0, 0x3, PT ;  /* 0x000000030000780c */ /* 0x000fda0003f25270 */
[----:B------:R-:W-:Y:S05]  /*12190*/  @!P1 BRA `(.L_x_2161) ;  /* 0x0000000000049947 */ /* 0x000fea0003800000 */
[----:B------:R-:W-:Y:S01]  /*121a0*/  BPT.TRAP 0x1 ;  /* 0x000000040000795c */ /* 0x000fe20000300000 */
.L_x_2161:
[----:B------:R-:W-:Y:S01]  /*121b0*/  IMAD R0, R136, 0x8, R16 ;  /* 0x0000000888007824 */ /* 0x000fe200078e0210 */
[----:B--2---:R-:W-:-:S04]  /*121c0*/  SHF.L.U32 R7, R231, 0x1f, RZ ;  /* 0x0000001fe7077819 */ /* 0x004fc800000006ff */
[----:B------:R0:W2:Y:S01]  /*121d0*/  SYNCS.PHASECHK.TRANS64.TRYWAIT P0, [R0+URZ+0x2e830], R7 ;  /* 0x02e83007000075a7 */ /* 0x0000a2000800017f */
[----:B------:R-:W-:Y:S05]  /*121e0*/  @!P1 BRA `(.L_x_2162) ;  /* 0x0000000000049947 */ /* 0x000fea0003800000 */
[----:B------:R-:W-:Y:S01]  /*121f0*/  BPT.TRAP 0x1 ;  /* 0x000000040000795c */ /* 0x000fe20000300000 */
.L_x_2162:
[----:B-1----:R-:W-:Y:S01]  /*12200*/  VIADD R3, R16, 0x20400 ;  /* 0x0002040010037836 */ /* 0x002fe20000000000 */
        /* <DEDUP_REMOVED lines=9> */
.L_x_2163:
[----:B-1----:R-:W3:Y:S01]  /*122a0*/  LDL R3, [R1+0x4c] ;  /* 0x00004c0001037983 */ /* 0x002ee20000100800 */
[----:B------:R-:W-:Y:S01]  /*122b0*/  IMAD.MOV.U32 R13, RZ, RZ, 0x40000040 ;  /* 0x40000040ff0d7424 */ /* 0x000fe200078e00ff */
[----:B------:R-:W-:Y:S05]  /*122c0*/  WARPSYNC.ALL ;  /* 0x0000000000007948 */ /* 0x000fea0003800000 */
[C---:B------:R-:W-:Y:S01]  /*122d0*/  R2UR UR4, R4.reuse ;  /* 0x00000000040472ca */ /* 0x040fe200000e0000 */
[----:B------:R-:W4:Y:S01]  /*122e0*/  LDL R137, [R1+0x60] ;  /* 0x0000600001897983 */ /* 0x000f220000100800 */
[----:B------:R-:W-:Y:S02]  /*122f0*/  R2UR UR5, R5 ;  /* 0x00000000050572ca */ /* 0x000fe400000e0000 */
[----:B------:R-:W-:Y:S01]  /*12300*/  R2UR UR7, R13 ;  /* 0x000000000d0772ca */ /* 0x000fe200000e0000 */
[----:B-----5:R-:W-:Y:S01]  /*12310*/  WARPGROUP.ARRIVE ;  /* 0x00000000000079c5 */ /* 0x020fe20000000000 */
[----:B0-2---:R-:W-:Y:S01]  /*12320*/  IMAD.MOV.U32 R7, RZ, RZ, 0x40000040 ;  /* 0x40000040ff077424 */ /* 0x005fe200078e00ff */
[----:B------:R-:W2:Y:S01]  /*12330*/  LDL R139, [R1+0x54] ;  /* 0x00005400018b7983 */ /* 0x000ea20000100800 */
[----:B------:R-:W-:Y:S01]  /*12340*/  IMAD.MOV.U32 R9, RZ, RZ, 0x40000040 ;  /* 0x40000040ff097424 */ /* 0x000fe200078e00ff */
[----:B------:R-:W-:-:S02]  /*12350*/  R2UR UR8, R4 ;  /* 0x00000000040872ca */ /* 0x000fc400000e0000 */
[----:B------:R-:W-:Y:S01]  /*12360*/  R2UR UR9, R5 ;  /* 0x00000000050972ca */ /* 0x000fe200000e0000 */
[----:B------:R-:W4:Y:S01]  /*12370*/  LDL R143, [R1+0x70] ;  /* 0x00007000018f7983 */ /* 0x000f220000100800 */
[----:B------:R-:W-:Y:S02]  /*12380*/  R2UR UR11, R9 ;  /* 0x00000000090b72ca */ /* 0x000fe400000e0000 */
[----:B------:R-:W-:Y:S01]  /*12390*/  MOV R11, 0x40000040 ;  /* 0x40000040000b7802 */ /* 0x000fe20000000f00 */
[----:B------:R-:W2:Y:S01]  /*123a0*/  LDL R142, [R1+0x6c] ;  /* 0x00006c00018e7983 */ /* 0x000ea20000100800 */
[----:B------:R-:W-:Y:S02]  /*123b0*/  R2UR UR12, R4 ;  /* 0x00000000040c72ca */ /* 0x000fe400000e0000 */
[----:B------:R-:W-:Y:S02]  /*123c0*/  R2UR UR15, R11 ;  /* 0x000000000b0f72ca */ /* 0x000fe400000e0000 */
        /* <DEDUP_REMOVED lines=10> */
[----:B------:R-:W-:-:S10]  /*12470*/  WARPGROUP.ARRIVE ;  /* 0x00000000000079c5 */ /* 0x000fd40000000000 */
[----:B------:R-:W-:Y:S01]  /*12480*/  QGMMA.64x32x32.F32.E4M3.E4M3 R104, gdesc[UR4], RZ, !UPT, gsb0 ;  /* 0x00600000046879f3 */ /* 0x000fe2000c0008ff */
[----:B------:R-:W-:-:S05]  /*12490*/  VIADD R8, R12, 0x200 ;  /* 0x000002000c087836 */ /* 0x000fca0000000000 */
        /* <DEDUP_REMOVED lines=37> */
[----:B------:R-:W-:Y:S01]  /*126f0*/  MOV R15, 0x40000040 ;  /* 0x40000040000f7802 */ /* 0x000fe20000000f00 */
[----:B------:R-:W-:Y:S02]  /*12700*/  VIADD R10, R4, 0x2 ;  /* 0x00000002040a7836 */ /* 0x000fe40000000000 */
[----:B------:R-:W-:Y:S01]  /*12710*/  IMAD.MOV.U32 R11, RZ, RZ, 0x40000040 ;  /* 0x40000040ff0b7424 */ /* 0x000fe200078e00ff */
        /* <DEDUP_REMOVED lines=147> */
[----:B------:R-:W-:Y:S01]  /*13050*/  FMUL.FTZ R160, R2, R123 ;  /* 0x0000007b02a07220 */ /* 0x000fe20000410000 */
        /* <DEDUP_REMOVED lines=22> */
[----:B------:R-:W-:Y:S01]  /*131c0*/  IMAD.MOV.U32 R91, RZ, RZ, 0x40000040 ;  /* 0x40000040ff5b7424 */ /* 0x000fe200078e00ff */
[----:B------:R-:W-:Y:S02]  /*131d0*/  IADD3 R90, R12, 0x406, RZ ;  /* 0x000004060c5a7810 */ /* 0x000fe40007ffe0ff */
        /* <DEDUP_REMOVED lines=15> */
[----:B------:R-:W0:Y:S01]  /*132d0*/  MUFU.TANH R156, R156 ;  /* 0x0000009c009c7308 */ /* 0x000e220000002400 */
[----:B----4-:R-:W-:-:S02]  /*132e0*/  IMAD R82, R233, 0x80, R143 ;  /* 0x00000080e9527824 */ /* 0x010fc400078e028f */
[C---:B------:R-:W-:Y:S01]  /*132f0*/  FMUL.FTZ R164, R2.reuse, R127 ;  /* 0x0000007f02a47220 */ /* 0x040fe20000410000 */
[----:B------:R-:W-:-:S04]  /*13300*/  FMUL.FTZ R150, R2, R102 ;  /* 0x0000006602967220 */ /* 0x000fc80000410000 */
[----:B------:R-:W1:Y:S01]  /*13310*/  MUFU.TANH R160, R160 ;  /* 0x000000a000a07308 */ /* 0x000e620000002400 */
[C---:B------:R-:W-:Y:S01]  /*13320*/  FMUL.FTZ R127, R2.reuse, R130 ;  /* 0x00000082027f7220 */ /* 0x040fe20000410000 */
[C---:B------:R-:W-:Y:S01]  /*13330*/  FMUL.FTZ R152, R2.reuse, R99 ;  /* 0x0000006302987220 */ /* 0x040fe20000410000 */
[----:B------:R-:W-:-:S05]  /*13340*/  FMUL.FTZ R99, R2, R83 ;  /* 0x0000005302637220 */ /* 0x000fca0000410000 */
[----:B------:R-:W3:Y:S01]  /*13350*/  MUFU.TANH R162, R162 ;  /* 0x000000a200a27308 */ /* 0x000ee20000002400 */
[C---:B------:R-:W-:Y:S01]  /*13360*/  FMUL.FTZ R91, R2.reuse, R75 ;  /* 0x0000004b025b7220 */ /* 0x040fe20000410000 */
[C---:B------:R-:W-:Y:S01]  /*13370*/  FMUL.FTZ R126, R2.reuse, R131 ;  /* 0x00000083027e7220 */ /* 0x040fe20000410000 */
[----:B------:R-:W-:-:S05]  /*13380*/  FMUL.FTZ R20, R2, R125 ;  /* 0x0000007d02147220 */ /* 0x000fca0000410000 */
[----:B------:R-:W4:Y:S01]  /*13390*/  MUFU.TANH R164, R164 ;  /* 0x000000a400a47308 */ /* 0x000f220000002400 */
[C---:B------:R-:W-:Y:S01]  /*133a0*/  FMUL.FTZ R125, R2.reuse, R134 ;  /* 0x00000086027d7220 */ /* 0x040fe20000410000 */
[----:B------:R-:W-:Y:S02]  /*133b0*/  WARPGROUP.DEPBAR.LE gsb0, 0x0 ;  /* 0x00008000000079c5 */ /* 0x000fe40000010000 */
[----:B------:R-:W-:Y:S01]  /*133c0*/  FMUL.FTZ R74, R2, R56 ;  /* 0x00000038024a7220 */ /* 0x000fe20000410000 */
[----:B------:R-:W-:Y:S02]  /*133d0*/  IMAD R56, R138, -0xe0, R137 ;  /* 0xffffff208a387824 */ /* 0x000fe400078e0289 */
[----:B------:R-:W-:-:S03]  /*133e0*/  FMUL.FTZ R78, R2, R65 ;  /* 0x00000041024e7220 */ /* 0x000fc60000410000 */
[----:B--2---:R-:W-:Y:S01]  /*133f0*/  IADD3 R79, -R139, 0xe1, R56 ;  /* 0x000000e18b4f7810 */ /* 0x004fe20007ffe138 */
[----:B------:R-:W-:-:S04]  /*13400*/  VIADD R65, R56, 0xe0 ;  /* 0x000000e038417836 */ /* 0x000fc80000000000 */
[C---:B------:R-:W-:Y:S02]  /*13410*/  IMAD R79, R142.reuse, -0x2, R79 ;  /* 0xfffffffe8e4f7824 */ /* 0x040fe400078e024f */
[----:B------:R-:W-:-:S03]  /*13420*/  IMAD R65, R142, -0x2, R65 ;  /* 0xfffffffe8e417824 */ /* 0x000fc600078e0241 */
[----:B------:R-:W-:Y:S01]  /*13430*/  IADD3 R102, R79, 0x8, R82 ;  /* 0x000000084f667810 */ /* 0x000fe20007ffe052 */
[----:B------:R-:W-:Y:S01]  /*13440*/  FMUL.FTZ R75, R2, R57 ;  /* 0x00000039024b7220 */ /* 0x000fe20000410000 */
[----:B------:R-:W-:Y:S02]  /*13450*/  VIADD R56, R12, 0x506 ;  /* 0x000005060c387836 */ /* 0x000fe40000000000 */
[----:B------:R-:W-:Y:S01]  /*13460*/  VIMNMX R83, R65, R102, PT ;  /* 0x0000006641537248 */ /* 0x000fe20003fe0100 */
[----:B------:R-:W-:Y:S01]  /*13470*/  IMAD.MOV.U32 R57, RZ, RZ, 0x40000040 ;  /* 0x40000040ff397424 */ /* 0x000fe200078e00ff */
[----:B------:R-:W2:Y:S02]  /*13480*/  MUFU.TANH R127, R127 ;  /* 0x0000007f007f7308 */ /* 0x000ea40000002400 */
[C---:B------:R-:W-:Y:S02]  /*13490*/  ISETP.GT.AND P2, PT, R83.reuse, RZ, PT ;  /* 0x000000ff5300720c */ /* 0x040fe40003f44270 */
[----:B------:R-:W-:-:S02]  /*134a0*/  ISETP.GT.AND P3, PT, R83, 0x1, PT ;  /* 0x000000015300780c */ /* 0x000fc40003f64270 */
[----:B------:R-:W-:Y:S02]  /*134b0*/  R2UR UR6, R56 ;  /* 0x00000000380672ca */ /* 0x000fe400000e0000 */
[----:B------:R-:W2:Y:S01]  /*134c0*/  MUFU.TANH R126, R126 ;  /* 0x0000007e007e7308 */ /* 0x000ea20000002400 */
[----:B------:R-:W-:Y:S02]  /*134d0*/  R2UR UR7, R57 ;  /* 0x00000000390772ca */ /* 0x000fe400000e0000 */
[----:B------:R-:W-:Y:S02]  /*134e0*/  R2UR UR4, R6 ;  /* 0x00000000060472ca */ /* 0x000fe400000e0000 */
[----:B------:R-:W-:Y:S01]  /*134f0*/  R2UR UR5, R7 ;  /* 0x00000000070572ca */ /* 0x000fe200000e0000 */
[C---:B------:R-:W-:Y:S01]  /*13500*/  FMUL.FTZ R13, R2.reuse, R135 ;  /* 0x00000087020d7220 */ /* 0x040fe20000410000 */
[----:B------:R-:W-:Y:S01]  /*13510*/  ISETP.GT.AND P4, PT, R83, 0x8, PT ;  /* 0x000000085300780c */ /* 0x000fe20003f84270 */
[----:B------:R-:W-:Y:S01]  /*13520*/  FMUL.FTZ R182, R2, R106 ;  /* 0x0000006a02b67220 */ /* 0x000fe20000410000 */
[----:B0-----:R-:W-:-:S02]  /*13530*/  FSEL R156, R156, -INF , P2 ;  /* 0xff8000009c9c7808 */ /* 0x001fc40001000000 */
[----:B-1----:R-:W-:Y:S01]  /*13540*/  FSEL R160, R160, -INF , P3 ;  /* 0xff800000a0a07808 */ /* 0x002fe20001800000 */
[C---:B------:R-:W-:Y:S01]  /*13550*/  FMUL.FTZ R106, R2.reuse, R88 ;  /* 0x00000058026a7220 */ /* 0x040fe20000410000 */
[----:B------:R-:W0:Y:S01]  /*13560*/  MUFU.TANH R125, R125 ;  /* 0x0000007d007d7308 */ /* 0x000e220000002400 */
[----:B------:R-:W-:Y:S01]  /*13570*/  FMUL.FTZ R88, R2, R103 ;  /* 0x0000006702587220 */ /* 0x000fe20000410000 */
[C---:B------:R-:W-:Y:S02]  /*13580*/  ISETP.GT.AND P5, PT, R83.reuse, 0x9, PT ;  /* 0x000000095300780c */ /* 0x040fe40003fa4270 */
[----:B---3--:R-:W-:Y:S02]  /*13590*/  FSEL R162, R162, -INF , P4 ;  /* 0xff800000a2a27808 */ /* 0x008fe40002000000 */
[----:B------:R-:W-:Y:S01]  /*135a0*/  FMNMX.FTZ R103, R156, R160, !PT ;  /* 0x000000a09c677209 */ /* 0x000fe20007810000 */
[----:B------:R-:W-:Y:S01]  /*135b0*/  WARPGROUP.ARRIVE ;  /* 0x00000000000079c5 */ /* 0x000fe20000000000 */
[----:B------:R-:W1:Y:S01]  /*135c0*/  MUFU.TANH R13, R13 ;  /* 0x0000000d000d7308 */ /* 0x000e620000002400 */
[----:B------:R-:W-:Y:S01]  /*135d0*/  ISETP.GT.AND P0, PT, R83, 0x10, PT ;  /* 0x000000105300780c */ /* 0x000fe20003f04270 */
[----:B------:R-:W-:Y:S01]  /*135e0*/  FMUL.FTZ R184, R2, R107 ;  /* 0x0000006b02b87220 */ /* 0x000fe20000410000 */
[----:B----4-:R-:W-:-:S02]  /*135f0*/  FSEL R164, R164, -INF , P5 ;  /* 0xff800000a4a47808 */ /* 0x010fc40002800000 */
[----:B------:R-:W-:Y:S01]  /*13600*/  FMNMX.FTZ R103, R162, R103, !PT ;  /* 0x00000067a2677209 */ /* 0x000fe20007810000 */
[----:B------:R-:W-:Y:S01]  /*13610*/  QGMMA.64x32x32.F32.E4M3.E4M3 R40, gdesc[UR4], R40, gsb0 ;  /* 0x00600000042879f3 */ /* 0x000fe20008000828 */
[----:B------:R-:W-:Y:S01]  /*13620*/  ISETP.GT.AND P2, PT, R83, 0x11, PT ;  /* 0x000000115300780c */ /* 0x000fe20003f44270 */
[----:B------:R-:W3:Y:S01]  /*13630*/  MUFU.TANH R182, R182 ;  /* 0x000000b600b67308 */ /* 0x000ee20000002400 */
[----:B--2---:R-:W-:Y:S02]  /*13640*/  FSEL R172, R127, -INF , P0 ;  /* 0xff8000007fac7808 */ /* 0x004fe40000000000 */
[----:B------:R-:W-:Y:S02]  /*13650*/  FMNMX.FTZ R103, R164, R103, !PT ;  /* 0x00000067a4677209 */ /* 0x000fe40007810000 */
[C---:B------:R-:W-:Y:S02]  /*13660*/  ISETP.GT.AND P0, PT, R83.reuse, 0x18, PT ;  /* 0x000000185300780c */ /* 0x040fe40003f04270 */
[----:B------:R-:W-:Y:S01]  /*13670*/  FSEL R174, R126, -INF , P2 ;  /* 0xff8000007eae7808 */ /* 0x000fe20001000000 */
[----:B------:R-:W2:Y:S01]  /*13680*/  MUFU.TANH R184, R184 ;  /* 0x000000b800b87308 */ /* 0x000ea20000002400 */
[----:B------:R-:W-:Y:S01]  /*13690*/  FMNMX.FTZ R103, R172, R103, !PT ;  /* 0x00000067ac677209 */ /* 0x000fe20007810000 */
[----:B------:R-:W-:Y:S01]  /*136a0*/  FMUL.FTZ R192, R2, R114 ;  /* 0x0000007202c07220 */ /* 0x000fe20000410000 */
[----:B------:R-:W-:-:S02]  /*136b0*/  ISETP.GT.AND P2, PT, R83, 0x19, PT ;  /* 0x000000195300780c */ /* 0x000fc40003f44270 */
[----:B0-----:R-:W-:Y:S02]  /*136c0*/  FSEL R178, R125, -INF , P0 ;  /* 0xff8000007db27808 */ /* 0x001fe40000000000 */
[----:B------:R-:W-:Y:S01]  /*136d0*/  FMNMX.FTZ R103, R174, R103, !PT ;  /* 0x00000067ae677209 */ /* 0x000fe20007810000 */
[----:B------:R-:W0:Y:S01]  /*136e0*/  MUFU.TANH R188, R188 ;  /* 0x000000bc00bc7308 */ /* 0x000e220000002400 */
[----:B------:R-:W-:Y:S01]  /*136f0*/  ISETP.GT.AND P0, PT, R83, 0x20, PT ;  /* 0x000000205300780c */ /* 0x000fe20003f04270 */
[----:B------:R-:W-:Y:S01]  /*13700*/  FMUL.FTZ R194, R2, R115 ;  /* 0x0000007302c27220 */ /* 0x000fe20000410000 */
[----:B-1----:R-:W-:Y:S02]  /*13710*/  FSEL R180, R13, -INF , P2 ;  /* 0xff8000000db47808 */ /* 0x002fe40001000000 */
[----:B------:R-:W-:-:S03]  /*13720*/  FMNMX.FTZ R103, R178, R103, !PT ;  /* 0x00000067b2677209 */ /* 0x000fc60007810000 */
[----:B------:R-:W1:Y:S01]  /*13730*/  MUFU.TANH R190, R190 ;  /* 0x000000be00be7308 */ /* 0x000e620000002400 */
[----:B------:R-:W-:Y:S01]  /*13740*/  ISETP.GT.AND P2, PT, R83, 0x21, PT ;  /* 0x000000215300780c */ /* 0x000fe20003f44270 */
[----:B------:R-:W-:Y:S01]  /*13750*/  FMUL.FTZ R186, R2, R118 ;  /* 0x0000007602ba7220 */ /* 0x000fe20000410000 */
[----:B---3--:R-:W-:Y:S02]  /*13760*/  FSEL R182, R182, -INF , P0 ;  /* 0xff800000b6b67808 */ /* 0x008fe40000000000 */
[----:B------:R-:W-:-:S03]  /*13770*/  FMNMX.FTZ R103, R180, R103, !PT ;  /* 0x00000067b4677209 */ /* 0x000fc60007810000 */
[----:B------:R-:W3:Y:S01]  /*13780*/  MUFU.TANH R192, R192 ;  /* 0x000000c000c07308 */ /* 0x000ee20000002400 */
[----:B------:R-:W-:Y:S01]  /*13790*/  ISETP.GT.AND P3, PT, R83, 0x28, PT ;  /* 0x000000285300780c */ /* 0x000fe20003f64270 */
[----:B------:R-:W-:Y:S01]  /*137a0*/  FMUL.FTZ R176, R2, R119 ;  /* 0x0000007702b07220 */ /* 0x000fe20000410000 */
[----:B--2---:R-:W-:Y:S02]  /*137b0*/  FSEL R184, R184, -INF , P2 ;  /* 0xff800000b8b87808 */ /* 0x004fe40001000000 */
[----:B------:R-:W-:-:S03]  /*137c0*/  FMNMX.FTZ R103, R182, R103, !PT ;  /* 0x00000067b6677209 */ /* 0x000fc60007810000 */
[----:B------:R-:W2:Y:S01]  /*137d0*/  MUFU.TANH R194, R194 ;  /* 0x000000c200c27308 */ /* 0x000ea20000002400 */
[----:B------:R-:W-:Y:S02]  /*137e0*/  ISETP.GT.AND P0, PT, R83, 0x29, PT ;  /* 0x000000295300780c */ /* 0x000fe40003f04270 */
[----:B0-----:R-:W-:Y:S02]  /*137f0*/  FSEL R188, R188, -INF , P3 ;  /* 0xff800000bcbc7808 */ /* 0x001fe40001800000 */
[----:B------:R-:W-:-:S03]  /*13800*/  FMNMX.FTZ R103, R184, R103, !PT ;  /* 0x00000067b8677209 */ /* 0x000fc60007810000 */
[----:B------:R-:W0:Y:S01]  /*13810*/  MUFU.TANH R186, R186 ;  /* 0x000000ba00ba7308 */ /* 0x000e220000002400 */
[----:B------:R-:W-:Y:S02]  /*13820*/  ISETP.GT.AND P2, PT, R83, 0x30, PT ;  /* 0x000000305300780c */ /* 0x000fe40003f44270 */
[----:B-1----:R-:W-:Y:S02]  /*13830*/  FSEL R190, R190, -INF , P0 ;  /* 0xff800000bebe7808 */ /* 0x002fe40000000000 */
[----:B------:R-:W-:-:S03]  /*13840*/  FMNMX.FTZ R103, R188, R103, !PT ;  /* 0x00000067bc677209 */ /* 0x000fc60007810000 */
[----:B------:R-:W1:Y:S01]  /*13850*/  MUFU.TANH R176, R176 ;  /* 0x000000b000b07308 */ /* 0x000e620000002400 */
[----:B------:R-:W-:Y:S02]  /*13860*/  ISETP.GT.AND P0, PT, R83, 0x31, PT ;  /* 0x000000315300780c */ /* 0x000fe40003f04270 */
[----:B---3--:R-:W-:Y:S02]  /*13870*/  FSEL R192, R192, -INF , P2 ;  /* 0xff800000c0c07808 */ /* 0x008fe40001000000 */
[----:B------:R-:W-:-:S03]  /*13880*/  FMNMX.FTZ R103, R190, R103, !PT ;  /* 0x00000067be677209 */ /* 0x000fc60007810000 */
[----:B------:R-:W3:Y:S01]  /*13890*/  MUFU.TANH R170, R170 ;  /* 0x000000aa00aa7308 */ /* 0x000ee20000002400 */
[----:B------:R-:W-:Y:S02]  /*138a0*/  ISETP.GT.AND P2, PT, R83, 0x38, PT ;  /* 0x000000385300780c */ /* 0x000fe40003f44270 */
        /* <DEDUP_REMOVED lines=11> */
[----:B------:R-:W-:Y:S01]  /*13960*/  ISETP.GT.AND P2, PT, R83, 0x41, PT ;  /* 0x000000415300780c */ /* 0x000fe20003f44270 */
[----:B------:R-:W-:Y:S01]  /*13970*/  VIADD R12, R12, 0x606 ;  /* 0x000006060c0c7836 */ /* 0x000fe20000000000 */
[----:B---3--:R-:W-:Y:S01]  /*13980*/  FSEL R170, R170, -INF , P3 ;  /* 0xff800000aaaa7808 */ /* 0x008fe20001800000 */
[----:B------:R-:W-:Y:S01]  /*13990*/  IMAD.MOV.U32 R13, RZ, RZ, 0x40000040 ;  /* 0x40000040ff0d7424 */ /* 0x000fe200078e00ff */
[----:B------:R-:W-:-:S03]  /*139a0*/  FMNMX.FTZ R103, R176, R103, !PT ;  /* 0x00000067b0677209 */ /* 0x000fc60007810000 */
[----:B------:R-:W3:Y:S01]  /*139b0*/  MUFU.TANH R154, R154 ;  /* 0x0000009a009a7308 */ /* 0x000ee20000002400 */
[----:B------:R-:W-:Y:S02]  /*139c0*/  ISETP.GT.AND P0, PT, R83, 0x48, PT ;  /* 0x000000485300780c */ /* 0x000fe40003f04270 */
[----:B--2---:R-:W-:Y:S02]  /*139d0*/  FSEL R168, R168, -INF , P2 ;  /* 0xff800000a8a87808 */ /* 0x004fe40001000000 */
[----:B------:R-:W-:-:S03]  /*139e0*/  FMNMX.FTZ R103, R170, R103, !PT ;  /* 0x00000067aa677209 */ /* 0x000fc60007810000 */
[----:B------:R-:W2:Y:S01]  /*139f0*/  MUFU.TANH R152, R152 ;  /* 0x0000009800987308 */ /* 0x000ea20000002400 */
[----:B------:R-:W-:Y:S02]  /*13a00*/  R2UR UR6, R12 ;  /* 0x000000000c0672ca */ /* 0x000fe400000e0000 */
[----:B------:R-:W-:Y:S02]  /*13a10*/  R2UR UR7, R13 ;  /* 0x000000000d0772ca */ /* 0x000fe400000e0000 */
[----:B------:R-:W-:Y:S02]  /*13a20*/  R2UR UR4, R6 ;  /* 0x00000000060472ca */ /* 0x000fe400000e0000 */
[----:B------:R-:W-:Y:S01]  /*13a30*/  R2UR UR5, R7 ;  /* 0x00000000070572ca */ /* 0x000fe200000e0000 */
[----:B------:R-:W4:Y:S01]  /*13a40*/  MUFU.TANH R150, R150 ;  /* 0x0000009600967308 */ /* 0x000f220000002400 */
[----:B------:R-:W-:Y:S02]  /*13a50*/  ISETP.GT.AND P3, PT, R83, 0x49, PT ;  /* 0x000000495300780c */ /* 0x000fe40003f64270 */
[----:B0-----:R-:W-:-:S02]  /*13a60*/  FSEL R166, R166, -INF , P0 ;  /* 0xff800000a6a67808 */ /* 0x001fc40000000000 */
[----:B------:R-:W-:Y:S01]  /*13a70*/  FMNMX.FTZ R103, R168, R103, !PT ;  /* 0x00000067a8677209 */ /* 0x000fe20007810000 */
[----:B------:R-:W-:Y:S02]  /*13a80*/  WARPGROUP.DEPBAR.LE gsb0, 0x0 ;  /* 0x00008000000079c5 */ /* 0x000fe40000010000 */
[----:B------:R-:W0:Y:S01]  /*13a90*/  MUFU.TANH R88, R88 ;  /* 0x0000005800587308 */ /* 0x000e220000002400 */
[C---:B------:R-:W-:Y:S01]  /*13aa0*/  ISETP.GT.AND P2, PT, R83.reuse, 0x50, PT ;  /* 0x000000505300780c */ /* 0x040fe20003f44270 */
[----:B------:R-:W-:Y:S01]  /*13ab0*/  WARPGROUP.ARRIVE ;  /* 0x00000000000079c5 */ /* 0x000fe20000000000 */
[----:B-1----:R-:W-:Y:S02]  /*13ac0*/  FSEL R158, R158, -INF , P3 ;  /* 0xff8000009e9e7808 */ /* 0x002fe40001800000 */
[----:B------:R-:W-:Y:S02]  /*13ad0*/  FMNMX.FTZ R103, R166, R103, !PT ;  /* 0x00000067a6677209 */ /* 0x000fe40007810000 */
[----:B------:R-:W-:Y:S01]  /*13ae0*/  ISETP.GT.AND P0, PT, R83, 0x51, PT ;  /* 0x000000515300780c */ /* 0x000fe20003f04270 */
[----:B------:R-:W-:Y:S01]  /*13af0*/  MUFU.TANH R90, R90 ;  /* 0x0000005a005a7308 */ /* 0x000fe20000002400 */
[----:B---3--:R-:W-:Y:S01]  /*13b00*/  FSEL R154, R154, -INF , P2 ;  /* 0xff8000009a9a7808 */ /* 0x008fe20001000000 */
[----:B------:R-:W-:Y:S01]  /*13b10*/  QGMMA.64x32x32.F32.E4M3.E4M3 R24, gdesc[UR4], R24, gsb0 ;  /* 0x00600000041879f3 */ /* 0x000fe20008000818 */
[----:B------:R-:W-:-:S05]  /*13b20*/  FMNMX.FTZ R103, R158, R103, !PT ;  /* 0x000000679e677209 */ /* 0x000fca0007810000 */
[----:B------:R-:W1:Y:S01]  /*13b30*/  MUFU.TANH R91, R91 ;  /* 0x0000005b005b7308 */ /* 0x000e620000002400 */
[----:B------:R-:W-:Y:S01]  /*13b40*/  ISETP.GT.AND P3, PT, R83, 0x58, PT ;  /* 0x000000585300780c */ /* 0x000fe20003f64270 */
[----:B------:R-:W-:Y:S01]  /*13b50*/  FMUL.FTZ R57, R2, R69 ;  /* 0x0000004502397220 */ /* 0x000fe20000410000 */
[----:B--2---:R-:W-:Y:S01]  /*13b60*/  FSEL R152, R152, -INF , P0 ;  /* 0xff80000098987808 */ /* 0x004fe20000000000 */
[----:B------:R-:W-:Y:S01]  /*13b70*/  FMUL.FTZ R13, R2, R42 ;  /* 0x0000002a020d7220 */ /* 0x000fe20000410000 */
[----:B------:R-:W-:-:S03]  /*13b80*/  FMNMX.FTZ R103, R154, R103, !PT ;  /* 0x000000679a677209 */ /* 0x000fc60007810000 */
[----:B------:R-:W2:Y:S01]  /*13b90*/  MUFU.TANH R94, R94 ;  /* 0x0000005e005e7308 */ /* 0x000ea20000002400 */
[----:B------:R-:W-:Y:S01]  /*13ba0*/  ISETP.GT.AND P0, PT, R83, 0x59, PT ;  /* 0x000000595300780c */ /* 0x000fe20003f04270 */
[----:B------:R-:W-:Y:S01]  /*13bb0*/  FMUL.FTZ R102, R2, R67 ;  /* 0x0000004302667220 */ /* 0x000fe20000410000 */
[----:B----4-:R-:W-:-:S05]  /*13bc0*/  FSEL R150, R150, -INF , P3 ;  /* 0xff80000096967808 */ /* 0x010fca0001800000 */
[----:B------:R-:W3:Y:S01]  /*13bd0*/  MUFU.TANH R95, R95 ;  /* 0x0000005f005f7308 */ /* 0x000ee20000002400 */
[----:B------:R-:W-:Y:S01]  /*13be0*/  FMNMX.FTZ R103, R152, R103, !PT ;  /* 0x0000006798677209 */ /* 0x000fe20007810000 */
[C---:B------:R-:W-:Y:S01]  /*13bf0*/  FMUL.FTZ R69, R2.reuse, R58 ;  /* 0x0000003a02457220 */ /* 0x040fe20000410000 */
[C---:B------:R-:W-:Y:S01]  /*13c00*/  FMUL.FTZ R58, R2.reuse, R63 ;  /* 0x0000003f023a7220 */ /* 0x040fe20000410000 */
[C---:B------:R-:W-:Y:S01]  /*13c10*/  ISETP.GT.AND P2, PT, R83.reuse, 0x60, PT ;  /* 0x000000605300780c */ /* 0x040fe20003f44270 */
[----:B------:R-:W-:Y:S01]  /*13c20*/  FMUL.FTZ R86, R2, R86 ;  /* 0x0000005602567220 */ /* 0x000fe20000410000 */
[----:B0-----:R-:W-:Y:S02]  /*13c30*/  FSEL R42, R88, -INF , P0 ;  /* 0xff800000582a7808 */ /* 0x001fe40000000000 */
[----:B------:R-:W0:Y:S01]  /*13c40*/  MUFU.TANH R98, R98 ;  /* 0x0000006200627308 */ /* 0x000e220000002400 */
[----:B------:R-:W-:Y:S01]  /*13c50*/  FMNMX.FTZ R103, R150, R103, !PT ;  /* 0x0000006796677209 */ /* 0x000fe20007810000 */
[C---:B------:R-:W-:Y:S01]  /*13c60*/  FMUL.FTZ R12, R2.reuse, R40 ;  /* 0x00000028020c7220 */ /* 0x040fe20000410000 */
[----:B------:R-:W-:Y:S01]  /*13c70*/  ISETP.GT.AND P0, PT, R83, 0x61, PT ;  /* 0x000000615300780c */ /* 0x000fe20003f04270 */
[----:B------:R-:W-:Y:S01]  /*13c80*/  FMUL.FTZ R66, R2, R66 ;  /* 0x0000004202427220 */ /* 0x000fe20000410000 */
[----:B------:R-:W-:Y:S01]  /*13c90*/  FMNMX.FTZ R103, R42, R103, !PT ;  /* 0x000000672a677209 */ /* 0x000fe20007810000 */
[----:B------:R-:W-:-:S02]  /*13ca0*/  FMUL.FTZ R87, R2, R87 ;  /* 0x0000005702577220 */ /* 0x000fc40000410000 */
[----:B------:R-:W4:Y:S01]  /*13cb0*/  MUFU.TANH R99, R99 ;  /* 0x0000006300637308 */ /* 0x000f220000002400 */
[C---:B------:R-:W-:Y:S01]  /*13cc0*/  FMUL.FTZ R40, R2.reuse, R41 ;  /* 0x0000002902287220 */ /* 0x040fe20000410000 */
[C---:B------:R-:W-:Y:S01]  /*13cd0*/  FMUL.FTZ R41, R2.reuse, R46 ;  /* 0x0000002e02297220 */ /* 0x040fe20000410000 */
[----:B-1----:R-:W-:Y:S01]  /*13ce0*/  FSEL R46, R91, -INF , P0 ;  /* 0xff8000005b2e7808 */ /* 0x002fe20000000000 */
[C---:B------:R-:W-:Y:S01]  /*13cf0*/  FMUL.FTZ R114, R2.reuse, R71 ;  /* 0x0000004702727220 */ /* 0x040fe20000410000 */
[C---:B------:R-:W-:Y:S01]  /*13d00*/  FMUL.FTZ R62, R2.reuse, R62 ;  /* 0x0000003e023e7220 */ /* 0x040fe20000410000 */
[C---:B------:R-:W-:Y:S01]  /*13d10*/  FMUL.FTZ R68, R2.reuse, R68 ;  /* 0x0000004402447220 */ /* 0x040fe20000410000 */
[C---:B------:R-:W-:Y:S01]  /*13d20*/  FMUL.FTZ R59, R2.reuse, R59 ;  /* 0x0000003b023b7220 */ /* 0x040fe20000410000 */
[----:B------:R1:W-:Y:S01]  /*13d30*/  MUFU.TANH R67, R58 ;  /* 0x0000003a00437308 */ /* 0x0003e20000002400 */
[C---:B------:R-:W-:Y:S01]  /*13d40*/  ISETP.GT.AND P0, PT, R83.reuse, 0x69, PT ;  /* 0x000000695300780c */ /* 0x040fe20003f04270 */
[C---:B------:R-:W-:Y:S01]  /*13d50*/  FMUL.FTZ R110, R2.reuse, R70 ;  /* 0x00000046026e7220 */ /* 0x040fe20000410000 */
[C---:B------:R-:W-:Y:S01]  /*13d60*/  FMUL.FTZ R43, R2.reuse, R43 ;  /* 0x0000002b022b7220 */ /* 0x040fe20000410000 */
[C---:B------:R-:W-:Y:S01]  /*13d70*/  FMUL.FTZ R47, R2.reuse, R47 ;  /* 0x0000002f022f7220 */ /* 0x040fe20000410000 */
[C---:B------:R-:W-:Y:S01]  /*13d80*/  FMUL.FTZ R51, R2.reuse, R51 ;  /* 0x0000003302337220 */ /* 0x040fe20000410000 */
[C---:B------:R-:W-:Y:S01]  /*13d90*/  FMUL.FTZ R55, R2.reuse, R55 ;  /* 0x0000003702377220 */ /* 0x040fe20000410000 */
[C---:B------:R-:W-:Y:S01]  /*13da0*/  FMUL.FTZ R21, R2.reuse, R128 ;  /* 0x0000008002157220 */ /* 0x040fe20000410000 */
[----:B------:R-:W-:Y:S01]  /*13db0*/  FMUL.FTZ R14, R2, R121 ;  /* 0x00000079020e7220 */ /* 0x000fe20000410000 */
[----:B-1----:R-:W-:Y:S01]  /*13dc0*/  FSEL R58, R90, -INF , P2 ;  /* 0xff8000005a3a7808 */ /* 0x002fe20001000000 */
[C---:B------:R-:W-:Y:S01]  /*13dd0*/  FMUL.FTZ R3, R2.reuse, R120 ;  /* 0x0000007802037220 */ /* 0x040fe20000410000 */
[----:B------:R-:W-:Y:S01]  /*13de0*/  ISETP.GT.AND P2, PT, R83, 0x68, PT ;  /* 0x000000685300780c */ /* 0x000fe20003f44270 */
[----:B------:R-:W-:Y:S01]  /*13df0*/  FMUL.FTZ R15, R2, R124 ;  /* 0x0000007c020f7220 */ /* 0x000fe20000410000 */
[----:B------:R-:W-:Y:S01]  /*13e00*/  FMNMX.FTZ R103, R58, R103, !PT ;  /* 0x000000673a677209 */ /* 0x000fe20007810000 */
[----:B------:R-:W1:Y:S01]  /*13e10*/  MUFU.TANH R86, R86 ;  /* 0x0000005600567308 */ /* 0x000e620000002400 */
[----:B------:R-:W-:-:S02]  /*13e20*/  ULDC UR4, c[0x0][0x988] ;  /* 0x0002620000047ab9 */ /* 0x000fc40000000800 */
[----:B------:R-:W-:-:S05]  /*13e30*/  FMNMX.FTZ R103, R46, R103, !PT ;  /* 0x000000672e677209 */ /* 0x000fca0007810000 */
[----:B------:R2:W-:Y:S02]  /*13e40*/  MUFU.TANH R71, R66 ;  /* 0x0000004200477308 */ /* 0x0005e40000002400 */
[----:B--2---:R-:W-:-:S06]  /*13e50*/  FSEL R66, R94, -INF , P2 ;  /* 0xff8000005e427808 */ /* 0x004fcc0001000000 */
[----:B------:R-:W2:Y:S01]  /*13e60*/  MUFU.TANH R87, R87 ;  /* 0x0000005700577308 */ /* 0x000ea20000002400 */
[----:B------:R-:W-:Y:S02]  /*13e70*/  ISETP.GT.AND P2, PT, R83, 0x70, PT ;  /* 0x000000705300780c */ /* 0x000fe40003f44270 */
[----:B------:R-:W-:-:S05]  /*13e80*/  FMNMX.FTZ R103, R66, R103, !PT ;  /* 0x0000006742677209 */ /* 0x000fca0007810000 */
[----:B------:R3:W-:Y:S01]  /*13e90*/  MUFU.TANH R63, R62 ;  /* 0x0000003e003f7308 */ /* 0x0007e20000002400 */
[----:B------:R-:W-:Y:S01]  /*13ea0*/  FMUL.FTZ R88, R2, R50 ;  /* 0x0000003202587220 */ /* 0x000fe20000410000 */
[----:B---3--:R-:W-:-:S06]  /*13eb0*/  FSEL R62, R95, -INF , P0 ;  /* 0xff8000005f3e7808 */ /* 0x008fcc0000000000 */
[----:B------:R0:W-:Y:S01]  /*13ec0*/  MUFU.TANH R56, R68 ;  /* 0x0000004400387308 */ /* 0x0001e20000002400 */
[----:B------:R-:W-:Y:S02]  /*13ed0*/  ISETP.GT.AND P0, PT, R83, 0x71, PT ;  /* 0x000000715300780c */ /* 0x000fe40003f04270 */
[----:B------:R-:W-:-:S05]  /*13ee0*/  FMNMX.FTZ R103, R62, R103, !PT ;  /* 0x000000673e677209 */ /* 0x000fca0007810000 */
[----:B------:R-:W3:Y:S01]  /*13ef0*/  MUFU.TANH R69, R69 ;  /* 0x0000004500457308 */ /* 0x000ee20000002400 */
[----:B0-----:R-:W-:Y:S02]  /*13f00*/  FSEL R68, R98, -INF , P2 ;  /* 0xff80000062447808 */ /* 0x001fe40001000000 */
[----:B------:R-:W-:Y:S02]  /*13f10*/  ISETP.GT.AND P2, PT, R83, 0x78, PT ;  /* 0x000000785300780c */ /* 0x000fe40003f44270 */
[----:B----4-:R-:W-:Y:S02]  /*13f20*/  FSEL R50, R99, -INF , P0 ;  /* 0xff80000063327808 */ /* 0x010fe40000000000 */
[----:B------:R-:W-:Y:S01]  /*13f30*/  FMNMX.FTZ R103, R68, R103, !PT ;  /* 0x0000006744677209 */ /* 0x000fe20007810000 */
[----:B------:R-:W0:Y:S01]  /*13f40*/  MUFU.TANH R59, R59 ;  /* 0x0000003b003b7308 */ /* 0x000e220000002400 */
[----:B------:R-:W-:Y:S02]  /*13f50*/  ISETP.GT.AND P0, PT, R83, 0x79, PT ;  /* 0x000000795300780c */ /* 0x000fe40003f04270 */
[----:B-1----:R-:W-:-:S02]  /*13f60*/  FSEL R86, R86, -INF , P2 ;  /* 0xff80000056567808 */ /* 0x002fc40001000000 */
[----:B------:R-:W-:Y:S02]  /*13f70*/  FMNMX.FTZ R103, R50, R103, !PT ;  /* 0x0000006732677209 */ /* 0x000fe40007810000 */
[----:B------:R-:W-:Y:S02]  /*13f80*/  ISETP.GT.AND P2, PT, R83, 0x80, PT ;  /* 0x000000805300780c */ /* 0x000fe40003f44270 */
[----:B--2---:R-:W-:Y:S02]  /*13f90*/  FSEL R70, R87, -INF , P0 ;  /* 0xff80000057467808 */ /* 0x004fe40000000000 */
[----:B------:R-:W-:Y:S01]  /*13fa0*/  FMNMX.FTZ R103, R86, R103, !PT ;  /* 0x0000006756677209 */ /* 0x000fe20007810000 */
[----:B------:R-:W-:Y:S01]  /*13fb0*/  FMUL.FTZ R87, R2, R54 ;  /* 0x0000003602577220 */ /* 0x000fe20000410000 */
[----:B------:R-:W-:Y:S02]  /*13fc0*/  ISETP.GT.AND P0, PT, R83, 0x81, PT ;  /* 0x000000815300780c */ /* 0x000fe40003f04270 */
[----:B---3--:R-:W-:-:S02]  /*13fd0*/  FSEL R54, R69, -INF , P2 ;  /* 0xff80000045367808 */ /* 0x008fc40001000000 */
[----:B------:R-:W-:Y:S01]  /*13fe0*/  FMNMX.FTZ R103, R70, R103, !PT ;  /* 0x0000006746677209 */ /* 0x000fe20007810000 */
[----:B------:R-:W1:Y:S01]  /*13ff0*/  MUFU.TANH R102, R102 ;  /* 0x0000006600667308 */ /* 0x000e620000002400 */
[----:B------:R-:W-:Y:S02]  /*14000*/  ISETP.GT.AND P2, PT, R83, 0x88, PT ;  /* 0x000000885300780c */ /* 0x000fe40003f44270 */
[----:B0-----:R-:W-:Y:S02]  /*14010*/  FSEL R90, R59, -INF , P0 ;  /* 0xff8000003b5a7808 */ /* 0x001fe40000000000 */
[----:B------:R-:W-:Y:S02]  /*14020*/  FMNMX.FTZ R103, R54, R103, !PT ;  /* 0x0000006736677209 */ /* 0x000fe40007810000 */
[----:B------:R-:W-:Y:S01]  /*14030*/  ISETP.GT.AND P0, PT, R83, 0x89, PT ;  /* 0x000000895300780c */ /* 0x000fe20003f04270 */
[----:B------:R-:W0:Y:S01]  /*14040*/  MUFU.TANH R110, R110 ;  /* 0x0000006e006e7308 */ /* 0x000e220000002400 */
[----:B------:R-:W-:-:S02]  /*14050*/  FSEL R94, R63, -INF , P2 ;  /* 0xff8000003f5e7808 */ /* 0x000fc40001000000 */
[----:B------:R-:W-:Y:S02]  /*14060*/  FMNMX.FTZ R103, R90, R103, !PT ;  /* 0x000000675a677209 */ /* 0x000fe40007810000 */
[----:B------:R-:W-:Y:S02]  /*14070*/  ISETP.GT.AND P2, PT, R83, 0x90, PT ;  /* 0x000000905300780c */ /* 0x000fe40003f44270 */
[----:B------:R-:W-:Y:S01]  /*14080*/  FSEL R98, R67, -INF , P0 ;  /* 0xff80000043627808 */ /* 0x000fe20000000000 */
[----:B------:R-:W2:Y:S01]  /*14090*/  MUFU.TANH R114, R114 ;  /* 0x0000007200727308 */ /* 0x000ea20000002400 */
[----:B------:R-:W-:Y:S01]  /*140a0*/  FMNMX.FTZ R103, R94, R103, !PT ;  /* 0x000000675e677209 */ /* 0x000fe20007810000 */
[----:B------:R-:W-:Y:S02]  /*140b0*/  WARPGROUP.DEPBAR.LE gsb0, 0x0 ;  /* 0x00008000000079c5 */ /* 0x000fe40000010000 */
[----:B------:R-:W-:Y:S01]  /*140c0*/  FMUL.FTZ R59, R2, R26 ;  /* 0x0000001a023b7220 */ /* 0x000fe20000410000 */
[----:B------:R-:W-:-:S02]  /*140d0*/  ISETP.GT.AND P0, PT, R83, 0x91, PT ;  /* 0x000000915300780c */ /* 0x000fc40003f04270 */
[----:B------:R-:W-:Y:S01]  /*140e0*/  FSEL R26, R71, -INF , P2 ;  /* 0xff800000471a7808 */ /* 0x000fe20001000000 */
[----:B------:R-:W3:Y:S01]  /*140f0*/  MUFU.TANH R13, R13 ;  /* 0x0000000d000d7308 */ /* 0x000ee20000002400 */
[----:B------:R-:W-:Y:S02]  /*14100*/  FMNMX.FTZ R103, R98, R103, !PT ;  /* 0x0000006762677209 */ /* 0x000fe40007810000 */
[C---:B------:R-:W-:Y:S02]  /*14110*/  ISETP.GT.AND P2, PT, R83.reuse, 0x98, PT ;  /* 0x000000985300780c */ /* 0x040fe40003f44270 */
[----:B-1----:R-:W-:Y:S02]  /*14120*/  FSEL R102, R102, -INF , P0 ;  /* 0xff80000066667808 */ /* 0x002fe40000000000 */
[----:B------:R-:W-:Y:S01]  /*14130*/  FMNMX.FTZ R103, R26, R103, !PT ;  /* 0x000000671a677209 */ /* 0x000fe20007810000 */
[----:B------:R-:W1:Y:S01]  /*14140*/  MUFU.TANH R43, R43 ;  /* 0x0000002b002b7308 */ /* 0x000e620000002400 */
[----:B------:R-:W-:-:S02]  /*14150*/  ISETP.GT.AND P0, PT, R83, 0x99, PT ;  /* 0x000000995300780c */ /* 0x000fc40003f04270 */
[----:B0-----:R-:W-:Y:S02]  /*14160*/  FSEL R110, R110, -INF , P2 ;  /* 0xff8000006e6e7808 */ /* 0x001fe40001000000 */
[----:B------:R-:W-:-:S03]  /*14170*/  FMNMX.FTZ R103, R102, R103, !PT ;  /* 0x0000006766677209 */ /* 0x000fc60007810000 */
[----:B------:R-:W0:Y:S01]  /*14180*/  MUFU.TANH R41, R41 ;  /* 0x0000002900297308 */ /* 0x000e220000002400 */
[----:B------:R-:W-:Y:S02]  /*14190*/  ISETP.GT.AND P2, PT, R83, 0xa0, PT ;  /* 0x000000a05300780c */ /* 0x000fe40003f44270 */
[----:B--2---:R-:W-:Y:S02]  /*141a0*/  FSEL R114, R114, -INF , P0 ;  /* 0xff80000072727808 */ /* 0x004fe40000000000 */
[----:B------:R-:W-:-:S03]  /*141b0*/  FMNMX.FTZ R103, R110, R103, !PT ;  /* 0x000000676e677209 */ /* 0x000fc60007810000 */
[----:B------:R-:W2:Y:S01]  /*141c0*/  MUFU.TANH R47, R47 ;  /* 0x0000002f002f7308 */ /* 0x000ea20000002400 */
[----:B------:R-:W-:Y:S01]  /*141d0*/  FMUL.FTZ R63, R2, R30 ;  /* 0x0000001e023f7220 */ /* 0x000fe20000410000 */
[----:B------:R-:W-:Y:S02]  /*141e0*/  ISETP.GT.AND P0, PT, R83, 0xa1, PT ;  /* 0x000000a15300780c */ /* 0x000fe40003f04270 */
[----:B---3--:R-:W-:Y:S02]  /*141f0*/  FSEL R30, R13, -INF , P2 ;  /* 0xff8000000d1e7808 */ /* 0x008fe40001000000 */
[----:B------:R-:W-:Y:S02]  /*14200*/  FMNMX.FTZ R103, R114, R103, !PT ;  /* 0x0000006772677209 */ /* 0x000fe40007810000 */
[----:B------:R-:W3:Y:S01]  /*14210*/  MUFU.TANH R88, R88 ;  /* 0x0000005800587308 */ /* 0x000ee20000002400 */
[----:B------:R-:W-:Y:S02]  /*14220*/  ISETP.GT.AND P2, PT, R83, 0xa8, PT ;  /* 0x000000a85300780c */ /* 0x000fe40003f44270 */
[----:B-1----:R-:W-:-:S02]  /*14230*/  FSEL R118, R43, -INF , P0 ;  /* 0xff8000002b767808 */ /* 0x002fc40000000000 */
[----:B------:R-:W-:-:S03]  /*14240*/  FMNMX.FTZ R103, R30, R103, !PT ;  /* 0x000000671e677209 */ /* 0x000fc60007810000 */
[----:B------:R-:W1:Y:S01]  /*14250*/  MUFU.TANH R51, R51 ;  /* 0x0000003300337308 */ /* 0x000e620000002400 */
[----:B------:R-:W-:Y:S02]  /*14260*/  ISETP.GT.AND P0, PT, R83, 0xa9, PT ;  /* 0x000000a95300780c */ /* 0x000fe40003f04270 */
[----:B0-----:R-:W-:Y:S02]  /*14270*/  FSEL R122, R41, -INF , P2 ;  /* 0xff800000297a7808 */ /* 0x001fe40001000000 */
[----:B------:R-:W-:-:S03]  /*14280*/  FMNMX.FTZ R103, R118, R103, !PT ;  /* 0x0000006776677209 */ /* 0x000fc60007810000 */
[----:B------:R-:W0:Y:S01]  /*14290*/  MUFU.TANH R87, R87 ;  /* 0x0000005700577308 */ /* 0x000e220000002400 */
[----:B------:R-:W-:Y:S01]  /*142a0*/  ISETP.GT.AND P2, PT, R83, 0xb0, PT ;  /* 0x000000b05300780c */ /* 0x000fe20003f44270 */
[----:B------:R-:W-:Y:S01]  /*142b0*/  FMUL.FTZ R27, R2, R27 ;  /* 0x0000001b021b7220 */ /* 0x000fe20000410000 */
[----:B--2---:R-:W-:Y:S02]  /*142c0*/  FSEL R126, R47, -INF , P0 ;  /* 0xff8000002f7e7808 */ /* 0x004fe40000000000 */
[----:B------:R-:W-:-:S03]  /*142d0*/  FMNMX.FTZ R103, R122, R103, !PT ;  /* 0x000000677a677209 */ /* 0x000fc60007810000 */
[----:B------:R-:W2:Y:S01]  /*142e0*/  MUFU.TANH R55, R55 ;  /* 0x0000003700377308 */ /* 0x000ea20000002400 */
[----:B------:R-:W-:Y:S02]  /*142f0*/  ISETP.GT.AND P0, PT, R83, 0xb1, PT ;  /* 0x000000b15300780c */ /* 0x000fe40003f04270 */
[----:B---3--:R-:W-:Y:S02]  /*14300*/  FSEL R128, R88, -INF , P2 ;  /* 0xff80000058807808 */ /* 0x008fe40001000000 */
[----:B------:R-:W-:-:S03]  /*14310*/  FMNMX.FTZ R103, R126, R103, !PT ;  /* 0x000000677e677209 */ /* 0x000fc60007810000 */
[----:B------:R-:W3:Y:S01]  /*14320*/  MUFU.TANH R59, R59 ;  /* 0x0000003b003b7308 */ /* 0x000ee20000002400 */
[C---:B------:R-:W-:Y:S01]  /*14330*/  FMUL.FTZ R13, R2.reuse, R34 ;  /* 0x00000022020d7220 */ /* 0x040fe20000410000 */
[----:B------:R-:W-:Y:S01]  /*14340*/  ISETP.GT.AND P2, PT, R83, 0xb8, PT ;  /* 0x000000b85300780c */ /* 0x000fe20003f44270 */
[----:B------:R-:W-:Y:S01]  /*14350*/  FMUL.FTZ R31, R2, R31 ;  /* 0x0000001f021f7220 */ /* 0x000fe20000410000 */
[----:B-1----:R-:W-:Y:S02]  /*14360*/  FSEL R34, R51, -INF , P0 ;  /* 0xff80000033227808 */ /* 0x002fe40000000000 */
[----:B------:R-:W-:Y:S02]  /*14370*/  FMNMX.FTZ R103, R128, R103, !PT ;  /* 0x0000006780677209 */ /* 0x000fe40007810000 */
[----:B------:R-:W1:Y:S01]  /*14380*/  MUFU.TANH R27, R27 ;  /* 0x0000001b001b7308 */ /* 0x000e620000002400 */
[----:B------:R-:W-:Y:S01]  /*14390*/  FMUL.FTZ R121, R2, R132 ;  /* 0x0000008402797220 */ /* 0x000fe20000410000 */
[----:B------:R-:W-:-:S02]  /*143a0*/  ISETP.GT.AND P0, PT, R83, 0xb9, PT ;  /* 0x000000b95300780c */ /* 0x000fc40003f04270 */
[----:B0-----:R-:W-:Y:S02]  /*143b0*/  FSEL R132, R87, -INF , P2 ;  /* 0xff80000057847808 */ /* 0x001fe40001000000 */
[----:B------:R-:W-:Y:S02]  /*143c0*/  FMNMX.FTZ R103, R34, R103, !PT ;  /* 0x0000006722677209 */ /* 0x000fe40007810000 */
[----:B------:R-:W0:Y:S01]  /*143d0*/  MUFU.TANH R63, R63 ;  /* 0x0000003f003f7308 */ /* 0x000e220000002400 */
[----:B------:R-:W-:Y:S01]  /*143e0*/  ISETP.GT.AND P2, PT, R83, 0xc0, PT ;  /* 0x000000c05300780c */ /* 0x000fe20003f44270 */
[----:B------:R-:W-:Y:S01]  /*143f0*/  FMUL.FTZ R35, R2, R35 ;  /* 0x0000002302237220 */ /* 0x000fe20000410000 */
[----:B--2---:R-:W-:Y:S02]  /*14400*/  FSEL R130, R55, -INF , P0 ;  /* 0xff80000037827808 */ /* 0x004fe40000000000 */
[----:B------:R-:W-:-:S03]  /*14410*/  FMNMX.FTZ R103, R132, R103, !PT ;  /* 0x0000006784677209 */ /* 0x000fc60007810000 */
[----:B------:R-:W2:Y:S01]  /*14420*/  MUFU.TANH R31, R31 ;  /* 0x0000001f001f7308 */ /* 0x000ea20000002400 */
[----:B------:R-:W-:Y:S01]  /*14430*/  ISETP.GT.AND P0, PT, R83, 0xc1, PT ;  /* 0x000000c15300780c */ /* 0x000fe20003f04270 */
[----:B------:R-:W-:Y:S01]  /*14440*/  FMUL.FTZ R41, R2, R38 ;  /* 0x0000002602297220 */ /* 0x000fe20000410000 */
[----:B---3--:R-:W-:Y:S02]  /*14450*/  FSEL R134, R59, -INF , P2 ;  /* 0xff8000003b867808 */ /* 0x008fe40001000000 */
[----:B------:R-:W-:-:S03]  /*14460*/  FMNMX.FTZ R103, R130, R103, !PT ;  /* 0x0000006782677209 */ /* 0x000fc60007810000 */
[----:B------:R-:W3:Y:S01]  /*14470*/  MUFU.TANH R13, R13 ;  /* 0x0000000d000d7308 */ /* 0x000ee20000002400 */
[----:B------:R-:W-:Y:S01]  /*14480*/  ISETP.GT.AND P2, PT, R83, 0xc8, PT ;  /* 0x000000c85300780c */ /* 0x000fe20003f44270 */
[----:B------:R-:W-:Y:S01]  /*14490*/  FMUL.FTZ R39, R2, R39 ;  /* 0x0000002702277220 */ /* 0x000fe20000410000 */
[----:B-1----:R-:W-:Y:S02]  /*144a0*/  FSEL R38, R27, -INF , P0 ;  /* 0xff8000001b267808 */ /* 0x002fe40000000000 */
[----:B------:R-:W-:-:S03]  /*144b0*/  FMNMX.FTZ R103, R134, R103, !PT ;  /* 0x0000006786677209 */ /* 0x000fc60007810000 */
[----:B------:R-:W1:Y:S01]  /*144c0*/  MUFU.TANH R35, R35 ;  /* 0x0000002300237308 */ /* 0x000e620000002400 */
[----:B------:R-:W-:Y:S02]  /*144d0*/  ISETP.GT.AND P0, PT, R83, 0xc9, PT ;  /* 0x000000c95300780c */ /* 0x000fe40003f04270 */
[----:B0-----:R-:W-:Y:S02]  /*144e0*/  FSEL R142, R63, -INF , P2 ;  /* 0xff8000003f8e7808 */ /* 0x001fe40001000000 */
[----:B------:R-:W-:-:S03]  /*144f0*/  FMNMX.FTZ R103, R38, R103, !PT ;  /* 0x0000006726677209 */ /* 0x000fc60007810000 */
[----:B------:R-:W0:Y:S01]  /*14500*/  MUFU.TANH R41, R41 ;  /* 0x0000002900297308 */ /* 0x000e220000002400 */
[----:B------:R-:W-:Y:S02]  /*14510*/  ISETP.GT.AND P2, PT, R83, 0xd0, PT ;  /* 0x000000d05300780c */ /* 0x000fe40003f44270 */
[----:B--2---:R-:W-:Y:S02]  /*14520*/  FSEL R140, R31, -INF , P0 ;  /* 0xff8000001f8c7808 */ /* 0x004fe40000000000 */
[----:B------:R-:W-:-:S03]  /*14530*/  FMNMX.FTZ R103, R142, R103, !PT ;  /* 0x000000678e677209 */ /* 0x000fc60007810000 */
[----:B------:R-:W2:Y:S01]  /*14540*/  MUFU.TANH R39, R39 ;  /* 0x0000002700277308 */ /* 0x000ea20000002400 */
[----:B------:R-:W-:Y:S02]  /*14550*/  ISETP.GT.AND P0, PT, R83, 0xd1, PT ;  /* 0x000000d15300780c */ /* 0x000fe40003f04270 */
[----:B---3--:R-:W-:Y:S02]  /*14560*/  FSEL R148, R13, -INF , P2 ;  /* 0xff8000000d947808 */ /* 0x008fe40001000000 */
[----:B------:R-:W-:Y:S02]  /*14570*/  FMNMX.FTZ R103, R140, R103, !PT ;  /* 0x000000678c677209 */ /* 0x000fe40007810000 */
[----:B------:R-:W-:Y:S02]  /*14580*/  ISETP.GT.AND P2, PT, R83, 0xd8, PT ;  /* 0x000000d85300780c */ /* 0x000fe40003f44270 */
[----:B-1----:R-:W-:Y:S02]  /*14590*/  FSEL R146, R35, -INF , P0 ;  /* 0xff80000023927808 */ /* 0x002fe40000000000 */
[----:B------:R-:W-:-:S02]  /*145a0*/  FMNMX.FTZ R103, R148, R103, !PT ;  /* 0x0000006794677209 */ /* 0x000fc40007810000 */
[----:B------:R-:W-:Y:S02]  /*145b0*/  ISETP.GT.AND P0, PT, R83, 0xd9, PT ;  /* 0x000000d95300780c */ /* 0x000fe40003f04270 */
[----:B0-----:R-:W-:Y:S02]  /*145c0*/  FSEL R144, R41, -INF , P2 ;  /* 0xff80000029907808 */ /* 0x001fe40001000000 */
[----:B------:R-:W-:Y:S01]  /*145d0*/  FMNMX.FTZ R103, R146, R103, !PT ;  /* 0x0000006792677209 */ /* 0x000fe20007810000 */
[----:B------:R-:W-:Y:S01]  /*145e0*/  FMUL.FTZ R27, R2, R44 ;  /* 0x0000002c021b7220 */ /* 0x000fe20000410000 */
[----:B--2---:R-:W-:Y:S02]  /*145f0*/  FSEL R44, R39, -INF , P0 ;  /* 0xff800000272c7808 */ /* 0x004fe40000000000 */
[----:B------:R-:W-:-:S04]  /*14600*/  FMNMX.FTZ R103, R144, R103, !PT ;  /* 0x0000006790677209 */ /* 0x000fc80007810000 */
[----:B------:R-:W-:Y:S01]  /*14610*/  FMNMX.FTZ R103, R44, R103, !PT ;  /* 0x000000672c677209 */ /* 0x000fe20007810000 */
[----:B------:R-:W-:-:S04]  /*14620*/  FMUL.FTZ R35, R2, R48 ;  /* 0x0000003002237220 */ /* 0x000fc80000410000 */
[----:B------:R-:W0:Y:S02]  /*14630*/  SHFL.BFLY PT, R48, R103, 0x2, 0x1f ;  /* 0x0c401f0067307f89 */ /* 0x000e2400000e0000 */
[----:B0-----:R-:W-:-:S05]  /*14640*/  FMNMX.FTZ R48, R103, R48, !PT ;  /* 0x0000003067307209 */ /* 0x001fca0007810000 */
[----:B------:R-:W0:Y:S01]  /*14650*/  SHFL.BFLY PT, R13, R48, 0x1, 0x1f ;  /* 0x0c201f00300d7f89 */ /* 0x000e2200000e0000 */
[----:B------:R-:W1:Y:S01]  /*14660*/  MUFU.TANH R3, R3 ;  /* 0x0000000300037308 */ /* 0x000e620000002400 */
[C---:B------:R-:W-:Y:S01]  /*14670*/  FMUL.FTZ R31, R2.reuse, R45 ;  /* 0x0000002d021f7220 */ /* 0x040fe20000410000 */
[----:B------:R-:W-:-:S06]  /*14680*/  FMUL.FTZ R45, R2, R36 ;  /* 0x00000024022d7220 */ /* 0x000fcc0000410000 */
[----:B------:R-:W2:Y:S01]  /*14690*/  MUFU.TANH R14, R14 ;  /* 0x0000000e000e7308 */ /* 0x000ea20000002400 */
[----:B------:R-:W-:-:S07]  /*146a0*/  VIADDMNMX R65, R82, R79, R65, PT ;  /* 0x0000004f52417246 */ /* 0x000fce0003800141 */
[----:B------:R-:W3:Y:S01]  /*146b0*/  MUFU.TANH R15, R15 ;  /* 0x0000000f000f7308 */ /* 0x000ee20000002400 */
[----:B0-----:R-:W-:Y:S02]  /*146c0*/  FMNMX.FTZ R88, R48, R13, !PT ;  /* 0x0000000d30587209 */ /* 0x001fe40007810000 */
[----:B------:R-:W-:-:S05]  /*146d0*/  MOV R13, UR4 ;  /* 0x00000004000d7c02 */ /* 0x000fca0008000f00 */
[----:B------:R-:W0:Y:S01]  /*146e0*/  MUFU.TANH R20, R20 ;  /* 0x0000001400147308 */ /* 0x000e220000002400 */
[C---:B------:R-:W-:Y:S01]  /*146f0*/  FSETP.NEU.FTZ.AND P0, PT, R88.reuse, -INF , PT ;  /* 0xff8000005800780b */ /* 0x040fe20003f1d000 */
[----:B------:R-:W-:-:S01]  /*14700*/  FFMA.FTZ R36, R88, R13, -8 ;  /* 0xc100000058247423 */ /* 0x000fc2000001000d */
[C---:B------:R-:W-:Y:S01]  /*14710*/  FMUL.FTZ R120, R2.reuse, R129 ;  /* 0x0000008102787220 */ /* 0x040fe20000410000 */
[----:B------:R-:W-:-:S04]  /*14720*/  FMUL.FTZ R48, R2, R37 ;  /* 0x0000002502307220 */ /* 0x000fc80000410000 */
[----:B------:R-:W4:Y:S01]  /*14730*/  MUFU.TANH R21, R21 ;  /* 0x0000001500157308 */ /* 0x000f220000002400 */
[----:B------:R-:W-:Y:S02]  /*14740*/  FSEL R37, R36, RZ, P0 ;  /* 0x000000ff24257208 */ /* 0x000fe40000000000 */
[C---:B------:R-:W-:Y:S02]  /*14750*/  ISETP.GT.AND P0, PT, R65.reuse, RZ, PT ;  /* 0x000000ff4100720c */ /* 0x040fe40003f04270 */
[C---:B------:R-:W-:Y:S01]  /*14760*/  ISETP.GT.AND P2, PT, R65.reuse, 0x1, PT ;  /* 0x000000014100780c */ /* 0x040fe20003f44270 */
[--C-:B------:R-:W-:Y:S01]  /*14770*/  FFMA.FTZ R51, R172, R13, -R37.reuse ;  /* 0x0000000dac337223 */ /* 0x100fe20000010825 */
[----:B------:R-:W-:Y:S01]  /*14780*/  ISETP.GT.AND P3, PT, R65, 0x8, PT ;  /* 0x000000084100780c */ /* 0x000fe20003f64270 */
[----:B------:R-:W4:Y:S01]  /*14790*/  MUFU.TANH R120, R120 ;  /* 0x0000007800787308 */ /* 0x000f220000002400 */
[----:B-1----:R-:W-:Y:S01]  /*147a0*/  FSEL R172, R3, -INF , P0 ;  /* 0xff80000003ac7808 */ /* 0x002fe20000000000 */
[----:B------:R-:W-:Y:S01]  /*147b0*/  FMUL.FTZ R124, R2, R133 ;  /* 0x00000085027c7220 */ /* 0x000fe20000410000 */
[----:B--2---:R-:W-:Y:S01]  /*147c0*/  FSEL R14, R14, -INF , P2 ;  /* 0xff8000000e0e7808 */ /* 0x004fe20001000000 */
[-CC-:B------:R-:W-:Y:S01]  /*147d0*/  FFMA.FTZ R36, R156, R13.reuse, -R37.reuse ;  /* 0x0000000d9c247223 */ /* 0x180fe20000010825 */
[----:B------:R-:W-:-:S01]  /*147e0*/  FFMA.FTZ R156, R174, R13, -R37 ;  /* 0x0000000dae9c7223 */ /* 0x000fc20000010825 */
[----:B---3--:R-:W-:-:S02]  /*147f0*/  FSEL R174, R15, -INF , P3 ;  /* 0xff8000000fae7808 */ /* 0x008fc40001800000 */
[----:B------:R-:W1:Y:S01]  /*14800*/  MUFU.TANH R121, R121 ;  /* 0x0000007900797308 */ /* 0x000e620000002400 */
[C---:B------:R-:W-:Y:S01]  /*14810*/  ISETP.GT.AND P0, PT, R65.reuse, 0x9, PT ;  /* 0x000000094100780c */ /* 0x040fe20003f04270 */
[----:B------:R-:W-:Y:S01]  /*14820*/  FMUL.FTZ R104, R2, R104 ;  /* 0x0000006802687220 */ /* 0x000fe20000410000 */
[----:B------:R-:W-:Y:S01]  /*14830*/  FMNMX.FTZ R15, R172, R14, !PT ;  /* 0x0000000eac0f7209 */ /* 0x000fe20007810000 */
[--C-:B------:R-:W-:Y:S01]  /*14840*/  FFMA.FTZ R67, R176, R13, -R37.reuse ;  /* 0x0000000db0437223 */ /* 0x100fe20000010825 */
[----:B------:R-:W-:Y:S01]  /*14850*/  ISETP.GT.AND P2, PT, R65, 0x10, PT ;  /* 0x000000104100780c */ /* 0x000fe20003f44270 */
[----:B------:R-:W-:Y:S01]  /*14860*/  FMUL.FTZ R105, R2, R105 ;  /* 0x0000006902697220 */ /* 0x000fe20000410000 */
[----:B0-----:R-:W-:Y:S01]  /*14870*/  FSEL R176, R20, -INF , P0 ;  /* 0xff80000014b07808 */ /* 0x001fe20000000000 */
[----:B------:R-:W0:Y:S01]  /*14880*/  MUFU.TANH R124, R124 ;  /* 0x0000007c007c7308 */ /* 0x000e220000002400 */
[----:B------:R-:W-:Y:S01]  /*14890*/  FMNMX.FTZ R15, R174, R15, !PT ;  /* 0x0000000fae0f7209 */ /* 0x000fe20007810000 */
[----:B------:R-:W-:Y:S01]  /*148a0*/  FMUL.FTZ R43, R2, R53 ;  /* 0x00000035022b7220 */ /* 0x000fe20000410000 */
[----:B------:R-:W-:-:S01]  /*148b0*/  FFMA.FTZ R53, R178, R13, -R37 ;  /* 0x0000000db2357223 */ /* 0x000fc20000010825 */
[----:B----4-:R-:W-:Y:S01]  /*148c0*/  FSEL R178, R21, -INF , P2 ;  /* 0xff80000015b27808 */ /* 0x010fe20001000000 */
[----:B------:R-:W-:Y:S01]  /*148d0*/  FMUL.FTZ R108, R2, R108 ;  /* 0x0000006c026c7220 */ /* 0x000fe20000410000 */
[----:B------:R-:W-:-:S02]  /*148e0*/  ISETP.GT.AND P0, PT, R65, 0x11, PT ;  /* 0x000000114100780c */ /* 0x000fc40003f04270 */
[----:B------:R-:W2:Y:S01]  /*148f0*/  MUFU.TANH R104, R104 ;  /* 0x0000006800687308 */ /* 0x000ea20000002400 */
[----:B------:R-:W-:Y:S01]  /*14900*/  FMNMX.FTZ R21, R176, R15, !PT ;  /* 0x0000000fb0157209 */ /* 0x000fe20007810000 */
[----:B------:R-:W-:Y:S01]  /*14910*/  FMUL.FTZ R109, R2, R109 ;  /* 0x0000006d026d7220 */ /* 0x000fe20000410000 */
[----:B------:R-:W-:Y:S02]  /*14920*/  ISETP.GT.AND P2, PT, R65, 0x18, PT ;  /* 0x000000184100780c */ /* 0x000fe40003f44270 */
[----:B------:R-:W-:Y:S02]  /*14930*/  FSEL R120, R120, -INF , P0 ;  /* 0xff80000078787808 */ /* 0x000fe40000000000 */
[----:B------:R-:W-:Y:S01]  /*14940*/  FMNMX.FTZ R21, R178, R21, !PT ;  /* 0x00000015b2157209 */ /* 0x000fe20007810000 */
[----:B------:R-:W3:Y:S01]  /*14950*/  MUFU.TANH R105, R105 ;  /* 0x0000006900697308 */ /* 0x000ee20000002400 */
[----:B------:R-:W-:-:S01]  /*14960*/  FFMA.FTZ R69, R170, R13, -R37 ;  /* 0x0000000daa457223 */ /* 0x000fc20000010825 */
[----:B------:R-:W-:Y:S01]  /*14970*/  ISETP.GT.AND P0, PT, R65, 0x19, PT ;  /* 0x000000194100780c */ /* 0x000fe20003f04270 */
[----:B------:R-:W-:Y:S01]  /*14980*/  FMUL.FTZ R112, R2, R112 ;  /* 0x0000007002707220 */ /* 0x000fe20000410000 */
[----:B-1----:R-:W-:-:S02]  /*14990*/  FSEL R170, R121, -INF , P2 ;  /* 0xff80000079aa7808 */ /* 0x002fc40001000000 */
[----:B------:R-:W-:Y:S02]  /*149a0*/  FMNMX.FTZ R21, R120, R21, !PT ;  /* 0x0000001578157209 */ /* 0x000fe40007810000 */
[----:B------:R-:W1:Y:S01]  /*149b0*/  MUFU.TANH R108, R108 ;  /* 0x0000006c006c7308 */ /* 0x000e620000002400 */
[----:B------:R-:W-:-:S01]  /*149c0*/  FFMA.FTZ R71, R168, R13, -R37 ;  /* 0x0000000da8477223 */ /* 0x000fc20000010825 */
[C---:B------:R-:W-:Y:S01]  /*149d0*/  ISETP.GT.AND P2, PT, R65.reuse, 0x20, PT ;  /* 0x000000204100780c */ /* 0x040fe20003f44270 */
[----:B------:R-:W-:Y:S01]  /*149e0*/  FMUL.FTZ R113, R2, R113 ;  /* 0x0000007102717220 */ /* 0x000fe20000410000 */
[----:B0-----:R-:W-:Y:S02]  /*149f0*/  FSEL R168, R124, -INF , P0 ;  /* 0xff8000007ca87808 */ /* 0x001fe40000000000 */
[----:B------:R-:W-:Y:S02]  /*14a00*/  FMNMX.FTZ R21, R170, R21, !PT ;  /* 0x00000015aa157209 */ /* 0x000fe40007810000 */
[----:B------:R-:W0:Y:S01]  /*14a10*/  MUFU.TANH R109, R109 ;  /* 0x0000006d006d7308 */ /* 0x000e220000002400 */
[----:B------:R-:W-:Y:S01]  /*14a20*/  ISETP.GT.AND P0, PT, R65, 0x21, PT ;  /* 0x000000214100780c */ /* 0x000fe20003f04270 */
[----:B------:R-:W-:Y:S01]  /*14a30*/  FMUL.FTZ R116, R2, R116 ;  /* 0x0000007402747220 */ /* 0x000fe20000410000 */
[----:B--2---:R-:W-:-:S05]  /*14a40*/  FSEL R104, R104, -INF , P2 ;  /* 0xff80000068687808 */ /* 0x004fca0001000000 */
[----:B------:R-:W2:Y:S01]  /*14a50*/  MUFU.TANH R112, R112 ;  /* 0x0000007000707308 */ /* 0x000ea20000002400 */
[----:B------:R-:W-:Y:S01]  /*14a60*/  ISETP.GT.AND P2, PT, R65, 0x28, PT ;  /* 0x000000284100780c */ /* 0x000fe20003f44270 */
[----:B------:R-:W-:-:S06]  /*14a70*/  FMUL.FTZ R117, R2, R117 ;  /* 0x0000007502757220 */ /* 0x000fcc0000410000 */
[----:B------:R4:W-:Y:S01]  /*14a80*/  MUFU.EX2 R20, R67 ;  /* 0x0000004300147308 */ /* 0x0009e20000000800 */
[----:B------:R-:W-:-:S01]  /*14a90*/  FFMA.FTZ R47, R160, R13, -R37 ;  /* 0x0000000da02f7223 */ /* 0x000fc20000010825 */
[----:B------:R-:W-:Y:S01]  /*14aa0*/  FFMA.FTZ R160, R180, R13, -R37 ;  /* 0x0000000db4a07223 */ /* 0x000fe20000010825 */
[----:B----4-:R-:W-:-:S05]  /*14ab0*/  FMNMX.FTZ R67, R168, R21, !PT ;  /* 0x00000015a8437209 */ /* 0x010fca0007810000 */
[----:B------:R4:W-:Y:S01]  /*14ac0*/  MUFU.EX2 R15, R69 ;  /* 0x00000045000f7308 */ /* 0x0009e20000000800 */
[----:B------:R-:W-:-:S07]  /*14ad0*/  FMNMX.FTZ R67, R104, R67, !PT ;  /* 0x0000004368437209 */ /* 0x000fce0007810000 */
[----:B------:R-:W2:Y:S01]  /*14ae0*/  MUFU.TANH R113, R113 ;  /* 0x0000007100717308 */ /* 0x000ea20000002400 */
[----:B----4-:R-:W-:-:S01]  /*14af0*/  FFMA.FTZ R69, R166, R13, -R37 ;  /* 0x0000000da6457223 */ /* 0x010fc20000010825 */
[----:B---3--:R-:W-:Y:S02]  /*14b00*/  FSEL R166, R105, -INF , P0 ;  /* 0xff80000069a67808 */ /* 0x008fe40000000000 */
[C---:B------:R-:W-:Y:S02]  /*14b10*/  ISETP.GT.AND P0, PT, R65.reuse, 0x29, PT ;  /* 0x000000294100780c */ /* 0x040fe40003f04270 */
[----:B-1----:R-:W-:Y:S02]  /*14b20*/  FSEL R180, R108, -INF , P2 ;  /* 0xff8000006cb47808 */ /* 0x002fe40001000000 */
[----:B------:R-:W1:Y:S01]  /*14b30*/  MUFU.TANH R116, R116 ;  /* 0x0000007400747308 */ /* 0x000e620000002400 */
[----:B------:R-:W-:Y:S01]  /*14b40*/  FMNMX.FTZ R67, R166, R67, !PT ;  /* 0x00000043a6437209 */ /* 0x000fe20007810000 */
[----:B------:R-:W-:Y:S01]  /*14b50*/  FFMA.FTZ R108, R158, R13, -R37 ;  /* 0x0000000d9e6c7223 */ /* 0x000fe20000010825 */
[----:B------:R-:W-:Y:S01]  /*14b60*/  ISETP.GT.AND P2, PT, R65, 0x30, PT ;  /* 0x000000304100780c */ /* 0x000fe20003f44270 */
[----:B------:R-:W-:Y:S01]  /*14b70*/  FMUL.FTZ R89, R2, R89 ;  /* 0x0000005902597220 */ /* 0x000fe20000410000 */
[----:B0-----:R-:W-:-:S02]  /*14b80*/  FSEL R158, R109, -INF , P0 ;  /* 0xff8000006d9e7808 */ /* 0x001fc40000000000 */
[----:B------:R-:W-:Y:S01]  /*14b90*/  FMNMX.FTZ R67, R180, R67, !PT ;  /* 0x00000043b4437209 */ /* 0x000fe20007810000 */
        /* <DEDUP_REMOVED lines=9> */
[----:B---3--:R-:W-:-:S06]  /*14c30*/  FMNMX.FTZ R69, R158, R67, !PT ;  /* 0x000000439e457209 */ /* 0x008fcc0007810000 */
[----:B------:R3:W-:Y:S01]  /*14c40*/  MUFU.EX2 R124, R71 ;  /* 0x00000047007c7308 */ /* 0x0007e20000000800 */
[----:B------:R-:W-:-:S07]  /*14c50*/  FMNMX.FTZ R69, R112, R69, !PT ;  /* 0x0000004570457209 */ /* 0x000fce0007810000 */
[----:B------:R-:W4:Y:S01]  /*14c60*/  MUFU.TANH R89, R89 ;  /* 0x0000005900597308 */ /* 0x000f220000002400 */
[----:B---3--:R-:W-:-:S01]  /*14c70*/  FFMA.FTZ R71, R154, R13, -R37 ;  /* 0x0000000d9a477223 */ /* 0x008fc20000010825 */
[----:B------:R-:W-:Y:S01]  /*14c80*/  FSEL R154, R113, -INF , P0 ;  /* 0xff800000719a7808 */ /* 0x000fe20000000000 */
[----:B------:R-:W-:Y:S01]  /*14c90*/  FMUL.FTZ R96, R2, R96 ;  /* 0x0000006002607220 */ /* 0x000fe20000410000 */
        /* <DEDUP_REMOVED lines=12> */
[----:B--2---:R-:W-:Y:S01]  /*14d60*/  FSEL R106, R106, -INF , P2 ;  /* 0xff8000006a6a7808 */ /* 0x004fe20001000000 */
[----:B------:R-:W-:-:S04]  /*14d70*/  FFMA.FTZ R79, R150, R13, -R37 ;  /* 0x0000000d964f7223 */ /* 0x000fc80000010825 */
[----:B------:R-:W2:Y:S01]  /*14d80*/  MUFU.TANH R96, R96 ;  /* 0x0000006000607308 */ /* 0x000ea20000002400 */
[----:B------:R-:W-:Y:S01]  /*14d90*/  ISETP.GT.AND P2, PT, R65, 0x48, PT ;  /* 0x000000484100780c */ /* 0x000fe20003f44270 */
[----:B------:R-:W-:Y:S01]  /*14da0*/  FMUL.FTZ R101, R2, R101 ;  /* 0x0000006502657220 */ /* 0x000fe20000410000 */
[----:B----4-:R-:W-:-:S05]  /*14db0*/  FSEL R150, R89, -INF , P0 ;  /* 0xff80000059967808 */ /* 0x010fca0000000000 */
[----:B------:R3:W-:Y:S01]  /*14dc0*/  MUFU.EX2 R67, R71 ;  /* 0x0000004700437308 */ /* 0x0007e20000000800 */
[----:B------:R-:W-:Y:S02]  /*14dd0*/  ISETP.GT.AND P0, PT, R65, 0x49, PT ;  /* 0x000000494100780c */ /* 0x000fe40003f04270 */
[----:B---3--:R-:W-:-:S05]  /*14de0*/  FMNMX.FTZ R71, R152, R69, !PT ;  /* 0x0000004598477209 */ /* 0x008fca0007810000 */
[----:B------:R-:W-:Y:S01]  /*14df0*/  MUFU.TANH R97, R97 ;  /* 0x0000006100617308 */ /* 0x000fe20000002400 */
[----:B------:R-:W-:Y:S01]  /*14e00*/  FMNMX.FTZ R71, R106, R71, !PT ;  /* 0x000000476a477209 */ /* 0x000fe20007810000 */
[----:B------:R-:W-:Y:S01]  /*14e10*/  FMUL.FTZ R72, R2, R72 ;  /* 0x0000004802487220 */ /* 0x000fe20000410000 */
[----:B-1----:R-:W-:Y:S01]  /*14e20*/  FSEL R92, R92, -INF , P2 ;  /* 0xff8000005c5c7808 */ /* 0x002fe20001000000 */
[----:B------:R-:W-:Y:S01]  /*14e30*/  FMUL.FTZ R39, R2, R49 ;  /* 0x0000003102277220 */ /* 0x000fe20000410000 */
[----:B------:R-:W-:-:S03]  /*14e40*/  FMNMX.FTZ R71, R150, R71, !PT ;  /* 0x0000004796477209 */ /* 0x000fc60007810000 */
[----:B------:R-:W1:Y:S01]  /*14e50*/  MUFU.TANH R100, R100 ;  /* 0x0000006400647308 */ /* 0x000e620000002400 */
[----:B------:R-:W-:-:S01]  /*14e60*/  FFMA.FTZ R49, R162, R13, -R37 ;  /* 0x0000000da2317223 */ /* 0x000fc20000010825 */
[--C-:B------:R-:W-:Y:S01]  /*14e70*/  FFMA.FTZ R162, R184, R13, -R37.reuse ;  /* 0x0000000db8a27223 */ /* 0x100fe20000010825 */
[----:B------:R-:W-:Y:S01]  /*14e80*/  ISETP.GT.AND P2, PT, R65, 0x50, PT ;  /* 0x000000504100780c */ /* 0x000fe20003f44270 */
[----:B------:R-:W-:Y:S01]  /*14e90*/  FMUL.FTZ R73, R2, R73 ;  /* 0x0000004902497220 */ /* 0x000fe20000410000 */
[----:B0-----:R-:W-:Y:S02]  /*14ea0*/  FSEL R184, R93, -INF , P0 ;  /* 0xff8000005db87808 */ /* 0x001fe40000000000 */
[----:B------:R-:W-:Y:S01]  /*14eb0*/  FMNMX.FTZ R71, R92, R71, !PT ;  /* 0x000000475c477209 */ /* 0x000fe20007810000 */
[----:B------:R-:W0:Y:S01]  /*14ec0*/  MUFU.TANH R101, R101 ;  /* 0x0000006500657308 */ /* 0x000e220000002400 */
[----:B------:R-:W-:-:S01]  /*14ed0*/  FFMA.FTZ R186, R186, R13, -R37 ;  /* 0x0000000dbaba7223 */ /* 0x000fc20000010825 */
[----:B------:R-:W-:Y:S01]  /*14ee0*/  ISETP.GT.AND P0, PT, R65, 0x51, PT ;  /* 0x000000514100780c */ /* 0x000fe20003f04270 */
[----:B------:R-:W-:Y:S01]  /*14ef0*/  FMUL.FTZ R76, R2, R76 ;  /* 0x0000004c024c7220 */ /* 0x000fe20000410000 */
[----:B--2---:R-:W-:-:S02]  /*14f00*/  FSEL R96, R96, -INF , P2 ;  /* 0xff80000060607808 */ /* 0x004fc40001000000 */
[----:B------:R-:W-:Y:S02]  /*14f10*/  FMNMX.FTZ R71, R184, R71, !PT ;  /* 0x00000047b8477209 */ /* 0x000fe40007810000 */
[----:B------:R-:W2:Y:S01]  /*14f20*/  MUFU.TANH R72, R72 ;  /* 0x0000004800487308 */ /* 0x000ea20000002400 */
[----:B------:R-:W-:Y:S01]  /*14f30*/  ISETP.GT.AND P2, PT, R65, 0x58, PT ;  /* 0x000000584100780c */ /* 0x000fe20003f44270 */
[----:B------:R-:W-:Y:S01]  /*14f40*/  FMUL.FTZ R77, R2, R77 ;  /* 0x0000004d024d7220 */ /* 0x000fe20000410000 */
[----:B------:R-:W-:-:S05]  /*14f50*/  FMNMX.FTZ R71, R96, R71, !PT ;  /* 0x0000004760477209 */ /* 0x000fca0007810000 */
[----:B------:R-:W3:Y:S01]  /*14f60*/  MUFU.TANH R73, R73 ;  /* 0x0000004900497308 */ /* 0x000ee20000002400 */
[----:B-1----:R-:W-:Y:S01]  /*14f70*/  FSEL R100, R100, -INF , P2 ;  /* 0xff80000064647808 */ /* 0x002fe20001000000 */
[----:B------:R-:W-:-:S06]  /*14f80*/  FMUL.FTZ R80, R2, R80 ;  /* 0x0000005002507220 */ /* 0x000fcc0000410000 */
[----:B------:R1:W-:Y:S01]  /*14f90*/  MUFU.EX2 R3, R186 ;  /* 0x000000ba00037308 */ /* 0x0003e20000000800 */
[----:B------:R-:W-:-:S01]  /*14fa0*/  FFMA.FTZ R83, R46, R13, -R37 ;  /* 0x0000000d2e537223 */ /* 0x000fc20000010825 */
[----:B-1----:R-:W-:-:S06]  /*14fb0*/  FSEL R186, R97, -INF , P0 ;  /* 0xff80000061ba7808 */ /* 0x002fcc0000000000 */
[----:B------:R-:W1:Y:S01]  /*14fc0*/  MUFU.TANH R76, R76 ;  /* 0x0000004c004c7308 */ /* 0x000e620000002400 */
[C---:B------:R-:W-:Y:S01]  /*14fd0*/  ISETP.GT.AND P0, PT, R65.reuse, 0x59, PT ;  /* 0x000000594100780c */ /* 0x040fe20003f04270 */
[----:B------:R-:W-:Y:S01]  /*14fe0*/  FMUL.FTZ R81, R2, R81 ;  /* 0x0000005102517220 */ /* 0x000fe20000410000 */
[----:B------:R-:W-:-:S05]  /*14ff0*/  ISETP.GT.AND P2, PT, R65, 0x60, PT ;  /* 0x000000604100780c */ /* 0x000fca0003f44270 */
[----:B------:R4:W-:Y:S01]  /*15000*/  MUFU.EX2 R69, R79 ;  /* 0x0000004f00457308 */ /* 0x0009e20000000800 */
[----:B0-----:R-:W-:Y:S02]  /*15010*/  FSEL R46, R101, -INF , P0 ;  /* 0xff800000652e7808 */ /* 0x001fe40000000000 */
[----:B----4-:R-:W-:-:S05]  /*15020*/  FMNMX.FTZ R79, R186, R71, !PT ;  /* 0x00000047ba4f7209 */ /* 0x010fca0007810000 */
[----:B------:R-:W0:Y:S01]  /*15030*/  MUFU.TANH R77, R77 ;  /* 0x0000004d004d7308 */ /* 0x000e220000002400 */
[----:B------:R-:W-:Y:S01]  /*15040*/  FMNMX.FTZ R79, R100, R79, !PT ;  /* 0x0000004f644f7209 */ /* 0x000fe20007810000 */
[----:B------:R-:W-:Y:S01]  /*15050*/  FMUL.FTZ R84, R2, R84 ;  /* 0x0000005402547220 */ /* 0x000fe20000410000 */
[----:B------:R-:W-:Y:S02]  /*15060*/  ISETP.GT.AND P0, PT, R65, 0x61, PT ;  /* 0x000000614100780c */ /* 0x000fe40003f04270 */
[----:B--2---:R-:W-:-:S03]  /*15070*/  FSEL R72, R72, -INF , P2 ;  /* 0xff80000048487808 */ /* 0x004fc60001000000 */
[----:B------:R-:W2:Y:S01]  /*15080*/  MUFU.TANH R80, R80 ;  /* 0x0000005000507308 */ /* 0x000ea20000002400 */
[----:B------:R-:W-:Y:S01]  /*15090*/  FMNMX.FTZ R79, R46, R79, !PT ;  /* 0x0000004f2e4f7209 */ /* 0x000fe20007810000 */
[----:B------:R-:W-:Y:S01]  /*150a0*/  FFMA.FTZ R59, R188, R13, -R37 ;  /* 0x0000000dbc3b7223 */ /* 0x000fe20000010825 */
[----:B------:R-:W-:Y:S01]  /*150b0*/  ISETP.GT.AND P2, PT, R65, 0x68, PT ;  /* 0x000000684100780c */ /* 0x000fe20003f44270 */
[----:B------:R-:W-:Y:S01]  /*150c0*/  FMUL.FTZ R85, R2, R85 ;  /* 0x0000005502557220 */ /* 0x000fe20000410000 */
[----:B---3--:R-:W-:Y:S02]  /*150d0*/  FSEL R188, R73, -INF , P0 ;  /* 0xff80000049bc7808 */ /* 0x008fe40000000000 */
[----:B------:R-:W-:Y:S01]  /*150e0*/  FMNMX.FTZ R79, R72, R79, !PT ;  /* 0x0000004f484f7209 */ /* 0x000fe20007810000 */
[----:B------:R-:W3:Y:S01]  /*150f0*/  MUFU.TANH R81, R81 ;  /* 0x0000005100517308 */ /* 0x000ee20000002400 */
[----:B------:R-:W-:Y:S02]  /*15100*/  ISETP.GT.AND P0, PT, R65, 0x69, PT ;  /* 0x000000694100780c */ /* 0x000fe40003f04270 */
[----:B-1----:R-:W-:-:S02]  /*15110*/  FSEL R76, R76, -INF , P2 ;  /* 0xff8000004c4c7808 */ /* 0x002fc40001000000 */
[----:B------:R-:W-:-:S03]  /*15120*/  FMNMX.FTZ R79, R188, R79, !PT ;  /* 0x0000004fbc4f7209 */ /* 0x000fc60007810000 */
[----:B------:R-:W1:Y:S01]  /*15130*/  MUFU.TANH R84, R84 ;  /* 0x0000005400547308 */ /* 0x000e620000002400 */
[----:B------:R-:W-:-:S01]  /*15140*/  FFMA.FTZ R73, R62, R13, -R37 ;  /* 0x0000000d3e497223 */ /* 0x000fc20000010825 */
[----:B------:R-:W-:Y:S02]  /*15150*/  ISETP.GT.AND P2, PT, R65, 0x70, PT ;  /* 0x000000704100780c */ /* 0x000fe40003f44270 */
[----:B0-----:R-:W-:Y:S02]  /*15160*/  FSEL R62, R77, -INF , P0 ;  /* 0xff8000004d3e7808 */ /* 0x001fe40000000000 */
[----:B------:R-:W-:Y:S02]  /*15170*/  FMNMX.FTZ R79, R76, R79, !PT ;  /* 0x0000004f4c4f7209 */ /* 0x000fe40007810000 */
[----:B------:R-:W0:Y:S01]  /*15180*/  MUFU.TANH R85, R85 ;  /* 0x0000005500557308 */ /* 0x000e220000002400 */
[----:B------:R-:W-:Y:S01]  /*15190*/  ISETP.GT.AND P0, PT, R65, 0x71, PT ;  /* 0x000000714100780c */ /* 0x000fe20003f04270 */
[----:B------:R-:W-:Y:S01]  /*151a0*/  FMUL.FTZ R60, R2, R60 ;  /* 0x0000003c023c7220 */ /* 0x000fe20000410000 */
[----:B--2---:R-:W-:Y:S01]  /*151b0*/  FSEL R80, R80, -INF , P2 ;  /* 0xff80000050507808 */ /* 0x004fe20001000000 */
[----:B------:R-:W-:Y:S01]  /*151c0*/  FMUL.FTZ R41, R2, R52 ;  /* 0x0000003402297220 */ /* 0x000fe20000410000 */
[----:B------:R-:W-:-:S03]  /*151d0*/  FMNMX.FTZ R79, R62, R79, !PT ;  /* 0x0000004f3e4f7209 */ /* 0x000fc60007810000 */
[----:B------:R-:W2:Y:S01]  /*151e0*/  MUFU.TANH R74, R74 ;  /* 0x0000004a004a7308 */ /* 0x000ea20000002400 */
[----:B------:R-:W-:-:S01]  /*151f0*/  FFMA.FTZ R52, R164, R13, -R37 ;  /* 0x0000000da4347223 */ /* 0x000fc20000010825 */
[----:B------:R-:W-:Y:S01]  /*15200*/  FFMA.FTZ R164, R190, R13, -R37 ;  /* 0x0000000dbea47223 */ /* 0x000fe20000010825 */
[----:B------:R-:W-:Y:S01]  /*15210*/  ISETP.GT.AND P2, PT, R65, 0x78, PT ;  /* 0x000000784100780c */ /* 0x000fe20003f44270 */
[----:B------:R-:W-:Y:S01]  /*15220*/  FMUL.FTZ R61, R2, R61 ;  /* 0x0000003d023d7220 */ /* 0x000fe20000410000 */
[----:B---3--:R-:W-:Y:S02]  /*15230*/  FSEL R190, R81, -INF , P0 ;  /* 0xff80000051be7808 */ /* 0x008fe40000000000 */
[----:B------:R-:W-:Y:S01]  /*15240*/  FMNMX.FTZ R79, R80, R79, !PT ;  /* 0x0000004f504f7209 */ /* 0x000fe20007810000 */
[----:B------:R-:W3:Y:S01]  /*15250*/  MUFU.TANH R75, R75 ;  /* 0x0000004b004b7308 */ /* 0x000ee20000002400 */
[----:B------:R-:W-:Y:S01]  /*15260*/  ISETP.GT.AND P0, PT, R65, 0x79, PT ;  /* 0x000000794100780c */ /* 0x000fe20003f04270 */
[----:B------:R-:W-:Y:S01]  /*15270*/  FMUL.FTZ R64, R2, R64 ;  /* 0x0000004002407220 */ /* 0x000fe20000410000 */
        /* <DEDUP_REMOVED lines=8> */
[----:B------:R-:W-:Y:S02]  /*15300*/  ISETP.GT.AND P0, PT, R65, 0x81, PT ;  /* 0x000000814100780c */ /* 0x000fe40003f04270 */
[----:B--2---:R-:W-:-:S02]  /*15310*/  FSEL R74, R74, -INF , P2 ;  /* 0xff8000004a4a7808 */ /* 0x004fc40001000000 */
[----:B------:R-:W-:-:S03]  /*15320*/  FMNMX.FTZ R79, R50, R79, !PT ;  /* 0x0000004f324f7209 */ /* 0x000fc60007810000 */
[----:B------:R-:W2:Y:S01]  /*15330*/  MUFU.TANH R64, R64 ;  /* 0x0000004000407308 */ /* 0x000ea20000002400 */
[----:B------:R-:W-:-:S01]  /*15340*/  FFMA.FTZ R81, R86, R13, -R37 ;  /* 0x0000000d56517223 */ /* 0x000fc20000010825 */
[----:B------:R-:W-:Y:S02]  /*15350*/  ISETP.GT.AND P2, PT, R65, 0x88, PT ;  /* 0x000000884100780c */ /* 0x000fe40003f44270 */
[----:B---3--:R-:W-:Y:S02]  /*15360*/  FSEL R86, R75, -INF , P0 ;  /* 0xff8000004b567808 */ /* 0x008fe40000000000 */
[----:B------:R-:W-:Y:S02]  /*15370*/  FMNMX.FTZ R79, R74, R79, !PT ;  /* 0x0000004f4a4f7209 */ /* 0x000fe40007810000 */
[----:B------:R-:W3:Y:S01]  /*15380*/  MUFU.TANH R78, R78 ;  /* 0x0000004e004e7308 */ /* 0x000ee20000002400 */
[----:B------:R-:W-:Y:S02]  /*15390*/  ISETP.GT.AND P0, PT, R65, 0x89, PT ;  /* 0x000000894100780c */ /* 0x000fe40003f04270 */
[----:B-1----:R-:W-:-:S02]  /*153a0*/  FSEL R60, R60, -INF , P2 ;  /* 0xff8000003c3c7808 */ /* 0x002fc40001000000 */
[----:B------:R-:W-:Y:S01]  /*153b0*/  FMNMX.FTZ R79, R86, R79, !PT ;  /* 0x0000004f564f7209 */ /* 0x000fe20007810000 */
[-CC-:B------:R-:W-:Y:S01]  /*153c0*/  FFMA.FTZ R63, R192, R13.reuse, -R37.reuse ;  /* 0x0000000dc03f7223 */ /* 0x180fe20000010825 */
[----:B------:R-:W-:-:S01]  /*153d0*/  FFMA.FTZ R192, R70, R13, -R37 ;  /* 0x0000000d46c07223 */ /* 0x000fc20000010825 */
[----:B------:R-:W1:Y:S01]  /*153e0*/  MUFU.TANH R57, R57 ;  /* 0x0000003900397308 */ /* 0x000e620000002400 */
[----:B------:R-:W-:Y:S02]  /*153f0*/  ISETP.GT.AND P2, PT, R65, 0x90, PT ;  /* 0x000000904100780c */ /* 0x000fe40003f44270 */
[----:B0-----:R-:W-:Y:S02]  /*15400*/  FSEL R70, R61, -INF , P0 ;  /* 0xff8000003d467808 */ /* 0x001fe40000000000 */
[----:B------:R-:W-:Y:S02]  /*15410*/  FMNMX.FTZ R79, R60, R79, !PT ;  /* 0x0000004f3c4f7209 */ /* 0x000fe40007810000 */
[----:B------:R-:W-:Y:S01]  /*15420*/  ISETP.GT.AND P0, PT, R65, 0x91, PT ;  /* 0x000000914100780c */ /* 0x000fe20003f04270 */
[----:B------:R-:W0:Y:S01]  /*15430*/  MUFU.TANH R12, R12 ;  /* 0x0000000c000c7308 */ /* 0x000e220000002400 */
[----:B--2---:R-:W-:-:S02]  /*15440*/  FSEL R64, R64, -INF , P2 ;  /* 0xff80000040407808 */ /* 0x004fc40001000000 */
[----:B------:R-:W-:Y:S02]  /*15450*/  FMNMX.FTZ R79, R70, R79, !PT ;  /* 0x0000004f464f7209 */ /* 0x000fe40007810000 */
[C---:B------:R-:W-:Y:S02]  /*15460*/  ISETP.GT.AND P2, PT, R65.reuse, 0x98, PT ;  /* 0x000000984100780c */ /* 0x040fe40003f44270 */
[----:B---3--:R-:W-:Y:S01]  /*15470*/  FSEL R78, R78, -INF , P0 ;  /* 0xff8000004e4e7808 */ /* 0x008fe20000000000 */
[----:B------:R-:W2:Y:S01]  /*15480*/  MUFU.TANH R40, R40 ;  /* 0x0000002800287308 */ /* 0x000ea20000002400 */
[----:B------:R-:W-:Y:S02]  /*15490*/  FMNMX.FTZ R79, R64, R79, !PT ;  /* 0x0000004f404f7209 */ /* 0x000fe40007810000 */
[----:B------:R-:W-:Y:S02]  /*154a0*/  ISETP.GT.AND P0, PT, R65, 0x99, PT ;  /* 0x000000994100780c */ /* 0x000fe40003f04270 */
[----:B------:R-:W-:-:S02]  /*154b0*/  FSEL R56, R56, -INF , P2 ;  /* 0xff80000038387808 */ /* 0x000fc40001000000 */
[----:B------:R-:W-:Y:S01]  /*154c0*/  FMNMX.FTZ R79, R78, R79, !PT ;  /* 0x0000004f4e4f7209 */ /* 0x000fe20007810000 */
[----:B------:R-:W3:Y:S01]  /*154d0*/  MUFU.TANH R27, R27 ;  /* 0x0000001b001b7308 */ /* 0x000ee20000002400 */
[----:B------:R-:W-:-:S01]  /*154e0*/  FFMA.FTZ R61, R90, R13, -R37 ;  /* 0x0000000d5a3d7223 */ /* 0x000fc20000010825 */
[----:B------:R-:W-:Y:S02]  /*154f0*/  ISETP.GT.AND P2, PT, R65, 0xa0, PT ;  /* 0x000000a04100780c */ /* 0x000fe40003f44270 */
[----:B-1----:R-:W-:Y:S02]  /*15500*/  FSEL R90, R57, -INF , P0 ;  /* 0xff800000395a7808 */ /* 0x002fe40000000000 */
[----:B------:R-:W-:Y:S02]  /*15510*/  FMNMX.FTZ R79, R56, R79, !PT ;  /* 0x0000004f384f7209 */ /* 0x000fe40007810000 */
[----:B------:R-:W1:Y:S01]  /*15520*/  MUFU.TANH R31, R31 ;  /* 0x0000001f001f7308 */ /* 0x000e620000002400 */
[----:B------:R-:W-:-:S02]  /*15530*/  ISETP.GT.AND P0, PT, R65, 0xa1, PT ;  /* 0x000000a14100780c */ /* 0x000fc40003f04270 */
[----:B0-----:R-:W-:Y:S02]  /*15540*/  FSEL R12, R12, -INF , P2 ;  /* 0xff8000000c0c7808 */ /* 0x001fe40001000000 */
[----:B------:R-:W-:-:S03]  /*15550*/  FMNMX.FTZ R79, R90, R79, !PT ;  /* 0x0000004f5a4f7209 */ /* 0x000fc60007810000 */
[----:B------:R-:W0:Y:S01]  /*15560*/  MUFU.TANH R35, R35 ;  /* 0x0000002300237308 */ /* 0x000e220000002400 */
[----:B------:R-:W-:-:S01]  /*15570*/  FFMA.FTZ R194, R194, R13, -R37 ;  /* 0x0000000dc2c27223 */ /* 0x000fc20000010825 */
[----:B------:R-:W-:Y:S02]  /*15580*/  ISETP.GT.AND P2, PT, R65, 0xa8, PT ;  /* 0x000000a84100780c */ /* 0x000fe40003f44270 */
[----:B------:R-:W-:-:S04]  /*15590*/  FMNMX.FTZ R79, R12, R79, !PT ;  /* 0x0000004f0c4f7209 */ /* 0x000fc80007810000 */
[----:B------:R4:W-:Y:S01]  /*155a0*/  MUFU.EX2 R75, R81 ;  /* 0x00000051004b7308 */ /* 0x0009e20000000800 */
[----:B------:R-:W-:-:S07]  /*155b0*/  FMUL.FTZ R24, R2, R24 ;  /* 0x0000001802187220 */ /* 0x000fce0000410000 */
[----:B------:R-:W0:Y:S01]  /*155c0*/  MUFU.TANH R39, R39 ;  /* 0x0000002700277308 */ /* 0x000e220000002400 */
[----:B----4-:R-:W-:-:S01]  /*155d0*/  FFMA.FTZ R81, R94, R13, -R37 ;  /* 0x0000000d5e517223 */ /* 0x010fc20000010825 */
[----:B--2---:R-:W-:Y:S02]  /*155e0*/  FSEL R94, R40, -INF , P0 ;  /* 0xff800000285e7808 */ /* 0x004fe40000000000 */
[----:B------:R-:W-:Y:S02]  /*155f0*/  ISETP.GT.AND P0, PT, R65, 0xa9, PT ;  /* 0x000000a94100780c */ /* 0x000fe40003f04270 */
[----:B------:R-:W-:Y:S02]  /*15600*/  FMNMX.FTZ R79, R94, R79, !PT ;  /* 0x0000004f5e4f7209 */ /* 0x000fe40007810000 */
[----:B------:R-:W2:Y:S01]  /*15610*/  MUFU.TANH R41, R41 ;  /* 0x0000002900297308 */ /* 0x000ea20000002400 */
[----:B------:R-:W-:-:S07]  /*15620*/  FMUL.FTZ R25, R2, R25 ;  /* 0x0000001902197220 */ /* 0x000fce0000410000 */
[----:B------:R3:W-:Y:S02]  /*15630*/  MUFU.EX2 R82, R194 ;  /* 0x000000c200527308 */ /* 0x0007e40000000800 */
[----:B---3--:R-:W-:-:S06]  /*15640*/  FSEL R194, R27, -INF , P2 ;  /* 0xff8000001bc27808 */ /* 0x008fcc0001000000 */
[----:B------:R-:W3:Y:S01]  /*15650*/  MUFU.TANH R43, R43 ;  /* 0x0000002b002b7308 */ /* 0x000ee20000002400 */
[----:B------:R-:W-:-:S01]  /*15660*/  FFMA.FTZ R27, R98, R13, -R37 ;  /* 0x0000000d621b7223 */ /* 0x000fc20000010825 */
[----:B------:R-:W-:Y:S02]  /*15670*/  ISETP.GT.AND P2, PT, R65, 0xb0, PT ;  /* 0x000000b04100780c */ /* 0x000fe40003f44270 */
[----:B-1----:R-:W-:Y:S02]  /*15680*/  FSEL R98, R31, -INF , P0 ;  /* 0xff8000001f627808 */ /* 0x002fe40000000000 */
[----:B------:R-:W-:Y:S02]  /*15690*/  FMNMX.FTZ R79, R194, R79, !PT ;  /* 0x0000004fc24f7209 */ /* 0x000fe40007810000 */
[----:B------:R-:W1:Y:S01]  /*156a0*/  MUFU.TANH R24, R24 ;  /* 0x0000001800187308 */ /* 0x000e620000002400 */
[----:B------:R-:W-:Y:S01]  /*156b0*/  ISETP.GT.AND P0, PT, R65, 0xb1, PT ;  /* 0x000000b14100780c */ /* 0x000fe20003f04270 */
[----:B------:R-:W-:Y:S01]  /*156c0*/  FMUL.FTZ R28, R2, R28 ;  /* 0x0000001c021c7220 */ /* 0x000fe20000410000 */
[----:B0-----:R-:W-:-:S02]  /*156d0*/  FSEL R196, R35, -INF , P2 ;  /* 0xff80000023c47808 */ /* 0x001fc40001000000 */
[----:B------:R-:W-:Y:S01]  /*156e0*/  FMNMX.FTZ R79, R98, R79, !PT ;  /* 0x0000004f624f7209 */ /* 0x000fe20007810000 */
[----:B------:R-:W-:-:S01]  /*156f0*/  FFMA.FTZ R31, R26, R13, -R37 ;  /* 0x0000000d1a1f7223 */ /* 0x000fc20000010825 */
[----:B------:R-:W-:Y:S01]  /*15700*/  ISETP.GT.AND P2, PT, R65, 0xb8, PT ;  /* 0x000000b84100780c */ /* 0x000fe20003f44270 */
[----:B------:R-:W0:Y:S01]  /*15710*/  MUFU.TANH R25, R25 ;  /* 0x0000001900197308 */ /* 0x000e220000002400 */
[----:B------:R-:W-:Y:S01]  /*15720*/  FSEL R26, R39, -INF , P0 ;  /* 0xff800000271a7808 */ /* 0x000fe20000000000 */
[----:B------:R-:W-:Y:S01]  /*15730*/  FMUL.FTZ R29, R2, R29 ;  /* 0x0000001d021d7220 */ /* 0x000fe20000410000 */
[----:B------:R-:W-:Y:S01]  /*15740*/  FMNMX.FTZ R79, R196, R79, !PT ;  /* 0x0000004fc44f7209 */ /* 0x000fe20007810000 */
[----:B------:R-:W-:Y:S01]  /*15750*/  FMUL.FTZ R32, R2, R32 ;  /* 0x0000002002207220 */ /* 0x000fe20000410000 */
[----:B------:R-:W-:Y:S02]  /*15760*/  ISETP.GT.AND P0, PT, R65, 0xb9, PT ;  /* 0x000000b94100780c */ /* 0x000fe40003f04270 */
[----:B--2---:R-:W-:Y:S01]  /*15770*/  FSEL R198, R41, -INF , P2 ;  /* 0xff80000029c67808 */ /* 0x004fe20001000000 */
[----:B------:R-:W2:Y:S01]  /*15780*/  MUFU.TANH R28, R28 ;  /* 0x0000001c001c7308 */ /* 0x000ea20000002400 */
[----:B------:R-:W-:Y:S01]  /*15790*/  FMNMX.FTZ R79, R26, R79, !PT ;  /* 0x0000004f1a4f7209 */ /* 0x000fe20007810000 */
[----:B------:R-:W-:Y:S01]  /*157a0*/  FMUL.FTZ R33, R2, R33 ;  /* 0x0000002102217220 */ /* 0x000fe20000410000 */
[----:B------:R-:W-:-:S02]  /*157b0*/  ISETP.GT.AND P2, PT, R65, 0xc0, PT ;  /* 0x000000c04100780c */ /* 0x000fc40003f44270 */
[----:B---3--:R-:W-:Y:S02]  /*157c0*/  FSEL R200, R43, -INF , P0 ;  /* 0xff8000002bc87808 */ /* 0x008fe40000000000 */
[----:B------:R-:W-:Y:S01]  /*157d0*/  FMNMX.FTZ R79, R198, R79, !PT ;  /* 0x0000004fc64f7209 */ /* 0x000fe20007810000 */
[----:B------:R-:W3:Y:S01]  /*157e0*/  MUFU.TANH R29, R29 ;  /* 0x0000001d001d7308 */ /* 0x000ee20000002400 */
[----:B------:R-:W-:Y:S02]  /*157f0*/  ISETP.GT.AND P0, PT, R65, 0xc1, PT ;  /* 0x000000c14100780c */ /* 0x000fe40003f04270 */
[----:B-1----:R-:W-:Y:S02]  /*15800*/  FSEL R202, R24, -INF , P2 ;  /* 0xff80000018ca7808 */ /* 0x002fe40001000000 */
        /* <DEDUP_REMOVED lines=18> */
[----:B------:R-:W-:Y:S02]  /*15930*/  FMNMX.FTZ R79, R114, R79, !PT ;  /* 0x0000004f724f7209 */ /* 0x000fe40007810000 */
[----:B------:R-:W-:Y:S02]  /*15940*/  ISETP.GT.AND P2, PT, R65, 0xd8, PT ;  /* 0x000000d84100780c */ /* 0x000fe40003f44270 */
[----:B0-----:R-:W-:Y:S02]  /*15950*/  FSEL R206, R33, -INF , P0 ;  /* 0xff80000021ce7808 */ /* 0x001fe40000000000 */
[----:B------:R-:W-:Y:S02]  /*15960*/  FMNMX.FTZ R79, R32, R79, !PT ;  /* 0x0000004f204f7209 */ /* 0x000fe40007810000 */
[----:B------:R-:W-:Y:S02]  /*15970*/  ISETP.GT.AND P0, PT, R65, 0xd9, PT ;  /* 0x000000d94100780c */ /* 0x000fe40003f04270 */
[----:B--2---:R-:W-:-:S02]  /*15980*/  FSEL R208, R45, -INF , P2 ;  /* 0xff8000002dd07808 */ /* 0x004fc40001000000 */
[----:B------:R-:W-:Y:S01]  /*15990*/  FMNMX.FTZ R79, R206, R79, !PT ;  /* 0x0000004fce4f7209 */ /* 0x000fe20007810000 */
[-CC-:B------:R-:W-:Y:S01]  /*159a0*/  FFMA.FTZ R29, R30, R13.reuse, -R37.reuse ;  /* 0x0000000d1e1d7223 */ /* 0x180fe20000010825 */
[----:B------:R-:W-:-:S01]  /*159b0*/  FFMA.FTZ R30, R118, R13, -R37 ;  /* 0x0000000d761e7223 */ /* 0x000fc20000010825 */
[----:B---3--:R-:W-:Y:S02]  /*159c0*/  FSEL R118, R48, -INF , P0 ;  /* 0xff80000030767808 */ /* 0x008fe40000000000 */
[----:B------:R-:W-:-:S04]  /*159d0*/  FMNMX.FTZ R79, R208, R79, !PT ;  /* 0x0000004fd04f7209 */ /* 0x000fc80007810000 */
[----:B------:R-:W-:-:S05]  /*159e0*/  FMNMX.FTZ R79, R118, R79, !PT ;  /* 0x0000004f764f7209 */ /* 0x000fca0007810000 */
[----:B------:R-:W0:Y:S02]  /*159f0*/  SHFL.BFLY PT, R24, R79, 0x2, 0x1f ;  /* 0x0c401f004f187f89 */ /* 0x000e2400000e0000 */
[----:B0-----:R-:W-:-:S05]  /*15a00*/  FMNMX.FTZ R24, R79, R24, !PT ;  /* 0x000000184f187209 */ /* 0x001fca0007810000 */
[----:B------:R-:W0:Y:S01]  /*15a10*/  SHFL.BFLY PT, R89, R24, 0x1, 0x1f ;  /* 0x0c201f0018597f89 */ /* 0x000e2200000e0000 */
[----:B------:R1:W-:Y:S01]  /*15a20*/  MUFU.EX2 R57, R61 ;  /* 0x0000003d00397308 */ /* 0x0003e20000000800 */
[----:B------:R-:W-:-:S01]  /*15a30*/  FFMA.FTZ R33, R122, R13, -R37 ;  /* 0x0000000d7a217223 */ /* 0x000fc20000010825 */
[-CC-:B------:R-:W-:Y:S01]  /*15a40*/  FFMA.FTZ R48, R126, R13.reuse, -R37.reuse ;  /* 0x0000000d7e307223 */ /* 0x180fe20000010825 */
[----:B------:R-:W-:-:S01]  /*15a50*/  FFMA.FTZ R39, R128, R13, -R37 ;  /* 0x0000000d80277223 */ /* 0x000fc20000010825 */
[----:B0-----:R-:W-:Y:S01]  /*15a60*/  FMNMX.FTZ R89, R24, R89, !PT ;  /* 0x0000005918597209 */ /* 0x001fe20007810000 */
[----:B------:R-:W-:Y:S02]  /*15a70*/  IMAD.IADD R24, R137, 0x1, -R139 ;  /* 0x0000000189187824 */ /* 0x000fe400078e0a8b */
[----:B------:R-:W0:Y:S01]  /*15a80*/  S2R R137, SR_TID.X ;  /* 0x0000000000897919 */ /* 0x000e220000002100 */
[C---:B------:R-:W-:Y:S01]  /*15a90*/  FSETP.NEU.FTZ.AND P0, PT, R89.reuse, -INF , PT ;  /* 0xff8000005900780b */ /* 0x040fe20003f1d000 */
[-C--:B------:R-:W-:Y:S01]  /*15aa0*/  FFMA.FTZ R91, R89, R13.reuse, -8 ;  /* 0xc1000000595b7423 */ /* 0x080fe2000001000d */
[----:B------:R-:W-:-:S04]  /*15ab0*/  FFMA.FTZ R42, R42, R13, -R37 ;  /* 0x0000000d2a2a7223 */ /* 0x000fc80000010825 */
[----:B------:R-:W-:Y:S01]  /*15ac0*/  FSEL R91, R91, RZ, P0 ;  /* 0x000000ff5b5b7208 */ /* 0x000fe20000000000 */
        /* <DEDUP_REMOVED lines=12> */
[----:B-1----:R-:W-:-:S01]  /*15b90*/  FFMA.FTZ R61, R148, R13, -R37 ;  /* 0x0000000d943d7223 */ /* 0x002fc20000010825 */
[-CC-:B------:R-:W-:Y:S01]  /*15ba0*/  FFMA.FTZ R128, R146, R13.reuse, -R37.reuse ;  /* 0x0000000d92807223 */ /* 0x180fe20000010825 */
[----:B------:R-:W-:-:S01]  /*15bb0*/  FFMA.FTZ R65, R144, R13, -R37 ;  /* 0x0000000d90417223 */ /* 0x000fc20000010825 */
[-C--:B------:R-:W-:Y:S01]  /*15bc0*/  FFMA.FTZ R234, R44, R13.reuse, -R37 ;  /* 0x0000000d2cea7223 */ /* 0x080fe20000010825 */
[----:B------:R-:W-:-:S01]  /*15bd0*/  FFMA.FTZ R37, R172, R13, -R91 ;  /* 0x0000000dac257223 */ /* 0x000fc2000001085b */
[-CC-:B------:R-:W-:Y:S01]  /*15be0*/  FFMA.FTZ R44, R14, R13.reuse, -R91.reuse ;  /* 0x0000000d0e2c7223 */ /* 0x180fe2000001085b */
[----:B------:R-:W-:Y:S01]  /*15bf0*/  MUFU.EX2 R36, R36 ;  /* 0x0000002400247308 */ /* 0x000fe20000000800 */
[----:B------:R-:W-:-:S07]  /*15c00*/  FFMA.FTZ R93, R174, R13, -R91 ;  /* 0x0000000dae5d7223 */ /* 0x000fce000001085b */
[----:B------:R-:W1:Y:S01]  /*15c10*/  MUFU.EX2 R47, R47 ;  /* 0x0000002f002f7308 */ /* 0x000e620000000800 */
[----:B------:R-:W-:-:S07]  /*15c20*/  FFMA.FTZ R130, R176, R13, -R91 ;  /* 0x0000000db0827223 */ /* 0x000fce000001085b */
[----:B------:R-:W2:Y:S01]  /*15c30*/  MUFU.EX2 R49, R49 ;  /* 0x0000003100317308 */ /* 0x000ea20000000800 */
[----:B------:R-:W-:-:S01]  /*15c40*/  FFMA.FTZ R79, R178, R13, -R91 ;  /* 0x0000000db24f7223 */ /* 0x000fc2000001085b */
[----:B0-----:R-:W-:-:S06]  /*15c50*/  LOP3.LUT R111, R137, 0x7f, RZ, 0xc0, !PT ;  /* 0x0000007f896f7812 */ /* 0x001fcc00078ec0ff */
[----:B------:R-:W-:Y:S08]  /*15c60*/  MUFU.EX2 R37, R37 ;  /* 0x0000002500257308 */ /* 0x000ff00000000800 */
[----:B------:R-:W0:Y:S01]  /*15c70*/  MUFU.EX2 R44, R44 ;  /* 0x0000002c002c7308 */ /* 0x000e220000000800 */
[----:B------:R-:W-:-:S07]  /*15c80*/  IMAD R25, R233, 0x80, R24 ;  /* 0x00000080e9197824 */ /* 0x000fce00078e0218 */
[----:B------:R-:W3:Y:S01]  /*15c90*/  MUFU.EX2 R52, R52 ;  /* 0x0000003400347308 */ /* 0x000ee20000000800 */
[----:B------:R-:W-:-:S01]  /*15ca0*/  FFMA.FTZ R120, R120, R13, -R91 ;  /* 0x0000000d78787223 */ /* 0x000fc2000001085b */
[----:B------:R-:W-:-:S06]  /*15cb0*/  IMAD.MOV.U32 R24, RZ, RZ, RZ ;  /* 0x000000ffff187224 */ /* 0x000fcc00078e00ff */
[----:B------:R-:W4:Y:S01]  /*15cc0*/  MUFU.EX2 R93, R93 ;  /* 0x0000005d005d7308 */ /* 0x000f220000000800 */
[----:B------:R-:W-:Y:S01]  /*15cd0*/  ISETP.NE.AND P0, PT, R111, RZ, PT ;  /* 0x000000ff6f00720c */ /* 0x000fe20003f05270 */
[----:B------:R-:W-:Y:S01]  /*15ce0*/  FFMA.FTZ R109, R62, R13, -R91 ;  /* 0x0000000d3e6d7223 */ /* 0x000fe2000001085b */
[----:B-1----:R-:W-:-:S05]  /*15cf0*/  FADD.FTZ R14, R36, R47 ;  /* 0x0000002f240e7221 */ /* 0x002fca0000010000 */
[----:B------:R-:W1:Y:S01]  /*15d00*/  MUFU.EX2 R51, R51 ;  /* 0x0000003300337308 */ /* 0x000e620000000800 */
[----:B------:R-:W-:-:S01]  /*15d10*/  FFMA.FTZ R62, R80, R13, -R91 ;  /* 0x0000000d503e7223 */ /* 0x000fc2000001085b */
[----:B------:R-:W-:-:S06]  /*15d20*/  FFMA.FTZ R95, R170, R13, -R91 ;  /* 0x0000000daa5f7223 */ /* 0x000fcc000001085b */
[----:B------:R-:W1:Y:S01]  /*15d30*/  MUFU.EX2 R130, R130 ;  /* 0x0000008200827308 */ /* 0x000e620000000800 */
[----:B------:R-:W-:-:S04]  /*15d40*/  IMAD.HI R80, R25, -0x6db6db6d, R24 ;  /* 0x9249249319507827 */ /* 0x000fc800078e0218 */
[----:B------:R-:W-:Y:S01]  /*15d50*/  FFMA.FTZ R111, R50, R13, -R91 ;  /* 0x0000000d326f7223 */ /* 0x000fe2000001085b */
[----:B--2---:R-:W-:-:S02]  /*15d60*/  FADD.FTZ R25, R49, R14 ;  /* 0x0000000e31197221 */ /* 0x004fc40000010000 */
[----:B------:R-:W2:Y:S01]  /*15d70*/  MUFU.EX2 R156, R156 ;  /* 0x0000009c009c7308 */ /* 0x000ea20000000800 */
[----:B0-----:R-:W-:-:S01]  /*15d80*/  FADD.FTZ R50, R37, R44 ;  /* 0x0000002c25327221 */ /* 0x001fc20000010000 */
[----:B------:R-:W-:-:S06]  /*15d90*/  FFMA.FTZ R132, R168, R13, -R91 ;  /* 0x0000000da8847223 */ /* 0x000fcc000001085b */
[----:B------:R-:W0:Y:S01]  /*15da0*/  MUFU.EX2 R79, R79 ;  /* 0x0000004f004f7308 */ /* 0x000e220000000800 */
[----:B------:R-:W-:Y:S01]  /*15db0*/  SHF.R.U32.HI R113, RZ, 0x1f, R80 ;  /* 0x0000001fff717819 */ /* 0x000fe20000011650 */
[----:B------:R-:W-:Y:S01]  /*15dc0*/  FFMA.FTZ R24, R74, R13, -R91 ;  /* 0x0000000d4a187223 */ /* 0x000fe2000001085b */
[----:B---3--:R-:W-:-:S05]  /*15dd0*/  FADD.FTZ R74, R52, R25 ;  /* 0x00000019344a7221 */ /* 0x008fca0000010000 */
[----:B------:R-:W3:Y:S01]  /*15de0*/  MUFU.EX2 R53, R53 ;  /* 0x0000003500357308 */ /* 0x000ee20000000800 */
[----:B----4-:R-:W-:-:S07]  /*15df0*/  FADD.FTZ R25, R93, R50 ;  /* 0x000000325d197221 */ /* 0x010fce0000010000 */
[----:B------:R-:W4:Y:S01]  /*15e00*/  MUFU.EX2 R120, R120 ;  /* 0x0000007800787308 */ /* 0x000f220000000800 */
[----:B------:R-:W-:Y:S01]  /*15e10*/  LEA.HI.SX32 R14, R80, R113, 0x19 ;  /* 0x00000071500e7211 */ /* 0x000fe200078fcaff */
[----:B------:R-:W-:Y:S02]  /*15e20*/  @!P0 VIADD R0, R0, 0x2e840 ;  /* 0x0002e84000008836 */ /* 0x000fe40000000000 */
[----:B-1----:R-:W-:-:S04]  /*15e30*/  FADD.FTZ R113, R51, R74 ;  /* 0x0000004a33717221 */ /* 0x002fc80000010000 */
[----:B------:R-:W1:Y:S01]  /*15e40*/  MUFU.EX2 R160, R160 ;  /* 0x000000a000a07308 */ /* 0x000e620000000800 */
[----:B------:R-:W-:-:S07]  /*15e50*/  FADD.FTZ R50, R130, R25 ;  /* 0x0000001982327221 */ /* 0x000fce0000010000 */
[----:B------:R-:W1:Y:S01]  /*15e60*/  MUFU.EX2 R95, R95 ;  /* 0x0000005f005f7308 */ /* 0x000e620000000800 */
[----:B------:R-:W-:-:S07]  /*15e70*/  @!P0 PRMT R0, RZ, 0x654, R0 ;  /* 0x00000654ff008816 */ /* 0x000fce0000000000 */
[----:B------:R3:W-:Y:S01]  /*15e80*/  MUFU.EX2 R40, R81 ;  /* 0x0000005100287308 */ /* 0x0007e20000000800 */
[----:B--2---:R-:W-:-:S01]  /*15e90*/  FADD.FTZ R74, R156, R113 ;  /* 0x000000719c4a7221 */ /* 0x004fc20000010000 */
[----:B0-----:R-:W-:-:S06]  /*15ea0*/  FADD.FTZ R113, R79, R50 ;  /* 0x000000324f717221 */ /* 0x001fcc0000010000 */
[----:B------:R-:W0:Y:S01]  /*15eb0*/  MUFU.EX2 R55, R55 ;  /* 0x0000003700377308 */ /* 0x000e220000000800 */
[----:B---3--:R-:W-:-:S01]  /*15ec0*/  FFMA.FTZ R81, R104, R13, -R91 ;  /* 0x0000000d68517223 */ /* 0x008fc2000001085b */
[-CC-:B------:R-:W-:Y:S01]  /*15ed0*/  FFMA.FTZ R104, R166, R13.reuse, -R91.reuse ;  /* 0x0000000da6687223 */ /* 0x180fe2000001085b */
[----:B------:R-:W-:-:S01]  /*15ee0*/  FFMA.FTZ R97, R180, R13, -R91 ;  /* 0x0000000db4617223 */ /* 0x000fc2000001085b */
[----:B------:R4:W-:Y:S04]  /*15ef0*/  @!P0 SYNCS.ARRIVE.TRANS64.RED.A1T0 RZ, [R0+URZ], RZ ;  /* 0x000000ff00ff89a7 */ /* 0x0009e8000810043f */
[----:B------:R-:W2:Y:S01]  /*15f00*/  MUFU.EX2 R132, R132 ;  /* 0x0000008400847308 */ /* 0x000ea20000000800 */
[----:B------:R-:W-:-:S07]  /*15f10*/  FADD.FTZ R117, R53, R74 ;  /* 0x0000004a35757221 */ /* 0x000fce0000010000 */
[----:B------:R-:W3:Y:S01]  /*15f20*/  MUFU.EX2 R162, R162 ;  /* 0x000000a200a27308 */ /* 0x000ee20000000800 */
[----:B----4-:R-:W-:-:S01]  /*15f30*/  FADD.FTZ R0, R120, R113 ;  /* 0x0000007178007221 */ /* 0x010fc20000010000 */
[----:B------:R-:W-:-:S06]  /*15f40*/  FFMA.FTZ R134, R158, R13, -R91 ;  /* 0x0000000d9e867223 */ /* 0x000fcc000001085b */
[----:B------:R-:W4:Y:S01]  /*15f50*/  MUFU.EX2 R81, R81 ;  /* 0x0000005100517308 */ /* 0x000f220000000800 */
[----:B------:R-:W-:-:S01]  /*15f60*/  FFMA.FTZ R50, R60, R13, -R91 ;  /* 0x0000000d3c327223 */ /* 0x000fc2000001085b */
[----:B-1----:R-:W-:-:S06]  /*15f70*/  FADD.FTZ R60, R160, R117 ;  /* 0x00000075a03c7221 */ /* 0x002fcc0000010000 */
[----:B------:R-:W1:Y:S01]  /*15f80*/  MUFU.EX2 R59, R59 ;  /* 0x0000003b003b7308 */ /* 0x000e620000000800 */
[----:B------:R-:W-:-:S07]  /*15f90*/  FADD.FTZ R113, R95, R0 ;  /* 0x000000005f717221 */ /* 0x000fce0000010000 */
[----:B------:R-:W1:Y:S01]  /*15fa0*/  MUFU.EX2 R104, R104 ;  /* 0x0000006800687308 */ /* 0x000e620000000800 */
[----:B------:R-:W-:-:S01]  /*15fb0*/  FFMA.FTZ R0, R64, R13, -R91 ;  /* 0x0000000d40007223 */ /* 0x000fc2000001085b */
[----:B0-----:R-:W-:-:S06]  /*15fc0*/  FADD.FTZ R117, R55, R60 ;  /* 0x0000003c37757221 */ /* 0x001fcc0000010000 */
[----:B------:R-:W0:Y:S01]  /*15fd0*/  MUFU.EX2 R164, R164 ;  /* 0x000000a400a47308 */ /* 0x000e220000000800 */
[----:B--2---:R-:W-:-:S07]  /*15fe0*/  FADD.FTZ R64, R132, R113 ;  /* 0x0000007184407221 */ /* 0x004fce0000010000 */
[----:B------:R-:W2:Y:S01]  /*15ff0*/  MUFU.EX2 R97, R97 ;  /* 0x0000006100617308 */ /* 0x000ea20000000800 */
[----:B------:R-:W-:-:S07]  /*16000*/  FFMA.FTZ R60, R56, R13, -R91 ;  /* 0x0000000d383c7223 */ /* 0x000fce000001085b */
[----:B------:R1:W-:Y:S01]  /*16010*/  MUFU.EX2 R71, R83 ;  /* 0x0000005300477308 */ /* 0x0003e20000000800 */
[----:B---3--:R-:W-:-:S01]  /*16020*/  FADD.FTZ R56, R162, R117 ;  /* 0x00000075a2387221 */ /* 0x008fc20000010000 */
[----:B----4-:R-:W-:-:S06]  /*16030*/  FADD.FTZ R119, R81, R64 ;  /* 0x0000004051777221 */ /* 0x010fcc0000010000 */
[----:B------:R-:W3:Y:S01]  /*16040*/  MUFU.EX2 R63, R63 ;  /* 0x0000003f003f7308 */ /* 0x000ee20000000800 */
[----:B-1----:R-:W-:-:S01]  /*16050*/  FFMA.FTZ R83, R112, R13, -R91 ;  /* 0x0000000d70537223 */ /* 0x002fc2000001085b */
[----:B------:R-:W-:-:S06]  /*16060*/  FFMA.FTZ R112, R154, R13, -R91 ;  /* 0x0000000d9a707223 */ /* 0x000fcc000001085b */
[----:B------:R-:W1:Y:S01]  /*16070*/  MUFU.EX2 R134, R134 ;  /* 0x0000008600867308 */ /* 0x000e620000000800 */
[----:B------:R-:W-:-:S01]  /*16080*/  FFMA.FTZ R99, R182, R13, -R91 ;  /* 0x0000000db6637223 */ /* 0x000fc2000001085b */
[----:B------:R-:W-:Y:S01]  /*16090*/  FADD.FTZ R121, R59, R56 ;  /* 0x000000383b797221 */ /* 0x000fe20000010000 */
[----:B------:R-:W-:-:S05]  /*160a0*/  FADD.FTZ R56, R104, R119 ;  /* 0x0000007768387221 */ /* 0x000fca0000010000 */
[----:B------:R-:W4:Y:S01]  /*160b0*/  MUFU.EX2 R83, R83 ;  /* 0x0000005300537308 */ /* 0x000f220000000800 */
[----:B------:R-:W-:-:S01]  /*160c0*/  FFMA.FTZ R140, R152, R13, -R91 ;  /* 0x0000000d988c7223 */ /* 0x000fc2000001085b */
[----:B------:R-:W-:Y:S01]  /*160d0*/  FFMA.FTZ R64, R12, R13, -R91 ;  /* 0x0000000d0c407223 */ /* 0x000fe2000001085b */
[----:B0-----:R-:W-:-:S05]  /*160e0*/  FADD.FTZ R12, R164, R121 ;  /* 0x00000079a40c7221 */ /* 0x001fca0000010000 */
[----:B------:R-:W0:Y:S01]  /*160f0*/  MUFU.EX2 R112, R112 ;  /* 0x0000007000707308 */ /* 0x000e220000000800 */
[----:B--2---:R-:W-:-:S01]  /*16100*/  FADD.FTZ R119, R97, R56 ;  /* 0x0000003861777221 */ /* 0x004fc20000010000 */
[----:B------:R-:W-:Y:S01]  /*16110*/  FFMA.FTZ R85, R106, R13, -R91 ;  /* 0x0000000d6a557223 */ /* 0x000fe2000001085b */
[----:B---3--:R-:W-:-:S05]  /*16120*/  FADD.FTZ R121, R63, R12 ;  /* 0x0000000c3f797221 */ /* 0x008fca0000010000 */
[----:B------:R-:W2:Y:S01]  /*16130*/  MUFU.EX2 R99, R99 ;  /* 0x0000006300637308 */ /* 0x000ea20000000800 */
[----:B-1----:R-:W-:-:S01]  /*16140*/  FADD.FTZ R12, R134, R119 ;  /* 0x00000077860c7221 */ /* 0x002fc20000010000 */
[-CC-:B------:R-:W-:Y:S01]  /*16150*/  FFMA.FTZ R106, R150, R13.reuse, -R91.reuse ;  /* 0x0000000d966a7223 */ /* 0x180fe2000001085b */
[----:B------:R-:W-:-:S01]  /*16160*/  FFMA.FTZ R115, R70, R13, -R91 ;  /* 0x0000000d46737223 */ /* 0x000fc2000001085b */
[----:B------:R-:W-:-:S04]  /*16170*/  FADD.FTZ R70, R82, R121 ;  /* 0x0000007952467221 */ /* 0x000fc80000010000 */
[----:B------:R-:W1:Y:S01]  /*16180*/  MUFU.EX2 R140, R140 ;  /* 0x0000008c008c7308 */ /* 0x000e620000000800 */
[----:B----4-:R-:W-:-:S01]  /*16190*/  FADD.FTZ R119, R83, R12 ;  /* 0x0000000c53777221 */ /* 0x010fc20000010000 */
[----:B------:R-:W-:Y:S01]  /*161a0*/  FFMA.FTZ R103, R92, R13, -R91 ;  /* 0x0000000d5c677223 */ /* 0x000fe2000001085b */
[----:B------:R-:W-:-:S05]  /*161b0*/  FADD.FTZ R121, R3, R70 ;  /* 0x0000004603797221 */ /* 0x000fca0000010000 */
[----:B------:R-:W3:Y:S01]  /*161c0*/  MUFU.EX2 R85, R85 ;  /* 0x0000005500557308 */ /* 0x000ee20000000800 */
[----:B0-----:R-:W-:-:S01]  /*161d0*/  FADD.FTZ R12, R112, R119 ;  /* 0x00000077700c7221 */ /* 0x001fc20000010000 */
[-CC-:B------:R-:W-:Y:S01]  /*161e0*/  FFMA.FTZ R142, R184, R13.reuse, -R91.reuse ;  /* 0x0000000db88e7223 */ /* 0x180fe2000001085b */
[----:B------:R-:W-:-:S01]  /*161f0*/  FFMA.FTZ R56, R26, R13, -R91 ;  /* 0x0000000d1a387223 */ /* 0x000fc2000001085b */
[----:B------:R-:W-:-:S04]  /*16200*/  FADD.FTZ R26, R20, R121 ;  /* 0x00000079141a7221 */ /* 0x000fc80000010000 */
[----:B------:R-:W0:Y:S01]  /*16210*/  MUFU.EX2 R106, R106 ;  /* 0x0000006a006a7308 */ /* 0x000e220000000800 */
[----:B--2---:R-:W-:-:S01]  /*16220*/  FADD.FTZ R119, R99, R12 ;  /* 0x0000000c63777221 */ /* 0x004fc20000010000 */
[----:B------:R-:W-:Y:S01]  /*16230*/  FFMA.FTZ R87, R96, R13, -R91 ;  /* 0x0000000d60577223 */ /* 0x000fe2000001085b */
[----:B------:R-:W-:-:S05]  /*16240*/  FADD.FTZ R121, R15, R26 ;  /* 0x0000001a0f797221 */ /* 0x000fca0000010000 */
[----:B------:R-:W-:Y:S01]  /*16250*/  MUFU.EX2 R108, R108 ;  /* 0x0000006c006c7308 */ /* 0x000fe20000000800 */
[----:B-1----:R-:W-:-:S01]  /*16260*/  FADD.FTZ R26, R140, R119 ;  /* 0x000000778c1a7221 */ /* 0x002fc20000010000 */
[----:B------:R-:W-:-:S06]  /*16270*/  FFMA.FTZ R92, R186, R13, -R91 ;  /* 0x0000000dba5c7223 */ /* 0x000fcc000001085b */
[----:B------:R-:W1:Y:S01]  /*16280*/  MUFU.EX2 R103, R103 ;  /* 0x0000006700677308 */ /* 0x000e620000000800 */
[----:B------:R-:W-:-:S01]  /*16290*/  FADD.FTZ R70, R124, R121 ;  /* 0x000000797c467221 */ /* 0x000fc20000010000 */
[----:B---3--:R-:W-:-:S06]  /*162a0*/  FADD.FTZ R119, R85, R26 ;  /* 0x0000001a55777221 */ /* 0x008fcc0000010000 */
[----:B------:R-:W2:Y:S01]  /*162b0*/  MUFU.EX2 R142, R142 ;  /* 0x0000008e008e7308 */ /* 0x000ea20000000800 */
[----:B------:R-:W-:-:S01]  /*162c0*/  FFMA.FTZ R96, R100, R13, -R91 ;  /* 0x0000000d64607223 */ /* 0x000fc2000001085b */
[----:B------:R-:W-:-:S06]  /*162d0*/  FADD.FTZ R121, R21, R70 ;  /* 0x0000004615797221 */ /* 0x000fcc0000010000 */
[----:B------:R-:W3:Y:S01]  /*162e0*/  MUFU.EX2 R116, R116 ;  /* 0x0000007400747308 */ /* 0x000ee20000000800 */
[----:B0-----:R-:W-:-:S01]  /*162f0*/  FADD.FTZ R26, R106, R119 ;  /* 0x000000776a1a7221 */ /* 0x001fc20000010000 */
[----:B------:R-:W-:-:S06]  /*16300*/  FFMA.FTZ R107, R46, R13, -R91 ;  /* 0x0000000d2e6b7223 */ /* 0x000fcc000001085b */
[----:B------:R-:W0:Y:S01]  /*16310*/  MUFU.EX2 R87, R87 ;  /* 0x0000005700577308 */ /* 0x000e220000000800 */
[----:B-1----:R-:W-:-:S01]  /*16320*/  FADD.FTZ R119, R103, R26 ;  /* 0x0000001a67777221 */ /* 0x002fc20000010000 */
[----:B------:R-:W-:-:S06]  /*16330*/  FFMA.FTZ R46, R72, R13, -R91 ;  /* 0x0000000d482e7223 */ /* 0x000fcc000001085b */
[----:B------:R-:W1:Y:S01]  /*16340*/  MUFU.EX2 R92, R92 ;  /* 0x0000005c005c7308 */ /* 0x000e620000000800 */
[----:B------:R-:W-:-:S07]  /*16350*/  FFMA.FTZ R101, R188, R13, -R91 ;  /* 0x0000000dbc657223 */ /* 0x000fce000001085b */
[----:B------:R-:W4:Y:S08]  /*16360*/  MUFU.EX2 R42, R42 ;  /* 0x0000002a002a7308 */ /* 0x000f300000000800 */
[----:B------:R2:W-:Y:S01]  /*16370*/  MUFU.EX2 R12, R60 ;  /* 0x0000003c000c7308 */ /* 0x0005e20000000800 */
[----:B------:R-:W-:-:S07]  /*16380*/  F2FP.SATFINITE.E4M3.F32.PACK_AB_MERGE_C R225, R52, R49, RZ ;  /* 0x0000003134e1723e */ /* 0x000fce00048070ff */
[----:B------:R-:W4:Y:S01]  /*16390*/  MUFU.EX2 R96, R96 ;  /* 0x0000006000607308 */ /* 0x000f220000000800 */
[----:B--2---:R-:W-:-:S04]  /*163a0*/  FADD.FTZ R60, R108, R121 ;  /* 0x000000796c3c7221 */ /* 0x004fc80000010000 */
[----:B------:R-:W-:Y:S01]  /*163b0*/  FADD.FTZ R121, R67, R60 ;  /* 0x0000003c43797221 */ /* 0x000fe20000010000 */
[----:B------:R-:W-:-:S02]  /*163c0*/  FADD.FTZ R60, R142, R119 ;  /* 0x000000778e3c7221 */ /* 0x000fc40000010000 */
[----:B------:R-:W2:Y:S01]  /*163d0*/  MUFU.EX2 R58, R58 ;  /* 0x0000003a003a7308 */ /* 0x000ea20000000800 */
[----:B---3--:R-:W-:-:S01]  /*163e0*/  FADD.FTZ R52, R116, R121 ;  /* 0x0000007974347221 */ /* 0x008fc20000010000 */
[----:B0-----:R-:W-:-:S06]  /*163f0*/  FADD.FTZ R119, R87, R60 ;  /* 0x0000003c57777221 */ /* 0x001fcc0000010000 */
[----:B------:R-:W0:Y:S01]  /*16400*/  MUFU.EX2 R107, R107 ;  /* 0x0000006b006b7308 */ /* 0x000e220000000800 */
[----:B------:R-:W-:-:S01]  /*16410*/  FFMA.FTZ R72, R76, R13, -R91 ;  /* 0x0000000d4c487223 */ /* 0x000fc2000001085b */
[----:B------:R-:W-:Y:S01]  /*16420*/  F2FP.SATFINITE.E4M3.F32.PACK_AB_MERGE_C R227, R160, R53, RZ ;  /* 0x00000035a0e3723e */ /* 0x000fe200048070ff */
[----:B------:R-:W-:-:S05]  /*16430*/  FADD.FTZ R53, R69, R52 ;  /* 0x0000003445357221 */ /* 0x000fca0000010000 */
[----:B------:R-:W3:Y:S01]  /*16440*/  MUFU.EX2 R46, R46 ;  /* 0x0000002e002e7308 */ /* 0x000ee20000000800 */
[----:B-1----:R-:W-:-:S01]  /*16450*/  FADD.FTZ R119, R92, R119 ;  /* 0x000000775c777221 */ /* 0x002fc20000010000 */
[----:B----4-:R-:W-:-:S06]  /*16460*/  FADD.FTZ R53, R42, R53 ;  /* 0x000000352a357221 */ /* 0x010fcc0000010000 */
[----:B------:R-:W1:Y:S01]  /*16470*/  MUFU.EX2 R66, R66 ;  /* 0x0000004200427308 */ /* 0x000e620000000800 */
[----:B------:R-:W-:-:S07]  /*16480*/  FADD.FTZ R52, R96, R119 ;  /* 0x0000007760347221 */ /* 0x000fce0000010000 */
[----:B------:R-:W4:Y:S01]  /*16490*/  MUFU.EX2 R101, R101 ;  /* 0x0000006500657308 */ /* 0x000f220000000800 */
[----:B------:R-:W-:Y:S01]  /*164a0*/  F2FP.SATFINITE.E4M3.F32.PACK_AB_MERGE_C R223, R20, R3, RZ ;  /* 0x0000000314df723e */ /* 0x000fe200048070ff */
[----:B--2---:R-:W-:-:S06]  /*164b0*/  FADD.FTZ R60, R58, R53 ;  /* 0x000000353a3c7221 */ /* 0x004fcc0000010000 */
[----:B------:R-:W2:Y:S01]  /*164c0*/  MUFU.EX2 R73, R73 ;  /* 0x0000004900497308 */ /* 0x000ea20000000800 */
[----:B0-----:R-:W-:-:S01]  /*164d0*/  FADD.FTZ R3, R107, R52 ;  /* 0x000000346b037221 */ /* 0x001fc20000010000 */
[----:B------:R-:W-:-:S06]  /*164e0*/  FFMA.FTZ R105, R190, R13, -R91 ;  /* 0x0000000dbe697223 */ /* 0x000fcc000001085b */
[----:B------:R-:W0:Y:S01]  /*164f0*/  MUFU.EX2 R72, R72 ;  /* 0x0000004800487308 */ /* 0x000e220000000800 */
[----:B------:R-:W-:Y:S01]  /*16500*/  F2FP.SATFINITE.E4M3.F32.PACK_AB_MERGE_C R219, R42, R69, RZ ;  /* 0x000000452adb723e */ /* 0x000fe200048070ff */
[----:B------:R-:W-:-:S06]  /*16510*/  FADD.FTZ R53, R71, R60 ;  /* 0x0000003c47357221 */ /* 0x000fcc0000010000 */
[----:B------:R-:W0:Y:S01]  /*16520*/  MUFU.EX2 R68, R68 ;  /* 0x0000004400447308 */ /* 0x000e220000000800 */
[----:B---3--:R-:W-:-:S01]  /*16530*/  FADD.FTZ R42, R46, R3 ;  /* 0x000000032e2a7221 */ /* 0x008fc20000010000 */
[----:B------:R-:W-:-:S06]  /*16540*/  FFMA.FTZ R76, R84, R13, -R91 ;  /* 0x0000000d544c7223 */ /* 0x000fcc000001085b */
[----:B------:R-:W3:Y:S01]  /*16550*/  MUFU.EX2 R109, R109 ;  /* 0x0000006d006d7308 */ /* 0x000ee20000000800 */
[----:B-1----:R-:W-:-:S01]  /*16560*/  FADD.FTZ R52, R66, R53 ;  /* 0x0000003542347221 */ /* 0x002fc20000010000 */
[----:B----4-:R-:W-:-:S06]  /*16570*/  FADD.FTZ R3, R101, R42 ;  /* 0x0000002a65037221 */ /* 0x010fcc0000010000 */
[----:B------:R-:W1:Y:S01]  /*16580*/  MUFU.EX2 R77, R77 ;  /* 0x0000004d004d7308 */ /* 0x000e620000000800 */
[----:B--2---:R-:W-:-:S07]  /*16590*/  F2FP.SATFINITE.E4M3.F32.PACK_AB_MERGE_C R213, R73, R66, RZ ;  /* 0x0000004249d5723e */ /* 0x004fce00048070ff */
[----:B------:R-:W2:Y:S01]  /*165a0*/  MUFU.EX2 R62, R62 ;  /* 0x0000003e003e7308 */ /* 0x000ea20000000800 */
[----:B------:R-:W-:-:S01]  /*165b0*/  FADD.FTZ R73, R73, R52 ;  /* 0x0000003449497221 */ /* 0x000fc20000010000 */
[----:B0-----:R-:W-:-:S06]  /*165c0*/  FADD.FTZ R42, R72, R3 ;  /* 0x00000003482a7221 */ /* 0x001fcc0000010000 */
[----:B------:R-:W0:Y:S01]  /*165d0*/  MUFU.EX2 R105, R105 ;  /* 0x0000006900697308 */ /* 0x000e220000000800 */
[----:B------:R-:W-:-:S01]  /*165e0*/  FADD.FTZ R52, R68, R73 ;  /* 0x0000004944347221 */ /* 0x000fc20000010000 */
[----:B---3--:R-:W-:-:S06]  /*165f0*/  FADD.FTZ R53, R109, R42 ;  /* 0x0000002a6d357221 */ /* 0x008fcc0000010000 */
[----:B------:R-:W3:Y:S01]  /*16600*/  MUFU.EX2 R192, R192 ;  /* 0x000000c000c07308 */ /* 0x000ee20000000800 */
[----:B------:R-:W-:-:S07]  /*16610*/  FFMA.FTZ R25, R86, R13, -R91 ;  /* 0x0000000d56197223 */ /* 0x000fce000001085b */
[----:B------:R-:W4:Y:S01]  /*16620*/  MUFU.EX2 R76, R76 ;  /* 0x0000004c004c7308 */ /* 0x000f220000000800 */
[----:B-1----:R-:W-:-:S01]  /*16630*/  FADD.FTZ R52, R77, R52 ;  /* 0x000000344d347221 */ /* 0x002fc20000010000 */
[----:B--2---:R-:W-:-:S06]  /*16640*/  FADD.FTZ R42, R62, R53 ;  /* 0x000000353e2a7221 */ /* 0x004fcc0000010000 */
[----:B------:R-:W-:Y:S08]  /*16650*/  MUFU.EX2 R54, R54 ;  /* 0x0000003600367308 */ /* 0x000ff00000000800 */
[----:B------:R-:W1:Y:S01]  /*16660*/  MUFU.EX2 R111, R111 ;  /* 0x0000006f006f7308 */ /* 0x000e620000000800 */
[----:B------:R-:W-:Y:S01]  /*16670*/  F2FP.SATFINITE.E4M3.F32.PACK_AB_MERGE_C R221, R164, R59, RZ ;  /* 0x0000003ba4dd723e */ /* 0x000fe200048070ff */
[----:B------:R-:W-:Y:S01]  /*16680*/  FADD.FTZ R59, R75, R52 ;  /* 0x000000344b3b7221 */ /* 0x000fe20000010000 */
[----:B0-----:R-:W-:-:S05]  /*16690*/  FADD.FTZ R53, R105, R42 ;  /* 0x0000002a69357221 */ /* 0x001fca0000010000 */
[----:B------:R-:W0:Y:S01]  /*166a0*/  MUFU.EX2 R24, R24 ;  /* 0x0000001800187308 */ /* 0x000e220000000800 */
[----:B------:R-:W-:Y:S01]  /*166b0*/  F2FP.SATFINITE.E4M3.F32.PACK_AB_MERGE_C R225, R47, R36, R225 ;  /* 0x000000242fe1723e */ /* 0x000fe200048070e1 */
[----:B---3--:R-:W-:Y:S01]  /*166c0*/  FADD.FTZ R59, R192, R59 ;  /* 0x0000003bc03b7221 */ /* 0x008fe20000010000 */
[----:B----4-:R-:W-:-:S05]  /*166d0*/  FADD.FTZ R36, R76, R53 ;  /* 0x000000354c247221 */ /* 0x010fca0000010000 */
[----:B------:R-:W2:Y:S01]  /*166e0*/  MUFU.EX2 R25, R25 ;  /* 0x0000001900197308 */ /* 0x000ea20000000800 */
[----:B-1----:R-:W-:Y:S01]  /*166f0*/  F2FP.SATFINITE.E4M3.F32.PACK_AB_MERGE_C R76, R111, R76, RZ ;  /* 0x0000004c6f4c723e */ /* 0x002fe200048070ff */
[----:B------:R-:W-:-:S06]  /*16700*/  FADD.FTZ R42, R54, R59 ;  /* 0x0000003b362a7221 */ /* 0x000fcc0000010000 */
[----:B------:R-:W1:Y:S01]  /*16710*/  MUFU.EX2 R27, R27 ;  /* 0x0000001b001b7308 */ /* 0x000e620000000800 */
[----:B------:R-:W-:-:S01]  /*16720*/  FADD.FTZ R111, R111, R36 ;  /* 0x000000246f6f7221 */ /* 0x000fc20000010000 */
[----:B------:R-:W-:-:S06]  /*16730*/  FFMA.FTZ R113, R78, R13, -R91 ;  /* 0x0000000d4e717223 */ /* 0x000fcc000001085b */
[----:B------:R-:W3:Y:S01]  /*16740*/  MUFU.EX2 R50, R50 ;  /* 0x0000003200327308 */ /* 0x000ee20000000800 */
[----:B------:R-:W-:Y:S01]  /*16750*/  F2FP.SATFINITE.E4M3.F32.PACK_AB_MERGE_C R227, R156, R51, R227 ;  /* 0x000000339ce3723e */ /* 0x000fe200048070e3 */
[----:B------:R-:W-:-:S06]  /*16760*/  FADD.FTZ R51, R57, R42 ;  /* 0x0000002a39337221 */ /* 0x000fcc0000010000 */
[----:B------:R-:W4:Y:S01]  /*16770*/  MUFU.EX2 R31, R31 ;  /* 0x0000001f001f7308 */ /* 0x000f220000000800 */
[----:B0-----:R-:W-:-:S07]  /*16780*/  FADD.FTZ R36, R24, R111 ;  /* 0x0000006f18247221 */ /* 0x001fce0000010000 */
[----:B------:R-:W0:Y:S01]  /*16790*/  MUFU.EX2 R115, R115 ;  /* 0x0000007300737308 */ /* 0x000e220000000800 */
[----:B------:R-:W-:-:S01]  /*167a0*/  FADD.FTZ R42, R40, R51 ;  /* 0x00000033282a7221 */ /* 0x000fc20000010000 */
[----:B------:R-:W-:-:S06]  /*167b0*/  FFMA.FTZ R117, R90, R13, -R91 ;  /* 0x0000000d5a757223 */ /* 0x000fcc000001085b */
[----:B------:R-:W0:Y:S01]  /*167c0*/  MUFU.EX2 R102, R102 ;  /* 0x0000006600667308 */ /* 0x000e220000000800 */
[----:B--2---:R-:W-:-:S07]  /*167d0*/  FADD.FTZ R51, R25, R36 ;  /* 0x0000002419337221 */ /* 0x004fce0000010000 */
[----:B------:R-:W2:Y:S01]  /*167e0*/  MUFU.EX2 R0, R0 ;  /* 0x0000000000007308 */ /* 0x000ea20000000800 */
[----:B------:R-:W-:Y:S01]  /*167f0*/  F2FP.SATFINITE.E4M3.F32.PACK_AB_MERGE_C R217, R108, R21, RZ ;  /* 0x000000156cd9723e */ /* 0x000fe200048070ff */
[----:B-1----:R-:W-:-:S06]  /*16800*/  FADD.FTZ R42, R27, R42 ;  /* 0x0000002a1b2a7221 */ /* 0x002fcc0000010000 */
[----:B------:R-:W1:Y:S01]  /*16810*/  MUFU.EX2 R35, R35 ;  /* 0x0000002300237308 */ /* 0x000e620000000800 */
[----:B---3--:R-:W-:-:S07]  /*16820*/  FADD.FTZ R36, R50, R51 ;  /* 0x0000003332247221 */ /* 0x008fce0000010000 */
[----:B------:R-:W3:Y:S01]  /*16830*/  MUFU.EX2 R113, R113 ;  /* 0x0000007100717308 */ /* 0x000ee20000000800 */
[----:B------:R-:W-:Y:S01]  /*16840*/  F2FP.SATFINITE.E4M3.F32.PACK_AB_MERGE_C R217, R124, R15, R217 ;  /* 0x0000000f7cd9723e */ /* 0x000fe200048070d9 */
[----:B----4-:R-:W-:Y:S01]  /*16850*/  FADD.FTZ R15, R31, R42 ;  /* 0x0000002a1f0f7221 */ /* 0x010fe20000010000 */
[----:B0-----:R-:W-:-:S05]  /*16860*/  F2FP.SATFINITE.E4M3.F32.PACK_AB_MERGE_C R50, R115, R50, RZ ;  /* 0x000000327332723e */ /* 0x001fca00048070ff */
[----:B------:R-:W0:Y:S01]  /*16870*/  MUFU.EX2 R28, R28 ;  /* 0x0000001c001c7308 */ /* 0x000e220000000800 */
[----:B------:R-:W-:-:S01]  /*16880*/  FADD.FTZ R115, R115, R36 ;  /* 0x0000002473737221 */ /* 0x000fc20000010000 */
[----:B------:R-:W-:Y:S01]  /*16890*/  F2FP.SATFINITE.E4M3.F32.PACK_AB_MERGE_C R209, R27, R40, RZ ;  /* 0x000000281bd1723e */ /* 0x000fe200048070ff */
[----:B------:R-:W-:-:S05]  /*168a0*/  FFMA.FTZ R94, R94, R13, -R91 ;  /* 0x0000000d5e5e7223 */ /* 0x000fca000001085b */
[----:B------:R-:W4:Y:S01]  /*168b0*/  MUFU.EX2 R117, R117 ;  /* 0x0000007500757308 */ /* 0x000f220000000800 */
[----:B------:R-:W-:-:S01]  /*168c0*/  FADD.FTZ R40, R102, R15 ;  /* 0x0000000f66287221 */ /* 0x000fc20000010000 */
[----:B--2---:R-:W-:Y:S01]  /*168d0*/  FADD.FTZ R36, R0, R115 ;  /* 0x0000007300247221 */ /* 0x004fe20000010000 */
[----:B------:R-:W-:-:S05]  /*168e0*/  FFMA.FTZ R194, R194, R13, -R91 ;  /* 0x0000000dc2c27223 */ /* 0x000fca000001085b */
[----:B------:R-:W2:Y:S01]  /*168f0*/  MUFU.EX2 R29, R29 ;  /* 0x0000001d001d7308 */ /* 0x000ea20000000800 */
[----:B-1----:R-:W-:-:S01]  /*16900*/  FADD.FTZ R51, R35, R40 ;  /* 0x0000002823337221 */ /* 0x002fc20000010000 */
[----:B---3--:R-:W-:-:S06]  /*16910*/  FADD.FTZ R27, R113, R36 ;  /* 0x00000024711b7221 */ /* 0x008fcc0000010000 */
[----:B------:R-:W-:Y:S08]  /*16920*/  MUFU.EX2 R33, R33 ;  /* 0x0000002100217308 */ /* 0x000ff00000000800 */
[----:B------:R-:W1:Y:S08]  /*16930*/  MUFU.EX2 R48, R48 ;  /* 0x0000003000307308 */ /* 0x000e700000000800 */
[----:B------:R-:W3:Y:S01]  /*16940*/  MUFU.EX2 R26, R64 ;  /* 0x00000040001a7308 */ /* 0x000ee20000000800 */
[----:B------:R-:W-:-:S01]  /*16950*/  FFMA.FTZ R98, R98, R13, -R91 ;  /* 0x0000000d62627223 */ /* 0x000fc2000001085b */
[C---:B0-----:R-:W-:Y:S01]  /*16960*/  F2FP.SATFINITE.E4M3.F32.PACK_AB_MERGE_C R211, R28.reuse, R35, RZ ;  /* 0x000000231cd3723e */ /* 0x041fe200048070ff */
[----:B------:R-:W-:-:S05]  /*16970*/  FADD.FTZ R36, R28, R51 ;  /* 0x000000331c247221 */ /* 0x000fca0000010000 */
[----:B------:R-:W0:Y:S01]  /*16980*/  MUFU.EX2 R30, R30 ;  /* 0x0000001e001e7308 */ /* 0x000e220000000800 */
[----:B------:R-:W-:-:S07]  /*16990*/  FADD.FTZ R28, R12, R27 ;  /* 0x0000001b0c1c7221 */ /* 0x000fce0000010000 */
[----:B------:R-:W0:Y:S01]  /*169a0*/  MUFU.EX2 R49, R94 ;  /* 0x0000005e00317308 */ /* 0x000e220000000800 */
[----:B------:R-:W-:-:S01]  /*169b0*/  FFMA.FTZ R196, R196, R13, -R91 ;  /* 0x0000000dc4c47223 */ /* 0x000fc2000001085b */
[C---:B----4-:R-:W-:Y:S01]  /*169c0*/  F2FP.SATFINITE.E4M3.F32.PACK_AB_MERGE_C R35, R117.reuse, R12, RZ ;  /* 0x0000000c7523723e */ /* 0x050fe200048070ff */
[----:B------:R-:W-:-:S05]  /*169d0*/  FADD.FTZ R117, R117, R28 ;  /* 0x0000001c75757221 */ /* 0x000fca0000010000 */
[----:B------:R-:W4:Y:S01]  /*169e0*/  MUFU.EX2 R20, R194 ;  /* 0x000000c200147308 */ /* 0x000f220000000800 */
[----:B--2---:R-:W-:-:S01]  /*169f0*/  FADD.FTZ R27, R29, R36 ;  /* 0x000000241d1b7221 */ /* 0x004fc20000010000 */
[----:B-1----:R-:W-:Y:S01]  /*16a00*/  F2FP.SATFINITE.E4M3.F32.PACK_AB_MERGE_C R205, R48, R33, RZ ;  /* 0x0000002130cd723e */ /* 0x002fe200048070ff */
[----:B---3--:R-:W-:-:S05]  /*16a10*/  FADD.FTZ R12, R26, R117 ;  /* 0x000000751a0c7221 */ /* 0x008fca0000010000 */
[----:B------:R-:W1:Y:S01]  /*16a20*/  MUFU.EX2 R21, R98 ;  /* 0x0000006200157308 */ /* 0x000e620000000800 */
[----:B------:R-:W-:-:S01]  /*16a30*/  FFMA.FTZ R198, R198, R13, -R91 ;  /* 0x0000000dc6c67223 */ /* 0x000fc2000001085b */
[----:B0-----:R-:W-:-:S06]  /*16a40*/  FADD.FTZ R28, R30, R27 ;  /* 0x0000001b1e1c7221 */ /* 0x001fcc0000010000 */
[----:B------:R-:W-:Y:S01]  /*16a50*/  MUFU.EX2 R41, R41 ;  /* 0x0000002900297308 */ /* 0x000fe20000000800 */
[----:B------:R-:W-:-:S07]  /*16a60*/  F2FP.SATFINITE.E4M3.F32.PACK_AB_MERGE_C R205, R30, R29, R205 ;  /* 0x0000001d1ecd723e */ /* 0x000fce00048070cd */
[----:B------:R-:W0:Y:S01]  /*16a70*/  MUFU.EX2 R122, R122 ;  /* 0x0000007a007a7308 */ /* 0x000e220000000800 */
[----:B------:R-:W-:-:S07]  /*16a80*/  FADD.FTZ R29, R49, R12 ;  /* 0x0000000c311d7221 */ /* 0x000fce0000010000 */
[----:B------:R-:W2:Y:S01]  /*16a90*/  MUFU.EX2 R39, R39 ;  /* 0x0000002700277308 */ /* 0x000ea20000000800 */
[----:B------:R-:W-:-:S07]  /*16aa0*/  FFMA.FTZ R200, R200, R13, -R91 ;  /* 0x0000000dc8c87223 */ /* 0x000fce000001085b */
[----:B------:R-:W3:Y:S01]  /*16ab0*/  MUFU.EX2 R3, R196 ;  /* 0x000000c400037308 */ /* 0x000ee20000000800 */
[----:B------:R-:W-:-:S07]  /*16ac0*/  FADD.FTZ R33, R33, R28 ;  /* 0x0000001c21217221 */ /* 0x000fce0000010000 */
[----:B------:R-:W3:Y:S01]  /*16ad0*/  MUFU.EX2 R34, R34 ;  /* 0x0000002200227308 */ /* 0x000ee20000000800 */
[----:B----4-:R-:W-:-:S01]  /*16ae0*/  FADD.FTZ R12, R20, R29 ;  /* 0x0000001d140c7221 */ /* 0x010fc20000010000 */
[----:B------:R-:W-:-:S06]  /*16af0*/  FFMA.FTZ R202, R202, R13, -R91 ;  /* 0x0000000dcaca7223 */ /* 0x000fcc000001085b */
[----:B------:R-:W4:Y:S01]  /*16b00*/  MUFU.EX2 R56, R56 ;  /* 0x0000003800387308 */ /* 0x000f220000000800 */
[----:B------:R-:W-:-:S01]  /*16b10*/  FADD.FTZ R48, R48, R33 ;  /* 0x0000002130307221 */ /* 0x000fc20000010000 */
[----:B-1----:R-:W-:-:S06]  /*16b20*/  FADD.FTZ R12, R21, R12 ;  /* 0x0000000c150c7221 */ /* 0x002fcc0000010000 */
[----:B------:R-:W1:Y:S01]  /*16b30*/  MUFU.EX2 R198, R198 ;  /* 0x000000c600c67308 */ /* 0x000e620000000800 */
[----:B------:R-:W-:Y:S01]  /*16b40*/  F2FP.SATFINITE.E4M3.F32.PACK_AB_MERGE_C R28, R21, R20, RZ ;  /* 0x00000014151c723e */ /* 0x000fe200048070ff */
[----:B------:R-:W-:Y:S01]  /*16b50*/  FFMA.FTZ R110, R110, R13, -R91 ;  /* 0x0000000d6e6e7223 */ /* 0x000fe2000001085b */
[----:B0-----:R-:W-:-:S05]  /*16b60*/  F2FP.SATFINITE.E4M3.F32.PACK_AB_MERGE_C R207, R122, R41, RZ ;  /* 0x000000297acf723e */ /* 0x001fca00048070ff */
[----:B------:R-:W0:Y:S01]  /*16b70*/  MUFU.EX2 R47, R200 ;  /* 0x000000c8002f7308 */ /* 0x000e220000000800 */
[----:B--2---:R-:W-:-:S01]  /*16b80*/  FADD.FTZ R21, R39, R48 ;  /* 0x0000003027157221 */ /* 0x004fc20000010000 */
[----:B---3--:R-:W-:Y:S01]  /*16b90*/  FADD.FTZ R29, R3, R12 ;  /* 0x0000000c031d7221 */ /* 0x008fe20000010000 */
[----:B------:R-:W-:-:S05]  /*16ba0*/  FFMA.FTZ R204, R204, R13, -R91 ;  /* 0x0000000dcccc7223 */ /* 0x000fca000001085b */
[----:B------:R-:W-:Y:S01]  /*16bb0*/  MUFU.EX2 R45, R45 ;  /* 0x0000002d002d7308 */ /* 0x000fe20000000800 */
[C---:B------:R-:W-:Y:S01]  /*16bc0*/  F2FP.SATFINITE.E4M3.F32.PACK_AB_MERGE_C R207, R34.reuse, R39, R207 ;  /* 0x0000002722cf723e */ /* 0x040fe200048070cf */
[----:B------:R-:W-:-:S06]  /*16bd0*/  FADD.FTZ R34, R34, R21 ;  /* 0x0000001522227221 */ /* 0x000fcc0000010000 */
[----:B------:R-:W2:Y:S01]  /*16be0*/  MUFU.EX2 R126, R126 ;  /* 0x0000007e007e7308 */ /* 0x000ea20000000800 */
[----:B----4-:R-:W-:-:S07]  /*16bf0*/  FADD.FTZ R29, R56, R29 ;  /* 0x0000001d381d7221 */ /* 0x010fce0000010000 */
[----:B------:R-:W3:Y:S01]  /*16c00*/  MUFU.EX2 R43, R43 ;  /* 0x0000002b002b7308 */ /* 0x000ee20000000800 */
[----:B------:R-:W-:-:S07]  /*16c10*/  FFMA.FTZ R114, R114, R13, -R91 ;  /* 0x0000000d72727223 */ /* 0x000fce000001085b */
[----:B------:R-:W4:Y:S01]  /*16c20*/  MUFU.EX2 R202, R202 ;  /* 0x000000ca00ca7308 */ /* 0x000f220000000800 */
[----:B------:R-:W-:-:S07]  /*16c30*/  FADD.FTZ R41, R41, R34 ;  /* 0x0000002229297221 */ /* 0x000fce0000010000 */
[----:B------:R-:W4:Y:S01]  /*16c40*/  MUFU.EX2 R38, R38 ;  /* 0x0000002600267308 */ /* 0x000f220000000800 */
[----:B-1----:R-:W-:-:S01]  /*16c50*/  FADD.FTZ R12, R198, R29 ;  /* 0x0000001dc60c7221 */ /* 0x002fc20000010000 */
[----:B------:R-:W-:-:S06]  /*16c60*/  FFMA.FTZ R32, R32, R13, -R91 ;  /* 0x0000000d20207223 */ /* 0x000fcc000001085b */
[----:B------:R-:W1:Y:S01]  /*16c70*/  MUFU.EX2 R15, R110 ;  /* 0x0000006e000f7308 */ /* 0x000e620000000800 */
[----:B------:R-:W-:-:S01]  /*16c80*/  FADD.FTZ R122, R122, R41 ;  /* 0x000000297a7a7221 */ /* 0x000fc20000010000 */
[C---:B0-----:R-:W-:Y:S01]  /*16c90*/  F2FP.SATFINITE.E4M3.F32.PACK_AB_MERGE_C R198, R47.reuse, R198, RZ ;  /* 0x000000c62fc6723e */ /* 0x041fe200048070ff */
[----:B------:R-:W-:-:S05]  /*16ca0*/  FADD.FTZ R47, R47, R12 ;  /* 0x0000000c2f2f7221 */ /* 0x000fca0000010000 */
[----:B------:R-:W0:Y:S01]  /*16cb0*/  MUFU.EX2 R204, R204 ;  /* 0x000000cc00cc7308 */ /* 0x000e220000000800 */
[----:B------:R-:W-:-:S01]  /*16cc0*/  FFMA.FTZ R206, R206, R13, -R91 ;  /* 0x0000000dcece7223 */ /* 0x000fc2000001085b */
[-CC-:B------:R-:W-:Y:S01]  /*16cd0*/  FFMA.FTZ R208, R208, R13.reuse, -R91.reuse ;  /* 0x0000000dd0d07223 */ /* 0x180fe2000001085b */
[----:B------:R-:W-:-:S01]  /*16ce0*/  FFMA.FTZ R91, R118, R13, -R91 ;  /* 0x0000000d765b7223 */ /* 0x000fc2000001085b */
[----:B--2---:R-:W-:-:S04]  /*16cf0*/  F2FP.SATFINITE.E4M3.F32.PACK_AB_MERGE_C R20, R126, R45, RZ ;  /* 0x0000002d7e14723e */ /* 0x004fc800048070ff */
[----:B------:R-:W2:Y:S01]  /*16d00*/  MUFU.EX2 R27, R114 ;  /* 0x00000072001b7308 */ /* 0x000ea20000000800 */
[----:B---3--:R-:W-:-:S01]  /*16d10*/  FADD.FTZ R29, R43, R122 ;  /* 0x0000007a2b1d7221 */ /* 0x008fc20000010000 */
[----:B----4-:R-:W-:Y:S01]  /*16d20*/  FADD.FTZ R12, R202, R47 ;  /* 0x0000002fca0c7221 */ /* 0x010fe20000010000 */
[----:B------:R-:W-:-:S05]  /*16d30*/  F2FP.SATFINITE.E4M3.F32.PACK_AB_MERGE_C R201, R38, R43, R20 ;  /* 0x0000002b26c9723e */ /* 0x000fca0004807014 */
[----:B------:R-:W3:Y:S01]  /*16d40*/  MUFU.EX2 R32, R32 ;  /* 0x0000002000207308 */ /* 0x000ee20000000800 */
[----:B------:R-:W-:-:S01]  /*16d50*/  FADD.FTZ R38, R38, R29 ;  /* 0x0000001d26267221 */ /* 0x000fc20000010000 */
[----:B-1----:R-:W-:-:S06]  /*16d60*/  FADD.FTZ R29, R15, R12 ;  /* 0x0000000c0f1d7221 */ /* 0x002fcc0000010000 */
[----:B------:R1:W4:Y:S01]  /*16d70*/  MUFU.EX2 R21, R206 ;  /* 0x000000ce00157308 */ /* 0x0003220000000800 */
[----:B0-----:R-:W-:-:S01]  /*16d80*/  FADD.FTZ R12, R204, R29 ;  /* 0x0000001dcc0c7221 */ /* 0x001fc20000010000 */
[----:B------:R-:W-:-:S06]  /*16d90*/  F2FP.SATFINITE.E4M3.F32.PACK_AB_MERGE_C R20, R25, R24, R50 ;  /* 0x000000181914723e */ /* 0x000fcc0004807032 */
[----:B------:R-:W-:Y:S01]  /*16da0*/  MUFU.EX2 R208, R208 ;  /* 0x000000d000d07308 */ /* 0x000fe20000000800 */
[----:B--2---:R-:W-:-:S07]  /*16db0*/  F2FP.SATFINITE.E4M3.F32.PACK_AB_MERGE_C R24, R27, R204, RZ ;  /* 0x000000cc1b18723e */ /* 0x004fce00048070ff */
[----:B------:R-:W0:Y:S01]  /*16dc0*/  MUFU.EX2 R91, R91 ;  /* 0x0000005b005b7308 */ /* 0x000e220000000800 */
[----:B------:R-:W-:-:S01]  /*16dd0*/  FADD.FTZ R27, R27, R12 ;  /* 0x0000000c1b1b7221 */ /* 0x000fc20000010000 */
[----:B------:R-:W-:-:S03]  /*16de0*/  F2FP.SATFINITE.E4M3.F32.PACK_AB_MERGE_C R210, R113, R0, R35 ;  /* 0x0000000071d2723e */ /* 0x000fc60004807023 */
[----:B---3--:R-:W-:-:S03]  /*16df0*/  FADD.FTZ R0, R32, R27 ;  /* 0x0000001b20007221 */ /* 0x008fc60000010000 */
[----:B------:R-:W-:Y:S01]  /*16e00*/  MUFU.EX2 R65, R65 ;  /* 0x0000004100417308 */ /* 0x000fe20000000800 */
[----:B-1----:R-:W-:Y:S01]  /*16e10*/  F2FP.SATFINITE.E4M3.F32.PACK_AB_MERGE_C R206, R56, R3, R198 ;  /* 0x0000000338ce723e */ /* 0x002fe200048070c6 */
[----:B----4-:R-:W-:-:S06]  /*16e20*/  FADD.FTZ R3, R21, R0 ;  /* 0x0000000015037221 */ /* 0x010fcc0000010000 */
[----:B------:R-:W1:Y:S01]  /*16e30*/  MUFU.EX2 R234, R234 ;  /* 0x000000ea00ea7308 */ /* 0x000e620000000800 */
[----:B0-----:R-:W-:Y:S02]  /*16e40*/  F2FP.SATFINITE.E4M3.F32.PACK_AB_MERGE_C R0, R91, R208, RZ ;  /* 0x000000d05b00723e */ /* 0x001fe400048070ff */
[----:B------:R-:W-:-:S05]  /*16e50*/  VIMNMX R100, RZ, R14, !PT ;  /* 0x0000000eff647248 */ /* 0x000fca0007fe0100 */
[----:B------:R-:W0:Y:S01]  /*16e60*/  MUFU.EX2 R61, R61 ;  /* 0x0000003d003d7308 */ /* 0x000e220000000800 */
[----:B------:R-:W-:Y:S01]  /*16e70*/  F2FP.SATFINITE.E4M3.F32.PACK_AB_MERGE_C R200, R15, R202, R24 ;  /* 0x000000ca0fc8723e */ /* 0x000fe20004807018 */
[----:B------:R-:W-:-:S06]  /*16e80*/  FADD.FTZ R45, R45, R38 ;  /* 0x000000262d2d7221 */ /* 0x000fcc0000010000 */
[----:B------:R-:W2:Y:S01]  /*16e90*/  MUFU.EX2 R128, R128 ;  /* 0x0000008000807308 */ /* 0x000ea20000000800 */
[----:B------:R-:W-:Y:S01]  /*16ea0*/  F2FP.SATFINITE.E4M3.F32.PACK_AB_MERGE_C R202, R21, R32, R0 ;  /* 0x0000002015ca723e */ /* 0x000fe20004807000 */
[----:B------:R-:W-:Y:S01]  /*16eb0*/  VIADD R21, R138, 0xfffffffe ;  /* 0xfffffffe8a157836 */ /* 0x000fe20000000000 */
[----:B------:R3:W-:Y:S01]  /*16ec0*/  STL [R1+0x44], R100 ;  /* 0x0000446401007387 */ /* 0x0007e20000100800 */
[----:B------:R-:W-:-:S01]  /*16ed0*/  FADD.FTZ R126, R126, R45 ;  /* 0x0000002d7e7e7221 */ /* 0x000fc20000010000 */
[----:B-1----:R-:W-:Y:S02]  /*16ee0*/  F2FP.SATFINITE.E4M3.F32.PACK_AB_MERGE_C R12, R234, R65, RZ ;  /* 0x00000041ea0c723e */ /* 0x002fe400048070ff */
[----:B------:R-:W-:Y:S01]  /*16ef0*/  ISETP.GE.AND P0, PT, R21, R100, PT ;  /* 0x000000641500720c */ /* 0x000fe20003f06270 */
[----:B0-----:R-:W-:Y:S01]  /*16f00*/  FADD.FTZ R25, R61, R126 ;  /* 0x0000007e3d197221 */ /* 0x001fe20000010000 */
[----:B------:R-:W-:Y:S01]  /*16f10*/  F2FP.SATFINITE.E4M3.F32.PACK_AB_MERGE_C R218, R107, R96, RZ ;  /* 0x000000606bda723e */ /* 0x000fe200048070ff */
[----:B------:R-:W-:Y:S01]  /*16f20*/  FADD.FTZ R208, R208, R3 ;  /* 0x00000003d0d07221 */ /* 0x000fe20000010000 */
[----:B------:R-:W-:-:S02]  /*16f30*/  F2FP.SATFINITE.E4M3.F32.PACK_AB_MERGE_C R224, R130, R93, RZ ;  /* 0x0000005d82e0723e */ /* 0x000fc400048070ff */
[C---:B--2---:R-:W-:Y:S01]  /*16f40*/  F2FP.SATFINITE.E4M3.F32.PACK_AB_MERGE_C R203, R128.reuse, R61, R12 ;  /* 0x0000003d80cb723e */ /* 0x044fe2000480700c */
[----:B------:R-:W-:-:S01]  /*16f50*/  FADD.FTZ R128, R128, R25 ;  /* 0x0000001980807221 */ /* 0x000fc20000010000 */
[----:B------:R-:W-:Y:S01]  /*16f60*/  F2FP.SATFINITE.E4M3.F32.PACK_AB_MERGE_C R218, R92, R87, R218 ;  /* 0x000000575cda723e */ /* 0x000fe200048070da */
[----:B------:R-:W-:Y:S01]  /*16f70*/  IMAD.MOV.U32 R87, RZ, RZ, RZ ;  /* 0x000000ffff577224 */ /* 0x000fe200078e00ff */
[----:B------:R-:W-:Y:S01]  /*16f80*/  F2FP.SATFINITE.E4M3.F32.PACK_AB_MERGE_C R226, R132, R95, RZ ;  /* 0x0000005f84e2723e */ /* 0x000fe200048070ff */
[----:B------:R-:W-:-:S01]  /*16f90*/  FADD.FTZ R65, R65, R128 ;  /* 0x0000008041417221 */ /* 0x000fc20000010000 */
[----:B------:R-:W-:Y:S02]  /*16fa0*/  F2FP.SATFINITE.E4M3.F32.PACK_AB_MERGE_C R220, R134, R97, RZ ;  /* 0x0000006186dc723e */ /* 0x000fe400048070ff */
[----:B------:R-:W-:Y:S02]  /*16fb0*/  F2FP.SATFINITE.E4M3.F32.PACK_AB_MERGE_C R222, R140, R99, RZ ;  /* 0x000000638cde723e */ /* 0x000fe400048070ff */
[----:B------:R-:W-:-:S02]  /*16fc0*/  F2FP.SATFINITE.E4M3.F32.PACK_AB_MERGE_C R216, R142, R103, RZ ;  /* 0x000000678ed8723e */ /* 0x000fc400048070ff */
[----:B------:R-:W-:Y:S02]  /*16fd0*/  F2FP.SATFINITE.E4M3.F32.PACK_AB_MERGE_C R72, R109, R72, RZ ;  /* 0x000000486d48723e */ /* 0x000fe400048070ff */
[----:B------:R-:W-:Y:S01]  /*16fe0*/  F2FP.SATFINITE.E4M3.F32.PACK_AB_MERGE_C R215, R192, R75, RZ ;  /* 0x0000004bc0d7723e */ /* 0x000fe200048070ff */
[----:B------:R-:W-:-:S01]  /*16ff0*/  FADD.FTZ R234, R234, R65 ;  /* 0x00000041eaea7221 */ /* 0x000fc20000010000 */
[----:B------:R-:W-:Y:S01]  /*17000*/  F2FP.SATFINITE.E4M3.F32.PACK_AB_MERGE_C R221, R162, R55, R221 ;  /* 0x00000037a2dd723e */ /* 0x000fe200048070dd */
[----:B------:R-:W-:-:S01]  /*17010*/  FADD.FTZ R235, R91, R208 ;  /* 0x000000d05beb7221 */ /* 0x000fc20000010000 */
        /* <DEDUP_REMOVED lines=76> */
[----:B------:R-:W-:Y:S02]  /*174e0*/  IMAD.MOV.U32 R24, RZ, RZ, R87 ;  /* 0x000000ffff187224 */ /* 0x000fe400078e0057 */
[----:B------:R-:W-:Y:S01]  /*174f0*/  IMAD.MOV.U32 R208, RZ, RZ, R20 ;  /* 0x000000ffffd07224 */ /* 0x000fe200078e0014 */
[----:B---3--:R-:W-:Y:S06]  /*17500*/  @!P0 BRA `(.L_x_2165) ;  /* 0x0000006000108947 */ /* 0x008fec0003800000 */
[----:B------:R-:W-:Y:S01]  /*17510*/  IMAD.MOV.U32 R0, RZ, RZ, R88 ;  /* 0x000000ffff007224 */ /* 0x000fe200078e0058 */
        /* <DEDUP_REMOVED lines=35> */
.L_x_2176:
        /* <DEDUP_REMOVED lines=9> */
.L_x_2167:
        /* <DEDUP_REMOVED lines=8> */
.L_x_2168:
[----:B------:R-:W-:Y:S04]  /*17860*/  BSSY B0, `(.L_x_2166) ;  /* 0x0000004000007945 */ /* 0x000fe80003800000 */
[----:B-1----:R-:W-:Y:S05]  /*17870*/  @P2 BRA `(.L_x_2169) ;  /* 0x0000000000082947 */ /* 0x002fea0003800000 */
[----:B------:R-:W1:Y:S02]  /*17880*/  SYNCS.PHASECHK.TRANS64.TRYWAIT P2, [R3+URZ+0x2e830], R12 ;  /* 0x02e8300c030075a7 */ /* 0x000e64000804017f */
[----:B-1----:R-:W-:Y:S05]  /*17890*/  @!P2 BRA `(.L_x_2170) ;  /* 0x0000014c0090a947 */ /* 0x002fea0003800000 */
.L_x_2169:
[----:B------:R-:W-:Y:S05]  /*178a0*/  BSYNC B0 ;  /* 0x0000000000007941 */ /* 0x000fea0003800000 */
.L_x_2166:
[----:B01----:R-:W2:Y:S01]  /*178b0*/  LDL R12, [R1+0x4c] ;  /* 0x00004c00010c7983 */ /* 0x003ea20000100800 */
[----:B------:R-:W-:Y:S05]  /*178c0*/  WARPSYNC.ALL ;  /* 0x0000000000007948 */ /* 0x000fea0003800000 */
[----:B------:R-:W0:Y:S01]  /*178d0*/  S2R R3, SR_TID.X ;  /* 0x0000000000037919 */ /* 0x000e220000002100 */
[----:B------:R-:W-:Y:S01]  /*178e0*/  IMAD.MOV.U32 R15, RZ, RZ, 0x40000040 ;  /* 0x40000040ff0f7424 */ /* 0x000fe200078e00ff */
[----:B------:R-:W-:Y:S01]  /*178f0*/  MOV R13, 0x40000040 ;  /* 0x40000040000d7802 */ /* 0x000fe20000000f00 */
[----:B------:R-:W-:Y:S01]  /*17900*/  IMAD.MOV.U32 R91, RZ, RZ, 0x40000040 ;  /* 0x40000040ff5b7424 */ /* 0x000fe200078e00ff */
[----:B------:R-:W-:Y:S01]  /*17910*/  STL [R1+0xd4], R30 ;  /* 0x0000d41e01007387 */ /* 0x000fe20000100800 */
[----:B------:R-:W-:Y:S01]  /*17920*/  IMAD.MOV.U32 R89, RZ, RZ, 0x40000040 ;  /* 0x40000040ff597424 */ /* 0x000fe200078e00ff */
        /* <DEDUP_REMOVED lines=8> */
[----:B------:R-:W-:-:S02]  /*179b0*/  R2UR UR25, R89 ;  /* 0x00000000591972ca */ /* 0x000fc400000e0000 */
[C---:B------:R-:W-:Y:S01]  /*179c0*/  R2UR UR5, R15.reuse ;  /* 0x000000000f0572ca */ /* 0x040fe200000e0000 */
[----:B------:R-:W-:Y:S01]  /*179d0*/  STL [R1+0xc8], R27 ;  /* 0x0000c81b01007387 */ /* 0x000fe20000100800 */
[----:B------:R-:W-:Y:S02]  /*179e0*/  R2UR UR7, R15 ;  /* 0x000000000f0772ca */ /* 0x000fe400000e0000 */
[----:B------:R-:W-:Y:S01]  /*179f0*/  R2UR UR9, R91 ;  /* 0x000000005b0972ca */ /* 0x000fe200000e0000 */
[----:B------:R1:W-:Y:S01]  /*17a00*/  STL [R1+0xc4], R26 ;  /* 0x0000c41a01007387 */ /* 0x0003e20000100800 */
[C---:B------:R-:W-:Y:S02]  /*17a10*/  R2UR UR11, R89.reuse ;  /* 0x00000000590b72ca */ /* 0x040fe400000e0000 */
[----:B------:R-:W-:Y:S01]  /*17a20*/  R2UR UR59, R89 ;  /* 0x00000000593b72ca */ /* 0x000fe200000e0000 */
[----:B------:R-:W-:Y:S01]  /*17a30*/  STL [R1+0xc0], R25 ;  /* 0x0000c01901007387 */ /* 0x000fe20000100800 */
[----:B------:R-:W-:-:S02]  /*17a40*/  R2UR UR29, R15 ;  /* 0x000000000f1d72ca */ /* 0x000fc400000e0000 */
[----:B------:R-:W-:Y:S01]  /*17a50*/  R2UR UR13, R89 ;  /* 0x00000000590d72ca */ /* 0x000fe200000e0000 */
[----:B------:R3:W-:Y:S01]  /*17a60*/  STL [R1+0xbc], R24 ;  /* 0x0000bc1801007387 */ /* 0x0007e20000100800 */
[----:B------:R-:W-:Y:S02]  /*17a70*/  R2UR UR15, R91 ;  /* 0x000000005b0f72ca */ /* 0x000fe400000e0000 */
[----:B0-----:R-:W-:Y:S01]  /*17a80*/  SHF.R.U32.HI R14, RZ, 0x7, R3 ;  /* 0x00000007ff0e7819 */ /* 0x001fe20000011603 */
[----:B------:R-:W-:Y:S01]  /*17a90*/  VIADD R3, R232, 0x1 ;  /* 0x00000001e8037836 */ /* 0x000fe20000000000 */
[----:B------:R-:W-:Y:S01]  /*17aa0*/  STL [R1+0xb8], R23 ;  /* 0x0000b81701007387 */ /* 0x000fe20000100800 */
[----:B-1----:R-:W-:Y:S01]  /*17ab0*/  MOV R26, UR43 ;  /* 0x0000002b001a7c02 */ /* 0x002fe20008000f00 */
[----:B------:R-:W-:Y:S01]  /*17ac0*/  UMOV UR43, UR25 ;  /* 0x00000019002b7c82 */ /* 0x000fe20008000000 */
[----:B------:R-:W-:Y:S01]  /*17ad0*/  VIADD R92, R14, 0x8 ;  /* 0x000000080e5c7836 */ /* 0x000fe20000000000 */
[C---:B------:R-:W-:Y:S01]  /*17ae0*/  ISETP.NE.AND P2, PT, R3.reuse, 0x2, PT ;  /* 0x000000020300780c */ /* 0x040fe20003f45270 */
[----:B------:R0:W-:Y:S01]  /*17af0*/  STL [R1+0xb4], R22 ;  /* 0x0000b41601007387 */ /* 0x0001e20000100800 */
[----:B---3--:R-:W-:Y:S01]  /*17b00*/  MOV R24, UR35 ;  /* 0x0000002300187c02 */ /* 0x008fe20008000f00 */
[----:B------:R-:W-:Y:S01]  /*17b10*/  UMOV UR35, UR17 ;  /* 0x0000001100237c82 */ /* 0x000fe20008000000 */
[----:B------:R-:W-:Y:S01]  /*17b20*/  SEL R3, R3, RZ, P2 ;  /* 0x000000ff03037207 */ /* 0x000fe20001000000 */
[----:B------:R1:W-:Y:S01]  /*17b30*/  BAR.SYNC.DEFER_BLOCKING R92, 0x100 ;  /* 0x0004005c0000751d */ /* 0x0003e20000010000 */
[----:B------:R-:W-:-:S02]  /*17b40*/  R2UR UR17, R5 ;  /* 0x00000000051172ca */ /* 0x000fc400000e0000 */
[----:B------:R-:W-:Y:S02]  /*17b50*/  MOV R95, UR43 ;  /* 0x0000002b005f7c02 */ /* 0x000fe40008000f00 */
[----:B------:R-:W-:Y:S01]  /*17b60*/  MOV R97, UR35 ;  /* 0x0000002300617c02 */ /* 0x000fe20008000f00 */
[----:B------:R-:W-:Y:S01]  /*17b70*/  UMOV UR43, UR5 ;  /* 0x00000005002b7c82 */ /* 0x000fe20008000000 */
[C---:B------:R-:W-:Y:S01]  /*17b80*/  R2UR UR5, R5.reuse ;  /* 0x00000000050572ca */ /* 0x040fe200000e0000 */
[----:B------:R-:W-:Y:S01]  /*17b90*/  UMOV UR35, UR9 ;  /* 0x0000000900237c82 */ /* 0x000fe20008000000 */
[----:B------:R-:W-:Y:S01]  /*17ba0*/  R2UR UR9, R5 ;  /* 0x00000000050972ca */ /* 0x000fe200000e0000 */
[----:B------:R-:W-:Y:S01]  /*17bb0*/  STL [R1+0xb0], R21 ;  /* 0x0000b01501007387 */ /* 0x000fe20000100800 */
[----:B0-----:R-:W-:Y:S01]  /*17bc0*/  MOV R22, UR59 ;  /* 0x0000003b00167c02 */ /* 0x001fe20008000f00 */
[----:B------:R-:W-:Y:S01]  /*17bd0*/  UMOV UR59, UR29 ;  /* 0x0000001d003b7c82 */ /* 0x000fe20008000000 */
[----:B------:R-:W-:Y:S01]  /*17be0*/  R2UR UR31, R91 ;  /* 0x000000005b1f72ca */ /* 0x000fe200000e0000 */
[----:B------:R-:W-:Y:S01]  /*17bf0*/  STL [R1+0xac], R20 ;  /* 0x0000ac1401007387 */ /* 0x000fe20000100800 */
[----:B------:R-:W-:Y:S01]  /*17c00*/  MOV R30, UR59 ;  /* 0x0000003b001e7c02 */ /* 0x000fe20008000f00 */
[----:B------:R-:W-:Y:S01]  /*17c10*/  UMOV UR59, UR13 ;  /* 0x0000000d003b7c82 */ /* 0x000fe20008000000 */
[----:B------:R-:W-:Y:S01]  /*17c20*/  R2UR UR13, R5 ;  /* 0x00000000050d72ca */ /* 0x000fe200000e0000 */
[----:B------:R-:W-:Y:S01]  /*17c30*/  STL [R1+0xa8], R19 ;  /* 0x0000a81301007387 */ /* 0x000fe20000100800 */
[----:B------:R-:W-:-:S02]  /*17c40*/  R2UR UR21, R15 ;  /* 0x000000000f1572ca */ /* 0x000fc400000e0000 */
[----:B------:R-:W-:Y:S01]  /*17c50*/  R2UR UR23, R15 ;  /* 0x000000000f1772ca */ /* 0x000fe200000e0000 */
[----:B------:R0:W-:Y:S01]  /*17c60*/  STL [R1+0xa4], R18 ;  /* 0x0000a41201007387 */ /* 0x0001e20000100800 */
[----:B------:R-:W-:Y:S01]  /*17c70*/  R2UR UR27, R89 ;  /* 0x00000000591b72ca */ /* 0x000fe200000e0000 */
[----:B------:R-:W-:Y:S01]  /*17c80*/  WARPGROUP.ARRIVE ;  /* 0x00000000000079c5 */ /* 0x000fe20000000000 */
[----:B------:R-:W-:Y:S01]  /*17c90*/  R2UR UR25, R5 ;  /* 0x00000000051972ca */ /* 0x000fe200000e0000 */
[----:B------:R3:W-:Y:S01]  /*17ca0*/  STL [R1+0xa0], R17 ;  /* 0x0000a01101007387 */ /* 0x0007e20000100800 */
[----:B------:R-:W-:Y:S02]  /*17cb0*/  R2UR UR47, R15 ;  /* 0x000000000f2f72ca */ /* 0x000fe400000e0000 */
[----:B------:R-:W-:Y:S01]  /*17cc0*/  R2UR UR51, R89 ;  /* 0x00000000593372ca */ /* 0x000fe200000e0000 */
[----:B------:R-:W-:Y:S01]  /*17cd0*/  IMAD.MOV.U32 R89, RZ, RZ, 0x40000040 ;  /* 0x40000040ff597424 */ /* 0x000fe200078e00ff */
[----:B------:R-:W-:Y:S01]  /*17ce0*/  R2UR UR55, R15 ;  /* 0x000000000f3772ca */ /* 0x000fe200000e0000 */
[----:B------:R-:W-:Y:S01]  /*17cf0*/  IMAD.MOV.U32 R15, RZ, RZ, 0x40000040 ;  /* 0x40000040ff0f7424 */ /* 0x000fe200078e00ff */
[----:B0-----:R-:W-:Y:S01]  /*17d00*/  MOV R18, UR39 ;  /* 0x0000002700127c02 */ /* 0x001fe20008000f00 */
[----:B------:R0:W-:Y:S01]  /*17d10*/  STL [R1+0x9c], R16 ;  /* 0x00009c1001007387 */ /* 0x0001e20000100800 */
[----:B------:R-:W-:-:S02]  /*17d20*/  R2UR UR39, R93 ;  /* 0x000000005d2772ca */ /* 0x000fc400000e0000 */
[----:B---3--:R-:W-:Y:S01]  /*17d30*/  MOV R17, UR38 ;  /* 0x0000002600117c02 */ /* 0x008fe20008000f00 */
[----:B------:R3:W-:Y:S01]  /*17d40*/  STL [R1+0x98], R2 ;  /* 0x0000980201007387 */ /* 0x0007e20000100800 */
[----:B------:R-:W-:Y:S02]  /*17d50*/  R2UR UR40, R4 ;  /* 0x00000000042872ca */ /* 0x000fe400000e0000 */
[----:B------:R-:W-:Y:S02]  /*17d60*/  R2UR UR41, R5 ;  /* 0x00000000052972ca */ /* 0x000fe400000e0000 */
[C---:B------:R-:W-:Y:S02]  /*17d70*/  R2UR UR32, R10.reuse ;  /* 0x000000000a2072ca */ /* 0x040fe400000e0000 */
[----:B------:R-:W-:Y:S02]  /*17d80*/  R2UR UR33, R11 ;  /* 0x000000000b2172ca */ /* 0x000fe400000e0000 */
[----:B------:R-:W-:-:S02]  /*17d90*/  R2UR UR56, R10 ;  /* 0x000000000a3872ca */ /* 0x000fc400000e0000 */
[----:B------:R-:W-:Y:S01]  /*17da0*/  MOV R20, UR39 ;  /* 0x0000002700147c02 */ /* 0x000fe20008000f00 */
[----:B------:R-:W-:Y:S01]  /*17db0*/  UMOV UR39, UR31 ;  /* 0x0000001f00277c82 */ /* 0x000fe20008000000 */
[----:B------:R-:W-:Y:S02]  /*17dc0*/  R2UR UR31, R13 ;  /* 0x000000000d1f72ca */ /* 0x000fe400000e0000 */
[----:B------:R-:W-:Y:S01]  /*17dd0*/  MOV R28, UR39 ;  /* 0x00000027001c7c02 */ /* 0x000fe20008000f00 */
[----:B------:R-:W-:Y:S01]  /*17de0*/  UMOV UR39, UR21 ;  /* 0x0000001500277c82 */ /* 0x000fe20008000000 */
[----:B------:R-:W-:Y:S02]  /*17df0*/  R2UR UR21, R5 ;  /* 0x00000000051572ca */ /* 0x000fe400000e0000 */
[----:B------:R-:W-:Y:S02]  /*17e00*/  R2UR UR57, R11 ;  /* 0x000000000b3972ca */ /* 0x000fe400000e0000 */
[----:B0-----:R-:W-:-:S02]  /*17e10*/  MOV R16, UR37 ;  /* 0x0000002500107c02 */ /* 0x001fc40008000f00 */
[----:B---3--:R-:W-:Y:S02]  /*17e20*/  MOV R2, UR36 ;  /* 0x0000002400027c02 */ /* 0x008fe40008000f00 */
[----:B------:R-:W-:Y:S02]  /*17e30*/  R2UR UR36, R10 ;  /* 0x000000000a2472ca */ /* 0x000fe400000e0000 */
[----:B------:R-:W-:Y:S01]  /*17e40*/  R2UR UR37, R11 ;  /* 0x000000000b2572ca */ /* 0x000fe200000e0000 */
[----:B--2---:R-:W-:-:S04]  /*17e50*/  IMAD R12, R3, 0x700, R12 ;  /* 0x00000700030c7824 */ /* 0x004fc800078e020c */
[C---:B------:R-:W-:Y:S01]  /*17e60*/  VIADD R14, R12.reuse, 0x100 ;  /* 0x000001000c0e7836 */ /* 0x040fe20000000000 */
[C---:B------:R-:W-:Y:S01]  /*17e70*/  R2UR UR18, R12.reuse ;  /* 0x000000000c1272ca */ /* 0x040fe200000e0000 */
[C---:B------:R-:W-:Y:S01]  /*17e80*/  VIADD R90, R12.reuse, 0x300 ;  /* 0x000003000c5a7836 */ /* 0x040fe20000000000 */
[C---:B-1----:R-:W-:Y:S01]  /*17e90*/  IADD3 R92, R12.reuse, 0x4, RZ ;  /* 0x000000040c5c7810 */ /* 0x042fe20007ffe0ff */
        /* <DEDUP_REMOVED lines=25> */
[----:B------:R-:W-:Y:S01]  /*18030*/  VIADD R88, R12, 0x104 ;  /* 0x000001040c587836 */ /* 0x000fe20000000000 */
[----:B------:R-:W-:Y:S02]  /*18040*/  R2UR UR30, R90 ;  /* 0x000000005a1e72ca */ /* 0x000fe400000e0000 */
[----:B------:R-:W-:Y:S01]  /*18050*/  R2UR UR34, R14 ;  /* 0x000000000e2272ca */ /* 0x000fe200000e0000 */
[----:B------:R-:W-:Y:S01]  /*18060*/  VIADD R14, R12, 0x404 ;  /* 0x000004040c0e7836 */ /* 0x000fe20000000000 */
[----:B------:R-:W-:Y:S01]  /*18070*/  R2UR UR58, R88 ;  /* 0x00000000583a72ca */ /* 0x000fe200000e0000 */
[----:B------:R-:W-:Y:S02]  /*18080*/  VIADD R88, R12, 0x304 ;  /* 0x000003040c587836 */ /* 0x000fe40000000000 */
[----:B------:R-:W-:-:S02]  /*18090*/  MOV R19, UR38 ;  /* 0x0000002600137c02 */ /* 0x000fc40008000f00 */
[----:B------:R-:W-:Y:S01]  /*180a0*/  R2UR UR46, R14 ;  /* 0x000000000e2e72ca */ /* 0x000fe200000e0000 */
[----:B------:R-:W-:Y:S01]  /*180b0*/  VIADD R14, R12, 0x604 ;  /* 0x000006040c0e7836 */ /* 0x000fe20000000000 */
[----:B------:R-:W-:Y:S01]  /*180c0*/  R2UR UR42, R88 ;  /* 0x00000000582a72ca */ /* 0x000fe200000e0000 */
[----:B------:R-:W-:Y:S01]  /*180d0*/  VIADD R88, R12, 0x504 ;  /* 0x000005040c587836 */ /* 0x000fe20000000000 */
[----:B------:R-:W-:Y:S02]  /*180e0*/  UMOV UR38, UR30 ;  /* 0x0000001e00267c82 */ /* 0x000fe40008000000 */
        /* <DEDUP_REMOVED lines=21> */
[----:B------:R-:W-:Y:S02]  /*18240*/  R2UR UR24, R4 ;  /* 0x00000000041872ca */ /* 0x000fe400000e0000 */
[----:B------:R-:W-:Y:S01]  /*18250*/  R2UR UR54, R14 ;  /* 0x000000000e3672ca */ /* 0x000fe200000e0000 */
[----:B------:R-:W-:Y:S01]  /*18260*/  VIADD R14, R12, 0x106 ;  /* 0x000001060c0e7836 */ /* 0x000fe20000000000 */
[----:B------:R-:W-:Y:S02]  /*18270*/  R2UR UR50, R88 ;  /* 0x00000000583272ca */ /* 0x000fe400000e0000 */
[----:B------:R-:W-:Y:S01]  /*18280*/  IADD3 R88, R12, 0x6, RZ ;  /* 0x000000060c587810 */ /* 0x000fe20007ffe0ff */
[----:B------:R-:W-:Y:S02]  /*18290*/  WARPGROUP.DEPBAR.LE gsb0, 0x0 ;  /* 0x00008000000079c5 */ /* 0x000fe40000010000 */
[----:B------:R-:W-:-:S06]  /*182a0*/  WARPGROUP.ARRIVE ;  /* 0x00000000000079c5 */ /* 0x000fcc0000000000 */
[----:B------:R-:W-:Y:S01]  /*182b0*/  QGMMA.64x32x32.F32.E4M3.E4M3 R168, gdesc[UR4], RZ, !UPT, gsb0 ;  /* 0x0060000004a879f3 */ /* 0x000fe2000c0008ff */
        /* <DEDUP_REMOVED lines=8> */
[----:B------:R-:W-:Y:S01]  /*18340*/  VIADD R14, R12, 0x306 ;  /* 0x000003060c0e7836 */ /* 0x000fe20000000000 */
[----:B------:R-:W-:Y:S02]  /*18350*/  R2UR UR11, R15 ;  /* 0x000000000f0b72ca */ /* 0x000fe400000e0000 */
[----:B------:R-:W-:Y:S02]  /*18360*/  MOV R15, 0x40000040 ;  /* 0x40000040000f7802 */ /* 0x000fe40000000f00 */
[----:B------:R-:W-:Y:S01]  /*18370*/  R2UR UR18, R14 ;  /* 0x000000000e1272ca */ /* 0x000fe200000e0000 */
[----:B------:R-:W-:Y:S01]  /*18380*/  VIADD R14, R12, 0x506 ;  /* 0x000005060c0e7836 */ /* 0x000fe20000000000 */
[----:B------:R-:W-:Y:S01]  /*18390*/  R2UR UR19, R15 ;  /* 0x000000000f1372ca */ /* 0x000fe200000e0000 */
[----:B------:R-:W-:Y:S01]  /*183a0*/  IMAD.MOV.U32 R15, RZ, RZ, 0x40000040 ;  /* 0x40000040ff0f7424 */ /* 0x000fe200078e00ff */
[----:B------:R-:W-:-:S02]  /*183b0*/  WARPGROUP.DEPBAR.LE gsb0, 0x0 ;  /* 0x00008000000079c5 */ /* 0x000fc40000010000 */
[----:B------:R-:W-:-:S06]  /*183c0*/  WARPGROUP.ARRIVE ;  /* 0x00000000000079c5 */ /* 0x000fcc0000000000 */
[----:B------:R-:W-:Y:S01]  /*183d0*/  QGMMA.64x32x32.F32.E4M3.E4M3 R136, gdesc[UR12], RZ, !UPT, gsb0 ;  /* 0x006000000c8879f3 */ /* 0x000fe2000c0008ff */
[----:B------:R-:W-:Y:S01]  /*183e0*/  R2UR UR14, R88 ;  /* 0x00000000580e72ca */ /* 0x000fe200000e0000 */
[C---:B------:R-:W-:Y:S01]  /*183f0*/  VIADD R88, R12.reuse, 0x406 ;  /* 0x000004060c587836 */ /* 0x040fe20000000000 */
[----:B------:R-:W-:Y:S01]  /*18400*/  R2UR UR15, R89 ;  /* 0x00000000590f72ca */ /* 0x000fe200000e0000 */
[----:B------:R-:W-:Y:S02]  /*18410*/  VIADD R12, R12, 0x606 ;  /* 0x000006060c0c7836 */ /* 0x000fe40000000000 */
[----:B------:R-:W-:-:S03]  /*18420*/  IMAD.MOV.U32 R89, RZ, RZ, 0x40000040 ;  /* 0x40000040ff597424 */ /* 0x000fc600078e00ff */
        /* <DEDUP_REMOVED lines=10> */
[----:B------:R-:W-:Y:S01]  /*184d0*/  R2UR UR26, R14 ;  /* 0x000000000e1a72ca */ /* 0x000fe200000e0000 */
[----:B------:R-:W-:Y:S01]  /*184e0*/  IMAD.MOV.U32 R14, RZ, RZ, R97 ;  /* 0x000000ffff0e7224 */ /* 0x000fe200078e0061 */
[----:B------:R-:W-:Y:S01]  /*184f0*/  R2UR UR27, R15 ;  /* 0x000000000f1b72ca */ /* 0x000fe200000e0000 */
[----:B------:R-:W-:Y:S01]  /*18500*/  IMAD.MOV.U32 R15, RZ, RZ, R96 ;  /* 0x000000ffff0f7224 */ /* 0x000fe200078e0060 */
[----:B------:R-:W-:Y:S02]  /*18510*/  WARPGROUP.DEPBAR.LE gsb0, 0x0 ;  /* 0x00008000000079c5 */ /* 0x000fe40000010000 */
[----:B------:R-:W-:-:S06]  /*18520*/  WARPGROUP.ARRIVE ;  /* 0x00000000000079c5 */ /* 0x000fcc0000000000 */
[----:B------:R-:W-:Y:S01]  /*18530*/  QGMMA.64x32x32.F32.E4M3.E4M3 R88, gdesc[UR40], RZ, !UPT, gsb0 ;  /* 0x00600000285879f3 */ /* 0x000fe2000c0008ff */
        /* <DEDUP_REMOVED lines=106> */
[----:B------:R-:W-:Y:S02]  /*18be0*/  R2UR UR38, R17 ;  /* 0x00000000112672ca */ /* 0x000fe400000e0000 */
[----:B------:R-:W-:Y:S01]  /*18bf0*/  R2UR UR37, R16 ;  /* 0x00000000102572ca */ /* 0x000fe200000e0000 */
[----:B------:R0:W5:Y:S01]  /*18c00*/  LDL.LU R17, [R1+0xa0] ;  /* 0x0000a00001117983 */ /* 0x0001620000300800 */
[----:B------:R-:W-:-:S03]  /*18c10*/  R2UR UR36, R2 ;  /* 0x00000000022472ca */ /* 0x000fc600000e0000 */
[----:B------:R0:W5:Y:S04]  /*18c20*/  LDL.LU R16, [R1+0x9c] ;  /* 0x00009c0001107983 */ /* 0x0001680000300800 */
        /* <DEDUP_REMOVED lines=23> */
[----:B------:R-:W-:Y:S03]  /*18da0*/  QGMMA.64x32x32.F32.E4M3.E4M3 R88, gdesc[UR28], R88, gsb0 ;  /* 0x006000001c5879f3 */ /* 0x000fe60008000858 */
[----:B------:R-:W-:Y:S02]  /*18db0*/  WARPGROUP.DEPBAR.LE gsb0, 0x0 ;  /* 0x00008000000079c5 */ /* 0x000fe40000010000 */
[----:B0-----:R-:W-:Y:S05]  /*18dc0*/  @P0 BRA `(.L_x_2171) ;  /* 0x0000000000280947 */ /* 0x001fea0003800000 */
[----:B------:R-:W-:Y:S05]  /*18dd0*/  @!P1 BRA `(.L_x_2172) ;  /* 0x0000000000049947 */ /* 0x000fea0003800000 */
[----:B------:R-:W-:Y:S01]  /*18de0*/  BPT.TRAP 0x1 ;  /* 0x000000040000795c */ /* 0x000fe20000300000 */
.L_x_2172:
[----:B------:R-:W-:Y:S01]  /*18df0*/  SHF.L.U32 R12, R236, 0x1f, RZ ;  /* 0x0000001fec0c7819 */ /* 0x000fe200000006ff */
[----:B-----5:R-:W-:-:S04]  /*18e00*/  IMAD R13, R232, 0x8, R16 ;  /* 0x00000008e80d7824 */ /* 0x020fc800078e0210 */
[----:B------:R0:W1:Y:S01]  /*18e10*/  SYNCS.PHASECHK.TRANS64.TRYWAIT P0, [R13+URZ+0x2e850], R12 ;  /* 0x02e8500c0d0075a7 */ /* 0x000062000800017f */
[----:B------:R-:W-:Y:S05]  /*18e20*/  @!P1 BRA `(.L_x_2173) ;  /* 0x0000000000049947 */ /* 0x000fea0003800000 */
[----:B------:R-:W-:Y:S01]  /*18e30*/  BPT.TRAP 0x1 ;  /* 0x000000040000795c */ /* 0x000fe20000300000 */
.L_x_2173:
[----:B-1----:R-:W-:Y:S05]  /*18e40*/  @P0 BRA `(.L_x_2171) ;  /* 0x0000000000080947 */ /* 0x002fea0003800000 */
[----:B------:R-:W1:Y:S02]  /*18e50*/  SYNCS.PHASECHK.TRANS64.TRYWAIT P0, [R13+URZ+0x2e850], R12 ;  /* 0x02e8500c0d0075a7 */ /* 0x000e64000800017f */
[----:B-1----:R-:W-:Y:S05]  /*18e60*/  @!P0 BRA `(.L_x_2174) ;  /* 0x0000013800308947 */ /* 0x002fea0003800000 */
.L_x_2171:
[----:B01---5:R-:W-:Y:S01]  /*18e70*/  VIADD R12, R16, 0x400 ;  /* 0x00000400100c7836 */ /* 0x023fe20000000000 */
[----:B------:R-:W-:Y:S05]  /*18e80*/  WARPSYNC.ALL ;  /* 0x0000000000007948 */ /* 0x000fea0003800000 */
[----:B------:R-:W-:Y:S01]  /*18e90*/  SHF.R.U32.HI R12, RZ, 0x4, R12 ;  /* 0x00000004ff0c7819 */ /* 0x000fe2000001160c */
[----:B------:R-:W-:Y:S01]  /*18ea0*/  IMAD.MOV.U32 R13, RZ, RZ, -0x3ffffff0 ;  /* 0xc0000010ff0d7424 */ /* 0x000fe200078e00ff */
[----:B------:R-:W-:Y:S01]  /*18eb0*/  WARPGROUP.ARRIVE ;  /* 0x00000000000079c5 */ /* 0x000fe20000000000 */
[----:B------:R-:W-:Y:S01]  /*18ec0*/  IMAD.MOV.U32 R15, RZ, RZ, -0x3ffffff0 ;  /* 0xc0000010ff0f7424 */ /* 0x000fe200078e00ff */
[----:B------:R-:W-:Y:S01]  /*18ed0*/  LOP3.LUT R12, R12, 0x3fff, RZ, 0xc0, !PT ;  /* 0x00003fff0c0c7812 */ /* 0x000fe200078ec0ff */
[C---:B------:R-:W-:Y:S01]  /*18ee0*/  FMUL.FTZ R128, R2.reuse, R128 ;  /* 0x0000008002807220 */ /* 0x040fe20000410000 */
[----:B------:R-:W-:Y:S01]  /*18ef0*/  R2UR UR7, R13 ;  /* 0x000000000d0772ca */ /* 0x000fe200000e0000 */
        /* <DEDUP_REMOVED lines=8> */
[C---:B------:R-:W-:Y:S01]  /*18f80*/  FMUL.FTZ R176, R2.reuse, R176 ;  /* 0x000000b002b07220 */ /* 0x040fe20000410000 */
[C---:B------:R-:W-:Y:S01]  /*18f90*/  FMUL.FTZ R131, R2.reuse, R131 ;  /* 0x0000008302837220 */ /* 0x040fe20000410000 */
[----:B------:R-:W-:Y:S01]  /*18fa0*/  FMUL.FTZ R177, R2, R177 ;  /* 0x000000b102b17220 */ /* 0x000fe20000410000 */
        /* <DEDUP_REMOVED lines=14> */
[----:B------:R-:W-:Y:S01]  /*19090*/  VIADD R14, R12, 0x100 ;  /* 0x000001000c0e7836 */ /* 0x000fe20000000000 */
[----:B------:R-:W-:Y:S01]  /*190a0*/  R2UR UR7, R15 ;  /* 0x000000000f0772ca */ /* 0x000fe200000e0000 */
[C---:B------:R-:W-:Y:S01]  /*190b0*/  FMUL.FTZ R165, R2.reuse, R165 ;  /* 0x000000a502a57220 */ /* 0x040fe20000410000 */
[C---:B------:R-:W-:Y:S01]  /*190c0*/  FMUL.FTZ R136, R2.reuse, R136 ;  /* 0x0000008802887220 */ /* 0x040fe20000410000 */
[----:B------:R-:W-:Y:S01]  /*190d0*/  FMUL.FTZ R137, R2, R137 ;  /* 0x0000008902897220 */ /* 0x000fe20000410000 */
[----:B------:R-:W-:Y:S01]  /*190e0*/  R2UR UR6, R14 ;  /* 0x000000000e0672ca */ /* 0x000fe200000e0000 */
[----:B------:R-:W-:Y:S01]  /*190f0*/  VIADD R14, R12, 0x200 ;  /* 0x000002000c0e7836 */ /* 0x000fe20000000000 */
[----:B------:R-:W-:Y:S01]  /*19100*/  MOV R15, 0xc0000010 ;  /* 0xc0000010000f7802 */ /* 0x000fe20000000f00 */
        /* <DEDUP_REMOVED lines=55> */
[----:B------:R-:W-:Y:S01]  /*19480*/  ULDC UR4, c[0x0][0x988] ;  /* 0x0002620000047ab9 */ /* 0x000fe20000000800 */
[----:B------:R-:W-:-:S02]  /*19490*/  WARPGROUP.DEPBAR.LE gsb0, 0x0 ;  /* 0x00008000000079c5 */ /* 0x000fc40000010000 */
[----:B------:R-:W-:Y:S01]  /*194a0*/  WARPGROUP.ARRIVE ;  /* 0x00000000000079c5 */ /* 0x000fe20000000000 */
[----:B------:R-:W2:Y:S04]  /*194b0*/  LDL R224, [R1+0x60] ;  /* 0x0000600001e07983 */ /* 0x000ea80000100800 */
[----:B------:R-:W3:Y:S01]  /*194c0*/  LDL R225, [R1+0x54] ;  /* 0x0000540001e17983 */ /* 0x000ee20000100800 */
[----:B------:R-:W-:Y:S03]  /*194d0*/  QGMMA.64x128x32.F32.E4M3.E4M3 R24, R220, gdesc[UR4], R24, gsb0 ;  /* 0x01e00004dc187df3 */ /* 0x000fe60008000818 */
[----:B------:R-:W4:Y:S04]  /*194e0*/  LDL R226, [R1+0x6c] ;  /* 0x00006c0001e27983 */ /* 0x000f280000100800 */
[----:B------:R-:W4:Y:S01]  /*194f0*/  LDL R227, [R1+0x70] ;  /* 0x0000700001e37983 */ /* 0x000f220000100800 */
        /* <DEDUP_REMOVED lines=68> */
[C---:B------:R-:W-:Y:S01]  /*19940*/  FMUL.FTZ R14, R2.reuse, R185 ;  /* 0x000000b9020e7220 */ /* 0x040fe20000410000 */
[C---:B------:R-:W-:Y:S01]  /*19950*/  FMUL.FTZ R185, R2.reuse, R188 ;  /* 0x000000bc02b97220 */ /* 0x040fe20000410000 */
[C---:B------:R-:W-:Y:S01]  /*19960*/  FMUL.FTZ R188, R2.reuse, R191 ;  /* 0x000000bf02bc7220 */ /* 0x040fe20000410000 */
[C---:B------:R-:W-:Y:S01]  /*19970*/  FMUL.FTZ R191, R2.reuse, R194 ;  /* 0x000000c202bf7220 */ /* 0x040fe20000410000 */
[C---:B------:R-:W-:Y:S01]  /*19980*/  FMUL.FTZ R194, R2.reuse, R197 ;  /* 0x000000c502c27220 */ /* 0x040fe20000410000 */
[C---:B------:R-:W-:Y:S01]  /*19990*/  FMUL.FTZ R197, R2.reuse, R120 ;  /* 0x0000007802c57220 */ /* 0x040fe20000410000 */
[----:B------:R-:W-:Y:S01]  /*199a0*/  IMAD.SHL.U32 R120, R233, 0x80, RZ ;  /* 0x00000080e9787824 */ /* 0x000fe200078e00ff */
[----:B------:R-:W-:Y:S01]  /*199b0*/  R2UR UR7, R15 ;  /* 0x000000000f0772ca */ /* 0x000fe200000e0000 */
[C---:B------:R-:W-:Y:S01]  /*199c0*/  FMUL.FTZ R15, R2.reuse, R186 ;  /* 0x000000ba020f7220 */ /* 0x040fe20000410000 */
[----:B------:R-:W-:Y:S01]  /*199d0*/  FMUL.FTZ R186, R2, R189 ;  /* 0x000000bd02ba7220 */ /* 0x000fe20000410000 */
[----:B------:R-:W-:-:S02]  /*199e0*/  IMAD R120, R21, -0xe0, R120 ;  /* 0xffffff2015787824 */ /* 0x000fc400078e0278 */
[C---:B------:R-:W-:Y:S01]  /*199f0*/  FMUL.FTZ R189, R2.reuse, R192 ;  /* 0x000000c002bd7220 */ /* 0x040fe20000410000 */
[C---:B------:R-:W-:Y:S01]  /*19a00*/  FMUL.FTZ R192, R2.reuse, R195 ;  /* 0x000000c302c07220 */ /* 0x040fe20000410000 */
[C---:B------:R-:W-:Y:S01]  /*19a10*/  FMUL.FTZ R195, R2.reuse, R198 ;  /* 0x000000c602c37220 */ /* 0x040fe20000410000 */
[----:B------:R-:W-:Y:S01]  /*19a20*/  FMUL.FTZ R198, R2, R121 ;  /* 0x0000007902c67220 */ /* 0x000fe20000410000 */
[----:B--2---:R-:W-:Y:S01]  /*19a30*/  IADD3 R120, R120, 0x1, R224 ;  /* 0x0000000178787810 */ /* 0x004fe20007ffe0e0 */
[----:B------:R-:W0:Y:S04]  /*19a40*/  MUFU.TANH R14, R14 ;  /* 0x0000000e000e7308 */ /* 0x000e280000002400 */
[----:B---3--:R-:W-:-:S04]  /*19a50*/  IMAD.IADD R120, R120, 0x1, -R225 ;  /* 0x0000000178787824 */ /* 0x008fc800078e0ae1 */
[----:B----4-:R-:W-:Y:S01]  /*19a60*/  IMAD R121, R226, -0x2, R120 ;  /* 0xfffffffee2797824 */ /* 0x010fe200078e0278 */
[----:B------:R-:W-:Y:S01]  /*19a70*/  MUFU.TANH R185, R185 ;  /* 0x000000b900b97308 */ /* 0x000fe20000002400 */
[----:B------:R-:W-:-:S03]  /*19a80*/  VIADD R120, R12, 0x500 ;  /* 0x000005000c787836 */ /* 0x000fc60000000000 */
[----:B------:R-:W-:Y:S01]  /*19a90*/  IADD3 R127, R227, R121, RZ ;  /* 0x00000079e37f7210 */ /* 0x000fe20007ffe0ff */
[----:B------:R-:W-:Y:S01]  /*19aa0*/  IMAD.MOV.U32 R121, RZ, RZ, -0x3ffffff0 ;  /* 0xc0000010ff797424 */ /* 0x000fe200078e00ff */
[----:B------:R-:W1:Y:S02]  /*19ab0*/  S2R R227, SR_TID.X ;  /* 0x0000000000e37919 */ /* 0x000e640000002100 */
[----:B------:R-:W2:Y:S01]  /*19ac0*/  MUFU.TANH R186, R186 ;  /* 0x000000ba00ba7308 */ /* 0x000ea20000002400 */
[C---:B------:R-:W-:Y:S02]  /*19ad0*/  ISETP.GT.AND P0, PT, R127.reuse, RZ, PT ;  /* 0x000000ff7f00720c */ /* 0x040fe40003f04270 */
[----:B------:R-:W-:-:S04]  /*19ae0*/  ISETP.GT.AND P2, PT, R127, 0x1, PT ;  /* 0x000000017f00780c */ /* 0x000fc80003f44270 */
[----:B0-----:R-:W-:Y:S01]  /*19af0*/  FSEL R14, R14, -INF , P2 ;  /* 0xff8000000e0e7808 */ /* 0x001fe20001000000 */
[----:B------:R-:W-:Y:S01]  /*19b00*/  MUFU.TANH R189, R189 ;  /* 0x000000bd00bd7308 */ /* 0x000fe20000002400 */
[----:B------:R-:W-:-:S07]  /*19b10*/  ISETP.GT.AND P2, PT, R127, 0x9, PT ;  /* 0x000000097f00780c */ /* 0x000fce0003f44270 */
[----:B------:R-:W0:Y:S01]  /*19b20*/  MUFU.TANH R194, R194 ;  /* 0x000000c200c27308 */ /* 0x000e220000002400 */
[----:B--2---:R-:W-:Y:S02]  /*19b30*/  FSEL R186, R186, -INF , P2 ;  /* 0xff800000baba7808 */ /* 0x004fe40001000000 */
[----:B------:R-:W-:-:S04]  /*19b40*/  ISETP.GT.AND P2, PT, R127, 0x11, PT ;  /* 0x000000117f00780c */ /* 0x000fc80003f44270 */
[----:B------:R-:W-:Y:S01]  /*19b50*/  FSEL R190, R190, -INF , P2 ;  /* 0xff800000bebe7808 */ /* 0x000fe20001000000 */
[----:B------:R-:W-:Y:S01]  /*19b60*/  MUFU.TANH R197, R197 ;  /* 0x000000c500c57308 */ /* 0x000fe20000002400 */
[----:B------:R-:W-:-:S07]  /*19b70*/  ISETP.GT.AND P2, PT, R127, 0x19, PT ;  /* 0x000000197f00780c */ /* 0x000fce0003f44270 */
[----:B------:R-:W2:Y:S01]  /*19b80*/  MUFU.TANH R198, R198 ;  /* 0x000000c600c67308 */ /* 0x000ea20000002400 */
[----:B0-----:R-:W-:Y:S02]  /*19b90*/  FSEL R194, R194, -INF , P2 ;  /* 0xff800000c2c27808 */ /* 0x001fe40001000000 */
[----:B------:R-:W-:-:S04]  /*19ba0*/  ISETP.GT.AND P2, PT, R127, 0x21, PT ;  /* 0x000000217f00780c */ /* 0x000fc80003f44270 */
[----:B------:R-:W-:Y:S01]  /*19bb0*/  FSEL R169, R169, -INF , P2 ;  /* 0xff800000a9a97808 */ /* 0x000fe20001000000 */
[----:B------:R-:W-:Y:S01]  /*19bc0*/  MUFU.TANH R117, R117 ;  /* 0x0000007500757308 */ /* 0x000fe20000002400 */
[----:B------:R-:W-:-:S04]  /*19bd0*/  ISETP.GT.AND P2, PT, R127, 0x29, PT ;  /* 0x000000297f00780c */ /* 0x000fc80003f44270 */
[----:B------:R-:W-:Y:S02]  /*19be0*/  FSEL R173, R173, -INF , P2 ;  /* 0xff800000adad7808 */ /* 0x000fe40001000000 */
[----:B------:R-:W-:Y:S01]  /*19bf0*/  ISETP.GT.AND P2, PT, R127, 0x31, PT ;  /* 0x000000317f00780c */ /* 0x000fe20003f44270 */
[----:B------:R-:W-:Y:S03]  /*19c00*/  MUFU.TANH R89, R89 ;  /* 0x0000005900597308 */ /* 0x000fe60000002400 */
[----:B------:R-:W-:Y:S02]  /*19c10*/  FSEL R177, R177, -INF , P2 ;  /* 0xff800000b1b17808 */ /* 0x000fe40001000000 */
[----:B------:R-:W-:-:S03]  /*19c20*/  ISETP.GT.AND P2, PT, R127, 0x39, PT ;  /* 0x000000397f00780c */ /* 0x000fc60003f44270 */
[----:B------:R-:W-:Y:S01]  /*19c30*/  MUFU.TANH R92, R92 ;  /* 0x0000005c005c7308 */ /* 0x000fe20000002400 */
[----:B------:R-:W-:Y:S02]  /*19c40*/  FSEL R181, R181, -INF , P2 ;  /* 0xff800000b5b57808 */ /* 0x000fe40001000000 */
        /* <DEDUP_REMOVED lines=21> */
[----:B------:R-:W-:Y:S01]  /*19da0*/  FSEL R149, R149, -INF , P2 ;  /* 0xff80000095957808 */ /* 0x000fe20001000000 */
[----:B------:R-:W-:Y:S02]  /*19db0*/  WARPGROUP.DEPBAR.LE gsb0, 0x0 ;  /* 0x00008000000079c5 */ /* 0x000fe40000010000 */
[----:B------:R-:W-:Y:S01]  /*19dc0*/  WARPGROUP.ARRIVE ;  /* 0x00000000000079c5 */ /* 0x000fe20000000000 */
[----:B------:R-:W-:-:S03]  /*19dd0*/  ISETP.GT.AND P2, PT, R127, 0x81, PT ;  /* 0x000000817f00780c */ /* 0x000fc60003f44270 */
[----:B------:R-:W-:Y:S01]  /*19de0*/  MUFU.TANH R188, R188 ;  /* 0x000000bc00bc7308 */ /* 0x000fe20000002400 */
[----:B--2---:R-:W-:Y:S01]  /*19df0*/  FSEL R198, R198, -INF , P2 ;  /* 0xff800000c6c67808 */ /* 0x004fe20001000000 */
[----:B------:R-:W-:Y:S01]  /*19e00*/  QGMMA.64x128x32.F32.E4M3.E4M3 R24, R208, gdesc[UR4], R24, gsb0 ;  /* 0x01e00004d0187df3 */ /* 0x000fe20008000818 */
[----:B------:R-:W-:Y:S02]  /*19e10*/  R2UR UR6, R120 ;  /* 0x00000000780672ca */ /* 0x000fe400000e0000 */
[----:B------:R-:W-:Y:S02]  /*19e20*/  FSEL R120, R13, -INF , P0 ;  /* 0xff8000000d787808 */ /* 0x000fe40000000000 */
[----:B------:R-:W-:Y:S01]  /*19e30*/  R2UR UR7, R121 ;  /* 0x00000000790772ca */ /* 0x000fe200000e0000 */
[----:B------:R0:W-:Y:S01]  /*19e40*/  MUFU.TANH R13, R128 ;  /* 0x00000080000d7308 */ /* 0x0001e20000002400 */
[----:B------:R-:W-:Y:S02]  /*19e50*/  ISETP.GT.AND P0, PT, R127, 0x8, PT ;  /* 0x000000087f00780c */ /* 0x000fe40003f04270 */
[----:B------:R-:W-:-:S02]  /*19e60*/  FMNMX.FTZ R121, R120, R20, !PT ;  /* 0x0000001478797209 */ /* 0x000fc40007810000 */
[----:B------:R-:W-:Y:S02]  /*19e70*/  FSEL R185, R185, -INF , P0 ;  /* 0xff800000b9b97808 */ /* 0x000fe40000000000 */
[----:B------:R-:W-:Y:S01]  /*19e80*/  ISETP.GT.AND P0, PT, R127, 0x10, PT ;  /* 0x000000107f00780c */ /* 0x000fe20003f04270 */
[----:B------:R-:W-:Y:S01]  /*19e90*/  MUFU.TANH R191, R191 ;  /* 0x000000bf00bf7308 */ /* 0x000fe20000002400 */
[----:B0-----:R-:W-:Y:S02]  /*19ea0*/  FMNMX.FTZ R128, R14, R121, !PT ;  /* 0x000000790e807209 */ /* 0x001fe40007810000 */
[----:B------:R-:W-:Y:S02]  /*19eb0*/  FSEL R189, R189, -INF , P0 ;  /* 0xff800000bdbd7808 */ /* 0x000fe40000000000 */
[----:B------:R-:W-:Y:S02]  /*19ec0*/  FMNMX.FTZ R128, R185, R128, !PT ;  /* 0x00000080b9807209 */ /* 0x000fe40007810000 */
[C---:B------:R-:W-:Y:S01]  /*19ed0*/  ISETP.GT.AND P0, PT, R127.reuse, 0x18, PT ;  /* 0x000000187f00780c */ /* 0x040fe20003f04270 */
[----:B------:R0:W2:Y:S01]  /*19ee0*/  MUFU.TANH R121, R129 ;  /* 0x0000008100797308 */ /* 0x0000a20000002400 */
[----:B------:R-:W-:-:S02]  /*19ef0*/  ISETP.GT.AND P2, PT, R127, 0x89, PT ;  /* 0x000000897f00780c */ /* 0x000fc40003f44270 */
[----:B------:R-:W-:Y:S02]  /*19f00*/  FSEL R193, R193, -INF , P0 ;  /* 0xff800000c1c17808 */ /* 0x000fe40000000000 */
[----:B------:R-:W-:Y:S02]  /*19f10*/  ISETP.GT.AND P0, PT, R127, 0x20, PT ;  /* 0x000000207f00780c */ /* 0x000fe40003f04270 */
[----:B------:R-:W-:Y:S01]  /*19f20*/  FSEL R125, R125, -INF , P2 ;  /* 0xff8000007d7d7808 */ /* 0x000fe20001000000 */
[----:B------:R-:W-:Y:S01]  /*19f30*/  MUFU.TANH R192, R192 ;  /* 0x000000c000c07308 */ /* 0x000fe20000002400 */
[----:B0-----:R-:W-:Y:S02]  /*19f40*/  FMNMX.FTZ R129, R186, R128, !PT ;  /* 0x00000080ba817209 */ /* 0x001fe40007810000 */
[----:B------:R-:W-:Y:S02]  /*19f50*/  FSEL R168, R168, -INF , P0 ;  /* 0xff800000a8a87808 */ /* 0x000fe40000000000 */
[----:B------:R-:W-:-:S02]  /*19f60*/  FMNMX.FTZ R129, R189, R129, !PT ;  /* 0x00000081bd817209 */ /* 0x000fc40007810000 */
[C---:B------:R-:W-:Y:S01]  /*19f70*/  ISETP.GT.AND P0, PT, R127.reuse, 0x28, PT ;  /* 0x000000287f00780c */ /* 0x040fe20003f04270 */
[----:B------:R0:W-:Y:S01]  /*19f80*/  MUFU.TANH R128, R130 ;  /* 0x0000008200807308 */ /* 0x0001e20000002400 */
[C---:B------:R-:W-:Y:S02]  /*19f90*/  ISETP.GT.AND P2, PT, R127.reuse, 0x91, PT ;  /* 0x000000917f00780c */ /* 0x040fe40003f44270 */
[----:B------:R-:W-:Y:S02]  /*19fa0*/  FSEL R172, R172, -INF , P0 ;  /* 0xff800000acac7808 */ /* 0x000fe40000000000 */
[----:B------:R-:W-:Y:S02]  /*19fb0*/  ISETP.GT.AND P0, PT, R127, 0x30, PT ;  /* 0x000000307f00780c */ /* 0x000fe40003f04270 */
[----:B--2---:R-:W-:Y:S01]  /*19fc0*/  FSEL R121, R121, -INF , P2 ;  /* 0xff80000079797808 */ /* 0x004fe20001000000 */
[----:B------:R-:W-:Y:S01]  /*19fd0*/  MUFU.TANH R195, R195 ;  /* 0x000000c300c37308 */ /* 0x000fe20000002400 */
[----:B0-----:R-:W-:-:S02]  /*19fe0*/  FMNMX.FTZ R130, R190, R129, !PT ;  /* 0x00000081be827209 */ /* 0x001fc40007810000 */
[----:B------:R-:W-:Y:S02]  /*19ff0*/  FSEL R176, R176, -INF , P0 ;  /* 0xff800000b0b07808 */ /* 0x000fe40000000000 */
[----:B------:R-:W-:Y:S02]  /*1a000*/  FMNMX.FTZ R130, R193, R130, !PT ;  /* 0x00000082c1827209 */ /* 0x000fe40007810000 */
[C---:B------:R-:W-:Y:S01]  /*1a010*/  ISETP.GT.AND P0, PT, R127.reuse, 0x38, PT ;  /* 0x000000387f00780c */ /* 0x040fe20003f04270 */
[----:B------:R0:W-:Y:S01]  /*1a020*/  MUFU.TANH R129, R131 ;  /* 0x0000008300817308 */ /* 0x0001e20000002400 */
[C---:B------:R-:W-:Y:S02]  /*1a030*/  ISETP.GT.AND P2, PT, R127.reuse, 0x99, PT ;  /* 0x000000997f00780c */ /* 0x040fe40003f44270 */
[----:B------:R-:W-:Y:S02]  /*1a040*/  FSEL R180, R180, -INF , P0 ;  /* 0xff800000b4b47808 */ /* 0x000fe40000000000 */
[----:B------:R-:W-:-:S03]  /*1a050*/  ISETP.GT.AND P0, PT, R127, 0x40, PT ;  /* 0x000000407f00780c */ /* 0x000fc60003f04270 */
[----:B------:R-:W-:Y:S01]  /*1a060*/  MUFU.TANH R196, R196 ;  /* 0x000000c400c47308 */ /* 0x000fe20000002400 */
[----:B0-----:R-:W-:Y:S02]  /*1a070*/  FMNMX.FTZ R131, R194, R130, !PT ;  /* 0x00000082c2837209 */ /* 0x001fe40007810000 */
[----:B------:R-:W-:Y:S02]  /*1a080*/  FSEL R152, R152, -INF , P0 ;  /* 0xff80000098987808 */ /* 0x000fe40000000000 */
[----:B------:R-:W-:Y:S02]  /*1a090*/  FMNMX.FTZ R131, R168, R131, !PT ;  /* 0x00000083a8837209 */ /* 0x000fe40007810000 */
[----:B------:R-:W-:Y:S01]  /*1a0a0*/  ISETP.GT.AND P0, PT, R127, 0x48, PT ;  /* 0x000000487f00780c */ /* 0x000fe20003f04270 */
[----:B------:R0:W-:Y:S03]  /*1a0b0*/  MUFU.TANH R130, R132 ;  /* 0x0000008400827308 */ /* 0x0001e60000002400 */
[----:B------:R-:W-:-:S02]  /*1a0c0*/  FSEL R156, R156, -INF , P0 ;  /* 0xff8000009c9c7808 */ /* 0x000fc40000000000 */
[----:B------:R-:W-:-:S03]  /*1a0d0*/  ISETP.GT.AND P0, PT, R127, 0x50, PT ;  /* 0x000000507f00780c */ /* 0x000fc60003f04270 */
[----:B------:R-:W-:Y:S01]  /*1a0e0*/  MUFU.TANH R170, R170 ;  /* 0x000000aa00aa7308 */ /* 0x000fe20000002400 */
[----:B0-----:R-:W-:Y:S02]  /*1a0f0*/  FMNMX.FTZ R132, R169, R131, !PT ;  /* 0x00000083a9847209 */ /* 0x001fe40007810000 */
[----:B------:R-:W-:Y:S02]  /*1a100*/  FSEL R160, R160, -INF , P0 ;  /* 0xff800000a0a07808 */ /* 0x000fe40000000000 */
[----:B------:R-:W-:Y:S02]  /*1a110*/  FMNMX.FTZ R132, R172, R132, !PT ;  /* 0x00000084ac847209 */ /* 0x000fe40007810000 */
[----:B------:R-:W-:Y:S01]  /*1a120*/  ISETP.GT.AND P0, PT, R127, 0x58, PT ;  /* 0x000000587f00780c */ /* 0x000fe20003f04270 */
[----:B------:R0:W2:Y:S03]  /*1a130*/  MUFU.TANH R131, R133 ;  /* 0x0000008500837308 */ /* 0x0000a60000002400 */
[----:B------:R-:W-:-:S02]  /*1a140*/  FSEL R164, R164, -INF , P0 ;  /* 0xff800000a4a47808 */ /* 0x000fc40000000000 */
[----:B------:R-:W-:-:S03]  /*1a150*/  ISETP.GT.AND P0, PT, R127, 0x60, PT ;  /* 0x000000607f00780c */ /* 0x000fc60003f04270 */
[----:B------:R-:W-:Y:S01]  /*1a160*/  MUFU.TANH R171, R171 ;  /* 0x000000ab00ab7308 */ /* 0x000fe20000002400 */
[----:B0-----:R-:W-:Y:S02]  /*1a170*/  FMNMX.FTZ R133, R173, R132, !PT ;  /* 0x00000084ad857209 */ /* 0x001fe40007810000 */
[----:B------:R-:W-:Y:S02]  /*1a180*/  FSEL R136, R136, -INF , P0 ;  /* 0xff80000088887808 */ /* 0x000fe40000000000 */
[----:B------:R-:W-:Y:S02]  /*1a190*/  FMNMX.FTZ R133, R176, R133, !PT ;  /* 0x00000085b0857209 */ /* 0x000fe40007810000 */
[----:B------:R-:W-:Y:S01]  /*1a1a0*/  ISETP.GT.AND P0, PT, R127, 0x68, PT ;  /* 0x000000687f00780c */ /* 0x000fe20003f04270 */
[----:B------:R0:W-:Y:S01]  /*1a1b0*/  MUFU.TANH R132, R134 ;  /* 0x0000008600847308 */ /* 0x0001e20000002400 */
[----:B--2---:R-:W-:Y:S02]  /*1a1c0*/  FSEL R131, R131, -INF , P2 ;  /* 0xff80000083837808 */ /* 0x004fe40001000000 */
[----:B------:R-:W-:-:S02]  /*1a1d0*/  FSEL R140, R140, -INF , P0 ;  /* 0xff8000008c8c7808 */ /* 0x000fc40000000000 */
[C---:B------:R-:W-:Y:S02]  /*1a1e0*/  ISETP.GT.AND P0, PT, R127.reuse, 0x70, PT ;  /* 0x000000707f00780c */ /* 0x040fe40003f04270 */
[----:B------:R-:W-:Y:S01]  /*1a1f0*/  ISETP.GT.AND P2, PT, R127, 0xa1, PT ;  /* 0x000000a17f00780c */ /* 0x000fe20003f44270 */
[----:B------:R-:W-:Y:S01]  /*1a200*/  MUFU.TANH R174, R174 ;  /* 0x000000ae00ae7308 */ /* 0x000fe20000002400 */
[----:B0-----:R-:W-:Y:S02]  /*1a210*/  FMNMX.FTZ R134, R177, R133, !PT ;  /* 0x00000085b1867209 */ /* 0x001fe40007810000 */
[----:B------:R-:W-:Y:S02]  /*1a220*/  FSEL R144, R144, -INF , P0 ;  /* 0xff80000090907808 */ /* 0x000fe40000000000 */
[----:B------:R-:W-:Y:S02]  /*1a230*/  FMNMX.FTZ R134, R180, R134, !PT ;  /* 0x00000086b4867209 */ /* 0x000fe40007810000 */
[----:B------:R-:W-:Y:S01]  /*1a240*/  ISETP.GT.AND P0, PT, R127, 0x78, PT ;  /* 0x000000787f00780c */ /* 0x000fe20003f04270 */
[----:B------:R0:W-:Y:S01]  /*1a250*/  MUFU.TANH R133, R135 ;  /* 0x0000008700857308 */ /* 0x0001e20000002400 */
[----:B------:R-:W-:-:S02]  /*1a260*/  FMNMX.FTZ R134, R181, R134, !PT ;  /* 0x00000086b5867209 */ /* 0x000fc40007810000 */
[----:B------:R-:W-:Y:S02]  /*1a270*/  FSEL R148, R148, -INF , P0 ;  /* 0xff80000094947808 */ /* 0x000fe40000000000 */
[----:B------:R-:W-:Y:S02]  /*1a280*/  FMNMX.FTZ R134, R152, R134, !PT ;  /* 0x0000008698867209 */ /* 0x000fe40007810000 */
[----:B------:R-:W-:Y:S01]  /*1a290*/  ISETP.GT.AND P0, PT, R127, 0x80, PT ;  /* 0x000000807f00780c */ /* 0x000fe20003f04270 */
[----:B------:R-:W-:Y:S01]  /*1a2a0*/  MUFU.TANH R175, R175 ;  /* 0x000000af00af7308 */ /* 0x000fe20000002400 */
[----:B------:R-:W-:Y:S01]  /*1a2b0*/  FMNMX.FTZ R134, R153, R134, !PT ;  /* 0x0000008699867209 */ /* 0x000fe20007810000 */
[----:B0-----:R-:W-:Y:S01]  /*1a2c0*/  FMUL.FTZ R135, R2, R88 ;  /* 0x0000005802877220 */ /* 0x001fe20000410000 */
[----:B------:R-:W-:Y:S02]  /*1a2d0*/  FSEL R197, R197, -INF , P0 ;  /* 0xff800000c5c57808 */ /* 0x000fe40000000000 */
[----:B------:R-:W-:-:S02]  /*1a2e0*/  FMNMX.FTZ R134, R156, R134, !PT ;  /* 0x000000869c867209 */ /* 0x000fc40007810000 */
[----:B------:R-:W-:Y:S01]  /*1a2f0*/  ISETP.GT.AND P0, PT, R127, 0x88, PT ;  /* 0x000000887f00780c */ /* 0x000fe20003f04270 */
[----:B------:R-:W-:Y:S01]  /*1a300*/  MUFU.TANH R178, R178 ;  /* 0x000000b200b27308 */ /* 0x000fe20000002400 */
[----:B------:R-:W-:Y:S02]  /*1a310*/  FMNMX.FTZ R134, R157, R134, !PT ;  /* 0x000000869d867209 */ /* 0x000fe40007810000 */
[----:B------:R-:W-:Y:S02]  /*1a320*/  FSEL R124, R124, -INF , P0 ;  /* 0xff8000007c7c7808 */ /* 0x000fe40000000000 */
[----:B------:R-:W-:Y:S02]  /*1a330*/  FMNMX.FTZ R134, R160, R134, !PT ;  /* 0x00000086a0867209 */ /* 0x000fe40007810000 */
[----:B------:R-:W-:Y:S01]  /*1a340*/  ISETP.GT.AND P0, PT, R127, 0x90, PT ;  /* 0x000000907f00780c */ /* 0x000fe20003f04270 */
[----:B------:R-:W-:Y:S02]  /*1a350*/  WARPGROUP.DEPBAR.LE gsb0, 0x0 ;  /* 0x00008000000079c5 */ /* 0x000fe40000010000 */
[----:B------:R-:W-:Y:S01]  /*1a360*/  FMNMX.FTZ R134, R161, R134, !PT ;  /* 0x00000086a1867209 */ /* 0x000fe20007810000 */
[----:B------:R-:W-:Y:S01]  /*1a370*/  WARPGROUP.ARRIVE ;  /* 0x00000000000079c5 */ /* 0x000fe20000000000 */
[----:B------:R-:W-:Y:S01]  /*1a380*/  FSEL R88, R13, -INF , P0 ;  /* 0xff8000000d587808 */ /* 0x000fe20000000000 */
[----:B------:R-:W-:Y:S01]  /*1a390*/  MUFU.TANH R179, R179 ;  /* 0x000000b300b37308 */ /* 0x000fe20000002400 */
[----:B------:R-:W-:-:S02]  /*1a3a0*/  FMNMX.FTZ R134, R164, R134, !PT ;  /* 0x00000086a4867209 */ /* 0x000fc40007810000 */
[----:B------:R-:W-:Y:S01]  /*1a3b0*/  ISETP.GT.AND P0, PT, R127, 0x98, PT ;  /* 0x000000987f00780c */ /* 0x000fe20003f04270 */
[----:B------:R-:W-:Y:S01]  /*1a3c0*/  QGMMA.64x128x32.F32.E4M3.E4M3 R24, R204, gdesc[UR4], R24, gsb0 ;  /* 0x01e00004cc187df3 */ /* 0x000fe20008000818 */
[----:B------:R-:W-:Y:S02]  /*1a3d0*/  FMNMX.FTZ R134, R165, R134, !PT ;  /* 0x00000086a5867209 */ /* 0x000fe40007810000 */
[----:B------:R-:W-:Y:S01]  /*1a3e0*/  FSEL R130, R130, -INF , P0 ;  /* 0xff80000082827808 */ /* 0x000fe20000000000 */
[----:B------:R0:W2:Y:S01]  /*1a3f0*/  MUFU.TANH R13, R135 ;  /* 0x00000087000d7308 */ /* 0x0000a20000002400 */
[----:B------:R-:W-:Y:S02]  /*1a400*/  FMNMX.FTZ R134, R136, R134, !PT ;  /* 0x0000008688867209 */ /* 0x000fe40007810000 */
[----:B------:R-:W-:Y:S02]  /*1a410*/  ISETP.GT.AND P0, PT, R127, 0xa0, PT ;  /* 0x000000a07f00780c */ /* 0x000fe40003f04270 */
[----:B------:R-:W-:-:S02]  /*1a420*/  FMNMX.FTZ R134, R137, R134, !PT ;  /* 0x0000008689867209 */ /* 0x000fc40007810000 */
[----:B------:R-:W-:Y:S01]  /*1a430*/  FSEL R104, R104, -INF , P0 ;  /* 0xff80000068687808 */ /* 0x000fe20000000000 */
[----:B------:R-:W-:Y:S01]  /*1a440*/  MUFU.TANH R182, R182 ;  /* 0x000000b600b67308 */ /* 0x000fe20000002400 */
[----:B------:R-:W-:Y:S01]  /*1a450*/  FMNMX.FTZ R134, R140, R134, !PT ;  /* 0x000000868c867209 */ /* 0x000fe20007810000 */
[----:B0-----:R-:W-:Y:S01]  /*1a460*/  FMUL.FTZ R135, R2, R100 ;  /* 0x0000006402877220 */ /* 0x001fe20000410000 */
[----:B------:R-:W-:Y:S02]  /*1a470*/  ISETP.GT.AND P0, PT, R127, 0xa8, PT ;  /* 0x000000a87f00780c */ /* 0x000fe40003f04270 */
[----:B------:R-:W-:Y:S02]  /*1a480*/  FMNMX.FTZ R134, R141, R134, !PT ;  /* 0x000000868d867209 */ /* 0x000fe40007810000 */
[----:B------:R-:W-:Y:S01]  /*1a490*/  FSEL R105, R105, -INF , P2 ;  /* 0xff80000069697808 */ /* 0x000fe20001000000 */
[----:B------:R-:W-:Y:S01]  /*1a4a0*/  MUFU.TANH R183, R183 ;  /* 0x000000b700b77308 */ /* 0x000fe20000002400 */
[----:B------:R-:W-:-:S02]  /*1a4b0*/  FMNMX.FTZ R134, R144, R134, !PT ;  /* 0x0000008690867209 */ /* 0x000fc40007810000 */
[----:B------:R-:W-:Y:S02]  /*1a4c0*/  ISETP.GT.AND P2, PT, R127, 0xa9, PT ;  /* 0x000000a97f00780c */ /* 0x000fe40003f44270 */
[----:B------:R-:W-:Y:S02]  /*1a4d0*/  FMNMX.FTZ R134, R145, R134, !PT ;  /* 0x0000008691867209 */ /* 0x000fe40007810000 */
[----:B------:R-:W-:Y:S01]  /*1a4e0*/  FSEL R108, R108, -INF , P0 ;  /* 0xff8000006c6c7808 */ /* 0x000fe20000000000 */
[----:B------:R-:W-:Y:S01]  /*1a4f0*/  MUFU.TANH R154, R154 ;  /* 0x0000009a009a7308 */ /* 0x000fe20000002400 */
[----:B------:R-:W-:Y:S02]  /*1a500*/  FMNMX.FTZ R134, R148, R134, !PT ;  /* 0x0000008694867209 */ /* 0x000fe40007810000 */
[----:B------:R-:W-:Y:S02]  /*1a510*/  ISETP.GT.AND P0, PT, R127, 0xb0, PT ;  /* 0x000000b07f00780c */ /* 0x000fe40003f04270 */
[----:B------:R-:W-:-:S02]  /*1a520*/  FMNMX.FTZ R134, R149, R134, !PT ;  /* 0x0000008695867209 */ /* 0x000fc40007810000 */
[----:B------:R-:W-:Y:S01]  /*1a530*/  FSEL R109, R109, -INF , P2 ;  /* 0xff8000006d6d7808 */ /* 0x000fe20001000000 */
[----:B------:R-:W-:Y:S01]  /*1a540*/  MUFU.TANH R155, R155 ;  /* 0x0000009b009b7308 */ /* 0x000fe20000002400 */
[----:B------:R-:W-:Y:S02]  /*1a550*/  FMNMX.FTZ R134, R197, R134, !PT ;  /* 0x00000086c5867209 */ /* 0x000fe40007810000 */
        /* <DEDUP_REMOVED lines=15> */
[----:B------:R-:W-:Y:S02]  /*1a650*/  FSEL R117, R117, -INF , P2 ;  /* 0xff80000075757808 */ /* 0x000fe40001000000 */
[----:B------:R-:W-:Y:S02]  /*1a660*/  FMNMX.FTZ R134, R131, R134, !PT ;  /* 0x0000008683867209 */ /* 0x000fe40007810000 */
[----:B------:R-:W-:Y:S01]  /*1a670*/  ISETP.GT.AND P2, PT, R127, 0xc1, PT ;  /* 0x000000c17f00780c */ /* 0x000fe20003f44270 */
[----:B------:R-:W-:Y:S01]  /*1a680*/  MUFU.TANH R163, R163 ;  /* 0x000000a300a37308 */ /* 0x000fe20000002400 */
[----:B------:R-:W-:-:S02]  /*1a690*/  FMNMX.FTZ R134, R104, R134, !PT ;  /* 0x0000008668867209 */ /* 0x000fc40007810000 */
[----:B------:R-:W-:Y:S02]  /*1a6a0*/  ISETP.GT.AND P0, PT, R127, 0xc0, PT ;  /* 0x000000c07f00780c */ /* 0x000fe40003f04270 */
[----:B------:R-:W-:Y:S02]  /*1a6b0*/  FMNMX.FTZ R134, R105, R134, !PT ;  /* 0x0000008669867209 */ /* 0x000fe40007810000 */
[----:B--2---:R-:W-:Y:S01]  /*1a6c0*/  FSEL R100, R13, -INF , P0 ;  /* 0xff8000000d647808 */ /* 0x004fe20000000000 */
        /* <DEDUP_REMOVED lines=9> */
[----:B-1----:R-:W-:Y:S01]  /*1a760*/  LOP3.LUT R209, R227, 0x7f, RZ, 0xc0, !PT ;  /* 0x0000007fe3d17812 */ /* 0x002fe200078ec0ff */
[----:B------:R-:W-:Y:S01]  /*1a770*/  MUFU.TANH R167, R167 ;  /* 0x000000a700a77308 */ /* 0x000fe20000002400 */
[----:B------:R-:W-:Y:S01]  /*1a780*/  FMNMX.FTZ R134, R116, R134, !PT ;  /* 0x0000008674867209 */ /* 0x000fe20007810000 */
[----:B------:R-:W0:Y:S03]  /*1a790*/  S2R R227, SR_TID.X ;  /* 0x0000000000e37919 */ /* 0x000e260000002100 */
[----:B------:R-:W-:-:S02]  /*1a7a0*/  FMNMX.FTZ R208, R117, R134, !PT ;  /* 0x0000008675d07209 */ /* 0x000fc40007810000 */
[----:B------:R-:W-:Y:S01]  /*1a7b0*/  FSEL R134, R89, -INF , P2 ;  /* 0xff80000059867808 */ /* 0x000fe20001000000 */
[----:B------:R-:W-:Y:S01]  /*1a7c0*/  FMUL.FTZ R89, R2, R101 ;  /* 0x0000006502597220 */ /* 0x000fe20000410000 */
[----:B------:R-:W-:Y:S01]  /*1a7d0*/  ISETP.GT.AND P2, PT, R127, 0xc9, PT ;  /* 0x000000c97f00780c */ /* 0x000fe20003f44270 */
[----:B------:R-:W-:Y:S01]  /*1a7e0*/  MUFU.TANH R138, R138 ;  /* 0x0000008a008a7308 */ /* 0x000fe20000002400 */
[----:B------:R-:W-:Y:S02]  /*1a7f0*/  FSEL R101, R96, -INF , P0 ;  /* 0xff80000060657808 */ /* 0x000fe40000000000 */
[----:B------:R-:W-:Y:S02]  /*1a800*/  FSEL R93, R93, -INF , P2 ;  /* 0xff8000005d5d7808 */ /* 0x000fe40001000000 */
[C---:B------:R-:W-:Y:S02]  /*1a810*/  ISETP.GT.AND P2, PT, R127.reuse, 0xd1, PT ;  /* 0x000000d17f00780c */ /* 0x040fe40003f44270 */
[----:B------:R-:W-:Y:S01]  /*1a820*/  ISETP.GT.AND P0, PT, R127, 0xd8, PT ;  /* 0x000000d87f00780c */ /* 0x000fe20003f04270 */
[----:B------:R-:W1:Y:S01]  /*1a830*/  MUFU.TANH R89, R89 ;  /* 0x0000005900597308 */ /* 0x000e620000002400 */
[----:B------:R-:W-:-:S02]  /*1a840*/  FSEL R97, R97, -INF , P2 ;  /* 0xff80000061617808 */ /* 0x000fc40001000000 */
[C---:B------:R-:W-:Y:S01]  /*1a850*/  ISETP.GT.AND P2, PT, R127.reuse, 0xd9, PT ;  /* 0x000000d97f00780c */ /* 0x040fe20003f44270 */
[----:B------:R-:W-:Y:S01]  /*1a860*/  VIADD R127, R127, 0x8 ;  /* 0x000000087f7f7836 */ /* 0x000fe20000000000 */
[----:B------:R-:W-:-:S03]  /*1a870*/  FMNMX.FTZ R208, R100, R208, !PT ;  /* 0x000000d064d07209 */ /* 0x000fc60007810000 */
[----:B------:R-:W2:Y:S01]  /*1a880*/  MUFU.TANH R139, R139 ;  /* 0x0000008b008b7308 */ /* 0x000ea20000002400 */
[C---:B------:R-:W-:Y:S02]  /*1a890*/  ISETP.GT.AND P3, PT, R127.reuse, 0x1, PT ;  /* 0x000000017f00780c */ /* 0x040fe40003f64270 */
[----:B------:R-:W-:Y:S02]  /*1a8a0*/  FMNMX.FTZ R208, R134, R208, !PT ;  /* 0x000000d086d07209 */ /* 0x000fe40007810000 */
[----:B------:R-:W-:Y:S02]  /*1a8b0*/  FSEL R184, R184, -INF , P3 ;  /* 0xff800000b8b87808 */ /* 0x000fe40001800000 */
[----:B------:R-:W-:Y:S01]  /*1a8c0*/  ISETP.GT.AND P3, PT, R127, 0x9, PT ;  /* 0x000000097f00780c */ /* 0x000fe20003f64270 */
[----:B------:R-:W3:Y:S01]  /*1a8d0*/  MUFU.TANH R142, R142 ;  /* 0x0000008e008e7308 */ /* 0x000ee20000002400 */
[----:B-1----:R-:W-:Y:S02]  /*1a8e0*/  FSEL R135, R89, -INF , P2 ;  /* 0xff80000059877808 */ /* 0x002fe40001000000 */
[----:B------:R-:W-:-:S02]  /*1a8f0*/  ISETP.GT.AND P2, PT, R127, RZ, PT ;  /* 0x000000ff7f00720c */ /* 0x000fc40003f44270 */
[----:B------:R-:W-:Y:S02]  /*1a900*/  FSEL R188, R188, -INF , P3 ;  /* 0xff800000bcbc7808 */ /* 0x000fe40001800000 */
[----:B------:R-:W-:Y:S01]  /*1a910*/  FSEL R15, R15, -INF , P2 ;  /* 0xff8000000f0f7808 */ /* 0x000fe20001000000 */
[----:B------:R-:W1:Y:S01]  /*1a920*/  MUFU.TANH R143, R143 ;  /* 0x0000008f008f7308 */ /* 0x000e620000002400 */
[C---:B------:R-:W-:Y:S02]  /*1a930*/  ISETP.GT.AND P2, PT, R127.reuse, 0x8, PT ;  /* 0x000000087f00780c */ /* 0x040fe40003f44270 */
[----:B------:R-:W-:Y:S02]  /*1a940*/  ISETP.GT.AND P3, PT, R127, 0x11, PT ;  /* 0x000000117f00780c */ /* 0x000fe40003f64270 */
[----:B------:R-:W-:Y:S02]  /*1a950*/  FSEL R187, R187, -INF , P2 ;  /* 0xff800000bbbb7808 */ /* 0x000fe40001000000 */
[----:B------:R-:W-:Y:S01]  /*1a960*/  ISETP.GT.AND P2, PT, R127, 0x10, PT ;  /* 0x000000107f00780c */ /* 0x000fe20003f44270 */
[----:B------:R-:W-:-:S02]  /*1a970*/  WARPGROUP.DEPBAR.LE gsb0, 0x0 ;  /* 0x00008000000079c5 */ /* 0x000fc40000010000 */
[----:B------:R-:W-:Y:S01]  /*1a980*/  FMNMX.FTZ R205, R15, R0, !PT ;  /* 0x000000000fcd7209 */ /* 0x000fe20007810000 */
[----:B------:R4:W-:Y:S01]  /*1a990*/  MUFU.TANH R96, R110 ;  /* 0x0000006e00607308 */ /* 0x0009e20000002400 */
[----:B------:R-:W-:Y:S01]  /*1a9a0*/  FSEL R191, R191, -INF , P2 ;  /* 0xff800000bfbf7808 */ /* 0x000fe20001000000 */
[----:B------:R-:W-:Y:S01]  /*1a9b0*/  WARPGROUP.ARRIVE ;  /* 0x00000000000079c5 */ /* 0x000fe20000000000 */
[----:B------:R-:W-:Y:S02]  /*1a9c0*/  FMNMX.FTZ R205, R184, R205, !PT ;  /* 0x000000cdb8cd7209 */ /* 0x000fe40007810000 */
[----:B------:R-:W-:Y:S02]  /*1a9d0*/  ISETP.GT.AND P2, PT, R127, 0x18, PT ;  /* 0x000000187f00780c */ /* 0x000fe40003f44270 */
[----:B------:R-:W-:Y:S01]  /*1a9e0*/  FMNMX.FTZ R205, R187, R205, !PT ;  /* 0x000000cdbbcd7209 */ /* 0x000fe20007810000 */
[----:B------:R-:W0:Y:S01]  /*1a9f0*/  MUFU.TANH R146, R146 ;  /* 0x0000009200927308 */ /* 0x000e220000002400 */
[----:B------:R-:W-:-:S02]  /*1aa00*/  FSEL R192, R192, -INF , P3 ;  /* 0xff800000c0c07808 */ /* 0x000fc40001800000 */
[----:B------:R-:W-:Y:S02]  /*1aa10*/  FMNMX.FTZ R205, R188, R205, !PT ;  /* 0x000000cdbccd7209 */ /* 0x000fe40007810000 */
[----:B------:R-:W-:Y:S02]  /*1aa20*/  ISETP.GT.AND P3, PT, R127, 0x19, PT ;  /* 0x000000197f00780c */ /* 0x000fe40003f64270 */
[----:B------:R-:W-:Y:S01]  /*1aa30*/  FMNMX.FTZ R205, R191, R205, !PT ;  /* 0x000000cdbfcd7209 */ /* 0x000fe20007810000 */
[----:B------:R-:W0:Y:S01]  /*1aa40*/  MUFU.TANH R147, R147 ;  /* 0x0000009300937308 */ /* 0x000e220000002400 */
[----:B------:R-:W-:Y:S02]  /*1aa50*/  FSEL R195, R195, -INF , P2 ;  /* 0xff800000c3c37808 */ /* 0x000fe40001000000 */
[----:B------:R-:W-:Y:S02]  /*1aa60*/  FMNMX.FTZ R205, R192, R205, !PT ;  /* 0x000000cdc0cd7209 */ /* 0x000fe40007810000 */
[----:B------:R-:W-:-:S02]  /*1aa70*/  ISETP.GT.AND P2, PT, R127, 0x20, PT ;  /* 0x000000207f00780c */ /* 0x000fc40003f44270 */
[----:B------:R-:W-:Y:S01]  /*1aa80*/  FSEL R196, R196, -INF , P3 ;  /* 0xff800000c4c47808 */ /* 0x000fe20001800000 */
[----:B------:R-:W0:Y:S01]  /*1aa90*/  MUFU.TANH R150, R150 ;  /* 0x0000009600967308 */ /* 0x000e220000002400 */
[----:B------:R-:W-:Y:S02]  /*1aaa0*/  FMNMX.FTZ R205, R195, R205, !PT ;  /* 0x000000cdc3cd7209 */ /* 0x000fe40007810000 */
[C---:B------:R-:W-:Y:S02]  /*1aab0*/  ISETP.GT.AND P3, PT, R127.reuse, 0x21, PT ;  /* 0x000000217f00780c */ /* 0x040fe40003f64270 */
[----:B------:R-:W-:Y:S02]  /*1aac0*/  FSEL R170, R170, -INF , P2 ;  /* 0xff800000aaaa7808 */ /* 0x000fe40001000000 */
[----:B------:R-:W-:Y:S01]  /*1aad0*/  FMNMX.FTZ R205, R196, R205, !PT ;  /* 0x000000cdc4cd7209 */ /* 0x000fe20007810000 */
[----:B------:R-:W0:Y:S01]  /*1aae0*/  MUFU.TANH R151, R151 ;  /* 0x0000009700977308 */ /* 0x000e220000002400 */
[----:B------:R-:W-:-:S02]  /*1aaf0*/  ISETP.GT.AND P2, PT, R127, 0x28, PT ;  /* 0x000000287f00780c */ /* 0x000fc40003f44270 */
[----:B------:R-:W-:Y:S02]  /*1ab00*/  FSEL R171, R171, -INF , P3 ;  /* 0xff800000abab7808 */ /* 0x000fe40001800000 */
[----:B------:R-:W-:Y:S02]  /*1ab10*/  FMNMX.FTZ R205, R170, R205, !PT ;  /* 0x000000cdaacd7209 */ /* 0x000fe40007810000 */
[----:B------:R-:W-:Y:S01]  /*1ab20*/  ISETP.GT.AND P3, PT, R127, 0x29, PT ;  /* 0x000000297f00780c */ /* 0x000fe20003f64270 */
[----:B------:R-:W0:Y:S01]  /*1ab30*/  MUFU.TANH R122, R122 ;  /* 0x0000007a007a7308 */ /* 0x000e220000002400 */
[----:B------:R-:W-:Y:S02]  /*1ab40*/  FSEL R174, R174, -INF , P2 ;  /* 0xff800000aeae7808 */ /* 0x000fe40001000000 */
[----:B------:R-:W-:Y:S02]  /*1ab50*/  FMNMX.FTZ R205, R171, R205, !PT ;  /* 0x000000cdabcd7209 */ /* 0x000fe40007810000 */
[----:B------:R-:W-:-:S02]  /*1ab60*/  ISETP.GT.AND P2, PT, R127, 0x30, PT ;  /* 0x000000307f00780c */ /* 0x000fc40003f44270 */
[----:B------:R-:W-:Y:S01]  /*1ab70*/  FSEL R175, R175, -INF , P3 ;  /* 0xff800000afaf7808 */ /* 0x000fe20001800000 */
[----:B------:R-:W0:Y:S01]  /*1ab80*/  MUFU.TANH R123, R123 ;  /* 0x0000007b007b7308 */ /* 0x000e220000002400 */
[----:B------:R-:W-:Y:S02]  /*1ab90*/  FMNMX.FTZ R205, R174, R205, !PT ;  /* 0x000000cdaecd7209 */ /* 0x000fe40007810000 */
[----:B------:R-:W-:Y:S02]  /*1aba0*/  ISETP.GT.AND P3, PT, R127, 0x31, PT ;  /* 0x000000317f00780c */ /* 0x000fe40003f64270 */
        /* <DEDUP_REMOVED lines=29> */
[----:B------:R-:W-:Y:S02]  /*1ad80*/  FMNMX.FTZ R208, R92, R208, !PT ;  /* 0x000000d05cd07209 */ /* 0x000fe40007810000 */
[----:B------:R-:W-:Y:S02]  /*1ad90*/  ISETP.GT.AND P3, PT, R127, 0x51, PT ;  /* 0x000000517f00780c */ /* 0x000fe40003f64270 */
[----:B------:R-:W-:Y:S01]  /*1ada0*/  FSEL R162, R162, -INF , P2 ;  /* 0xff800000a2a27808 */ /* 0x000fe20001000000 */
[----:B------:R-:W0:Y:S01]  /*1adb0*/  MUFU.TANH R115, R115 ;  /* 0x0000007300737308 */ /* 0x000e220000002400 */
[----:B------:R-:W-:-:S02]  /*1adc0*/  FMNMX.FTZ R205, R159, R205, !PT ;  /* 0x000000cd9fcd7209 */ /* 0x000fc40007810000 */
[----:B------:R-:W-:Y:S02]  /*1add0*/  FMNMX.FTZ R208, R93, R208, !PT ;  /* 0x000000d05dd07209 */ /* 0x000fe40007810000 */
[----:B------:R-:W-:Y:S02]  /*1ade0*/  ISETP.GT.AND P2, PT, R127, 0x58, PT ;  /* 0x000000587f00780c */ /* 0x000fe40003f44270 */
[----:B------:R-:W-:Y:S01]  /*1adf0*/  FSEL R163, R163, -INF , P3 ;  /* 0xff800000a3a37808 */ /* 0x000fe20001800000 */
[----:B------:R-:W0:Y:S01]  /*1ae00*/  MUFU.TANH R118, R118 ;  /* 0x0000007600767308 */ /* 0x000e220000002400 */
[----:B------:R-:W-:Y:S02]  /*1ae10*/  FMNMX.FTZ R205, R162, R205, !PT ;  /* 0x000000cda2cd7209 */ /* 0x000fe40007810000 */
[----:B------:R-:W-:Y:S02]  /*1ae20*/  FMNMX.FTZ R208, R101, R208, !PT ;  /* 0x000000d065d07209 */ /* 0x000fe40007810000 */
[----:B------:R-:W-:-:S02]  /*1ae30*/  ISETP.GT.AND P3, PT, R127, 0x59, PT ;  /* 0x000000597f00780c */ /* 0x000fc40003f64270 */
[----:B------:R-:W-:Y:S01]  /*1ae40*/  FSEL R166, R166, -INF , P2 ;  /* 0xff800000a6a67808 */ /* 0x000fe20001000000 */
[----:B------:R-:W0:Y:S01]  /*1ae50*/  MUFU.TANH R119, R119 ;  /* 0x0000007700777308 */ /* 0x000e220000002400 */
[----:B------:R-:W-:Y:S02]  /*1ae60*/  FMNMX.FTZ R205, R163, R205, !PT ;  /* 0x000000cda3cd7209 */ /* 0x000fe40007810000 */
[----:B----4-:R-:W-:Y:S02]  /*1ae70*/  FSEL R110, R13, -INF , P0 ;  /* 0xff8000000d6e7808 */ /* 0x010fe40000000000 */
[----:B------:R-:W-:Y:S02]  /*1ae80*/  FMNMX.FTZ R208, R97, R208, !PT ;  /* 0x000000d061d07209 */ /* 0x000fe40007810000 */
[----:B------:R-:W-:Y:S01]  /*1ae90*/  ISETP.GT.AND P2, PT, R127, 0x60, PT ;  /* 0x000000607f00780c */ /* 0x000fe20003f44270 */
[----:B------:R-:W-:Y:S01]  /*1aea0*/  MUFU.TANH R90, R90 ;  /* 0x0000005a005a7308 */ /* 0x000fe20000002400 */
[----:B------:R-:W-:-:S02]  /*1aeb0*/  FSEL R167, R167, -INF , P3 ;  /* 0xff800000a7a77808 */ /* 0x000fc40001800000 */
[----:B------:R-:W-:Y:S02]  /*1aec0*/  FMNMX.FTZ R205, R166, R205, !PT ;  /* 0x000000cda6cd7209 */ /* 0x000fe40007810000 */
[----:B------:R-:W-:Y:S02]  /*1aed0*/  FMNMX.FTZ R89, R110, R208, !PT ;  /* 0x000000d06e597209 */ /* 0x000fe40007810000 */
[----:B------:R-:W-:Y:S01]  /*1aee0*/  ISETP.GT.AND P3, PT, R127, 0x61, PT ;  /* 0x000000617f00780c */ /* 0x000fe20003f64270 */
[----:B------:R-:W4:Y:S01]  /*1aef0*/  MUFU.TANH R91, R91 ;  /* 0x0000005b005b7308 */ /* 0x000f220000002400 */
[----:B------:R-:W-:Y:S02]  /*1af00*/  FSEL R138, R138, -INF , P2 ;  /* 0xff8000008a8a7808 */ /* 0x000fe40001000000 */
[----:B------:R-:W-:Y:S02]  /*1af10*/  FMNMX.FTZ R205, R167, R205, !PT ;  /* 0x000000cda7cd7209 */ /* 0x000fe40007810000 */
[----:B------:R-:W-:-:S02]  /*1af20*/  FMNMX.FTZ R89, R135, R89, !PT ;  /* 0x0000005987597209 */ /* 0x000fc40007810000 */
[----:B------:R-:W-:Y:S01]  /*1af30*/  ISETP.GT.AND P2, PT, R127, 0x68, PT ;  /* 0x000000687f00780c */ /* 0x000fe20003f44270 */
[----:B------:R-:W4:Y:S01]  /*1af40*/  MUFU.TANH R94, R94 ;  /* 0x0000005e005e7308 */ /* 0x000f220000002400 */
[----:B--2---:R-:W-:Y:S01]  /*1af50*/  FSEL R139, R139, -INF , P3 ;  /* 0xff8000008b8b7808 */ /* 0x004fe20001800000 */
[----:B------:R-:W2:Y:S01]  /*1af60*/  SHFL.BFLY PT, R13, R89, 0x2, 0x1f ;  /* 0x0c401f00590d7f89 */ /* 0x000ea200000e0000 */
[----:B------:R-:W-:Y:S02]  /*1af70*/  FMNMX.FTZ R205, R138, R205, !PT ;  /* 0x000000cd8acd7209 */ /* 0x000fe40007810000 */
[----:B------:R-:W-:Y:S02]  /*1af80*/  ISETP.GT.AND P3, PT, R127, 0x69, PT ;  /* 0x000000697f00780c */ /* 0x000fe40003f64270 */
[----:B---3--:R-:W-:Y:S01]  /*1af90*/  FSEL R142, R142, -INF , P2 ;  /* 0xff8000008e8e7808 */ /* 0x008fe20001000000 */
[----:B------:R-:W3:Y:S01]  /*1afa0*/  MUFU.TANH R95, R95 ;  /* 0x0000005f005f7308 */ /* 0x000ee20000002400 */
[----:B------:R-:W-:-:S02]  /*1afb0*/  FMNMX.FTZ R205, R139, R205, !PT ;  /* 0x000000cd8bcd7209 */ /* 0x000fc40007810000 */
[----:B------:R-:W-:Y:S02]  /*1afc0*/  ISETP.GT.AND P2, PT, R127, 0x70, PT ;  /* 0x000000707f00780c */ /* 0x000fe40003f44270 */
[----:B-1----:R-:W-:Y:S02]  /*1afd0*/  FSEL R143, R143, -INF , P3 ;  /* 0xff8000008f8f7808 */ /* 0x002fe40001800000 */
[----:B------:R-:W-:Y:S01]  /*1afe0*/  FMNMX.FTZ R205, R142, R205, !PT ;  /* 0x000000cd8ecd7209 */ /* 0x000fe20007810000 */
[----:B------:R-:W1:Y:S01]  /*1aff0*/  MUFU.TANH R98, R98 ;  /* 0x0000006200627308 */ /* 0x000e620000002400 */
[----:B------:R-:W-:Y:S02]  /*1b000*/  ISETP.GT.AND P3, PT, R127, 0x71, PT ;  /* 0x000000717f00780c */ /* 0x000fe40003f64270 */
[----:B0-----:R-:W-:Y:S02]  /*1b010*/  FSEL R146, R146, -INF , P2 ;  /* 0xff80000092927808 */ /* 0x001fe40001000000 */
[----:B------:R-:W-:-:S02]  /*1b020*/  FMNMX.FTZ R205, R143, R205, !PT ;  /* 0x000000cd8fcd7209 */ /* 0x000fc40007810000 */
[----:B------:R-:W-:Y:S01]  /*1b030*/  ISETP.GT.AND P2, PT, R127, 0x78, PT ;  /* 0x000000787f00780c */ /* 0x000fe20003f44270 */
[----:B------:R-:W-:Y:S01]  /*1b040*/  MUFU.TANH R99, R99 ;  /* 0x0000006300637308 */ /* 0x000fe20000002400 */
[----:B------:R-:W-:Y:S02]  /*1b050*/  FSEL R147, R147, -INF , P3 ;  /* 0xff80000093937808 */ /* 0x000fe40001800000 */
[----:B------:R-:W-:Y:S02]  /*1b060*/  FMNMX.FTZ R205, R146, R205, !PT ;  /* 0x000000cd92cd7209 */ /* 0x000fe40007810000 */
[----:B------:R-:W-:Y:S02]  /*1b070*/  ISETP.GT.AND P3, PT, R127, 0x79, PT ;  /* 0x000000797f00780c */ /* 0x000fe40003f64270 */
[----:B------:R-:W-:Y:S01]  /*1b080*/  FSEL R150, R150, -INF , P2 ;  /* 0xff80000096967808 */ /* 0x000fe20001000000 */
[----:B------:R-:W0:Y:S01]  /*1b090*/  MUFU.TANH R102, R102 ;  /* 0x0000006600667308 */ /* 0x000e220000002400 */
[----:B------:R-:W-:-:S02]  /*1b0a0*/  FMNMX.FTZ R205, R147, R205, !PT ;  /* 0x000000cd93cd7209 */ /* 0x000fc40007810000 */
[----:B------:R-:W-:Y:S02]  /*1b0b0*/  ISETP.GT.AND P2, PT, R127, 0x80, PT ;  /* 0x000000807f00780c */ /* 0x000fe40003f44270 */
[----:B------:R-:W-:Y:S02]  /*1b0c0*/  FSEL R151, R151, -INF , P3 ;  /* 0xff80000097977808 */ /* 0x000fe40001800000 */
[----:B------:R-:W-:Y:S01]  /*1b0d0*/  FMNMX.FTZ R205, R150, R205, !PT ;  /* 0x000000cd96cd7209 */ /* 0x000fe20007810000 */
[----:B------:R-:W0:Y:S01]  /*1b0e0*/  MUFU.TANH R103, R103 ;  /* 0x0000006700677308 */ /* 0x000e220000002400 */
[----:B------:R-:W-:Y:S02]  /*1b0f0*/  ISETP.GT.AND P3, PT, R127, 0x81, PT ;  /* 0x000000817f00780c */ /* 0x000fe40003f64270 */
[----:B------:R-:W-:Y:S02]  /*1b100*/  FSEL R122, R122, -INF , P2 ;  /* 0xff8000007a7a7808 */ /* 0x000fe40001000000 */
[----:B------:R-:W-:-:S02]  /*1b110*/  FMNMX.FTZ R205, R151, R205, !PT ;  /* 0x000000cd97cd7209 */ /* 0x000fc40007810000 */
[----:B--2---:R-:W-:Y:S02]  /*1b120*/  FMNMX.FTZ R13, R89, R13, !PT ;  /* 0x0000000d590d7209 */ /* 0x004fe40007810000 */
[----:B------:R-:W-:Y:S02]  /*1b130*/  ISETP.GT.AND P2, PT, R127, 0x88, PT ;  /* 0x000000887f00780c */ /* 0x000fe40003f44270 */
[----:B------:R-:W-:Y:S01]  /*1b140*/  FSEL R123, R123, -INF , P3 ;  /* 0xff8000007b7b7808 */ /* 0x000fe20001800000 */
[----:B------:R-:W2:Y:S01]  /*1b150*/  SHFL.BFLY PT, R89, R13, 0x1, 0x1f ;  /* 0x0c201f000d597f89 */ /* 0x000ea200000e0000 */
[----:B------:R-:W-:Y:S02]  /*1b160*/  FMNMX.FTZ R205, R122, R205, !PT ;  /* 0x000000cd7acd7209 */ /* 0x000fe40007810000 */
[----:B------:R-:W-:Y:S02]  /*1b170*/  ISETP.GT.AND P3, PT, R127, 0x89, PT ;  /* 0x000000897f00780c */ /* 0x000fe40003f64270 */
[----:B------:R-:W-:-:S02]  /*1b180*/  FSEL R126, R126, -INF , P2 ;  /* 0xff8000007e7e7808 */ /* 0x000fc40001000000 */
[----:B------:R-:W-:Y:S02]  /*1b190*/  FMNMX.FTZ R205, R123, R205, !PT ;  /* 0x000000cd7bcd7209 */ /* 0x000fe40007810000 */
[----:B------:R-:W-:Y:S02]  /*1b1a0*/  ISETP.GT.AND P2, PT, R127, 0x90, PT ;  /* 0x000000907f00780c */ /* 0x000fe40003f44270 */
[----:B------:R-:W-:Y:S02]  /*1b1b0*/  FSEL R199, R199, -INF , P3 ;  /* 0xff800000c7c77808 */ /* 0x000fe40001800000 */
        /* <DEDUP_REMOVED lines=13> */
[----:B--2---:R-:W-:Y:S01]  /*1b290*/  FMNMX.FTZ R89, R13, R89, !PT ;  /* 0x000000590d597209 */ /* 0x004fe20007810000 */
[----:B------:R-:W-:Y:S01]  /*1b2a0*/  IMAD.U32 R13, RZ, RZ, UR4 ;  /* 0x00000004ff0d7e24 */ /* 0x000fe2000f8e00ff */
[----:B------:R-:W-:-:S02]  /*1b2b0*/  ISETP.GT.AND P3, PT, R127, 0xa1, PT ;  /* 0x000000a17f00780c */ /* 0x000fc40003f64270 */
[----:B------:R-:W-:Y:S01]  /*1b2c0*/  FSEL R106, R106, -INF , P2 ;  /* 0xff8000006a6a7808 */ /* 0x000fe20001000000 */
[----:B------:R-:W-:-:S01]  /*1b2d0*/  FFMA.FTZ R204, R89, R13, -8 ;  /* 0xc100000059cc7423 */ /* 0x000fc2000001000d */
[----:B------:R-:W-:Y:S02]  /*1b2e0*/  FMNMX.FTZ R205, R133, R205, !PT ;  /* 0x000000cd85cd7209 */ /* 0x000fe40007810000 */
[----:B------:R-:W-:Y:S02]  /*1b2f0*/  FSETP.NEU.FTZ.AND P0, PT, R89, -INF , PT ;  /* 0xff8000005900780b */ /* 0x000fe40003f1d000 */
[----:B------:R-:W-:Y:S02]  /*1b300*/  ISETP.GT.AND P2, PT, R127, 0xa8, PT ;  /* 0x000000a87f00780c */ /* 0x000fe40003f44270 */
[----:B------:R-:W-:Y:S02]  /*1b310*/  FSEL R107, R107, -INF , P3 ;  /* 0xff8000006b6b7808 */ /* 0x000fe40001800000 */
[----:B------:R-:W-:-:S02]  /*1b320*/  FMNMX.FTZ R205, R106, R205, !PT ;  /* 0x000000cd6acd7209 */ /* 0x000fc40007810000 */
[----:B------:R-:W-:Y:S02]  /*1b330*/  FSEL R204, R204, RZ, P0 ;  /* 0x000000ffcccc7208 */ /* 0x000fe40000000000 */
[----:B------:R-:W-:Y:S02]  /*1b340*/  ISETP.GT.AND P3, PT, R127, 0xa9, PT ;  /* 0x000000a97f00780c */ /* 0x000fe40003f64270 */
[----:B------:R-:W-:Y:S01]  /*1b350*/  FSEL R96, R96, -INF , P2 ;  /* 0xff80000060607808 */ /* 0x000fe20001000000 */
[--C-:B------:R-:W-:Y:S01]  /*1b360*/  FFMA.FTZ R88, R88, R13, -R204.reuse ;  /* 0x0000000d58587223 */ /* 0x100fe200000108cc */
[----:B------:R-:W-:Y:S01]  /*1b370*/  FMNMX.FTZ R206, R107, R205, !PT ;  /* 0x000000cd6bce7209 */ /* 0x000fe20007810000 */
[-CC-:B------:R-:W-:Y:S01]  /*1b380*/  FFMA.FTZ R120, R120, R13.reuse, -R204.reuse ;  /* 0x0000000d78787223 */ /* 0x180fe200000108cc */
[----:B------:R-:W-:Y:S01]  /*1b390*/  ISETP.GT.AND P2, PT, R127, 0xb0, PT ;  /* 0x000000b07f00780c */ /* 0x000fe20003f44270 */
[----:B------:R2:W-:Y:S01]  /*1b3a0*/  MUFU.EX2 R205, R88 ;  /* 0x0000005800cd7308 */ /* 0x0005e20000000800 */
[----:B------:R-:W-:Y:S01]  /*1b3b0*/  FSEL R111, R111, -INF , P3 ;  /* 0xff8000006f6f7808 */ /* 0x000fe20001800000 */
[-CC-:B------:R-:W-:Y:S01]  /*1b3c0*/  FFMA.FTZ R14, R14, R13.reuse, -R204.reuse ;  /* 0x0000000d0e0e7223 */ /* 0x180fe200000108cc */
[----:B------:R-:W-:Y:S01]  /*1b3d0*/  FMNMX.FTZ R206, R96, R206, !PT ;  /* 0x000000ce60ce7209 */ /* 0x000fe20007810000 */
[-CC-:B------:R-:W-:Y:S01]  /*1b3e0*/  FFMA.FTZ R185, R185, R13.reuse, -R204.reuse ;  /* 0x0000000db9b97223 */ /* 0x180fe200000108cc */
[----:B------:R-:W-:Y:S01]  /*1b3f0*/  ISETP.GT.AND P3, PT, R127, 0xb1, PT ;  /* 0x000000b17f00780c */ /* 0x000fe20003f64270 */
[-CC-:B------:R-:W-:Y:S01]  /*1b400*/  FFMA.FTZ R186, R186, R13.reuse, -R204.reuse ;  /* 0x0000000dbaba7223 */ /* 0x180fe200000108cc */
[----:B------:R-:W-:Y:S01]  /*1b410*/  FSEL R114, R114, -INF , P2 ;  /* 0xff80000072727808 */ /* 0x000fe20001000000 */
[----:B------:R-:W-:Y:S01]  /*1b420*/  MUFU.EX2 R120, R120 ;  /* 0x0000007800787308 */ /* 0x000fe20000000800 */
[----:B------:R-:W-:Y:S01]  /*1b430*/  FMNMX.FTZ R206, R111, R206, !PT ;  /* 0x000000ce6fce7209 */ /* 0x000fe20007810000 */
[-CC-:B--2---:R-:W-:Y:S01]  /*1b440*/  FFMA.FTZ R88, R121, R13.reuse, -R204.reuse ;  /* 0x0000000d79587223 */ /* 0x184fe200000108cc */
[----:B------:R-:W-:Y:S01]  /*1b450*/  ISETP.GT.AND P2, PT, R127, 0xb8, PT ;  /* 0x000000b87f00780c */ /* 0x000fe20003f44270 */
[-CC-:B------:R-:W-:Y:S01]  /*1b460*/  FFMA.FTZ R189, R189, R13.reuse, -R204.reuse ;  /* 0x0000000dbdbd7223 */ /* 0x180fe200000108cc */
[----:B------:R-:W-:Y:S01]  /*1b470*/  FSEL R121, R115, -INF , P3 ;  /* 0xff80000073797808 */ /* 0x000fe20001800000 */
[-CC-:B------:R-:W-:Y:S01]  /*1b480*/  FFMA.FTZ R190, R190, R13.reuse, -R204.reuse ;  /* 0x0000000dbebe7223 */ /* 0x180fe200000108cc */
[----:B------:R-:W-:Y:S01]  /*1b490*/  FMNMX.FTZ R206, R114, R206, !PT ;  /* 0x000000ce72ce7209 */ /* 0x000fe20007810000 */
[----:B------:R2:W-:Y:S01]  /*1b4a0*/  MUFU.EX2 R115, R88 ;  /* 0x0000005800737308 */ /* 0x0005e20000000800 */
[----:B------:R-:W-:Y:S01]  /*1b4b0*/  ISETP.GT.AND P3, PT, R127, 0xb9, PT ;  /* 0x000000b97f00780c */ /* 0x000fe20003f64270 */
[-CC-:B------:R-:W-:Y:S01]  /*1b4c0*/  FFMA.FTZ R193, R193, R13.reuse, -R204.reuse ;  /* 0x0000000dc1c17223 */ /* 0x180fe200000108cc */
[----:B------:R-:W-:Y:S01]  /*1b4d0*/  FSEL R118, R118, -INF , P2 ;  /* 0xff80000076767808 */ /* 0x000fe20001000000 */
[-CC-:B------:R-:W-:Y:S01]  /*1b4e0*/  FFMA.FTZ R194, R194, R13.reuse, -R204.reuse ;  /* 0x0000000dc2c27223 */ /* 0x180fe200000108cc */
[----:B------:R-:W-:Y:S01]  /*1b4f0*/  FMNMX.FTZ R206, R121, R206, !PT ;  /* 0x000000ce79ce7209 */ /* 0x000fe20007810000 */
[-CC-:B------:R-:W-:Y:S01]  /*1b500*/  FFMA.FTZ R168, R168, R13.reuse, -R204.reuse ;  /* 0x0000000da8a87223 */ /* 0x180fe200000108cc */
[----:B------:R-:W-:Y:S01]  /*1b510*/  ISETP.GT.AND P2, PT, R127, 0xc0, PT ;  /* 0x000000c07f00780c */ /* 0x000fe20003f44270 */
[----:B------:R-:W-:Y:S01]  /*1b520*/  MUFU.EX2 R14, R14 ;  /* 0x0000000e000e7308 */ /* 0x000fe20000000800 */
[----:B--2---:R-:W-:-:S01]  /*1b530*/  FFMA.FTZ R88, R130, R13, -R204 ;  /* 0x0000000d82587223 */ /* 0x004fc200000108cc */
[----:B------:R-:W-:Y:S01]  /*1b540*/  FSEL R130, R119, -INF , P3 ;  /* 0xff80000077827808 */ /* 0x000fe20001800000 */
[----:B------:R-:W-:-:S01]  /*1b550*/  FFMA.FTZ R169, R169, R13, -R204 ;  /* 0x0000000da9a97223 */ /* 0x000fc200000108cc */
[----:B------:R-:W-:Y:S01]  /*1b560*/  ISETP.GT.AND P3, PT, R127, 0xc1, PT ;  /* 0x000000c17f00780c */ /* 0x000fe20003f64270 */
[----:B------:R-:W-:-:S01]  /*1b570*/  FFMA.FTZ R172, R172, R13, -R204 ;  /* 0x0000000dacac7223 */ /* 0x000fc200000108cc */
[-CC-:B------:R-:W-:Y:S01]  /*1b580*/  FFMA.FTZ R173, R173, R13.reuse, -R204.reuse ;  /* 0x0000000dadad7223 */ /* 0x180fe200000108cc */
[----:B------:R-:W-:-:S01]  /*1b590*/  FFMA.FTZ R176, R176, R13, -R204 ;  /* 0x0000000db0b07223 */ /* 0x000fc200000108cc */
[----:B------:R2:W-:Y:S01]  /*1b5a0*/  MUFU.EX2 R119, R88 ;  /* 0x0000005800777308 */ /* 0x0005e20000000800 */
[----:B----4-:R-:W-:Y:S01]  /*1b5b0*/  FSEL R207, R91, -INF , P3 ;  /* 0xff8000005bcf7808 */ /* 0x010fe20001800000 */
[-CC-:B------:R-:W-:Y:S01]  /*1b5c0*/  FFMA.FTZ R177, R177, R13.reuse, -R204.reuse ;  /* 0x0000000db1b17223 */ /* 0x180fe200000108cc */
[----:B------:R-:W-:Y:S01]  /*1b5d0*/  ISETP.GT.AND P3, PT, R127, 0xc9, PT ;  /* 0x000000c97f00780c */ /* 0x000fe20003f64270 */
[-CC-:B------:R-:W-:Y:S01]  /*1b5e0*/  FFMA.FTZ R180, R180, R13.reuse, -R204.reuse ;  /* 0x0000000db4b47223 */ /* 0x180fe200000108cc */
[----:B------:R-:W-:-:S01]  /*1b5f0*/  FFMA.FTZ R181, R181, R13, -R204 ;  /* 0x0000000db5b57223 */ /* 0x000fc200000108cc */
[-CC-:B------:R-:W-:Y:S01]  /*1b600*/  FFMA.FTZ R152, R152, R13.reuse, -R204.reuse ;  /* 0x0000000d98987223 */ /* 0x180fe200000108cc */
[----:B------:R-:W-:-:S01]  /*1b610*/  FFMA.FTZ R153, R153, R13, -R204 ;  /* 0x0000000d99997223 */ /* 0x000fc200000108cc */
[----:B------:R-:W-:Y:S01]  /*1b620*/  MUFU.EX2 R185, R185 ;  /* 0x000000b900b97308 */ /* 0x000fe20000000800 */
[----:B--2---:R-:W-:Y:S01]  /*1b630*/  FMNMX.FTZ R88, R118, R206, !PT ;  /* 0x000000ce76587209 */ /* 0x004fe20007810000 */
[-CC-:B------:R-:W-:Y:S01]  /*1b640*/  FFMA.FTZ R156, R156, R13.reuse, -R204.reuse ;  /* 0x0000000d9c9c7223 */ /* 0x180fe200000108cc */
[----:B------:R-:W-:Y:S01]  /*1b650*/  FSEL R206, R90, -INF , P2 ;  /* 0xff8000005ace7808 */ /* 0x000fe20001000000 */
[-CC-:B------:R-:W-:Y:S01]  /*1b660*/  FFMA.FTZ R90, R104, R13.reuse, -R204.reuse ;  /* 0x0000000d685a7223 */ /* 0x180fe200000108cc */
[----:B------:R-:W-:Y:S01]  /*1b670*/  FMNMX.FTZ R88, R130, R88, !PT ;  /* 0x0000005882587209 */ /* 0x000fe20007810000 */
[-CC-:B------:R-:W-:Y:S01]  /*1b680*/  FFMA.FTZ R157, R157, R13.reuse, -R204.reuse ;  /* 0x0000000d9d9d7223 */ /* 0x180fe200000108cc */
[----:B------:R-:W-:Y:S01]  /*1b690*/  ISETP.GT.AND P2, PT, R127, 0xc8, PT ;  /* 0x000000c87f00780c */ /* 0x000fe20003f44270 */
[----:B------:R-:W-:Y:S01]  /*1b6a0*/  MUFU.EX2 R186, R186 ;  /* 0x000000ba00ba7308 */ /* 0x000fe20000000800 */
[----:B------:R-:W-:Y:S01]  /*1b6b0*/  FMNMX.FTZ R88, R206, R88, !PT ;  /* 0x00000058ce587209 */ /* 0x000fe20007810000 */
[-CC-:B------:R-:W-:Y:S01]  /*1b6c0*/  FFMA.FTZ R160, R160, R13.reuse, -R204.reuse ;  /* 0x0000000da0a07223 */ /* 0x180fe200000108cc */
[----:B------:R-:W-:Y:S01]  /*1b6d0*/  FSEL R94, R94, -INF , P2 ;  /* 0xff8000005e5e7808 */ /* 0x000fe20001000000 */
[-CC-:B------:R-:W-:Y:S01]  /*1b6e0*/  FFMA.FTZ R161, R161, R13.reuse, -R204.reuse ;  /* 0x0000000da1a17223 */ /* 0x180fe200000108cc */
[----:B------:R-:W-:Y:S01]  /*1b6f0*/  FMNMX.FTZ R88, R207, R88, !PT ;  /* 0x00000058cf587209 */ /* 0x000fe20007810000 */
[-CC-:B------:R-:W-:Y:S01]  /*1b700*/  FFMA.FTZ R164, R164, R13.reuse, -R204.reuse ;  /* 0x0000000da4a47223 */ /* 0x180fe200000108cc */
[----:B------:R-:W-:Y:S01]  /*1b710*/  ISETP.GT.AND P2, PT, R127, 0xd0, PT ;  /* 0x000000d07f00780c */ /* 0x000fe20003f44270 */
[----:B------:R-:W-:Y:S01]  /*1b720*/  MUFU.EX2 R189, R189 ;  /* 0x000000bd00bd7308 */ /* 0x000fe20000000800 */
[----:B---3--:R-:W-:Y:S01]  /*1b730*/  FSEL R104, R95, -INF , P3 ;  /* 0xff8000005f687808 */ /* 0x008fe20001800000 */
[-CC-:B------:R-:W-:Y:S01]  /*1b740*/  FFMA.FTZ R165, R165, R13.reuse, -R204.reuse ;  /* 0x0000000da5a57223 */ /* 0x180fe200000108cc */
[----:B------:R-:W-:Y:S01]  /*1b750*/  FMNMX.FTZ R88, R94, R88, !PT ;  /* 0x000000585e587209 */ /* 0x000fe20007810000 */
[-CC-:B------:R-:W-:Y:S01]  /*1b760*/  FFMA.FTZ R136, R136, R13.reuse, -R204.reuse ;  /* 0x0000000d88887223 */ /* 0x180fe200000108cc */
[----:B------:R-:W-:Y:S01]  /*1b770*/  ISETP.GT.AND P3, PT, R127, 0xd1, PT ;  /* 0x000000d17f00780c */ /* 0x000fe20003f64270 */
[-CC-:B------:R-:W-:Y:S01]  /*1b780*/  FFMA.FTZ R137, R137, R13.reuse, -R204.reuse ;  /* 0x0000000d89897223 */ /* 0x180fe200000108cc */
[----:B-1----:R-:W-:Y:S01]  /*1b790*/  FSEL R98, R98, -INF , P2 ;  /* 0xff80000062627808 */ /* 0x002fe20001000000 */
[----:B------:R1:W-:Y:S01]  /*1b7a0*/  MUFU.EX2 R95, R90 ;  /* 0x0000005a005f7308 */ /* 0x0003e20000000800 */
[----:B------:R-:W-:Y:S01]  /*1b7b0*/  FMNMX.FTZ R88, R104, R88, !PT ;  /* 0x0000005868587209 */ /* 0x000fe20007810000 */
[-CC-:B------:R-:W-:Y:S01]  /*1b7c0*/  FFMA.FTZ R140, R140, R13.reuse, -R204.reuse ;  /* 0x0000000d8c8c7223 */ /* 0x180fe200000108cc */
[----:B------:R-:W-:Y:S01]  /*1b7d0*/  ISETP.GT.AND P2, PT, R127, 0xd8, PT ;  /* 0x000000d87f00780c */ /* 0x000fe20003f44270 */
[-CC-:B------:R-:W-:Y:S01]  /*1b7e0*/  FFMA.FTZ R141, R141, R13.reuse, -R204.reuse ;  /* 0x0000000d8d8d7223 */ /* 0x180fe200000108cc */
[----:B------:R-:W-:Y:S01]  /*1b7f0*/  FMNMX.FTZ R88, R98, R88, !PT ;  /* 0x0000005862587209 */ /* 0x000fe20007810000 */
[-CC-:B------:R-:W-:Y:S01]  /*1b800*/  FFMA.FTZ R144, R144, R13.reuse, -R204.reuse ;  /* 0x0000000d90907223 */ /* 0x180fe200000108cc */
[----:B0-----:R-:W-:Y:S01]  /*1b810*/  FSEL R102, R102, -INF , P2 ;  /* 0xff80000066667808 */ /* 0x001fe20001000000 */
[----:B------:R-:W-:Y:S01]  /*1b820*/  MUFU.EX2 R190, R190 ;  /* 0x000000be00be7308 */ /* 0x000fe20000000800 */
[----:B-1----:R-:W-:-:S01]  /*1b830*/  FFMA.FTZ R90, R105, R13, -R204 ;  /* 0x0000000d695a7223 */ /* 0x002fc200000108cc */
[----:B------:R-:W-:Y:S01]  /*1b840*/  FSEL R105, R99, -INF , P3 ;  /* 0xff80000063697808 */ /* 0x000fe20001800000 */
[----:B------:R-:W-:-:S01]  /*1b850*/  FFMA.FTZ R145, R145, R13, -R204 ;  /* 0x0000000d91917223 */ /* 0x000fc200000108cc */
[----:B------:R-:W-:Y:S01]  /*1b860*/  ISETP.GT.AND P3, PT, R127, 0xd9, PT ;  /* 0x000000d97f00780c */ /* 0x000fe20003f64270 */
[----:B------:R-:W-:-:S01]  /*1b870*/  FFMA.FTZ R127, R134, R13, -R204 ;  /* 0x0000000d867f7223 */ /* 0x000fc200000108cc */
[----:B------:R-:W-:Y:S01]  /*1b880*/  FMNMX.FTZ R88, R105, R88, !PT ;  /* 0x0000005869587209 */ /* 0x000fe20007810000 */
[----:B------:R-:W-:-:S01]  /*1b890*/  FFMA.FTZ R148, R148, R13, -R204 ;  /* 0x0000000d94947223 */ /* 0x000fc200000108cc */
[----:B------:R0:W-:Y:S01]  /*1b8a0*/  MUFU.EX2 R99, R90 ;  /* 0x0000005a00637308 */ /* 0x0001e20000000800 */
[----:B------:R-:W-:-:S01]  /*1b8b0*/  FFMA.FTZ R149, R149, R13, -R204 ;  /* 0x0000000d95957223 */ /* 0x000fc200000108cc */
[----:B------:R-:W-:Y:S01]  /*1b8c0*/  FMNMX.FTZ R88, R102, R88, !PT ;  /* 0x0000005866587209 */ /* 0x000fe20007810000 */
[----:B------:R-:W-:-:S01]  /*1b8d0*/  FFMA.FTZ R197, R197, R13, -R204 ;  /* 0x0000000dc5c57223 */ /* 0x000fc200000108cc */
[-CC-:B------:R-:W-:Y:S01]  /*1b8e0*/  FFMA.FTZ R198, R198, R13.reuse, -R204.reuse ;  /* 0x0000000dc6c67223 */ /* 0x180fe200000108cc */
[----:B------:R-:W-:-:S01]  /*1b8f0*/  FFMA.FTZ R124, R124, R13, -R204 ;  /* 0x0000000d7c7c7223 */ /* 0x000fc200000108cc */
[-CC-:B------:R-:W-:Y:S01]  /*1b900*/  FFMA.FTZ R125, R125, R13.reuse, -R204.reuse ;  /* 0x0000000d7d7d7223 */ /* 0x180fe200000108cc */
[----:B------:R-:W-:-:S01]  /*1b910*/  FFMA.FTZ R131, R131, R13, -R204 ;  /* 0x0000000d83837223 */ /* 0x000fc200000108cc */
[-CC-:B------:R-:W-:Y:S01]  /*1b920*/  FFMA.FTZ R109, R109, R13.reuse, -R204.reuse ;  /* 0x0000000d6d6d7223 */ /* 0x180fe200000108cc */
[----:B0-----:R-:W-:-:S01]  /*1b930*/  FFMA.FTZ R90, R108, R13, -R204 ;  /* 0x0000000d6c5a7223 */ /* 0x001fc200000108cc */
[----:B------:R-:W-:Y:S01]  /*1b940*/  FSEL R108, R103, -INF , P3 ;  /* 0xff800000676c7808 */ /* 0x000fe20001800000 */
[----:B------:R-:W-:-:S01]  /*1b950*/  FFMA.FTZ R112, R112, R13, -R204 ;  /* 0x0000000d70707223 */ /* 0x000fc200000108cc */
[-CC-:B------:R-:W-:Y:S01]  /*1b960*/  FFMA.FTZ R113, R113, R13.reuse, -R204.reuse ;  /* 0x0000000d71717223 */ /* 0x180fe200000108cc */
[----:B------:R0:W-:Y:S01]  /*1b970*/  MUFU.EX2 R103, R90 ;  /* 0x0000005a00677308 */ /* 0x0001e20000000800 */
[----:B------:R-:W-:Y:S01]  /*1b980*/  FMNMX.FTZ R88, R108, R88, !PT ;  /* 0x000000586c587209 */ /* 0x000fe20007810000 */
[-CC-:B------:R-:W-:Y:S01]  /*1b990*/  FFMA.FTZ R116, R116, R13.reuse, -R204.reuse ;  /* 0x0000000d74747223 */ /* 0x180fe200000108cc */
[----:B------:R-:W-:-:S01]  /*1b9a0*/  FFMA.FTZ R117, R117, R13, -R204 ;  /* 0x0000000d75757223 */ /* 0x000fc200000108cc */
[-CC-:B------:R-:W-:Y:S01]  /*1b9b0*/  FFMA.FTZ R100, R100, R13.reuse, -R204.reuse ;  /* 0x0000000d64647223 */ /* 0x180fe200000108cc */
[----:B------:R-:W-:-:S01]  /*1b9c0*/  FFMA.FTZ R92, R92, R13, -R204 ;  /* 0x0000000d5c5c7223 */ /* 0x000fc200000108cc */
[-CC-:B------:R-:W-:Y:S01]  /*1b9d0*/  FFMA.FTZ R93, R93, R13.reuse, -R204.reuse ;  /* 0x0000000d5d5d7223 */ /* 0x180fe200000108cc */
[----:B------:R-:W-:-:S01]  /*1b9e0*/  FFMA.FTZ R101, R101, R13, -R204 ;  /* 0x0000000d65657223 */ /* 0x000fc200000108cc */
[-CC-:B------:R-:W-:Y:S01]  /*1b9f0*/  FFMA.FTZ R97, R97, R13.reuse, -R204.reuse ;  /* 0x0000000d61617223 */ /* 0x180fe200000108cc */
[----:B0-----:R-:W0:Y:S01]  /*1ba00*/  SHFL.BFLY PT, R90, R88, 0x2, 0x1f ;  /* 0x0c401f00585a7f89 */ /* 0x001e2200000e0000 */
[----:B------:R-:W-:-:S01]  /*1ba10*/  FFMA.FTZ R110, R110, R13, -R204 ;  /* 0x0000000d6e6e7223 */ /* 0x000fc200000108cc */
[----:B------:R-:W-:Y:S01]  /*1ba20*/  FFMA.FTZ R134, R135, R13, -R204 ;  /* 0x0000000d87867223 */ /* 0x000fe200000108cc */
        /* <DEDUP_REMOVED lines=9> */
[----:B0-----:R-:W-:-:S02]  /*1bac0*/  FMNMX.FTZ R88, R88, R90, !PT ;  /* 0x0000005a58587209 */ /* 0x001fc40007810000 */
[----:B------:R-:W-:Y:S02]  /*1bad0*/  FSEL R90, R89, RZ, P0 ;  /* 0x000000ff595a7208 */ /* 0x000fe40000000000 */
[C---:B------:R-:W-:Y:S01]  /*1bae0*/  FSETP.NEU.FTZ.AND P0, PT, R88.reuse, -INF , PT ;  /* 0xff8000005800780b */ /* 0x040fe20003f1d000 */
[----:B------:R-:W-:Y:S02]  /*1baf0*/  FFMA.FTZ R204, R88, R13, -8 ;  /* 0xc100000058cc7423 */ /* 0x000fe4000001000d */
[----:B------:R-:W-:Y:S01]  /*1bb00*/  MUFU.EX2 R177, R177 ;  /* 0x000000b100b17308 */ /* 0x000fe20000000800 */
[----:B------:R-:W-:-:S02]  /*1bb10*/  FADD.FTZ R90, -R90, R20 ;  /* 0x000000145a5a7221 */ /* 0x000fc40000010100 */
[----:B------:R-:W-:Y:S02]  /*1bb20*/  FSEL R204, R204, RZ, P0 ;  /* 0x000000ffcccc7208 */ /* 0x000fe40000000000 */
[----:B------:R-:W-:Y:S01]  /*1bb30*/  FMUL.FTZ R20, R90, R13 ;  /* 0x0000000d5a147220 */ /* 0x000fe20000410000 */
[----:B------:R-:W-:-:S02]  /*1bb40*/  FSEL R90, R88, RZ, P0 ;  /* 0x000000ff585a7208 */ /* 0x000fc40000000000 */
[----:B------:R-:W-:Y:S01]  /*1bb50*/  MUFU.EX2 R180, R180 ;  /* 0x000000b400b47308 */ /* 0x000fe20000000800 */
[----:B------:R-:W-:-:S01]  /*1bb60*/  FFMA.FTZ R135, R184, R13, -R204 ;  /* 0x0000000db8877223 */ /* 0x000fc200000108cc */
[----:B------:R-:W-:Y:S01]  /*1bb70*/  FFMA.FTZ R184, R187, R13, -R204 ;  /* 0x0000000dbbb87223 */ /* 0x000fe200000108cc */
[----:B------:R-:W-:-:S01]  /*1bb80*/  FADD.FTZ R90, -R90, R0 ;  /* 0x000000005a5a7221 */ /* 0x000fc20000010100 */
[-CC-:B------:R-:W-:Y:S01]  /*1bb90*/  FFMA.FTZ R15, R15, R13.reuse, -R204.reuse ;  /* 0x0000000d0f0f7223 */ /* 0x180fe200000108cc */
[----:B------:R-:W-:-:S01]  /*1bba0*/  FFMA.FTZ R187, R188, R13, -R204 ;  /* 0x0000000dbcbb7223 */ /* 0x000fc200000108cc */
[-CC-:B------:R-:W-:Y:S01]  /*1bbb0*/  FFMA.FTZ R188, R191, R13.reuse, -R204.reuse ;  /* 0x0000000dbfbc7223 */ /* 0x180fe200000108cc */
[----:B------:R-:W-:-:S01]  /*1bbc0*/  FFMA.FTZ R191, R192, R13, -R204 ;  /* 0x0000000dc0bf7223 */ /* 0x000fc200000108cc */
[----:B------:R-:W0:Y:S01]  /*1bbd0*/  MUFU.EX2 R20, R20 ;  /* 0x0000001400147308 */ /* 0x000e220000000800 */
[-C--:B------:R-:W-:Y:S01]  /*1bbe0*/  FMUL.FTZ R90, R90, R13.reuse ;  /* 0x0000000d5a5a7220 */ /* 0x080fe20000410000 */
        /* <DEDUP_REMOVED lines=14> */
[----:B------:R1:W2:Y:S01]  /*1bcd0*/  MUFU.EX2 R142, R90 ;  /* 0x0000005a008e7308 */ /* 0x0002a20000000800 */
[----:B0-----:R-:W-:-:S01]  /*1bce0*/  FFMA.FTZ R235, R20, R235, R120 ;  /* 0x000000eb14eb7223 */ /* 0x001fc20000010078 */
[-CC-:B------:R-:W-:Y:S01]  /*1bcf0*/  FFMA.FTZ R158, R158, R13.reuse, -R204.reuse ;  /* 0x0000000d9e9e7223 */ /* 0x180fe200000108cc */
[----:B------:R-:W-:-:S01]  /*1bd00*/  FFMA.FTZ R159, R159, R13, -R204 ;  /* 0x0000000d9f9f7223 */ /* 0x000fc200000108cc */
[----:B------:R-:W-:Y:S01]  /*1bd10*/  FFMA.FTZ R162, R162, R13, -R204 ;  /* 0x0000000da2a27223 */ /* 0x000fe200000108cc */
[----:B------:R-:W-:-:S01]  /*1bd20*/  FADD.FTZ R235, R14, R235 ;  /* 0x000000eb0eeb7221 */ /* 0x000fc20000010000 */
[-CC-:B------:R-:W-:Y:S01]  /*1bd30*/  FFMA.FTZ R163, R163, R13.reuse, -R204.reuse ;  /* 0x0000000da3a37223 */ /* 0x180fe200000108cc */
[----:B------:R-:W-:-:S01]  /*1bd40*/  FFMA.FTZ R166, R166, R13, -R204 ;  /* 0x0000000da6a67223 */ /* 0x000fc200000108cc */
[----:B------:R-:W0:Y:S01]  /*1bd50*/  MUFU.EX2 R135, R135 ;  /* 0x0000008700877308 */ /* 0x000e220000000800 */
[----:B------:R-:W-:-:S01]  /*1bd60*/  FADD.FTZ R235, R185, R235 ;  /* 0x000000ebb9eb7221 */ /* 0x000fc20000010000 */
[-CC-:B------:R-:W-:Y:S01]  /*1bd70*/  FFMA.FTZ R167, R167, R13.reuse, -R204.reuse ;  /* 0x0000000da7a77223 */ /* 0x180fe200000108cc */
[----:B------:R-:W-:-:S01]  /*1bd80*/  FFMA.FTZ R138, R138, R13, -R204 ;  /* 0x0000000d8a8a7223 */ /* 0x000fc200000108cc */
[----:B-1----:R-:W-:-:S02]  /*1bd90*/  VIADD R90, R12, 0x600 ;  /* 0x000006000c5a7836 */ /* 0x002fc40000000000 */
[----:B------:R-:W-:-:S01]  /*1bda0*/  FADD.FTZ R235, R186, R235 ;  /* 0x000000ebbaeb7221 */ /* 0x000fc20000010000 */
[-CC-:B------:R-:W-:Y:S01]  /*1bdb0*/  FFMA.FTZ R139, R139, R13.reuse, -R204.reuse ;  /* 0x0000000d8b8b7223 */ /* 0x180fe200000108cc */
[----:B------:R-:W-:-:S01]  /*1bdc0*/  FFMA.FTZ R12, R114, R13, -R204 ;  /* 0x0000000d720c7223 */ /* 0x000fc200000108cc */
[----:B------:R-:W1:Y:S01]  /*1bdd0*/  MUFU.EX2 R184, R184 ;  /* 0x000000b800b87308 */ /* 0x000e620000000800 */
[----:B------:R-:W-:-:S01]  /*1bde0*/  FADD.FTZ R235, R189, R235 ;  /* 0x000000ebbdeb7221 */ /* 0x000fc20000010000 */
[----:B--2---:R-:W-:Y:S01]  /*1bdf0*/  FFMA.FTZ R234, R142, R234, R15 ;  /* 0x000000ea8eea7223 */ /* 0x004fe2000001000f */
[----:B------:R-:W-:Y:S01]  /*1be00*/  R2UR UR6, R90 ;  /* 0x000000005a0672ca */ /* 0x000fe200000e0000 */
[----:B------:R-:W-:Y:S01]  /*1be10*/  FFMA.FTZ R143, R143, R13, -R204 ;  /* 0x0000000d8f8f7223 */ /* 0x000fe200000108cc */
[----:B------:R-:W-:-:S01]  /*1be20*/  FADD.FTZ R235, R190, R235 ;  /* 0x000000ebbeeb7221 */ /* 0x000fc20000010000 */
[-CC-:B------:R-:W-:Y:S01]  /*1be30*/  FFMA.FTZ R146, R146, R13.reuse, -R204.reuse ;  /* 0x0000000d92927223 */ /* 0x180fe200000108cc */
[----:B------:R-:W-:-:S01]  /*1be40*/  FFMA.FTZ R147, R147, R13, -R204 ;  /* 0x0000000d93937223 */ /* 0x000fc200000108cc */
[----:B------:R-:W2:Y:S01]  /*1be50*/  MUFU.EX2 R187, R187 ;  /* 0x000000bb00bb7308 */ /* 0x000ea20000000800 */
[----:B------:R-:W-:-:S01]  /*1be60*/  FADD.FTZ R235, R193, R235 ;  /* 0x000000ebc1eb7221 */ /* 0x000fc20000010000 */
[----:B0-----:R-:W-:Y:S01]  /*1be70*/  FADD.FTZ R234, R135, R234 ;  /* 0x000000ea87ea7221 */ /* 0x001fe20000010000 */
[----:B------:R-:W-:-:S01]  /*1be80*/  FFMA.FTZ R150, R150, R13, -R204 ;  /* 0x0000000d96967223 */ /* 0x000fc200000108cc */
[----:B------:R-:W-:Y:S01]  /*1be90*/  FFMA.FTZ R151, R151, R13, -R204 ;  /* 0x0000000d97977223 */ /* 0x000fe200000108cc */
[----:B------:R-:W-:-:S01]  /*1bea0*/  FADD.FTZ R235, R194, R235 ;  /* 0x000000ebc2eb7221 */ /* 0x000fc20000010000 */
[-CC-:B------:R-:W-:Y:S01]  /*1beb0*/  FFMA.FTZ R122, R122, R13.reuse, -R204.reuse ;  /* 0x0000000d7a7a7223 */ /* 0x180fe200000108cc */
[----:B------:R-:W-:-:S01]  /*1bec0*/  FFMA.FTZ R123, R123, R13, -R204 ;  /* 0x0000000d7b7b7223 */ /* 0x000fc200000108cc */
[----:B------:R-:W0:Y:S01]  /*1bed0*/  MUFU.EX2 R188, R188 ;  /* 0x000000bc00bc7308 */ /* 0x000e220000000800 */
[----:B------:R-:W-:-:S01]  /*1bee0*/  FADD.FTZ R235, R168, R235 ;  /* 0x000000eba8eb7221 */ /* 0x000fc20000010000 */
[----:B-1----:R-:W-:Y:S01]  /*1bef0*/  FADD.FTZ R234, R184, R234 ;  /* 0x000000eab8ea7221 */ /* 0x002fe20000010000 */
[----:B------:R-:W-:-:S01]  /*1bf00*/  FFMA.FTZ R126, R126, R13, -R204 ;  /* 0x0000000d7e7e7223 */ /* 0x000fc200000108cc */
[----:B------:R-:W-:Y:S01]  /*1bf10*/  FFMA.FTZ R199, R199, R13, -R204 ;  /* 0x0000000dc7c77223 */ /* 0x000fe200000108cc */
[----:B------:R-:W-:-:S01]  /*1bf20*/  FADD.FTZ R235, R169, R235 ;  /* 0x000000eba9eb7221 */ /* 0x000fc20000010000 */
[-CC-:B------:R-:W-:Y:S01]  /*1bf30*/  FFMA.FTZ R128, R128, R13.reuse, -R204.reuse ;  /* 0x0000000d80807223 */ /* 0x180fe200000108cc */
[----:B------:R-:W-:-:S01]  /*1bf40*/  FFMA.FTZ R129, R129, R13, -R204 ;  /* 0x0000000d81817223 */ /* 0x000fc200000108cc */
[----:B------:R-:W1:Y:S01]  /*1bf50*/  MUFU.EX2 R181, R181 ;  /* 0x000000b500b57308 */ /* 0x000e620000000800 */
[----:B------:R-:W-:-:S01]  /*1bf60*/  FADD.FTZ R235, R172, R235 ;  /* 0x000000ebaceb7221 */ /* 0x000fc20000010000 */
[----:B--2---:R-:W-:Y:S01]  /*1bf70*/  FADD.FTZ R234, R187, R234 ;  /* 0x000000eabbea7221 */ /* 0x004fe20000010000 */
[----:B------:R-:W-:-:S01]  /*1bf80*/  FFMA.FTZ R132, R132, R13, -R204 ;  /* 0x0000000d84847223 */ /* 0x000fc200000108cc */
        /* <DEDUP_REMOVED lines=16> */
[----:B------:R-:W-:Y:S01]  /*1c090*/  FFMA.FTZ R94, R94, R13, -R204 ;  /* 0x0000000d5e5e7223 */ /* 0x000fe200000108cc */
[----:B-1----:R-:W-:-:S01]  /*1c0a0*/  FADD.FTZ R235, R181, R235 ;  /* 0x000000ebb5eb7221 */ /* 0x002fc20000010000 */
[-CC-:B------:R-:W-:Y:S01]  /*1c0b0*/  FFMA.FTZ R104, R104, R13.reuse, -R204.reuse ;  /* 0x0000000d68687223 */ /* 0x180fe200000108cc */
[----:B------:R-:W-:-:S01]  /*1c0c0*/  FFMA.FTZ R98, R98, R13, -R204 ;  /* 0x0000000d62627223 */ /* 0x000fc200000108cc */
[----:B------:R-:W1:Y:S01]  /*1c0d0*/  MUFU.EX2 R192, R192 ;  /* 0x000000c000c07308 */ /* 0x000e620000000800 */
[----:B--2---:R-:W-:-:S01]  /*1c0e0*/  FADD.FTZ R234, R191, R234 ;  /* 0x000000eabfea7221 */ /* 0x004fc20000010000 */
[-CC-:B------:R-:W-:Y:S01]  /*1c0f0*/  FFMA.FTZ R105, R105, R13.reuse, -R204.reuse ;  /* 0x0000000d69697223 */ /* 0x180fe200000108cc */
[----:B------:R-:W-:Y:S01]  /*1c100*/  ISETP.NE.AND P0, PT, R209, RZ, PT ;  /* 0x000000ffd100720c */ /* 0x000fe20003f05270 */
[-CC-:B------:R-:W-:Y:S01]  /*1c110*/  FFMA.FTZ R102, R102, R13.reuse, -R204.reuse ;  /* 0x0000000d66667223 */ /* 0x180fe200000108cc */
[----:B------:R-:W-:-:S01]  /*1c120*/  FFMA.FTZ R108, R108, R13, -R204 ;  /* 0x0000000d6c6c7223 */ /* 0x000fc200000108cc */
[----:B------:R-:W-:-:S02]  /*1c130*/  SHF.R.U32.HI R209, RZ, 0x7, R227 ;  /* 0x00000007ffd17819 */ /* 0x000fc400000116e3 */
        /* <DEDUP_REMOVED lines=58> */
[----:B------:R-:W-:-:S05]  /*1c4e0*/  IMAD.MOV.U32 R91, RZ, RZ, -0x3ffffff0 ;  /* 0xc0000010ff5b7424 */ /* 0x000fca00078e00ff */
[----:B------:R-:W-:Y:S01]  /*1c4f0*/  R2UR UR7, R91 ;  /* 0x000000005b0772ca */ /* 0x000fe200000e0000 */
[----:B------:R-:W1:Y:S01]  /*1c500*/  MUFU.EX2 R166, R166 ;  /* 0x000000a600a67308 */ /* 0x000e620000000800 */
[----:B--2---:R-:W-:-:S01]  /*1c510*/  FADD.FTZ R234, R162, R234 ;  /* 0x000000eaa2ea7221 */ /* 0x004fc20000010000 */
[----:B------:R-:W-:-:S06]  /*1c520*/  FFMA.FTZ R91, R206, R13, -R204 ;  /* 0x0000000dce5b7223 */ /* 0x000fcc00000108cc */
[----:B------:R-:W2:Y:S01]  /*1c530*/  MUFU.EX2 R167, R167 ;  /* 0x000000a700a77308 */ /* 0x000ea20000000800 */
[----:B0-----:R-:W-:-:S03]  /*1c540*/  FADD.FTZ R234, R163, R234 ;  /* 0x000000eaa3ea7221 */ /* 0x001fc60000010000 */
[----:B------:R-:W-:Y:S04]  /*1c550*/  QGMMA.64x128x32.F32.E4M3.E4M3 R24, R200, gdesc[UR4], R24, gsb0 ;  /* 0x01e00004c8187df3 */ /* 0x000fe80008000818 */
        /* <DEDUP_REMOVED lines=36> */
[----:B------:R-:W-:Y:S02]  /*1c7a0*/  WARPGROUP.DEPBAR.LE gsb0, 0x0 ;  /* 0x00008000000079c5 */ /* 0x000fe40000010000 */
[----:B------:R-:W-:Y:S02]  /*1c7b0*/  @!P0 IMAD R202, R3, 0x8, R16 ;  /* 0x0000000803ca8824 */ /* 0x000fe400078e0210 */
[----:B------:R-:W-:Y:S02]  /*1c7c0*/  FADD.FTZ R114, R205, R114 ;  /* 0x00000072cd727221 */ /* 0x000fe40000010000 */
[----:B------:R-:W0:Y:S01]  /*1c7d0*/  MUFU.EX2 R129, R129 ;  /* 0x0000008100817308 */ /* 0x000e220000000800 */
[----:B-1----:R-:W-:-:S01]  /*1c7e0*/  FADD.FTZ R234, R199, R234 ;  /* 0x000000eac7ea7221 */ /* 0x002fc20000010000 */
[----:B------:R-:W-:Y:S01]  /*1c7f0*/  FADD.FTZ R114, R115, R114 ;  /* 0x0000007273727221 */ /* 0x000fe20000010000 */
[----:B------:R-:W-:-:S03]  /*1c800*/  @!P0 VIADD R202, R202, 0x2e840 ;  /* 0x0002e840caca8836 */ /* 0x000fc60000000000 */
[----:B------:R-:W-:Y:S02]  /*1c810*/  FADD.FTZ R114, R119, R114 ;  /* 0x0000007277727221 */ /* 0x000fe40000010000 */
[----:B------:R-:W1:Y:S01]  /*1c820*/  MUFU.EX2 R132, R132 ;  /* 0x0000008400847308 */ /* 0x000e620000000800 */
[----:B--2---:R-:W-:-:S01]  /*1c830*/  FADD.FTZ R234, R128, R234 ;  /* 0x000000ea80ea7221 */ /* 0x004fc20000010000 */
[----:B------:R-:W-:-:S06]  /*1c840*/  @!P0 PRMT R202, RZ, 0x654, R202 ;  /* 0x00000654ffca8816 */ /* 0x000fcc00000000ca */
        /* <DEDUP_REMOVED lines=8> */
[----:B0-----:R-:W-:-:S01]  /*1c8d0*/  FADD.FTZ R234, R133, R234 ;  /* 0x000000ea85ea7221 */ /* 0x001fc20000010000 */
[----:B------:R-:W-:-:S04]  /*1c8e0*/  FADD.FTZ R118, R99, R118 ;  /* 0x0000007663767221 */ /* 0x000fc80000010000 */
        /* <DEDUP_REMOVED lines=41> */
[----:B------:R0:W-:Y:S01]  /*1cb80*/  @!P0 SYNCS.ARRIVE.TRANS64.RED.A1T0 RZ, [R202+URZ], RZ ;  /* 0x000000ffcaff89a7 */ /* 0x0001e2000810043f */
[----:B--2---:R-:W-:-:S05]  /*1cb90*/  FADD.FTZ R200, R93, R200 ;  /* 0x000000c85dc87221 */ /* 0x004fca0000010000 */
[----:B------:R-:W1:Y:S08]  /*1cba0*/  MUFU.EX2 R101, R101 ;  /* 0x0000006500657308 */ /* 0x000e700000000800 */
        /* <DEDUP_REMOVED lines=18> */
.L_x_2175:
[----:B------:R-:W2:Y:S02]  /*1ccd0*/  LDL R0, [R1+0x58] ;  /* 0x0000580001007983 */ /* 0x000ea40000100800 */
[----:B--2---:R-:W-:Y:S02]  /*1cce0*/  R2UR UR4, R0 ;  /* 0x00000000000472ca */ /* 0x004fe400000e0000 */
[----:B------:R-:W-:Y:S02]  /*1ccf0*/  LEA R0, R232, R16, 0x3 ;  /* 0x00000010e8007211 */ /* 0x000fe400078e18ff */
[----:B------:R-:W2:Y:S01]  /*1cd00*/  LDL R232, [R1+0x44] ;  /* 0x0000440001e87983 */ /* 0x000ea20000100800 */
[----:B------:R-:W-:Y:S01]  /*1cd10*/  F2FP.SATFINITE.E4M3.F32.PACK_AB_MERGE_C R185, R186, R185, RZ ;  /* 0x000000b9bab9723e */ /* 0x000fe200048070ff */
[----:B------:R-:W-:Y:S01]  /*1cd20*/  FMUL.FTZ R24, R24, R20 ;  /* 0x0000001418187220 */ /* 0x000fe20000410000 */
[----:B------:R-:W-:Y:S01]  /*1cd30*/  VIADD R0, R0, 0x2e860 ;  /* 0x0002e86000007836 */ /* 0x000fe20000000000 */
[----:B------:R-:W-:Y:S01]  /*1cd40*/  F2FP.SATFINITE.E4M3.F32.PACK_AB_MERGE_C R184, R187, R184, RZ ;  /* 0x000000b8bbb8723e */ /* 0x000fe200048070ff */
[-C--:B------:R-:W-:Y:S01]  /*1cd50*/  FMUL.FTZ R25, R25, R20.reuse ;  /* 0x0000001419197220 */ /* 0x080fe20000410000 */
[----:B------:R-:W-:Y:S01]  /*1cd60*/  F2FP.SATFINITE.E4M3.F32.PACK_AB_MERGE_C R193, R194, R193, RZ ;  /* 0x000000c1c2c1723e */ /* 0x000fe200048070ff */
[----:B------:R-:W-:Y:S01]  /*1cd70*/  FMUL.FTZ R28, R28, R20 ;  /* 0x000000141c1c7220 */ /* 0x000fe20000410000 */
[----:B------:R-:W-:Y:S01]  /*1cd80*/  F2FP.SATFINITE.E4M3.F32.PACK_AB_MERGE_C R192, R195, R192, RZ ;  /* 0x000000c0c3c0723e */ /* 0x000fe200048070ff */
[----:B------:R-:W-:Y:S01]  /*1cd90*/  IMAD.U32 R118, RZ, RZ, UR4 ;  /* 0x00000004ff767e24 */ /* 0x000fe2000f8e00ff */
        /* <DEDUP_REMOVED lines=17> */
[----:B0-----:R-:W-:Y:S01]  /*1ceb0*/  F2FP.SATFINITE.E4M3.F32.PACK_AB_MERGE_C R0, R131, R119, RZ ;  /* 0x000000778300723e */ /* 0x001fe200048070ff */
        /* <DEDUP_REMOVED lines=99> */
[----:B------:R-:W-:Y:S01]  /*1d4f0*/  IMAD.MOV.U32 R236, RZ, RZ, R231 ;  /* 0x000000ffffec7224 */ /* 0x000fe200078e00e7 */
[C---:B--2---:R-:W-:Y:S01]  /*1d500*/  ISETP.GT.AND P0, PT, R21.reuse, R232, PT ;  /* 0x000000e81500720c */ /* 0x044fe20003f04270 */
[----:B------:R-:W-:Y:S02]  /*1d510*/  VIADD R21, R21, 0xffffffff ;  /* 0xffffffff15157836 */ /* 0x000fe40000000000 */
[----:B------:R-:W-:-:S10]  /*1d520*/  IMAD.MOV.U32 R232, RZ, RZ, R3 ;  /* 0x000000ffffe87224 */ /* 0x000fd400078e0003 */
[----:B------:R-:W-:Y:S05]  /*1d530*/  @P0 BRA `(.L_x_2176) ;  /* 0xffffffa000840947 */ /* 0x000fea000383ffff */
[----:B------:R-:W-:-:S07]  /*1d540*/  MOV R136, R3 ;  /* 0x0000000300887202 */ /* 0x000fce0000000f00 */
.L_x_2165:
[----:B------:R-:W-:-:S13]  /*1d550*/  ISETP.GE.AND P0, PT, R21, RZ, PT ;  /* 0x000000ff1500720c */ /* 0x000fda0003f06270 */
[----:B------:R-:W-:Y:S05]  /*1d560*/  @!P0 BRA `(.L_x_2177) ;  /* 0x0000004c00c88947 */ /* 0x000fea0003800000 */
[----:B------:R-:W-:Y:S02]  /*1d570*/  IMAD.MOV.U32 R0, RZ, RZ, R88 ;  /* 0x000000ffff007224 */ /* 0x000fe400078e0058 */
[----:B------:R-:W-:Y:S02]  /*1d580*/  IMAD.MOV.U32 R20, RZ, RZ, R89 ;  /* 0x000000ffff147224 */ /* 0x000fe400078e0059 */
[----:B------:R-:W-:Y:S02]  /*1d590*/  IMAD.MOV.U32 R233, RZ, RZ, R231 ;  /* 0x000000ffffe97224 */ /* 0x000fe400078e00e7 */
[----:B------:R-:W-:-:S07]  /*1d5a0*/  IMAD.MOV.U32 R232, RZ, RZ, R136 ;  /* 0x000000ffffe87224 */ /* 0x000fce00078e0088 */
.L_x_2188:
        /* <DEDUP_REMOVED lines=9> */
.L_x_2179:
        /* <DEDUP_REMOVED lines=8> */
.L_x_2180:
[----:B------:R-:W-:Y:S04]  /*1d6c0*/  BSSY B0, `(.L_x_2178) ;  /* 0x0000004000007945 */ /* 0x000fe80003800000 */
[----:B-1----:R-:W-:Y:S05]  /*1d6d0*/  @P2 BRA `(.L_x_2181) ;  /* 0x0000000000082947 */ /* 0x002fea0003800000 */
[----:B------:R-:W1:Y:S02]  /*1d6e0*/  SYNCS.PHASECHK.TRANS64.TRYWAIT P2, [R3+URZ+0x2e830], R12 ;  /* 0x02e8300c030075a7 */ /* 0x000e64000804017f */
[----:B-1----:R-:W-:Y:S05]  /*1d6f0*/  @!P2 BRA `(.L_x_2182) ;  /* 0x000000f00020a947 */ /* 0x002fea0003800000 */
.L_x_2181:
[----:B------:R-:W-:Y:S05]  /*1d700*/  BSYNC B0 ;  /* 0x0000000000007941 */ /* 0x000fea0003800000 */
.L_x_2178:
        /* <DEDUP_REMOVED lines=34> */
[----:B------:R-:W-:Y:S01]  /*1d930*/  IADD3 R92, R14, 0x8, RZ ;  /* 0x000000080e5c7810 */ /* 0x000fe20007ffe0ff */
[----:B------:R0:W-:Y:S01]  /*1d940*/  STL [R1+0xb0], R21 ;  /* 0x0000b01501007387 */ /* 0x0001e20000100800 */
[----:B------:R-:W-:-:S02]  /*1d950*/  ISETP.NE.AND P2, PT, R3, 0x2, PT ;  /* 0x000000020300780c */ /* 0x000fc40003f45270 */
[----:B---3--:R-:W-:Y:S01]  /*1d960*/  MOV R23, UR35 ;  /* 0x0000002300177c02 */ /* 0x008fe20008000f00 */
[----:B------:R1:W-:Y:S01]  /*1d970*/  BAR.SYNC.DEFER_BLOCKING R92, 0x100 ;  /* 0x0004005c0000751d */ /* 0x0003e20000010000 */
[----:B------:R-:W-:Y:S02]  /*1d980*/  SEL R3, R3, RZ, P2 ;  /* 0x000000ff03037207 */ /* 0x000fe40001000000 */
[----:B------:R-:W-:Y:S02]  /*1d990*/  MOV R95, UR43 ;  /* 0x0000002b005f7c02 */ /* 0x000fe40008000f00 */
[----:B------:R-:W-:Y:S01]  /*1d9a0*/  R2UR UR31, R89 ;  /* 0x00000000591f72ca */ /* 0x000fe200000e0000 */
[----:B------:R-:W-:Y:S01]  /*1d9b0*/  UMOV UR35, UR17 ;  /* 0x0000001100237c82 */ /* 0x000fe20008000000 */
[C---:B------:R-:W-:Y:S01]  /*1d9c0*/  R2UR UR17, R5.reuse ;  /* 0x00000000051172ca */ /* 0x040fe200000e0000 */
[----:B------:R-:W-:Y:S01]  /*1d9d0*/  UMOV UR43, UR5 ;  /* 0x00000005002b7c82 */ /* 0x000fe20008000000 */
[C---:B------:R-:W-:Y:S01]  /*1d9e0*/  R2UR UR5, R5.reuse ;  /* 0x00000000050572ca */ /* 0x040fe200000e0000 */
[----:B------:R-:W-:Y:S01]  /*1d9f0*/  STL [R1+0xac], R20 ;  /* 0x0000ac1401007387 */ /* 0x000fe20000100800 */
[----:B------:R-:W-:Y:S01]  /*1da00*/  MOV R97, UR35 ;  /* 0x0000002300617c02 */ /* 0x000fe20008000f00 */
        /* <DEDUP_REMOVED lines=10> */
[----:B------:R0:W-:Y:S01]  /*1dab0*/  STL [R1+0xa0], R17 ;  /* 0x0000a01101007387 */ /* 0x0001e20000100800 */
[----:B------:R-:W-:Y:S01]  /*1dac0*/  R2UR UR23, R15 ;  /* 0x000000000f1772ca */ /* 0x000fe200000e0000 */
[----:B------:R-:W-:Y:S01]  /*1dad0*/  WARPGROUP.ARRIVE ;  /* 0x00000000000079c5 */ /* 0x000fe20000000000 */
[----:B------:R-:W-:Y:S01]  /*1dae0*/  R2UR UR27, R89 ;  /* 0x00000000591b72ca */ /* 0x000fe200000e0000 */
[----:B------:R3:W-:Y:S01]  /*1daf0*/  STL [R1+0x9c], R16 ;  /* 0x00009c1001007387 */ /* 0x0007e20000100800 */
[----:B------:R-:W-:-:S02]  /*1db00*/  R2UR UR25, R5 ;  /* 0x00000000051972ca */ /* 0x000fc400000e0000 */
[C---:B------:R-:W-:Y:S01]  /*1db10*/  R2UR UR47, R15.reuse ;  /* 0x000000000f2f72ca */ /* 0x040fe200000e0000 */
[----:B------:R4:W-:Y:S01]  /*1db20*/  STL [R1+0x98], R2 ;  /* 0x0000980201007387 */ /* 0x0009e20000100800 */
[----:B------:R-:W-:Y:S01]  /*1db30*/  R2UR UR55, R15 ;  /* 0x000000000f3772ca */ /* 0x000fe200000e0000 */
[----:B------:R-:W-:Y:S01]  /*1db40*/  IMAD.MOV.U32 R15, RZ, RZ, 0x40000040 ;  /* 0x40000040ff0f7424 */ /* 0x000fe200078e00ff */
[----:B0-----:R-:W-:Y:S02]  /*1db50*/  MOV R17, UR39 ;  /* 0x0000002700117c02 */ /* 0x001fe40008000f00 */
[----:B------:R-:W-:Y:S02]  /*1db60*/  R2UR UR39, R91 ;  /* 0x000000005b2772ca */ /* 0x000fe400000e0000 */
[----:B---3--:R-:W-:Y:S02]  /*1db70*/  MOV R16, UR38 ;  /* 0x0000002600107c02 */ /* 0x008fe40008000f00 */
[----:B------:R-:W-:Y:S01]  /*1db80*/  R2UR UR51, R89 ;  /* 0x00000000593372ca */ /* 0x000fe200000e0000 */
[----:B------:R-:W-:Y:S01]  /*1db90*/  IMAD.MOV.U32 R89, RZ, RZ, 0x40000040 ;  /* 0x40000040ff597424 */ /* 0x000fe200078e00ff */
[----:B------:R-:W-:-:S02]  /*1dba0*/  R2UR UR40, R4 ;  /* 0x00000000042872ca */ /* 0x000fc400000e0000 */
[----:B------:R-:W-:Y:S02]  /*1dbb0*/  R2UR UR41, R5 ;  /* 0x00000000052972ca */ /* 0x000fe400000e0000 */
[----:B------:R-:W-:Y:S02]  /*1dbc0*/  R2UR UR32, R10 ;  /* 0x000000000a2072ca */ /* 0x000fe400000e0000 */
[----:B------:R-:W-:Y:S02]  /*1dbd0*/  R2UR UR33, R11 ;  /* 0x000000000b2172ca */ /* 0x000fe400000e0000 */
[----:B------:R-:W-:Y:S01]  /*1dbe0*/  MOV R19, UR39 ;  /* 0x0000002700137c02 */ /* 0x000fe20008000f00 */
[----:B------:R-:W-:Y:S01]  /*1dbf0*/  UMOV UR39, UR31 ;  /* 0x0000001f00277c82 */ /* 0x000fe20008000000 */
[----:B------:R-:W-:Y:S02]  /*1dc00*/  R2UR UR31, R13 ;  /* 0x000000000d1f72ca */ /* 0x000fe400000e0000 */
[----:B------:R-:W-:Y:S01]  /*1dc10*/  MOV R27, UR39 ;  /* 0x00000027001b7c02 */ /* 0x000fe20008000f00 */
[----:B------:R-:W-:Y:S01]  /*1dc20*/  UMOV UR39, UR21 ;  /* 0x0000001500277c82 */ /* 0x000fe20008000000 */
[----:B------:R-:W-:-:S02]  /*1dc30*/  R2UR UR21, R5 ;  /* 0x00000000051572ca */ /* 0x000fc400000e0000 */
[C---:B------:R-:W-:Y:S02]  /*1dc40*/  R2UR UR56, R10.reuse ;  /* 0x000000000a3872ca */ /* 0x040fe400000e0000 */
[C---:B------:R-:W-:Y:S02]  /*1dc50*/  R2UR UR57, R11.reuse ;  /* 0x000000000b3972ca */ /* 0x040fe400000e0000 */
[----:B----4-:R-:W-:Y:S02]  /*1dc60*/  MOV R2, UR37 ;  /* 0x0000002500027c02 */ /* 0x010fe40008000f00 */
[----:B------:R-:W-:Y:S02]  /*1dc70*/  MOV R236, UR36 ;  /* 0x0000002400ec7c02 */ /* 0x000fe40008000f00 */
[----:B------:R-:W-:Y:S02]  /*1dc80*/  R2UR UR36, R10 ;  /* 0x000000000a2472ca */ /* 0x000fe400000e0000 */
[----:B------:R-:W-:Y:S01]  /*1dc90*/  R2UR UR37, R11 ;  /* 0x000000000b2572ca */ /* 0x000fe200000e0000 */
[----:B--2---:R-:W-:-:S04]  /*1dca0*/  IMAD R12, R3, 0x700, R12 ;  /* 0x00000700030c7824 */ /* 0x004fc800078e020c */
[C---:B------:R-:W-:Y:S01]  /*1dcb0*/  VIADD R14, R12.reuse, 0x100 ;  /* 0x000001000c0e7836 */ /* 0x040fe20000000000 */
[C---:B------:R-:W-:Y:S01]  /*1dcc0*/  R2UR UR18, R12.reuse ;  /* 0x000000000c1272ca */ /* 0x040fe200000e0000 */
[C---:B------:R-:W-:Y:S02]  /*1dcd0*/  VIADD R90, R12.reuse, 0x300 ;  /* 0x000003000c5a7836 */ /* 0x040fe40000000000 */
        /* <DEDUP_REMOVED lines=16> */
[----:B-1----:R-:W-:Y:S01]  /*1dde0*/  VIADD R92, R12, 0x104 ;  /* 0x000001040c5c7836 */ /* 0x002fe20000000000 */
[----:B------:R-:W-:Y:S01]  /*1ddf0*/  R2UR UR12, R88 ;  /* 0x00000000580c72ca */ /* 0x000fe200000e0000 */
[----:B------:R-:W-:Y:S01]  /*1de00*/  VIADD R88, R12, 0x302 ;  /* 0x000003020c587836 */ /* 0x000fe20000000000 */
[----:B------:R-:W-:Y:S01]  /*1de10*/  R2UR UR20, R14 ;  /* 0x000000000e1472ca */ /* 0x000fe200000e0000 */
[C---:B------:R-:W-:Y:S01]  /*1de20*/  VIADD R90, R12.reuse, 0x4 ;  /* 0x000000040c5a7836 */ /* 0x040fe20000000000 */
[----:B------:R-:W-:-:S02]  /*1de30*/  IADD3 R14, R12, 0x502, RZ ;  /* 0x000005020c0e7810 */ /* 0x000fc40007ffe0ff */
        /* <DEDUP_REMOVED lines=8> */
[----:B------:R-:W-:Y:S01]  /*1dec0*/  VIADD R14, R12, 0x404 ;  /* 0x000004040c0e7836 */ /* 0x000fe20000000000 */
[----:B------:R-:W-:-:S02]  /*1ded0*/  R2UR UR38, R90 ;  /* 0x000000005a2672ca */ /* 0x000fc400000e0000 */
[----:B------:R-:W-:Y:S02]  /*1dee0*/  R2UR UR42, R88 ;  /* 0x00000000582a72ca */ /* 0x000fe400000e0000 */
[----:B------:R-:W-:Y:S01]  /*1def0*/  R2UR UR46, R14 ;  /* 0x000000000e2e72ca */ /* 0x000fe200000e0000 */
[C---:B------:R-:W-:Y:S01]  /*1df00*/  VIADD R14, R12.reuse, 0x604 ;  /* 0x000006040c0e7836 */ /* 0x040fe20000000000 */
[----:B------:R-:W-:Y:S02]  /*1df10*/  IADD3 R88, R12, 0x504, RZ ;  /* 0x000005040c587810 */ /* 0x000fe40007ffe0ff */
[----:B------:R-:W-:Y:S01]  /*1df20*/  MOV R20, UR58 ;  /* 0x0000003a00147c02 */ /* 0x000fe20008000f00 */
[----:B------:R-:W-:Y:S01]  /*1df30*/  UMOV UR58, UR28 ;  /* 0x0000001c003a7c82 */ /* 0x000fe20008000000 */
[----:B------:R-:W-:Y:S01]  /*1df40*/  R2UR UR50, R88 ;  /* 0x00000000583272ca */ /* 0x000fe200000e0000 */
[----:B------:R-:W-:Y:S01]  /*1df50*/  VIADD R88, R12, 0x6 ;  /* 0x000000060c587836 */ /* 0x000fe20000000000 */
        /* <DEDUP_REMOVED lines=9> */
[C---:B------:R-:W-:Y:S02]  /*1dff0*/  R2UR UR4, R4.reuse ;  /* 0x00000000040472ca */ /* 0x040fe400000e0000 */
[C---:B------:R-:W-:Y:S01]  /*1e000*/  R2UR UR8, R4.reuse ;  /* 0x00000000040872ca */ /* 0x040fe200000e0000 */
[----:B------:R-:W-:Y:S01]  /*1e010*/  IMAD.MOV.U32 R13, RZ, RZ, R94 ;  /* 0x000000ffff0d7224 */ /* 0x000fe200078e005e */
[----:B------:R-:W-:Y:S01]  /*1e020*/  MOV R28, UR58 ;  /* 0x0000003a001c7c02 */ /* 0x000fe20008000f00 */
[----:B------:R-:W-:Y:S01]  /*1e030*/  QGMMA.64x32x32.F32.E4M3.E4M3 R184, gdesc[UR16], RZ, !UPT, gsb0 ;  /* 0x0060000010b879f3 */ /* 0x000fe2000c0008ff */
[----:B------:R-:W-:Y:S01]  /*1e040*/  UMOV UR58, UR12 ;  /* 0x0000000c003a7c82 */ /* 0x000fe20008000000 */
[----:B------:R-:W-:-:S02]  /*1e050*/  R2UR UR12, R4 ;  /* 0x00000000040c72ca */ /* 0x000fc400000e0000 */
[----:B------:R-:W-:Y:S01]  /*1e060*/  MOV R18, UR38 ;  /* 0x0000002600127c02 */ /* 0x000fe20008000f00 */
[----:B------:R-:W-:Y:S01]  /*1e070*/  UMOV UR38, UR30 ;  /* 0x0000001e00267c82 */ /* 0x000fe20008000000 */
[C---:B------:R-:W-:Y:S02]  /*1e080*/  R2UR UR24, R4.reuse ;  /* 0x00000000041872ca */ /* 0x040fe400000e0000 */
[----:B------:R-:W-:Y:S01]  /*1e090*/  MOV R26, UR38 ;  /* 0x00000026001a7c02 */ /* 0x000fe20008000f00 */
[----:B------:R-:W-:Y:S01]  /*1e0a0*/  UMOV UR38, UR20 ;  /* 0x0000001400267c82 */ /* 0x000fe20008000000 */
[----:B------:R-:W-:Y:S02]  /*1e0b0*/  R2UR UR20, R4 ;  /* 0x00000000041472ca */ /* 0x000fe400000e0000 */
[----:B------:R-:W-:Y:S01]  /*1e0c0*/  R2UR UR54, R14 ;  /* 0x000000000e3672ca */ /* 0x000fe200000e0000 */
[----:B------:R-:W-:Y:S01]  /*1e0d0*/  VIADD R14, R12, 0x106 ;  /* 0x000001060c0e7836 */ /* 0x000fe20000000000 */
[----:B------:R-:W-:-:S02]  /*1e0e0*/  WARPGROUP.DEPBAR.LE gsb0, 0x0 ;  /* 0x00008000000079c5 */ /* 0x000fc40000010000 */
        /* <DEDUP_REMOVED lines=23> */
[----:B------:R-:W-:Y:S01]  /*1e260*/  IMAD.MOV.U32 R89, RZ, RZ, 0x40000040 ;  /* 0x40000040ff597424 */ /* 0x000fe200078e00ff */
[----:B------:R-:W-:-:S04]  /*1e270*/  IADD3 R12, R12, 0x606, RZ ;  /* 0x000006060c0c7810 */ /* 0x000fc80007ffe0ff */
        /* <DEDUP_REMOVED lines=125> */
[----:B------:R0:W5:Y:S04]  /*1ea50*/  LDL.LU R16, [R1+0x9c] ;  /* 0x00009c0001107983 */ /* 0x0001680000300800 */
[----:B------:R0:W5:Y:S01]  /*1ea60*/  LDL.LU R2, [R1+0x98] ;  /* 0x0000980001027983 */ /* 0x0001620000300800 */
[----:B------:R-:W-:-:S02]  /*1ea70*/  WARPGROUP.DEPBAR.LE gsb0, 0x0 ;  /* 0x00008000000079c5 */ /* 0x000fc40000010000 */
        /* <DEDUP_REMOVED lines=23> */
[----:B------:R-:W-:Y:S02]  /*1ebf0*/  WARPGROUP.DEPBAR.LE gsb0, 0x0 ;  /* 0x00008000000079c5 */ /* 0x000fe40000010000 */
[----:B0-----:R-:W-:Y:S11]  /*1ec00*/  @P0 BRA `(.L_x_2183) ;  /* 0x0000000000280947 */ /* 0x001ff60003800000 */
[----:B------:R-:W-:Y:S05]  /*1ec10*/  @!P1 BRA `(.L_x_2184) ;  /* 0x0000000000049947 */ /* 0x000fea0003800000 */
[----:B------:R-:W-:Y:S01]  /*1ec20*/  BPT.TRAP 0x1 ;  /* 0x000000040000795c */ /* 0x000fe20000300000 */
.L_x_2184:
[----:B------:R-:W-:Y:S01]  /*1ec30*/  SHF.L.U32 R12, R233, 0x1f, RZ ;  /* 0x0000001fe90c7819 */ /* 0x000fe200000006ff */
[----:B-----5:R-:W-:-:S04]  /*1ec40*/  IMAD R13, R232, 0x8, R16 ;  /* 0x00000008e80d7824 */ /* 0x020fc800078e0210 */
[----:B------:R0:W1:Y:S01]  /*1ec50*/  SYNCS.PHASECHK.TRANS64.TRYWAIT P0, [R13+URZ+0x2e850], R12 ;  /* 0x02e8500c0d0075a7 */ /* 0x000062000800017f */
[----:B------:R-:W-:Y:S05]  /*1ec60*/  @!P1 BRA `(.L_x_2185) ;  /* 0x0000000000049947 */ /* 0x000fea0003800000 */
[----:B------:R-:W-:Y:S01]  /*1ec70*/  BPT.TRAP 0x1 ;  /* 0x000000040000795c */ /* 0x000fe20000300000 */
.L_x_2185:
[----:B-1----:R-:W-:Y:S05]  /*1ec80*/  @P0 BRA `(.L_x_2183) ;  /* 0x0000000000080947 */ /* 0x002fea0003800000 */
[----:B------:R-:W1:Y:S02]  /*1ec90*/  SYNCS.PHASECHK.TRANS64.TRYWAIT P0, [R13+URZ+0x2e850], R12 ;  /* 0x02e8500c0d0075a7 */ /* 0x000e64000800017f */
[----:B-1----:R-:W-:Y:S05]  /*1eca0*/  @!P0 BRA `(.L_x_2186) ;  /* 0x000000d800c88947 */ /* 0x002fea0003800000 */
.L_x_2183:
[----:B01---5:R-:W-:Y:S01]  /*1ecb0*/  VIADD R12, R16, 0x400 ;  /* 0x00000400100c7836 */ /* 0x023fe20000000000 */
[----:B------:R-:W-:Y:S05]  /*1ecc0*/  WARPSYNC.ALL ;  /* 0x0000000000007948 */ /* 0x000fea0003800000 */
[----:B------:R-:W-:Y:S01]  /*1ecd0*/  SHF.R.U32.HI R12, RZ, 0x4, R12 ;  /* 0x00000004ff0c7819 */ /* 0x000fe2000001160c */
[----:B------:R-:W-:Y:S01]  /*1ece0*/  IMAD.MOV.U32 R13, RZ, RZ, -0x3ffffff0 ;  /* 0xc0000010ff0d7424 */ /* 0x000fe200078e00ff */
[----:B------:R-:W-:Y:S01]  /*1ecf0*/  WARPGROUP.ARRIVE ;  /* 0x00000000000079c5 */ /* 0x000fe20000000000 */
[----:B------:R-:W-:Y:S01]  /*1ed00*/  MOV R15, 0xc0000010 ;  /* 0xc0000010000f7802 */ /* 0x000fe20000000f00 */
[----:B------:R-:W-:Y:S01]  /*1ed10*/  FMUL.FTZ R168, R2, R168 ;  /* 0x000000a802a87220 */ /* 0x000fe20000410000 */
[----:B------:R-:W-:Y:S01]  /*1ed20*/  LOP3.LUT R12, R12, 0x3fff, RZ, 0xc0, !PT ;  /* 0x00003fff0c0c7812 */ /* 0x000fe200078ec0ff */
[C---:B------:R-:W-:Y:S01]  /*1ed30*/  FMUL.FTZ R170, R2.reuse, R170 ;  /* 0x000000aa02aa7220 */ /* 0x040fe20000410000 */
[----:B------:R-:W-:Y:S01]  /*1ed40*/  R2UR UR7, R13 ;  /* 0x000000000d0772ca */ /* 0x000fe200000e0000 */
[----:B------:R-:W-:Y:S01]  /*1ed50*/  FMUL.FTZ R169, R2, R169 ;  /* 0x000000a902a97220 */ /* 0x000fe20000410000 */
[----:B------:R-:W-:Y:S01]  /*1ed60*/  LOP3.LUT R12, R12, 0x10000, RZ, 0xfc, !PT ;  /* 0x000100000c0c7812 */ /* 0x000fe200078efcff */
[C---:B------:R-:W-:Y:S01]  /*1ed70*/  FMUL.FTZ R171, R2.reuse, R171 ;  /* 0x000000ab02ab7220 */ /* 0x040fe20000410000 */
[----:B------:R-:W-:Y:S01]  /*1ed80*/  MUFU.TANH R168, R168 ;  /* 0x000000a800a87308 */ /* 0x000fe20000002400 */
[C---:B------:R-:W-:Y:S01]  /*1ed90*/  FMUL.FTZ R172, R2.reuse, R172 ;  /* 0x000000ac02ac7220 */ /* 0x040fe20000410000 */
        /* <DEDUP_REMOVED lines=23> */
[----:B------:R-:W-:Y:S01]  /*1ef10*/  IMAD.MOV.U32 R15, RZ, RZ, -0x3ffffff0 ;  /* 0xc0000010ff0f7424 */ /* 0x000fe200078e00ff */
        /* <DEDUP_REMOVED lines=85> */
[----:B------:R-:W-:Y:S01]  /*1f470*/  FMUL.FTZ R103, R2, R103 ;  /* 0x0000006702677220 */ /* 0x000fe20000410000 */
[----:B------:R-:W-:Y:S01]  /*1f480*/  ULDC UR4, c[0x0][0x988] ;  /* 0x0002620000047ab9 */ /* 0x000fe20000000800 */
[----:B------:R-:W0:Y:S01]  /*1f490*/  S2R R233, SR_TID.X ;  /* 0x0000000000e97919 */ /* 0x000e220000002100 */
[----:B------:R-:W-:Y:S08]  /*1f4a0*/  MUFU.TANH R181, R181 ;  /* 0x000000b500b57308 */ /* 0x000ff00000002400 */
[----:B------:R-:W-:Y:S08]  /*1f4b0*/  MUFU.TANH R183, R183 ;  /* 0x000000b700b77308 */ /* 0x000ff00000002400 */
[----:B------:R-:W-:Y:S08]  /*1f4c0*/  MUFU.TANH R152, R152 ;  /* 0x0000009800987308 */ /* 0x000ff00000002400 */
[----:B------:R-:W-:Y:S01]  /*1f4d0*/  MUFU.TANH R154, R154 ;  /* 0x0000009a009a7308 */ /* 0x000fe20000002400 */
[----:B0-----:R-:W-:-:S07]  /*1f4e0*/  LOP3.LUT R233, R233, 0x7f, RZ, 0xc0, !PT ;  /* 0x0000007fe9e97812 */ /* 0x001fce00078ec0ff */
[----:B------:R-:W-:Y:S01]  /*1f4f0*/  MUFU.TANH R153, R153 ;  /* 0x0000009900997308 */ /* 0x000fe20000002400 */
[----:B------:R-:W-:Y:S02]  /*1f500*/  ISETP.NE.AND P0, PT, R233, RZ, PT ;  /* 0x000000ffe900720c */ /* 0x000fe40003f05270 */
[----:B------:R-:W0:Y:S05]  /*1f510*/  S2R R233, SR_TID.X ;  /* 0x0000000000e97919 */ /* 0x000e2a0000002100 */
        /* <DEDUP_REMOVED lines=10> */
[----:B------:R-:W-:Y:S01]  /*1f5c0*/  MUFU.TANH R157, R157 ;  /* 0x0000009d009d7308 */ /* 0x000fe20000002400 */
[----:B0-----:R-:W-:-:S07]  /*1f5d0*/  SHF.R.U32.HI R233, RZ, 0x7, R233 ;  /* 0x00000007ffe97819 */ /* 0x001fce00000116e9 */
        /* <DEDUP_REMOVED lines=49> */
[----:B------:R-:W-:Y:S01]  /*1f8f0*/  R2UR UR7, R15 ;  /* 0x000000000f0772ca */ /* 0x000fe200000e0000 */
        /* <DEDUP_REMOVED lines=45> */
[----:B------:R-:W-:Y:S01]  /*1fbd0*/  MUFU.TANH R131, R131 ;  /* 0x0000008300837308 */ /* 0x000fe20000002400 */
[----:B--2---:R-:W-:-:S04]  /*1fbe0*/  FMNMX.FTZ R13, R195, R13, !PT ;  /* 0x0000000dc30d7209 */ /* 0x004fc80007810000 */
[----:B------:R-:W-:Y:S01]  /*1fbf0*/  FMNMX.FTZ R13, R168, R13, !PT ;  /* 0x0000000da80d7209 */ /* 0x000fe20007810000 */
[----:B------:R-:W-:Y:S02]  /*1fc00*/  WARPGROUP.DEPBAR.LE gsb0, 0x0 ;  /* 0x00008000000079c5 */ /* 0x000fe40000010000 */
[----:B------:R-:W-:Y:S01]  /*1fc10*/  WARPGROUP.ARRIVE ;  /* 0x00000000000079c5 */ /* 0x000fe20000000000 */
[----:B0-----:R-:W-:Y:S01]  /*1fc20*/  FMNMX.FTZ R199, R197, R199, !PT ;  /* 0x000000c7c5c77209 */ /* 0x001fe20007810000 */
[----:B------:R-:W0:Y:S01]  /*1fc30*/  MUFU.TANH R132, R132 ;  /* 0x0000008400847308 */ /* 0x000e220000002400 */
[----:B------:R-:W-:Y:S02]  /*1fc40*/  FMNMX.FTZ R13, R169, R13, !PT ;  /* 0x0000000da90d7209 */ /* 0x000fe40007810000 */
[----:B------:R-:W-:Y:S01]  /*1fc50*/  FMNMX.FTZ R199, R170, R199, !PT ;  /* 0x000000c7aac77209 */ /* 0x000fe20007810000 */
[----:B------:R-:W-:Y:S01]  /*1fc60*/  QGMMA.64x128x32.F32.E4M3.E4M3 R24, R208, gdesc[UR4], R24, gsb0 ;  /* 0x01e00004d0187df3 */ /* 0x000fe20008000818 */
[----:B------:R-:W-:-:S02]  /*1fc70*/  FMNMX.FTZ R13, R172, R13, !PT ;  /* 0x0000000dac0d7209 */ /* 0x000fc40007810000 */
[----:B------:R-:W-:Y:S01]  /*1fc80*/  FMNMX.FTZ R199, R171, R199, !PT ;  /* 0x000000c7abc77209 */ /* 0x000fe20007810000 */
[----:B------:R-:W-:Y:S01]  /*1fc90*/  MUFU.TANH R134, R134 ;  /* 0x0000008600867308 */ /* 0x000fe20000002400 */
[----:B------:R-:W-:Y:S02]  /*1fca0*/  FMNMX.FTZ R13, R173, R13, !PT ;  /* 0x0000000dad0d7209 */ /* 0x000fe40007810000 */
[----:B------:R-:W-:Y:S02]  /*1fcb0*/  FMNMX.FTZ R199, R174, R199, !PT ;  /* 0x000000c7aec77209 */ /* 0x000fe40007810000 */
[----:B------:R-:W-:Y:S02]  /*1fcc0*/  FMNMX.FTZ R13, R176, R13, !PT ;  /* 0x0000000db00d7209 */ /* 0x000fe40007810000 */
[----:B------:R-:W-:Y:S01]  /*1fcd0*/  FMNMX.FTZ R199, R175, R199, !PT ;  /* 0x000000c7afc77209 */ /* 0x000fe20007810000 */
[----:B------:R-:W1:Y:S01]  /*1fce0*/  MUFU.TANH R133, R133 ;  /* 0x0000008500857308 */ /* 0x000e620000002400 */
[----:B------:R-:W-:-:S02]  /*1fcf0*/  FMNMX.FTZ R13, R177, R13, !PT ;  /* 0x0000000db10d7209 */ /* 0x000fc40007810000 */
[----:B------:R-:W-:Y:S02]  /*1fd00*/  FMNMX.FTZ R199, R178, R199, !PT ;  /* 0x000000c7b2c77209 */ /* 0x000fe40007810000 */
[----:B------:R-:W-:Y:S02]  /*1fd10*/  FMNMX.FTZ R13, R180, R13, !PT ;  /* 0x0000000db40d7209 */ /* 0x000fe40007810000 */
[----:B------:R-:W-:Y:S01]  /*1fd20*/  FMNMX.FTZ R199, R179, R199, !PT ;  /* 0x000000c7b3c77209 */ /* 0x000fe20007810000 */
[----:B------:R-:W-:Y:S01]  /*1fd30*/  MUFU.TANH R135, R135 ;  /* 0x0000008700877308 */ /* 0x000fe20000002400 */
[----:B------:R-:W-:Y:S02]  /*1fd40*/  FMNMX.FTZ R13, R181, R13, !PT ;  /* 0x0000000db50d7209 */ /* 0x000fe40007810000 */
[----:B------:R-:W-:Y:S02]  /*1fd50*/  FMNMX.FTZ R199, R182, R199, !PT ;  /* 0x000000c7b6c77209 */ /* 0x000fe40007810000 */
[----:B------:R-:W-:-:S02]  /*1fd60*/  FMNMX.FTZ R13, R152, R13, !PT ;  /* 0x0000000d980d7209 */ /* 0x000fc40007810000 */
[----:B------:R-:W-:Y:S01]  /*1fd70*/  FMNMX.FTZ R199, R183, R199, !PT ;  /* 0x000000c7b7c77209 */ /* 0x000fe20007810000 */
[----:B------:R-:W2:Y:S01]  /*1fd80*/  MUFU.TANH R104, R104 ;  /* 0x0000006800687308 */ /* 0x000ea20000002400 */
        /* <DEDUP_REMOVED lines=9> */
[----:B------:R-:W3:Y:S01]  /*1fe20*/  MUFU.TANH R105, R105 ;  /* 0x0000006900697308 */ /* 0x000ee20000002400 */
[----:B------:R-:W-:Y:S02]  /*1fe30*/  FMNMX.FTZ R13, R161, R13, !PT ;  /* 0x0000000da10d7209 */ /* 0x000fe40007810000 */
[----:B------:R-:W-:Y:S01]  /*1fe40*/  FMNMX.FTZ R88, R162, R199, !PT ;  /* 0x000000c7a2587209 */ /* 0x000fe20007810000 */
[----:B------:R-:W-:Y:S01]  /*1fe50*/  FMUL.FTZ R199, R2, R89 ;  /* 0x0000005902c77220 */ /* 0x000fe20000410000 */
        /* <DEDUP_REMOVED lines=17> */
[----:B------:R-:W4:Y:S01]  /*1ff70*/  MUFU.TANH R109, R109 ;  /* 0x0000006d006d7308 */ /* 0x000f220000002400 */
        /* <DEDUP_REMOVED lines=22> */
[----:B0-----:R-:W-:Y:S02]  /*200e0*/  FMNMX.FTZ R13, R132, R13, !PT ;  /* 0x0000000d840d7209 */ /* 0x001fe40007810000 */
[----:B------:R-:W-:Y:S01]  /*200f0*/  FMNMX.FTZ R88, R131, R88, !PT ;  /* 0x0000005883587209 */ /* 0x000fe20007810000 */
[----:B------:R-:W-:Y:S01]  /*20100*/  MUFU.TANH R115, R115 ;  /* 0x0000007300737308 */ /* 0x000fe20000002400 */
[----:B-1----:R-:W-:Y:S02]  /*20110*/  FMNMX.FTZ R13, R133, R13, !PT ;  /* 0x0000000d850d7209 */ /* 0x002fe40007810000 */
[----:B------:R-:W-:Y:S02]  /*20120*/  FMNMX.FTZ R88, R134, R88, !PT ;  /* 0x0000005886587209 */ /* 0x000fe40007810000 */
[----:B--2---:R-:W-:-:S02]  /*20130*/  FMNMX.FTZ R13, R104, R13, !PT ;  /* 0x0000000d680d7209 */ /* 0x004fc40007810000 */
[----:B------:R-:W-:Y:S01]  /*20140*/  FMNMX.FTZ R88, R135, R88, !PT ;  /* 0x0000005887587209 */ /* 0x000fe20007810000 */
[----:B------:R-:W0:Y:S01]  /*20150*/  MUFU.TANH R116, R116 ;  /* 0x0000007400747308 */ /* 0x000e220000002400 */
[----:B---3--:R-:W-:Y:S02]  /*20160*/  FMNMX.FTZ R13, R105, R13, !PT ;  /* 0x0000000d690d7209 */ /* 0x008fe40007810000 */
[----:B------:R-:W-:Y:S02]  /*20170*/  FMNMX.FTZ R88, R106, R88, !PT ;  /* 0x000000586a587209 */ /* 0x000fe40007810000 */
[----:B----4-:R-:W-:Y:S02]  /*20180*/  FMNMX.FTZ R13, R108, R13, !PT ;  /* 0x0000000d6c0d7209 */ /* 0x010fe40007810000 */
[----:B------:R-:W-:Y:S01]  /*20190*/  FMNMX.FTZ R88, R107, R88, !PT ;  /* 0x000000586b587209 */ /* 0x000fe20007810000 */
[----:B------:R-:W1:Y:S01]  /*201a0*/  MUFU.TANH R118, R118 ;  /* 0x0000007600767308 */ /* 0x000e620000002400 */
[----:B------:R-:W-:-:S02]  /*201b0*/  FMNMX.FTZ R13, R109, R13, !PT ;  /* 0x0000000d6d0d7209 */ /* 0x000fc40007810000 */
[----:B------:R-:W-:Y:S02]  /*201c0*/  FMNMX.FTZ R88, R110, R88, !PT ;  /* 0x000000586e587209 */ /* 0x000fe40007810000 */
[----:B------:R-:W-:Y:S02]  /*201d0*/  FMNMX.FTZ R13, R112, R13, !PT ;  /* 0x0000000d700d7209 */ /* 0x000fe40007810000 */
[----:B------:R-:W-:Y:S01]  /*201e0*/  FMNMX.FTZ R88, R111, R88, !PT ;  /* 0x000000586f587209 */ /* 0x000fe20007810000 */
[----:B------:R-:W2:Y:S01]  /*201f0*/  MUFU.TANH R117, R117 ;  /* 0x0000007500757308 */ /* 0x000ea20000002400 */
[----:B------:R-:W-:Y:S01]  /*20200*/  FMNMX.FTZ R13, R113, R13, !PT ;  /* 0x0000000d710d7209 */ /* 0x000fe20007810000 */
[----:B------:R-:W-:Y:S02]  /*20210*/  WARPGROUP.DEPBAR.LE gsb0, 0x0 ;  /* 0x00008000000079c5 */ /* 0x000fe40000010000 */
[----:B------:R-:W-:Y:S01]  /*20220*/  FMNMX.FTZ R88, R114, R88, !PT ;  /* 0x0000005872587209 */ /* 0x000fe20007810000 */
[----:B------:R-:W-:Y:S01]  /*20230*/  WARPGROUP.ARRIVE ;  /* 0x00000000000079c5 */ /* 0x000fe20000000000 */
[----:B0-----:R-:W-:-:S02]  /*20240*/  FMNMX.FTZ R13, R116, R13, !PT ;  /* 0x0000000d740d7209 */ /* 0x001fc40007810000 */
[----:B------:R-:W0:Y:S01]  /*20250*/  MUFU.TANH R119, R119 ;  /* 0x0000007700777308 */ /* 0x000e220000002400 */
[----:B------:R-:W-:-:S04]  /*20260*/  FMNMX.FTZ R88, R115, R88, !PT ;  /* 0x0000005873587209 */ /* 0x000fc80007810000 */
[----:B-1----:R-:W-:-:S03]  /*20270*/  FMNMX.FTZ R88, R118, R88, !PT ;  /* 0x0000005876587209 */ /* 0x002fc60007810000 */
        /* <DEDUP_REMOVED lines=32> */
[----:B0-----:R-:W-:-:S05]  /*20480*/  FMNMX.FTZ R209, R101, R13, !PT ;  /* 0x0000000d65d17209 */ /* 0x001fca0007810000 */
[----:B------:R-:W0:Y:S01]  /*20490*/  SHFL.BFLY PT, R89, R209, 0x2, 0x1f ;  /* 0x0c401f00d1597f89 */ /* 0x000e2200000e0000 */
[----:B-1----:R-:W-:-:S05]  /*204a0*/  FMNMX.FTZ R13, R103, R88, !PT ;  /* 0x00000058670d7209 */ /* 0x002fca0007810000 */
[----:B------:R-:W1:Y:S01]  /*204b0*/  SHFL.BFLY PT, R88, R13, 0x2, 0x1f ;  /* 0x0c401f000d587f89 */ /* 0x000e6200000e0000 */
[----:B0-----:R-:W-:Y:S02]  /*204c0*/  FMNMX.FTZ R209, R209, R89, !PT ;  /* 0x00000059d1d17209 */ /* 0x001fe40007810000 */
[----:B------:R-:W-:-:S03]  /*204d0*/  MOV R89, 0xc0000010 ;  /* 0xc000001000597802 */ /* 0x000fc60000000f00 */
[----:B------:R-:W0:Y:S01]  /*204e0*/  SHFL.BFLY PT, R210, R209, 0x1, 0x1f ;  /* 0x0c201f00d1d27f89 */ /* 0x000e2200000e0000 */
[----:B------:R-:W-:Y:S02]  /*204f0*/  R2UR UR7, R89 ;  /* 0x00000000590772ca */ /* 0x000fe400000e0000 */
[----:B-1----:R-:W-:Y:S01]  /*20500*/  FMNMX.FTZ R13, R13, R88, !PT ;  /* 0x000000580d0d7209 */ /* 0x002fe20007810000 */
[----:B------:R-:W-:-:S04]  /*20510*/  VIADD R88, R12, 0x500 ;  /* 0x000005000c587836 */ /* 0x000fc80000000000 */
[----:B------:R-:W1:Y:S01]  /*20520*/  SHFL.BFLY PT, R208, R13, 0x1, 0x1f ;  /* 0x0c201f000dd07f89 */ /* 0x000e6200000e0000 */
[----:B------:R-:W-:-:S13]  /*20530*/  R2UR UR6, R88 ;  /* 0x00000000580672ca */ /* 0x000fda00000e0000 */
[----:B------:R-:W-:Y:S01]  /*20540*/  QGMMA.64x128x32.F32.E4M3.E4M3 R24, R204, gdesc[UR4], R24, gsb0 ;  /* 0x01e00004cc187df3 */ /* 0x000fe20008000818 */
[----:B0-----:R-:W-:-:S05]  /*20550*/  FMNMX.FTZ R89, R209, R210, !PT ;  /* 0x000000d2d1597209 */ /* 0x001fca0007810000 */
[----:B------:R-:W-:Y:S01]  /*20560*/  FADD.FTZ R20, -R89, R20 ;  /* 0x0000001459147221 */ /* 0x000fe20000010100 */
[----:B-1----:R-:W-:Y:S01]  /*20570*/  FMNMX.FTZ R88, R13, R208, !PT ;  /* 0x000000d00d587209 */ /* 0x002fe20007810000 */
[----:B------:R-:W-:-:S04]  /*20580*/  IMAD.U32 R13, RZ, RZ, UR4 ;  /* 0x00000004ff0d7e24 */ /* 0x000fc8000f8e00ff */
[----:B------:R-:W-:Y:S01]  /*20590*/  FMUL.FTZ R20, R20, R13 ;  /* 0x0000000d14147220 */ /* 0x000fe20000410000 */
[----:B------:R-:W-:-:S05]  /*205a0*/  FADD.FTZ R208, -R88, R0 ;  /* 0x0000000058d07221 */ /* 0x000fca0000010100 */
[----:B------:R-:W-:Y:S01]  /*205b0*/  MUFU.EX2 R20, R20 ;  /* 0x0000001400147308 */ /* 0x000fe20000000800 */
[----:B------:R-:W-:Y:S02]  /*205c0*/  WARPGROUP.DEPBAR.LE gsb0, 0x0 ;  /* 0x00008000000079c5 */ /* 0x000fe40000010000 */
[-C--:B------:R-:W-:Y:S01]  /*205d0*/  FFMA.FTZ R206, R89, R13.reuse, -8 ;  /* 0xc100000059ce7423 */ /* 0x080fe2000001000d */
[-C--:B------:R-:W-:Y:S01]  /*205e0*/  FMUL.FTZ R204, R208, R13.reuse ;  /* 0x0000000dd0cc7220 */ /* 0x080fe20000410000 */
[----:B------:R-:W-:Y:S02]  /*205f0*/  WARPGROUP.ARRIVE ;  /* 0x00000000000079c5 */ /* 0x000fe40000000000 */
[----:B------:R-:W-:-:S01]  /*20600*/  FFMA.FTZ R14, R14, R13, -R206 ;  /* 0x0000000d0e0e7223 */ /* 0x000fc200000108ce */
[-CC-:B------:R-:W-:Y:S01]  /*20610*/  FFMA.FTZ R15, R15, R13.reuse, -R206.reuse ;  /* 0x0000000d0f0f7223 */ /* 0x180fe200000108ce */
[----:B------:R-:W-:-:S01]  /*20620*/  FFMA.FTZ R186, R186, R13, -R206 ;  /* 0x0000000dbaba7223 */ /* 0x000fc200000108ce */
[-CC-:B------:R-:W-:Y:S01]  /*20630*/  FFMA.FTZ R187, R187, R13.reuse, -R206.reuse ;  /* 0x0000000dbbbb7223 */ /* 0x180fe200000108ce */
[----:B------:R-:W-:-:S01]  /*20640*/  FFMA.FTZ R190, R190, R13, -R206 ;  /* 0x0000000dbebe7223 */ /* 0x000fc200000108ce */
[-CC-:B------:R-:W-:Y:S01]  /*20650*/  FFMA.FTZ R191, R191, R13.reuse, -R206.reuse ;  /* 0x0000000dbfbf7223 */ /* 0x180fe200000108ce */
        /* <DEDUP_REMOVED lines=58> */
[----:B------:R-:W4:Y:S01]  /*20a00*/  MUFU.EX2 R194, R194 ;  /* 0x000000c200c27308 */ /* 0x000f220000000800 */
[----:B------:R-:W-:-:S01]  /*20a10*/  FFMA.FTZ R206, R88, R13, -8 ;  /* 0xc100000058ce7423 */ /* 0x000fc2000001000d */
[----:B--2---:R-:W-:Y:S01]  /*20a20*/  FADD.FTZ R235, R186, R235 ;  /* 0x000000ebbaeb7221 */ /* 0x004fe20000010000 */
[----:B------:R-:W-:-:S02]  /*20a30*/  VIADD R92, R12, 0x600 ;  /* 0x000006000c5c7836 */ /* 0x000fc40000000000 */
[----:B------:R-:W-:Y:S01]  /*20a40*/  FFMA.FTZ R184, R184, R13, -R206 ;  /* 0x0000000db8b87223 */ /* 0x000fe200000108ce */
[----:B0-----:R-:W-:-:S01]  /*20a50*/  FADD.FTZ R235, R187, R235 ;  /* 0x000000ebbbeb7221 */ /* 0x001fc20000010000 */
[-CC-:B------:R-:W-:Y:S01]  /*20a60*/  FFMA.FTZ R185, R185, R13.reuse, -R206.reuse ;  /* 0x0000000db9b97223 */ /* 0x180fe200000108ce */
[----:B------:R-:W0:Y:S01]  /*20a70*/  MUFU.EX2 R195, R195 ;  /* 0x000000c300c37308 */ /* 0x000e220000000800 */
[----:B------:R-:W-:-:S01]  /*20a80*/  FFMA.FTZ R188, R188, R13, -R206 ;  /* 0x0000000dbcbc7223 */ /* 0x000fc200000108ce */
[----:B-1----:R-:W-:Y:S01]  /*20a90*/  FADD.FTZ R235, R190, R235 ;  /* 0x000000ebbeeb7221 */ /* 0x002fe20000010000 */
[----:B------:R-:W-:-:S01]  /*20aa0*/  FFMA.FTZ R189, R189, R13, -R206 ;  /* 0x0000000dbdbd7223 */ /* 0x000fc200000108ce */
[-CC-:B------:R-:W-:Y:S01]  /*20ab0*/  FFMA.FTZ R192, R192, R13.reuse, -R206.reuse ;  /* 0x0000000dc0c07223 */ /* 0x180fe200000108ce */
[----:B------:R-:W-:-:S01]  /*20ac0*/  FFMA.FTZ R193, R193, R13, -R206 ;  /* 0x0000000dc1c17223 */ /* 0x000fc200000108ce */
[----:B---3--:R-:W-:Y:S01]  /*20ad0*/  FADD.FTZ R235, R191, R235 ;  /* 0x000000ebbfeb7221 */ /* 0x008fe20000010000 */
[----:B------:R-:W-:-:S01]  /*20ae0*/  FFMA.FTZ R196, R196, R13, -R206 ;  /* 0x0000000dc4c47223 */ /* 0x000fc200000108ce */
[----:B------:R-:W1:Y:S01]  /*20af0*/  MUFU.EX2 R168, R168 ;  /* 0x000000a800a87308 */ /* 0x000e620000000800 */
[----:B------:R-:W-:-:S01]  /*20b00*/  FFMA.FTZ R197, R197, R13, -R206 ;  /* 0x0000000dc5c57223 */ /* 0x000fc200000108ce */
[----:B----4-:R-:W-:Y:S01]  /*20b10*/  FADD.FTZ R235, R194, R235 ;  /* 0x000000ebc2eb7221 */ /* 0x010fe20000010000 */
[----:B------:R-:W-:-:S01]  /*20b20*/  FFMA.FTZ R170, R170, R13, -R206 ;  /* 0x0000000daaaa7223 */ /* 0x000fc200000108ce */
[-CC-:B------:R-:W-:Y:S01]  /*20b30*/  FFMA.FTZ R171, R171, R13.reuse, -R206.reuse ;  /* 0x0000000dabab7223 */ /* 0x180fe200000108ce */
[----:B------:R-:W-:-:S01]  /*20b40*/  FFMA.FTZ R174, R174, R13, -R206 ;  /* 0x0000000daeae7223 */ /* 0x000fc200000108ce */
[-CC-:B------:R-:W-:Y:S01]  /*20b50*/  FFMA.FTZ R175, R175, R13.reuse, -R206.reuse ;  /* 0x0000000dafaf7223 */ /* 0x180fe200000108ce */
[----:B------:R-:W-:-:S01]  /*20b60*/  FFMA.FTZ R178, R178, R13, -R206 ;  /* 0x0000000db2b27223 */ /* 0x000fc200000108ce */
[----:B------:R-:W-:Y:S01]  /*20b70*/  MUFU.EX2 R204, R204 ;  /* 0x000000cc00cc7308 */ /* 0x000fe20000000800 */
        /* <DEDUP_REMOVED lines=21> */
[----:B------:R-:W-:Y:S01]  /*20cd0*/  R2UR UR6, R92 ;  /* 0x000000005c0672ca */ /* 0x000fe200000e0000 */
        /* <DEDUP_REMOVED lines=120> */
[----:B------:R-:W-:-:S02]  /*21460*/  IADD3 R103, -R233, 0xb, RZ ;  /* 0x0000000be9677810 */ /* 0x000fc40007ffe1ff */
        /* <DEDUP_REMOVED lines=38> */
[----:B------:R-:W-:-:S04]  /*216d0*/  @!P0 IMAD R200, R3, 0x8, R16 ;  /* 0x0000000803c88824 */ /* 0x000fc800078e0210 */
[----:B------:R-:W0:Y:S01]  /*216e0*/  MUFU.EX2 R131, R131 ;  /* 0x0000008300837308 */ /* 0x000e220000000800 */
[----:B-1----:R-:W-:-:S01]  /*216f0*/  FADD.FTZ R234, R130, R234 ;  /* 0x000000ea82ea7221 */ /* 0x002fc20000010000 */
[----:B------:R-:W-:-:S05]  /*21700*/  @!P0 VIADD R200, R200, 0x2e840 ;  /* 0x0002e840c8c88836 */ /* 0x000fca0000000000 */
[----:B------:R-:W-:Y:S01]  /*21710*/  @!P0 PRMT R200, RZ, 0x654, R200 ;  /* 0x00000654ffc88816 */ /* 0x000fe200000000c8 */
[----:B------:R-:W1:Y:S01]  /*21720*/  MUFU.EX2 R132, R132 ;  /* 0x0000008400847308 */ /* 0x000e620000000800 */
[----:B--2---:R-:W-:-:S01]  /*21730*/  FADD.FTZ R114, R129, R114 ;  /* 0x0000007281727221 */ /* 0x004fc20000010000 */
[----:B------:R2:W-:Y:S06]  /*21740*/  BAR.ARV R103, 0x100 ;  /* 0x000400670000751d */ /* 0x0005ec0000002000 */
[----:B------:R-:W3:Y:S01]  /*21750*/  MUFU.EX2 R134, R134 ;  /* 0x0000008600867308 */ /* 0x000ee20000000800 */
[----:B0-----:R-:W-:-:S01]  /*21760*/  FADD.FTZ R234, R131, R234 ;  /* 0x000000ea83ea7221 */ /* 0x001fc20000010000 */
[----:B------:R2:W-:Y:S06]  /*21770*/  @!P0 SYNCS.ARRIVE.TRANS64.RED.A1T0 RZ, [R200+URZ], RZ ;  /* 0x000000ffc8ff89a7 */ /* 0x0005ec000810043f */
[----:B------:R-:W0:Y:S01]  /*21780*/  MUFU.EX2 R133, R133 ;  /* 0x0000008500857308 */ /* 0x000e220000000800 */
[----:B-1----:R-:W-:-:S07]  /*21790*/  FADD.FTZ R114, R132, R114 ;  /* 0x0000007284727221 */ /* 0x002fce0000010000 */
[----:B------:R-:W1:Y:S01]  /*217a0*/  MUFU.EX2 R135, R135 ;  /* 0x0000008700877308 */ /* 0x000e620000000800 */
[----:B---3--:R-:W-:-:S07]  /*217b0*/  FADD.FTZ R234, R134, R234 ;  /* 0x000000ea86ea7221 */ /* 0x008fce0000010000 */
[----:B------:R-:W3:Y:S01]  /*217c0*/  MUFU.EX2 R104, R104 ;  /* 0x0000006800687308 */ /* 0x000ee20000000800 */
[----:B0-----:R-:W-:-:S07]  /*217d0*/  FADD.FTZ R114, R133, R114 ;  /* 0x0000007285727221 */ /* 0x001fce0000010000 */
        /* <DEDUP_REMOVED lines=61> */
[----:B-1----:R-:W-:-:S01]  /*21bb0*/  FADD.FTZ R118, R99, R118 ;  /* 0x0000007663767221 */ /* 0x002fc20000010000 */
[----:B---3--:R-:W-:-:S03]  /*21bc0*/  FADD.FTZ R235, R101, R114 ;  /* 0x0000007265eb7221 */ /* 0x008fc60000010000 */
[----:B0-----:R-:W-:Y:S01]  /*21bd0*/  FADD.FTZ R234, R102, R118 ;  /* 0x0000007666ea7221 */ /* 0x001fe20000010000 */
[----:B--2---:R-:W-:Y:S06]  /*21be0*/  @!P1 BRA `(.L_x_2187) ;  /* 0x0000000000049947 */ /* 0x004fec0003800000 */
[----:B------:R-:W-:Y:S01]  /*21bf0*/  BPT.TRAP 0x1 ;  /* 0x000000040000795c */ /* 0x000fe20000300000 */
.L_x_2187:
        /* <DEDUP_REMOVED lines=127> */
[----:B--2---:R-:W-:Y:S01]  /*223f0*/  R2UR UR4, R0 ;  /* 0x00000000000472ca */ /* 0x004fe200000e0000 */
[----:B------:R-:W-:Y:S02]  /*22400*/  IMAD R0, R232, 0x8, R16 ;  /* 0x00000008e8007824 */ /* 0x000fe400078e0210 */
[----:B------:R-:W-:Y:S02]  /*22410*/  IMAD.MOV.U32 R232, RZ, RZ, R3 ;  /* 0x000000ffffe87224 */ /* 0x000fe400078e0003 */
[----:B------:R-:W-:-:S08]  /*22420*/  VIADD R0, R0, 0x2e860 ;  /* 0x0002e86000007836 */ /* 0x000fd00000000000 */
[----:B------:R-:W-:-:S04]  /*22430*/  MOV R103, UR4 ;  /* 0x0000000400677c02 */ /* 0x000fc80008000f00 */
[----:B------:R-:W-:-:S04]  /*22440*/  PRMT R0, R103, 0x654, R0 ;  /* 0x0000065467007816 */ /* 0x000fc80000000000 */
[----:B------:R0:W-:Y:S02]  /*22450*/  SYNCS.ARRIVE.TRANS64.RED.A1T0 RZ, [R0+URZ], RZ ;  /* 0x000000ff00ff79a7 */ /* 0x0001e4000810043f */
[----:B0-----:R-:W-:Y:S01]  /*22460*/  IMAD.MOV.U32 R0, RZ, RZ, R88 ;  /* 0x000000ffff007224 */ /* 0x001fe200078e0058 */
[----:B------:R-:W-:Y:S06]  /*22470*/  @P0 BRA `(.L_x_2188) ;  /* 0xffffffb0004c0947 */ /* 0x000fec000383ffff */
[----:B------:R-:W-:-:S07]  /*22480*/  MOV R136, R3 ;  /* 0x0000000300887202 */ /* 0x000fce0000000f00 */
.L_x_2177:
[----:B------:R-:W-:Y:S05]  /*22490*/  WARPSYNC.ALL ;  /* 0x0000000000007948 */ /* 0x000fea0003800000 */
[----:B------:R-:W-:Y:S06]  /*224a0*/  BAR.ARV 0x8, 0x120 ;  /* 0x0204800000007b1d */ /* 0x000fec0000002000 */
[----:B------:R-:W-:Y:S05]  /*224b0*/  @!P1 BRA `(.L_x_2189) ;  /* 0x0000000000049947 */ /* 0x000fea0003800000 */
[----:B------:R-:W-:Y:S01]  /*224c0*/  BPT.TRAP 0x1 ;  /* 0x000000040000795c */ /* 0x000fe20000300000 */
.L_x_2189:
[----:B------:R-:W-:Y:S01]  /*224d0*/  IMAD R11, R136, 0x8, R16 ;  /* 0x00000008880b7824 */ /* 0x000fe200078e0210 */
[----:B------:R-:W-:-:S04]  /*224e0*/  SHF.L.U32 R0, R231, 0x1f, RZ ;  /* 0x0000001fe7007819 */ /* 0x000fc800000006ff */
[----:B------:R0:W1:Y:S01]  /*224f0*/  SYNCS.PHASECHK.TRANS64.TRYWAIT P0, [R11+URZ+0x2e850], R0 ;  /* 0x02e850000b0075a7 */ /* 0x000062000800017f */
[----:B------:R-:W-:Y:S05]  /*22500*/  @!P1 BRA `(.L_x_2190) ;  /* 0x0000000000049947 */ /* 0x000fea0003800000 */
[----:B------:R-:W-:Y:S01]  /*22510*/  BPT.TRAP 0x1 ;  /* 0x000000040000795c */ /* 0x000fe20000300000 */
.L_x_2190:
[----:B------:R-:W-:-:S05]  /*22520*/  VIADD R16, R16, 0x400 ;  /* 0x0000040010107836 */ /* 0x000fca0000000000 */
[----:B------:R-:W-:-:S04]  /*22530*/  SHF.R.U32.HI R16, RZ, 0x4, R16 ;  /* 0x00000004ff107819 */ /* 0x000fc80000011610 */
[----:B------:R-:W-:-:S04]  /*22540*/  LOP3.LUT R16, R16, 0x3fff, RZ, 0xc0, !PT ;  /* 0x00003fff10107812 */ /* 0x000fc800078ec0ff */
[----:B------:R-:W-:Y:S01]  /*22550*/  LOP3.LUT R3, R16, 0x10000, RZ, 0xfc, !PT ;  /* 0x0001000010037812 */ /* 0x000fe200078efcff */
[----:B-1----:R-:W-:Y:S06]  /*22560*/  @P0 BRA `(.L_x_2191) ;  /* 0x0000000000080947 */ /* 0x002fec0003800000 */
[----:B------:R-:W1:Y:S02]  /*22570*/  SYNCS.PHASECHK.TRANS64.TRYWAIT P0, [R11+URZ+0x2e850], R0 ;  /* 0x02e850000b0075a7 */ /* 0x000e64000800017f */
[----:B-1----:R-:W-:Y:S05]  /*22580*/  @!P0 BRA `(.L_x_2192) ;  /* 0x000000a000a48947 */ /* 0x002fea0003800000 */
.L_x_2191:
[----:B------:R-:W-:Y:S01]  /*22590*/  IMAD R2, R136, 0x700, R3 ;  /* 0x0000070088027824 */ /* 0x000fe200078e0203 */
[----:B------:R-:W2:Y:S01]  /*225a0*/  LDL R10, [R1+0x64] ;  /* 0x00006400010a7983 */ /* 0x000ea20000100800 */
[----:B------:R-:W-:Y:S01]  /*225b0*/  IMAD.MOV.U32 R3, RZ, RZ, -0x3ffffff0 ;  /* 0xc0000010ff037424 */ /* 0x000fe200078e00ff */
[----:B------:R-:W-:Y:S05]  /*225c0*/  WARPSYNC.ALL ;  /* 0x0000000000007948 */ /* 0x000fea0003800000 */
[C---:B------:R-:W-:Y:S01]  /*225d0*/  R2UR UR6, R2.reuse ;  /* 0x00000000020672ca */ /* 0x040fe200000e0000 */
[----:B------:R-:W-:Y:S01]  /*225e0*/  VIADD R4, R2, 0x100 ;  /* 0x0000010002047836 */ /* 0x000fe20000000000 */
[----:B------:R-:W-:Y:S01]  /*225f0*/  R2UR UR7, R3 ;  /* 0x00000000030772ca */ /* 0x000fe200000e0000 */
[----:B------:R-:W-:Y:S01]  /*22600*/  WARPGROUP.ARRIVE ;  /* 0x00000000000079c5 */ /* 0x000fe20000000000 */
[----:B------:R-:W-:Y:S01]  /*22610*/  IMAD.MOV.U32 R5, RZ, RZ, -0x3ffffff0 ;  /* 0xc0000010ff057424 */ /* 0x000fe200078e00ff */
[----:B------:R-:W3:Y:S01]  /*22620*/  LDL.LU R8, [R1+0x7c] ;  /* 0x00007c0001087983 */ /* 0x000ee20000300800 */
[----:B------:R-:W-:-:S02]  /*22630*/  ULDC.64 UR4, c[0x0][0x9a0] ;  /* 0x0002680000047ab9 */ /* 0x000fc40000000a00 */
[----:B------:R-:W-:-:S04]  /*22640*/  ISETP.NE.U32.AND P0, PT, RZ, UR4, PT ;  /* 0x00000004ff007c0c */ /* 0x000fc8000bf05070 */
[----:B------:R-:W-:-:S03]  /*22650*/  ISETP.NE.AND.EX P0, PT, RZ, UR5, PT, P0 ;  /* 0x00000005ff007c0c */ /* 0x000fc6000bf05300 */
[----:B------:R-:W-:Y:S01]  /*22660*/  QGMMA.64x128x32.F32.E4M3.E4M3 R24, R224, gdesc[UR4], R24, gsb0 ;  /* 0x01e00004e0187df3 */ /* 0x000fe20008000818 */
[----:B------:R-:W-:Y:S01]  /*22670*/  R2UR UR6, R4 ;  /* 0x00000000040672ca */ /* 0x000fe200000e0000 */
[----:B------:R-:W-:Y:S01]  /*22680*/  VIADD R4, R2, 0x200 ;  /* 0x0000020002047836 */ /* 0x000fe20000000000 */
[----:B------:R-:W-:Y:S01]  /*22690*/  R2UR UR7, R5 ;  /* 0x00000000050772ca */ /* 0x000fe200000e0000 */
[----:B------:R-:W-:-:S06]  /*226a0*/  IMAD.MOV.U32 R5, RZ, RZ, -0x3ffffff0 ;  /* 0xc0000010ff057424 */ /* 0x000fcc00078e00ff */
[----:B------:R-:W4:Y:S01]  /*226b0*/  @P0 LDC.64 R6, c[0x0][0x9d0] ;  /* 0x00027400ff060b82 */ /* 0x000f220000000a00 */
[----:B------:R-:W-:Y:S02]  /*226c0*/  WARPGROUP.DEPBAR.LE gsb0, 0x0 ;  /* 0x00008000000079c5 */ /* 0x000fe40000010000 */
[----:B------:R-:W-:-:S06]  /*226d0*/  WARPGROUP.ARRIVE ;  /* 0x00000000000079c5 */ /* 0x000fcc0000000000 */
[----:B------:R-:W-:Y:S01]  /*226e0*/  QGMMA.64x128x32.F32.E4M3.E4M3 R24, R220, gdesc[UR4], R24, gsb0 ;  /* 0x01e00004dc187df3 */ /* 0x000fe20008000818 */
[----:B------:R-:W-:Y:S02]  /*226f0*/  R2UR UR6, R4 ;  /* 0x00000000040672ca */ /* 0x000fe400000e0000 */
[----:B------:R-:W-:Y:S01]  /*22700*/  R2UR UR7, R5 ;  /* 0x00000000050772ca */ /* 0x000fe200000e0000 */
[----:B------:R-:W-:Y:S01]  /*22710*/  IMAD.MOV.U32 R5, RZ, RZ, -0x3ffffff0 ;  /* 0xc0000010ff057424 */ /* 0x000fe200078e00ff */
[----:B------:R-:W-:Y:S02]  /*22720*/  IADD3 R4, R2, 0x300, RZ ;  /* 0x0000030002047810 */ /* 0x000fe40007ffe0ff */
[----:B--2---:R-:W-:Y:S02]  /*22730*/  SHF.R.S32.HI R3, RZ, 0x1f, R10 ;  /* 0x0000001fff037819 */ /* 0x004fe4000001140a */
[----:B---3--:R-:W-:Y:S01]  /*22740*/  @P0 SHF.R.S32.HI R9, RZ, 0x1f, R8 ;  /* 0x0000001fff090819 */ /* 0x008fe20000011408 */
        /* <DEDUP_REMOVED lines=9> */
[-C--:B----4-:R-:W-:Y:S02]  /*227e0*/  @P0 IMAD R0, R9, R6.reuse, RZ ;  /* 0x0000000609000224 */ /* 0x090fe400078e02ff */
[----:B------:R-:W-:Y:S02]  /*227f0*/  @P0 IMAD.IADD R5, R5, 0x1, R3 ;  /* 0x0000000105050824 */ /* 0x000fe400078e0203 */
[C---:B------:R-:W-:Y:S02]  /*22800*/  @P0 IMAD R3, R8.reuse, R7, R0 ;  /* 0x0000000708030224 */ /* 0x040fe400078e0200 */
[----:B------:R-:W-:-:S04]  /*22810*/  @P0 IMAD.WIDE.U32 R4, R8, R6, R4 ;  /* 0x0000000608040225 */ /* 0x000fc800078e0004 */
[----:B------:R-:W-:Y:S01]  /*22820*/  VIADD R8, R2, 0x400 ;  /* 0x0000040002087836 */ /* 0x000fe20000000000 */
[----:B------:R-:W-:Y:S01]  /*22830*/  @P0 LEA R6, P2, R4, UR4, 0x2 ;  /* 0x0000000404060c11 */ /* 0x000fe2000f8410ff */
[----:B------:R-:W-:Y:S02]  /*22840*/  IMAD.MOV.U32 R9, RZ, RZ, -0x3ffffff0 ;  /* 0xc0000010ff097424 */ /* 0x000fe400078e00ff */
[----:B------:R-:W-:Y:S02]  /*22850*/  @P0 IMAD.IADD R3, R5, 0x1, R3 ;  /* 0x0000000105030824 */ /* 0x000fe400078e0203 */
        /* <DEDUP_REMOVED lines=8> */
[----:B------:R-:W-:Y:S01]  /*228e0*/  VIADD R4, R2, 0x500 ;  /* 0x0000050002047836 */ /* 0x000fe20000000000 */
[----:B------:R-:W-:Y:S01]  /*228f0*/  MOV R5, 0xc0000010 ;  /* 0xc000001000057802 */ /* 0x000fe20000000f00 */
        /* <DEDUP_REMOVED lines=16> */
[----:B------:R-:W1:Y:S04]  /*22a00*/  SHFL.BFLY PT, R3, R4, 0x1, 0x1f ;  /* 0x0c201f0004037f89 */ /* 0x000e6800000e0000 */
[----:B------:R-:W3:Y:S01]  /*22a10*/  SHFL.BFLY PT, R2, R5, 0x1, 0x1f ;  /* 0x0c201f0005027f89 */ /* 0x000ee200000e0000 */
[----:B-1----:R-:W-:-:S01]  /*22a20*/  FADD.FTZ R8, R4, R3 ;  /* 0x0000000304087221 */ /* 0x002fc20000010000 */
[----:B---3--:R-:W-:-:S04]  /*22a30*/  FADD.FTZ R10, R5, R2 ;  /* 0x00000002050a7221 */ /* 0x008fc80000010000 */
[C---:B------:R-:W-:Y:S01]  /*22a40*/  FSETP.NE.FTZ.AND P0, PT, R8.reuse, RZ, PT ;  /* 0x000000ff0800720b */ /* 0x040fe20003f15000 */
[----:B------:R-:W-:Y:S01]  /*22a50*/  FMUL.FTZ R12, R8, 0.00390625 ;  /* 0x3b800000080c7820 */ /* 0x000fe20000410000 */
[----:B0-----:R-:W-:Y:S01]  /*22a60*/  FMUL.FTZ R6, R10, 0.00390625 ;  /* 0x3b8000000a067820 */ /* 0x001fe20000410000 */
        /* <DEDUP_REMOVED lines=25> */
.L_x_2193:
        /* <DEDUP_REMOVED lines=65> */
[----:B--2---:R-:W-:Y:S01]  /*23010*/  R2UR UR4, R0 ;  /* 0x00000000000472ca */ /* 0x004fe200000e0000 */
[----:B------:R-:W-:Y:S02]  /*23020*/  VIADD R0, R11, 0x2e860 ;  /* 0x0002e8600b007836 */ /* 0x000fe40000000000 */
[----:B------:R-:W-:-:S10]  /*23030*/  FMUL.FTZ R11, R79, R2 ;  /* 0x000000024f0b7220 */ /* 0x000fd40000410000 */
[----:B------:R-:W-:Y:S02]  /*23040*/  MOV R5, UR4 ;  /* 0x0000000400057c02 */ /* 0x000fe40008000f00 */
[----:B---3--:R-:W-:Y:S01]  /*23050*/  R2UR UR4, R4 ;  /* 0x00000000040472ca */ /* 0x008fe200000e0000 */
[-C--:B------:R-:W-:Y:S01]  /*23060*/  FMUL.FTZ R4, R84, R3.reuse ;  /* 0x0000000354047220 */ /* 0x080fe20000410000 */
[----:B------:R-:W-:Y:S01]  /*23070*/  PRMT R0, R5, 0x654, R0 ;  /* 0x0000065405007816 */ /* 0x000fe20000000000 */
[----:B------:R-:W-:Y:S01]  /*23080*/  FMUL.FTZ R5, R80, R3 ;  /* 0x0000000350057220 */ /* 0x000fe20000410000 */
[-C--:B------:R-:W-:Y:S01]  /*23090*/  FMUL.FTZ R80, R26, R2.reuse ;  /* 0x000000021a507220 */ /* 0x080fe20000410000 */
[----:B------:R-:W-:Y:S01]  /*230a0*/  FMUL.FTZ R26, R67, R2 ;  /* 0x00000002431a7220 */ /* 0x000fe20000410000 */
[----:B------:R0:W-:Y:S07]  /*230b0*/  SYNCS.ARRIVE.TRANS64.RED.A1T0 RZ, [R0+URZ], RZ ;  /* 0x000000ff00ff79a7 */ /* 0x0001ee000810043f */
[----:B------:R-:W-:Y:S01]  /*230c0*/  UIADD3 UR4, UR4, 0x1, URZ ;  /* 0x0000000104047890 */ /* 0x000fe2000fffe03f */
[----:B0-----:R-:W-:-:S04]  /*230d0*/  SEL R0, RZ, 0x1, P0 ;  /* 0x00000001ff007807 */ /* 0x001fc80000000000 */
[----:B------:R-:W-:Y:S01]  /*230e0*/  LOP3.LUT R231, R231, R0, RZ, 0x3c, !PT ;  /* 0x00000000e7e77212 */ /* 0x000fe200078e3cff */
[----:B------:R-:W-:-:S05]  /*230f0*/  IMAD.U32 R3, RZ, RZ, UR4 ;  /* 0x00000004ff037e24 */ /* 0x000fca000f8e00ff */
[----:B------:R0:W-:Y:S02]  /*23100*/  STL [R1+0x88], R3 ;  /* 0x0000880301007387 */ /* 0x0001e40000100800 */
.L_x_2115:
[----:B------:R-:W2:Y:S01]  /*23110*/  LDL R2, [R1+0x64] ;  /* 0x0000640001027983 */ /* 0x000ea20000100800 */
[----:B------:R-:W-:Y:S05]  /*23120*/  WARPSYNC.ALL ;  /* 0x0000000000007948 */ /* 0x000fea0003800000 */
[----:B------:R-:W1:Y:S02]  /*23130*/  S2R R54, SR_TID.X ;  /* 0x0000000000367919 */ /* 0x000e640000002100 */
[----:B-1----:R-:W-:Y:S02]  /*23140*/  VIADD R85, R54, 0xffffff80 ;  /* 0xffffff8036557836 */ /* 0x002fe40000000000 */
[----:B--2---:R-:W-:-:S03]  /*23150*/  IMAD.MOV.U32 R84, RZ, RZ, R2 ;  /* 0x000000ffff547224 */ /* 0x004fc600078e0002 */
[----:B------:R-:W-:Y:S01]  /*23160*/  SHF.R.S32.HI R2, RZ, 0x1f, R85 ;  /* 0x0000001fff027819 */ /* 0x000fe20000011455 */
[----:B------:R-:W-:Y:S01]  /*23170*/  IMAD.SHL.U32 R65, R84, 0x4, RZ ;  /* 0x0000000454417824 */ /* 0x000fe200078e00ff */
[----:B------:R-:W-:Y:S02]  /*23180*/  SHF.R.S32.HI R62, RZ, 0x1f, R84 ;  /* 0x0000001fff3e7819 */ /* 0x000fe40000011454 */
[----:B------:R-:W-:Y:S02]  /*23190*/  LEA.HI R2, R2, R85, RZ, 0x3 ;  /* 0x0000005502027211 */ /* 0x000fe400078f18ff */
[----:B------:R-:W-:Y:S02]  /*231a0*/  SHF.L.U64.HI R68, R84, 0x2, R62 ;  /* 0x0000000254447819 */ /* 0x000fe4000001023e */
[----:B------:R-:W-:Y:S01]  /*231b0*/  SHF.R.S32.HI R64, RZ, 0x3, R2 ;  /* 0x00000003ff407819 */ /* 0x000fe20000011402 */
[----:B------:R-:W1:Y:S08]  /*231c0*/  S2UR UR5, SR_CgaCtaId ;  /* 0x00000000000579c3 */ /* 0x000e700000008800 */
[----:B------:R-:W-:Y:S06]  /*231d0*/  BAR.SYNC.DEFER_BLOCKING 0x5, 0x180 ;  /* 0x0146000000007b1d */ /* 0x000fec0000010000 */
[----:B------:R-:W-:Y:S01]  /*231e0*/  UMOV UR4, 0x400 ;  /* 0x0000040000047882 */ /* 0x000fe20000000000 */
[----:B------:R-:W-:Y:S01]  /*231f0*/  BSSY B0, `(.L_x_2194) ;  /* 0x0000251000007945 */ /* 0x000fe20003800000 */
[----:B-1----:R-:W-:Y:S01]  /*23200*/  IMAD.U32 R0, RZ, RZ, UR5 ;  /* 0x00000005ff007e24 */ /* 0x002fe2000f8e00ff */
[----:B------:R-:W-:-:S04]  /*23210*/  ULEA UR4, UR5, UR4, 0x18 ;  /* 0x0000000405047291 */ /* 0x000fc8000f8ec03f */
[----:B------:R1:W-:Y:S02]  /*23220*/  STL [R1+0x58], R0 ;  /* 0x0000580001007387 */ /* 0x0003e40000100800 */
[----:B------:R-:W-:-:S05]  /*23230*/  IMAD.U32 R16, RZ, RZ, UR4 ;  /* 0x00000004ff107e24 */ /* 0x000fca000f8e00ff */
[----:B------:R1:W2:Y:S01]  /*23240*/  LDS.128 R232, [R16+0x2e8d0] ;  /* 0x02e8d00010e87984 */ /* 0x0002a20000000c00 */
[----:B------:R-:W-:Y:S06]  /*23250*/  BAR.ARV 0x4, 0x180 ;  /* 0x0106000000007b1d */ /* 0x000fec0000002000 */
[----:B------:R-:W-:Y:S05]  /*23260*/  @P1 BRA `(.L_x_2195) ;  /* 0x0000001800a01947 */ /* 0x000fea0003800000 */
[----:B------:R-:W3:Y:S01]  /*23270*/  LDL R50, [R1+0x90] ;  /* 0x0000900001327983 */ /* 0x000ee20000100800 */
[----:B-1----:R-:W-:Y:S01]  /*23280*/  SHF.L.U32 R0, R54, 0x2, RZ ;  /* 0x0000000236007819 */ /* 0x002fe200000006ff */
[----:B------:R-:W-:-:S03]  /*23290*/  ULDC.64 UR4, c[0x4][0x38] ;  /* 0x01000e0000047ab9 */ /* 0x000fc60000000a00 */
[----:B------:R-:W-:-:S04]  /*232a0*/  LOP3.LUT R0, R0, 0xc, RZ, 0xc0, !PT ;  /* 0x0000000c00007812 */ /* 0x000fc800078ec0ff */
[----:B------:R-:W-:-:S05]  /*232b0*/  IADD3 R2, P0, R0, UR4, RZ ;  /* 0x0000000400027c10 */ /* 0x000fca000ff1e0ff */
[----:B0-----:R-:W-:-:S05]  /*232c0*/  IMAD.X R3, RZ, RZ, UR5, P0 ;  /* 0x00000005ff037e24 */ /* 0x001fca00080e06ff */
[----:B------:R0:W4:Y:S01]  /*232d0*/  LDG.E.CONSTANT R0, desc[UR60][R2.64] ;  /* 0x0000003c02007981 */ /* 0x000122000c1e9900 */
[----:B------:R-:W-:Y:S01]  /*232e0*/  F2FP.BF16.F32.PACK_AB R46, R43, R46 ;  /* 0x0000002e2b2e723e */ /* 0x000fe200000010ff */
[----:B------:R-:W-:Y:S01]  /*232f0*/  UMOV UR4, 0xffffffff ;  /* 0xffffffff00047882 */ /* 0x000fe20000000000 */
[----:B------:R-:W-:Y:S01]  /*23300*/  F2FP.BF16.F32.PACK_AB R43, R4, R5 ;  /* 0x00000005042b723e */ /* 0x000fe200000010ff */
[----:B------:R-:W1:Y:S01]  /*23310*/  S2R R73, SR_SWINHI ;  /* 0x0000000000497919 */ /* 0x000e620000002f00 */
        /* <DEDUP_REMOVED lines=14> */
[----:B0-----:R-:W-:Y:S02]  /*23400*/  LOP3.LUT P0, R2, R54, 0x3, RZ, 0xc0, !PT ;  /* 0x0000000336027812 */ /* 0x001fe4000780c0ff */
[----:B------:R-:W-:-:S02]  /*23410*/  F2FP.BF16.F32.PACK_AB R100, R100, R103 ;  /* 0x000000676464723e */ /* 0x000fc400000010ff */
[----:B------:R-:W-:Y:S02]  /*23420*/  MOV R66, R16 ;  /* 0x0000001000427202 */ /* 0x000fe40000000f00 */
[----:B-1----:R-:W-:Y:S02]  /*23430*/  MOV R67, R73 ;  /* 0x0000004900437202 */ /* 0x002fe40000000f00 */
[----:B------:R-:W-:Y:S02]  /*23440*/  F2FP.BF16.F32.PACK_AB R101, R98, R101 ;  /* 0x000000656265723e */ /* 0x000fe400000010ff */
[----:B------:R-:W-:Y:S02]  /*23450*/  ISETP.EQ.OR P0, PT, R2, 0x3, !P0 ;  /* 0x000000030200780c */ /* 0x000fe40004702670 */
        /* <DEDUP_REMOVED lines=16> */
[----:B---3--:R-:W-:-:S03]  /*23560*/  IMAD.WIDE R4, R50, 0x2, R66 ;  /* 0x0000000232047825 */ /* 0x008fc600078e0242 */
        /* <DEDUP_REMOVED lines=17> */
[----:B------:R-:W-:Y:S02]  /*23680*/  LOP3.LUT R14, R14, R15, RZ, 0x3c, !PT ;  /* 0x0000000f0e0e7212 */ /* 0x000fe400078e3cff */
[----:B------:R-:W-:Y:S02]  /*23690*/  LOP3.LUT R10, R11, 0x380, RZ, 0xc0, !PT ;  /* 0x000003800b0a7812 */ /* 0x000fe400078ec0ff */
[----:B------:R-:W-:-:S02]  /*236a0*/  LOP3.LUT R20, R21, 0x380, RZ, 0xc0, !PT ;  /* 0x0000038015147812 */ /* 0x000fc400078ec0ff */
[----:B------:R-:W-:Y:S02]  /*236b0*/  LOP3.LUT R24, R25, 0x380, RZ, 0xc0, !PT ;  /* 0x0000038019187812 */ /* 0x000fe400078ec0ff */
[----:B------:R-:W-:Y:S02]  /*236c0*/  LOP3.LUT R15, R4, 0x380, RZ, 0xc0, !PT ;  /* 0x00000380040f7812 */ /* 0x000fe400078ec0ff */
[----:B------:R-:W-:Y:S02]  /*236d0*/  LOP3.LUT R26, R27, 0x380, RZ, 0xc0, !PT ;  /* 0x000003801b1a7812 */ /* 0x000fe400078ec0ff */
[----:B------:R-:W-:Y:S02]  /*236e0*/  SHF.R.U64 R10, R10, 0x3, RZ ;  /* 0x000000030a0a7819 */ /* 0x000fe400000012ff */
[----:B------:R-:W-:Y:S02]  /*236f0*/  SHF.R.U64 R20, R20, 0x3, RZ ;  /* 0x0000000314147819 */ /* 0x000fe400000012ff */
[----:B------:R-:W-:-:S02]  /*23700*/  SHF.R.U64 R24, R24, 0x3, RZ ;  /* 0x0000000318187819 */ /* 0x000fc400000012ff */
        /* <DEDUP_REMOVED lines=20> */
[----:B----4-:R-:W-:Y:S01]  /*23850*/  LOP3.LUT R2, R0, 0x2, RZ, 0x3c, !PT ;  /* 0x0000000200027812 */ /* 0x010fe200078e3cff */
        /* <DEDUP_REMOVED lines=17> */
[----:B------:R-:W0:Y:S01]  /*23970*/  SHFL.IDX PT, R10, R5, R0, 0x1c1f ;  /* 0x001c1f00050a7589 */ /* 0x000e2200000e0000 */
        /* <DEDUP_REMOVED lines=17> */
[----:B------:R-:W-:Y:S01]  /*23a90*/  SHFL.IDX PT, R41, R41, R0, 0x1c1f ;  /* 0x001c1f0029297589 */ /* 0x000fe200000e0000 */
[----:B------:R-:W-:-:S02]  /*23aa0*/  SEL R55, R52, R55, P0 ;  /* 0x0000003734377207 */ /* 0x000fc40000000000 */
[----:B------:R-:W-:Y:S01]  /*23ab0*/  SEL R59, R59, R46, P0 ;  /* 0x0000002e3b3b7207 */ /* 0x000fe20000000000 */
[----:B------:R-:W4:Y:S01]  /*23ac0*/  SHFL.IDX PT, R40, R43, R2, 0x1c1f ;  /* 0x001c1f022b287589 */ /* 0x000f2200000e0000 */
[----:B------:R-:W-:Y:S02]  /*23ad0*/  SEL R63, R63, R38, P0 ;  /* 0x000000263f3f7207 */ /* 0x000fe40000000000 */
[----:B------:R-:W-:Y:S01]  /*23ae0*/  SEL R71, R71, R30, P0 ;  /* 0x0000001e47477207 */ /* 0x000fe20000000000 */
[----:B------:R-:W2:Y:S01]  /*23af0*/  SHFL.IDX PT, R38, R33, R0, 0x1c1f ;  /* 0x001c1f0021267589 */ /* 0x000ea200000e0000 */
[----:B------:R-:W-:Y:S02]  /*23b00*/  SEL R75, R34, R75, P0 ;  /* 0x0000004b224b7207 */ /* 0x000fe40000000000 */
[----:B------:R-:W-:Y:S01]  /*23b10*/  SEL R77, R79, R42, P0 ;  /* 0x0000002a4f4d7207 */ /* 0x000fe20000000000 */
[----:B------:R-:W2:Y:S01]  /*23b20*/  SHFL.IDX PT, R30, R25, R0, 0x1c1f ;  /* 0x001c1f00191e7589 */ /* 0x000ea200000e0000 */
[----:B------:R-:W-:-:S02]  /*23b30*/  SEL R79, R42, R79, P0 ;  /* 0x0000004f2a4f7207 */ /* 0x000fc40000000000 */
[----:B0-----:R-:W-:Y:S01]  /*23b40*/  SEL R8, R10, R7, P0 ;  /* 0x000000070a087207 */ /* 0x001fe20000000000 */
[----:B------:R-:W0:Y:S01]  /*23b50*/  SHFL.IDX PT, R34, R29, R0, 0x1c1f ;  /* 0x001c1f001d227589 */ /* 0x000e2200000e0000 */
[----:B------:R-:W-:Y:S02]  /*23b60*/  SEL R4, R6, R3, P0 ;  /* 0x0000000306047207 */ /* 0x000fe40000000000 */
[----:B------:R-:W-:Y:S01]  /*23b70*/  SEL R10, R7, R10, P0 ;  /* 0x0000000a070a7207 */ /* 0x000fe20000000000 */
[----:B------:R-:W-:Y:S01]  /*23b80*/  SHFL.IDX PT, R45, R45, R0, 0x1c1f ;  /* 0x001c1f002d2d7589 */ /* 0x000fe200000e0000 */
[----:B-1----:R-:W-:Y:S02]  /*23b90*/  SEL R24, R26, R21, P0 ;  /* 0x000000151a187207 */ /* 0x002fe40000000000 */
[----:B---3--:R-:W-:Y:S01]  /*23ba0*/  SEL R12, R37, R20, P0 ;  /* 0x00000014250c7207 */ /* 0x008fe20000000000 */
[----:B------:R-:W-:Y:S01]  /*23bb0*/  SHFL.IDX PT, R49, R49, R0, 0x1c1f ;  /* 0x001c1f0031317589 */ /* 0x000fe200000e0000 */
[----:B------:R-:W-:-:S02]  /*23bc0*/  SEL R14, R20, R37, P0 ;  /* 0x00000025140e7207 */ /* 0x000fc40000000000 */
[----:B------:R-:W-:Y:S01]  /*23bd0*/  SEL R6, R3, R6, P0 ;  /* 0x0000000603067207 */ /* 0x000fe20000000000 */
[----:B------:R-:W-:Y:S01]  /*23be0*/  SHFL.IDX PT, R53, R53, R0, 0x1c1f ;  /* 0x001c1f0035357589 */ /* 0x000fe200000e0000 */
[----:B------:R-:W-:Y:S02]  /*23bf0*/  SEL R26, R21, R26, P0 ;  /* 0x0000001a151a7207 */ /* 0x000fe40000000000 */
[----:B----4-:R-:W-:Y:S01]  /*23c00*/  SEL R48, R41, R40, P0 ;  /* 0x0000002829307207 */ /* 0x010fe20000000000 */
[----:B------:R-:W-:Y:S01]  /*23c10*/  SHFL.IDX PT, R57, R57, R0, 0x1c1f ;  /* 0x001c1f0039397589 */ /* 0x000fe200000e0000 */
[----:B--2---:R-:W-:Y:S02]  /*23c20*/  SEL R36, R38, R35, P0 ;  /* 0x0000002326247207 */ /* 0x004fe40000000000 */
[----:B------:R-:W-:Y:S01]  /*23c30*/  SEL R38, R35, R38, P0 ;  /* 0x0000002623267207 */ /* 0x000fe20000000000 */
[----:B------:R-:W-:Y:S01]  /*23c40*/  SHFL.IDX PT, R61, R61, R0, 0x1c1f ;  /* 0x001c1f003d3d7589 */ /* 0x000fe200000e0000 */
[----:B------:R-:W-:-:S02]  /*23c50*/  SEL R28, R30, R27, P0 ;  /* 0x0000001b1e1c7207 */ /* 0x000fc40000000000 */
[----:B------:R-:W-:Y:S01]  /*23c60*/  SEL R30, R27, R30, P0 ;  /* 0x0000001e1b1e7207 */ /* 0x000fe20000000000 */
[----:B------:R-:W-:Y:S01]  /*23c70*/  SHFL.IDX PT, R69, R69, R0, 0x1c1f ;  /* 0x001c1f0045457589 */ /* 0x000fe200000e0000 */
[----:B0-----:R-:W-:Y:S02]  /*23c80*/  SEL R32, R34, R31, P0 ;  /* 0x0000001f22207207 */ /* 0x001fe40000000000 */
[----:B------:R-:W-:Y:S01]  /*23c90*/  SEL R34, R31, R34, P0 ;  /* 0x000000221f227207 */ /* 0x000fe20000000000 */
[----:B------:R-:W-:Y:S01]  /*23ca0*/  SHFL.IDX PT, R73, R73, R0, 0x1c1f ;  /* 0x001c1f0049497589 */ /* 0x000fe200000e0000 */
[----:B------:R-:W-:-:S03]  /*23cb0*/  SEL R50, R40, R41, P0 ;  /* 0x0000002928327207 */ /* 0x000fc60000000000 */
[----:B------:R0:W1:Y:S04]  /*23cc0*/  SHFL.IDX PT, R42, R47, R2, 0x1c1f ;  /* 0x001c1f022f2a7589 */ /* 0x00006800000e0000 */
[----:B------:R-:W2:Y:S04]  /*23cd0*/  SHFL.IDX PT, R44, R51, R2, 0x1c1f ;  /* 0x001c1f02332c7589 */ /* 0x000ea800000e0000 */
[----:B------:R-:W3:Y:S01]  /*23ce0*/  SHFL.IDX PT, R46, R55, R2, 0x1c1f ;  /* 0x001c1f02372e7589 */ /* 0x000ee200000e0000 */
[----:B0-----:R-:W-:-:S03]  /*23cf0*/  IMAD.MOV.U32 R47, RZ, RZ, RZ ;  /* 0x000000ffff2f7224 */ /* 0x001fc600078e00ff */
[----:B------:R-:W0:Y:S04]  /*23d00*/  SHFL.IDX PT, R52, R59, R2, 0x1c1f ;  /* 0x001c1f023b347589 */ /* 0x000e2800000e0000 */
[----:B------:R-:W4:Y:S04]  /*23d10*/  SHFL.IDX PT, R54, R63, R2, 0x1c1f ;  /* 0x001c1f023f367589 */ /* 0x000f2800000e0000 */
[----:B------:R-:W4:Y:S04]  /*23d20*/  SHFL.IDX PT, R56, R71, R2, 0x1c1f ;  /* 0x001c1f0247387589 */ /* 0x000f2800000e0000 */
[----:B------:R-:W4:Y:S01]  /*23d30*/  SHFL.IDX PT, R58, R75, R2, 0x1c1f ;  /* 0x001c1f024b3a7589 */ /* 0x000f2200000e0000 */
[----:B-1----:R-:W-:-:S02]  /*23d40*/  SEL R5, R45, R42, P0 ;  /* 0x0000002a2d057207 */ /* 0x002fc40000000000 */
[----:B------:R-:W-:Y:S01]  /*23d50*/  SEL R7, R42, R45, P0 ;  /* 0x0000002d2a077207 */ /* 0x000fe20000000000 */
[----:B------:R1:W1:Y:S01]  /*23d60*/  SHFL.IDX PT, R77, R77, R0, 0x1c1f ;  /* 0x001c1f004d4d7589 */ /* 0x00026200000e0000 */
[----:B--2---:R-:W-:Y:S02]  /*23d70*/  SEL R9, R49, R44, P0 ;  /* 0x0000002c31097207 */ /* 0x004fe40000000000 */
[----:B------:R-:W-:Y:S01]  /*23d80*/  SEL R11, R44, R49, P0 ;  /* 0x000000312c0b7207 */ /* 0x000fe20000000000 */
[----:B------:R2:W1:Y:S01]  /*23d90*/  SHFL.IDX PT, R60, R79, R2, 0x1c1f ;  /* 0x001c1f024f3c7589 */ /* 0x00046200000e0000 */
[----:B---3--:R-:W-:Y:S02]  /*23da0*/  SEL R25, R53, R46, P0 ;  /* 0x0000002e35197207 */ /* 0x008fe40000000000 */
[----:B------:R-:W-:Y:S02]  /*23db0*/  SEL R27, R46, R53, P0 ;  /* 0x000000352e1b7207 */ /* 0x000fe40000000000 */
[----:B0-----:R-:W-:-:S02]  /*23dc0*/  SEL R29, R57, R52, P0 ;  /* 0x00000034391d7207 */ /* 0x001fc40000000000 */
[----:B------:R-:W-:Y:S02]  /*23dd0*/  SEL R31, R52, R57, P0 ;  /* 0x00000039341f7207 */ /* 0x000fe40000000000 */
[----:B----4-:R-:W-:Y:S02]  /*23de0*/  SEL R33, R61, R54, P0 ;  /* 0x000000363d217207 */ /* 0x010fe40000000000 */
[----:B------:R-:W-:Y:S02]  /*23df0*/  SEL R35, R54, R61, P0 ;  /* 0x0000003d36237207 */ /* 0x000fe40000000000 */
[----:B------:R-:W-:Y:S02]  /*23e00*/  SEL R37, R69, R56, P0 ;  /* 0x0000003845257207 */ /* 0x000fe40000000000 */
[----:B------:R-:W-:Y:S02]  /*23e10*/  SEL R39, R56, R69, P0 ;  /* 0x0000004538277207 */ /* 0x000fe40000000000 */
[----:B------:R-:W-:-:S02]  /*23e20*/  SEL R13, R73, R58, P0 ;  /* 0x0000003a490d7207 */ /* 0x000fc40000000000 */
[----:B--2---:R-:W-:-:S07]  /*23e30*/  SEL R15, R58, R73, P0 ;  /* 0x000000493a0f7207 */ /* 0x004fce0000000000 */
.L_x_2425:
[----:B------:R-:W-:Y:S05]  /*23e40*/  WARPSYNC.ALL ;  /* 0x0000000000007948 */ /* 0x000fea0003800000 */
[----:B------:R-:W-:Y:S01]  /*23e50*/  BAR.SYNC.DEFER_BLOCKING 0x1, 0x100 ;  /* 0x0044000000007b1d */ /* 0x000fe20000010000 */
[----:B-1----:R-:W-:-:S05]  /*23e60*/  SEL R49, R77, R60, P0 ;  /* 0x0000003c4d317207 */ /* 0x002fca0000000000 */
[----:B------:R-:W-:Y:S02]  /*23e70*/  ULDC.64 UR4, c[0x0][0xbd8] ;  /* 0x0002f60000047ab9 */ /* 0x000fe40000000a00 */
[----:B------:R-:W-:Y:S01]  /*23e80*/  ISETP.NE.U32.AND P2, PT, RZ, UR4, PT ;  /* 0x00000004ff007c0c */ /* 0x000fe2000bf45070 */
[----:B------:R-:W2:Y:S01]  /*23e90*/  LDL R52, [R1+0x5c] ;  /* 0x00005c0001347983 */ /* 0x000ea20000100800 */
[----:B------:R-:W-:Y:S02]  /*23ea0*/  IADD3 R20, P1, R65, UR4, RZ ;  /* 0x0000000441147c10 */ /* 0x000fe4000ff3e0ff */
[----:B------:R-:W-:Y:S02]  /*23eb0*/  SEL R51, R60, R77, P0 ;  /* 0x0000004d3c337207 */ /* 0x000fe40000000000 */
[----:B------:R-:W-:Y:S02]  /*23ec0*/  ISETP.NE.AND.EX P2, PT, RZ, UR5, PT, P2 ;  /* 0x00000005ff007c0c */ /* 0x000fe4000bf45320 */
[----:B------:R-:W-:Y:S01]  /*23ed0*/  IADD3.X R21, R68, UR5, RZ, P1, !PT ;  /* 0x0000000544157c10 */ /* 0x000fe20008ffe4ff */
[----:B------:R-:W-:Y:S01]  /*23ee0*/  ULDC.64 UR4, c[0x0][0xbe0] ;  /* 0x0002f80000047ab9 */ /* 0x000fe20000000a00 */
[----:B------:R2:W-:Y:S04]  /*23ef0*/  STSM.16.M88.4 [R83], R4 ;  /* 0x0000000453007844 */ /* 0x0005e80000000200 */
[----:B------:R0:W-:Y:S04]  /*23f00*/  STSM.16.M88.4 [R82], R8 ;  /* 0x0000000852007844 */ /* 0x0001e80000000200 */
[----:B------:R0:W-:Y:S01]  /*23f10*/  STSM.16.M88.4 [R81], R24 ;  /* 0x0000001851007844 */ /* 0x0001e20000000200 */
[----:B------:R-:W-:-:S03]  /*23f20*/  ISETP.NE.U32.AND P0, PT, RZ, UR4, PT ;  /* 0x00000004ff007c0c */ /* 0x000fc6000bf05070 */
[----:B------:R0:W-:Y:S04]  /*23f30*/  STSM.16.M88.4 [R80], R28 ;  /* 0x0000001c50007844 */ /* 0x0001e80000000200 */
[----:B------:R0:W-:Y:S04]  /*23f40*/  STSM.16.M88.4 [R78], R32 ;  /* 0x000000204e007844 */ /* 0x0001e80000000200 */
[----:B------:R0:W-:Y:S04]  /*23f50*/  STSM.16.M88.4 [R74], R36 ;  /* 0x000000244a007844 */ /* 0x0001e80000000200 */
[----:B------:R0:W-:Y:S01]  /*23f60*/  STSM.16.M88.4 [R72], R12 ;  /* 0x0000000c48007844 */ /* 0x0001e20000000200 */
[----:B------:R-:W-:-:S03]  /*23f70*/  ISETP.NE.AND.EX P0, PT, RZ, UR5, PT, P0 ;  /* 0x00000005ff007c0c */ /* 0x000fc6000bf05300 */
[----:B------:R0:W-:Y:S01]  /*23f80*/  STSM.16.M88.4 [R70], R48 ;  /* 0x0000003046007844 */ /* 0x0001e20000000200 */
[----:B------:R-:W-:Y:S09]  /*23f90*/  BAR.SYNC.DEFER_BLOCKING 0x1, 0x100 ;  /* 0x0044000000007b1d */ /* 0x000ff20000010000 */
[----:B------:R-:W-:Y:S01]  /*23fa0*/  @P0 IADD3 R2, P1, R65, UR4, RZ ;  /* 0x0000000441020c10 */ /* 0x000fe2000ff3e0ff */
[----:B------:R-:W-:-:S02]  /*23fb0*/  ULDC UR4, c[0x0][0xa88] ;  /* 0x0002a20000047ab9 */ /* 0x000fc40000000800 */
[----:B------:R-:W-:Y:S01]  /*23fc0*/  IMAD.U32 R0, RZ, RZ, UR4 ;  /* 0x00000004ff007e24 */ /* 0x000fe2000f8e00ff */
[----:B------:R-:W-:Y:S01]  /*23fd0*/  @P0 IADD3.X R3, R68, UR5, RZ, P1, !PT ;  /* 0x0000000544030c10 */ /* 0x000fe20008ffe4ff */
[----:B------:R0:W5:Y:S04]  /*23fe0*/  @P2 LDG.E R47, desc[UR60][R20.64] ;  /* 0x0000003c142f2981 */ /* 0x000168000c1e1900 */
[----:B------:R0:W5:Y:S01]  /*23ff0*/  @P0 LDG.E R0, desc[UR60][R2.64] ;  /* 0x0000003c02000981 */ /* 0x000162000c1e1900 */
[----:B--2---:R-:W-:-:S04]  /*24000*/  IMAD R5, R64, 0x40, R52 ;  /* 0x0000004040057824 */ /* 0x004fc800078e0234 */
[----:B------:R-:W-:Y:S01]  /*24010*/  IMAD.WIDE R66, R5, 0x2, R66 ;  /* 0x0000000205427825 */ /* 0x000fe200078e0242 */
[----:B0-----:R-:W-:Y:S06]  /*24020*/  @P0 BRA `(.L_x_2197) ;  /* 0x0000000000100947 */ /* 0x001fec0003800000 */
[----:B------:R-:W-:Y:S05]  /*24030*/  @!P2 BRA `(.L_x_2197) ;  /* 0x00000000000ca947 */ /* 0x000fea0003800000 */
[----:B------:R-:W2:Y:S04]  /*24040*/  LDG.E R3, desc[UR60][R20.64] ;  /* 0x0000003c14037981 */ /* 0x000ea8000c1e1900 */
[----:B-----5:R-:W2:Y:S02]  /*24050*/  LDG.E R0, desc[UR60][R20.64+0x4] ;  /* 0x0000043c14007981 */ /* 0x020ea4000c1e1900 */
[----:B--2---:R-:W-:-:S07]  /*24060*/  IMAD.IADD R0, R0, 0x1, -R3 ;  /* 0x0000000100007824 */ /* 0x004fce00078e0a03 */
.L_x_2197:
[----:B------:R-:W2:Y:S01]  /*24070*/  LDL R6, [R1+0x70] ;  /* 0x0000700001067983 */ /* 0x000ea20000100800 */
[----:B------:R-:W-:-:S03]  /*24080*/  ULDC.64 UR4, c[0x0][0xb70] ;  /* 0x0002dc0000047ab9 */ /* 0x000fc60000000a00 */
[----:B------:R-:W3:Y:S04]  /*24090*/  LDL.LU R50, [R1+0x80] ;  /* 0x0000800001327983 */ /* 0x000ee80000300800 */
[----:B------:R-:W2:Y:S01]  /*240a0*/  LDL.LU R48, [R1+0x84] ;  /* 0x0000840001307983 */ /* 0x000ea20000300800 */
[--C-:B-----5:R-:W-:Y:S01]  /*240b0*/  SHF.R.S32.HI R21, RZ, 0x1f, R47.reuse ;  /* 0x0000001fff157819 */ /* 0x120fe2000001142f */
[----:B------:R-:W-:Y:S01]  /*240c0*/  IMAD.MOV.U32 R20, RZ, RZ, R47 ;  /* 0x000000ffff147224 */ /* 0x000fe200078e002f */
[----:B------:R-:W-:Y:S02]  /*240d0*/  SEL R62, R62, RZ, !P2 ;  /* 0x000000ff3e3e7207 */ /* 0x000fe40005000000 */
[----:B------:R-:W-:Y:S02]  /*240e0*/  SEL R49, R84, RZ, !P2 ;  /* 0x000000ff54317207 */ /* 0x000fe40005000000 */
[----:B------:R-:W-:-:S02]  /*240f0*/  IADD3 R9, P0, R66, 0x1000, RZ ;  /* 0x0000100042097810 */ /* 0x000fc40007f1e0ff */
[C---:B------:R-:W-:Y:S02]  /*24100*/  IADD3 R25, P2, R66.reuse, 0x3000, RZ ;  /* 0x0000300042197810 */ /* 0x040fe40007f5e0ff */
[----:B------:R-:W-:Y:S02]  /*24110*/  LOP3.LUT R8, R9, 0x380, RZ, 0xc0, !PT ;  /* 0x0000038009087812 */ /* 0x000fe400078ec0ff */
[----:B------:R-:W-:Y:S02]  /*24120*/  IADD3 R13, P1, R66, 0x2000, RZ ;  /* 0x00002000420d7810 */ /* 0x000fe40007f3e0ff */
[----:B------:R-:W-:Y:S02]  /*24130*/  LOP3.LUT R24, R25, 0x380, RZ, 0xc0, !PT ;  /* 0x0000038019187812 */ /* 0x000fe400078ec0ff */
[----:B------:R-:W-:Y:S02]  /*24140*/  SHF.R.U64 R8, R8, 0x3, RZ ;  /* 0x0000000308087819 */ /* 0x000fe400000012ff */
[----:B------:R-:W-:-:S02]  /*24150*/  LOP3.LUT R12, R13, 0x380, RZ, 0xc0, !PT ;  /* 0x000003800d0c7812 */ /* 0x000fc400078ec0ff */
[----:B------:R-:W-:Y:S02]  /*24160*/  SHF.R.U64 R24, R24, 0x3, RZ ;  /* 0x0000000318187819 */ /* 0x000fe400000012ff */
[----:B------:R-:W-:Y:S01]  /*24170*/  LOP3.LUT R8, R8, R9, RZ, 0x3c, !PT ;  /* 0x0000000908087212 */ /* 0x000fe200078e3cff */
[--C-:B------:R-:W-:Y:S01]  /*24180*/  IMAD.X R9, RZ, RZ, R67.reuse, P0 ;  /* 0x000000ffff097224 */ /* 0x100fe200000e0643 */
        /* <DEDUP_REMOVED lines=10> */
[----:B------:R-:W-:Y:S01]  /*24230*/  SHF.R.S32.HI R65, RZ, 0x1f, R64 ;  /* 0x0000001fff417819 */ /* 0x000fe20000011440 */
[----:B------:R-:W-:Y:S01]  /*24240*/  BSSY B1, `(.L_x_2198) ;  /* 0x000006b000017945 */ /* 0x000fe20003800000 */
[----:B---3--:R-:W-:Y:S01]  /*24250*/  SHF.R.S32.HI R46, RZ, 0x1f, R50 ;  /* 0x0000001fff2e7819 */ /* 0x008fe20000011432 */
[----:B------:R-:W-:-:S04]  /*24260*/  IMAD.WIDE.U32 R2, R50, UR4, R20 ;  /* 0x0000000432027c25 */ /* 0x000fc8000f8e0014 */
[----:B--2---:R-:W-:Y:S02]  /*24270*/  IMAD R7, R48, 0x80, R6 ;  /* 0x0000008030077824 */ /* 0x004fe400078e0206 */
[----:B------:R-:W0:Y:S01]  /*24280*/  S2R R6, SR_TID.X ;  /* 0x0000000000067919 */ /* 0x000e220000002100 */
[----:B------:R-:W-:-:S04]  /*24290*/  IMAD R4, R46, UR4, RZ ;  /* 0x000000042e047c24 */ /* 0x000fc8000f8e02ff */
        /* <DEDUP_REMOVED lines=15> */
[----:B------:R-:W-:Y:S02]  /*24390*/  IADD3 R37, P5, R66, 0x6000, RZ ;  /* 0x0000600042257810 */ /* 0x000fe40007fbe0ff */
[----:B0-----:R-:W-:-:S02]  /*243a0*/  IADD3 R10, R6, -0x80, RZ ;  /* 0xffffff80060a7810 */ /* 0x001fc40007ffe0ff */
[C---:B------:R-:W-:Y:S02]  /*243b0*/  LOP3.LUT R2, R66.reuse, 0x380, RZ, 0xc0, !PT ;  /* 0x0000038042027812 */ /* 0x040fe400078ec0ff */
[----:B------:R-:W-:Y:S02]  /*243c0*/  SHF.R.S32.HI R6, RZ, 0x1f, R10 ;  /* 0x0000001fff067819 */ /* 0x000fe4000001140a */
[----:B------:R-:W-:Y:S02]  /*243d0*/  IADD3 R5, P2, R66, 0x7000, RZ ;  /* 0x0000700042057810 */ /* 0x000fe40007f5e0ff */
[----:B------:R-:W-:Y:S02]  /*243e0*/  LEA.HI R6, R6, R10, RZ, 0x7 ;  /* 0x0000000a06067211 */ /* 0x000fe400078f38ff */
[----:B------:R-:W-:Y:S01]  /*243f0*/  LOP3.LUT R32, R33, 0x380, RZ, 0xc0, !PT ;  /* 0x0000038021207812 */ /* 0x000fe200078ec0ff */
[----:B------:R-:W-:Y:S01]  /*24400*/  IMAD.X R41, RZ, RZ, R67, P2 ;  /* 0x000000ffff297224 */ /* 0x000fe200010e0643 */
[----:B------:R-:W-:-:S02]  /*24410*/  LOP3.LUT R6, R6, 0xffffff80, RZ, 0xc0, !PT ;  /* 0xffffff8006067812 */ /* 0x000fc400078ec0ff */
[----:B------:R-:W-:Y:S02]  /*24420*/  LOP3.LUT R36, R37, 0x380, RZ, 0xc0, !PT ;  /* 0x0000038025247812 */ /* 0x000fe400078ec0ff */
[----:B------:R-:W-:Y:S01]  /*24430*/  SHF.R.U64 R32, R32, 0x3, RZ ;  /* 0x0000000320207819 */ /* 0x000fe200000012ff */
[----:B------:R-:W-:Y:S01]  /*24440*/  IMAD.IADD R6, R10, 0x1, -R6 ;  /* 0x000000010a067824 */ /* 0x000fe200078e0a06 */
[----:B------:R-:W-:Y:S02]  /*24450*/  SHF.R.U64 R36, R36, 0x3, RZ ;  /* 0x0000000324247819 */ /* 0x000fe400000012ff */
[----:B------:R-:W-:Y:S01]  /*24460*/  LOP3.LUT R32, R32, R33, RZ, 0x3c, !PT ;  /* 0x0000002120207212 */ /* 0x000fe200078e3cff */
[----:B------:R-:W-:Y:S01]  /*24470*/  IMAD.X R33, RZ, RZ, R67, P4 ;  /* 0x000000ffff217224 */ /* 0x000fe200020e0643 */
[----:B------:R-:W-:Y:S02]  /*24480*/  LOP3.LUT P0, RZ, R6, 0x3, RZ, 0xc0, !PT ;  /* 0x0000000306ff7812 */ /* 0x000fe4000780c0ff */
[----:B------:R-:W-:-:S02]  /*24490*/  LOP3.LUT R36, R36, R37, RZ, 0x3c, !PT ;  /* 0x0000002524247212 */ /* 0x000fc400078e3cff */
[-C--:B------:R-:W-:Y:S02]  /*244a0*/  ISETP.GE.OR P1, PT, R7, R0.reuse, P0 ;  /* 0x000000000700720c */ /* 0x080fe40000726670 */
[----:B------:R-:W-:Y:S02]  /*244b0*/  ISETP.GE.OR P0, PT, R3, R0, P0 ;  /* 0x000000000300720c */ /* 0x000fe40000706670 */
[----:B------:R-:W-:Y:S02]  /*244c0*/  SHF.R.U64 R3, R2, 0x3, RZ ;  /* 0x0000000302037819 */ /* 0x000fe400000012ff */
[----:B------:R-:W-:Y:S02]  /*244d0*/  LOP3.LUT R2, R5, 0x380, RZ, 0xc0, !PT ;  /* 0x0000038005027812 */ /* 0x000fe400078ec0ff */
[----:B------:R-:W-:Y:S02]  /*244e0*/  IADD3.X R37, RZ, R67, RZ, P5, !PT ;  /* 0x00000043ff257210 */ /* 0x000fe40002ffe4ff */
[----:B------:R-:W-:-:S02]  /*244f0*/  SHF.R.U64 R2, R2, 0x3, RZ ;  /* 0x0000000302027819 */ /* 0x000fc400000012ff */
[----:B------:R-:W-:Y:S01]  /*24500*/  LOP3.LUT R66, R3, R66, RZ, 0x3c, !PT ;  /* 0x0000004203427212 */ /* 0x000fe200078e3cff */
[----:B------:R-:W-:Y:S01]  /*24510*/  @!P1 STG.E desc[UR60][R44.64], R91 ;  /* 0x0000005b2c009986 */ /* 0x000fe2000c10193c */
        /* <DEDUP_REMOVED lines=24> */
[----:B------:R-:W-:Y:S02]  /*246a0*/  VIADD R0, R64, 0x40 ;  /* 0x0000004040007836 */ /* 0x000fe40000000000 */
[----:B0-----:R-:W-:Y:S01]  /*246b0*/  IMAD R44, R46, UR4, RZ ;  /* 0x000000042e2c7c24 */ /* 0x001fe2000f8e02ff */
[CC--:B------:R-:W-:Y:S01]  /*246c0*/  ISETP.GE.AND P3, PT, R64.reuse, R47.reuse, PT ;  /* 0x0000002f4000720c */ /* 0x0c0fe20003f66270 */
[----:B------:R-:W-:Y:S01]  /*246d0*/  VIADD R20, R64, 0x20 ;  /* 0x0000002040147836 */ /* 0x000fe20000000000 */
[-C--:B------:R-:W-:Y:S01]  /*246e0*/  ISETP.GE.AND P1, PT, R0, R47.reuse, PT ;  /* 0x0000002f0000720c */ /* 0x080fe20003f26270 */
[----:B------:R-:W-:Y:S01]  /*246f0*/  IMAD R45, R50, UR5, R44 ;  /* 0x00000005322d7c24 */ /* 0x000fe2000f8e022c */
[----:B------:R-:W-:Y:S01]  /*24700*/  IADD3 R0, R16, 0x2e820, RZ ;  /* 0x0002e82010007810 */ /* 0x000fe20007ffe0ff */
[----:B------:R-:W-:Y:S01]  /*24710*/  IMAD.WIDE.U32 R2, R50, UR4, R2 ;  /* 0x0000000432027c25 */ /* 0x000fe2000f8e0002 */
[----:B------:R-:W-:Y:S01]  /*24720*/  ULDC.64 UR4, c[0x0][0xae8] ;  /* 0x0002ba0000047ab9 */ /* 0x000fe20000000a00 */
[----:B------:R-:W-:-:S02]  /*24730*/  ISETP.GE.AND P0, PT, R20, R47, PT ;  /* 0x0000002f1400720c */ /* 0x000fc40003f06270 */
[----:B------:R-:W-:Y:S01]  /*24740*/  VIADD R21, R64, 0x60 ;  /* 0x0000006040157836 */ /* 0x000fe20000000000 */
[----:B------:R-:W-:Y:S01]  /*24750*/  PRMT R0, RZ, 0x654, R0 ;  /* 0x00000654ff007816 */ /* 0x000fe20000000000 */
[----:B------:R-:W-:Y:S02]  /*24760*/  IMAD R20, R62, UR4, RZ ;  /* 0x000000043e147c24 */ /* 0x000fe4000f8e02ff */
[----:B------:R-:W-:Y:S01]  /*24770*/  IMAD.IADD R3, R3, 0x1, R45 ;  /* 0x0000000103037824 */ /* 0x000fe200078e022d */
[----:B------:R-:W-:Y:S01]  /*24780*/  ISETP.GE.AND P2, PT, R21, R47, PT ;  /* 0x0000002f1500720c */ /* 0x000fe20003f46270 */
[C---:B------:R-:W-:Y:S02]  /*24790*/  IMAD R45, R49.reuse, UR5, R20 ;  /* 0x00000005312d7c24 */ /* 0x040fe4000f8e0214 */
[----:B------:R-:W-:Y:S01]  /*247a0*/  IMAD.WIDE.U32 R20, R49, UR4, R2 ;  /* 0x0000000431147c25 */ /* 0x000fe2000f8e0002 */
[----:B--2---:R1:W-:Y:S03]  /*247b0*/  SYNCS.ARRIVE.TRANS64.RED.A1T0 RZ, [R0+URZ], RZ ;  /* 0x000000ff00ff79a7 */ /* 0x0043e6000810043f */
        /* <DEDUP_REMOVED lines=19> */
.L_x_2199:
[----:B------:R-:W-:Y:S05]  /*248f0*/  BSYNC B1 ;  /* 0x0000000000017941 */ /* 0x000fea0003800000 */
.L_x_2198:
[----:B------:R-:W-:Y:S04]  /*24900*/  BSSY B1, `(.L_x_2200) ;  /* 0x0000014000017945 */ /* 0x000fe80003800000 */
[----:B------:R-:W-:Y:S05]  /*24910*/  @P0 BRA `(.L_x_2201) ;  /* 0x0000000000480947 */ /* 0x000fea0003800000 */
[----:B0----5:R-:W-:Y:S01]  /*24920*/  IADD3 R5, P0, R64, 0x20, RZ ;  /* 0x0000002040057810 */ /* 0x021fe20007f1e0ff */
        /* <DEDUP_REMOVED lines=17> */
.L_x_2201:
[----:B------:R-:W-:Y:S05]  /*24a40*/  BSYNC B1 ;  /* 0x0000000000017941 */ /* 0x000fea0003800000 */
.L_x_2200:
[----:B------:R-:W-:Y:S04]  /*24a50*/  BSSY B1, `(.L_x_2202) ;  /* 0x0000014000017945 */ /* 0x000fe80003800000 */
[----:B------:R-:W-:Y:S05]  /*24a60*/  @P1 BRA `(.L_x_2203) ;  /* 0x0000000000481947 */ /* 0x000fea0003800000 */
[----:B01---5:R-:W-:Y:S01]  /*24a70*/  IADD3 R5, P0, R64, 0x40, RZ ;  /* 0x0000004040057810 */ /* 0x023fe20007f1e0ff */
        /* <DEDUP_REMOVED lines=17> */
.L_x_2203:
[----:B------:R-:W-:Y:S05]  /*24b90*/  BSYNC B1 ;  /* 0x0000000000017941 */ /* 0x000fea0003800000 */
.L_x_2202:
[----:B------:R-:W-:Y:S05]  /*24ba0*/  @P2 BRA `(.L_x_2204) ;  /* 0x0000000800d42947 */ /* 0x000fea0003800000 */
[----:B012--5:R-:W-:Y:S01]  /*24bb0*/  IADD3 R5, P0, R64, 0x60, RZ ;  /* 0x0000006040057810 */ /* 0x027fe20007f1e0ff */
        /* <DEDUP_REMOVED lines=19> */
.L_x_2195:
[----:B------:R-:W-:Y:S01]  /*24cf0*/  ULDC.64 UR4, c[0x0][0xbd8] ;  /* 0x0002f60000047ab9 */ /* 0x000fe20000000a00 */
[----:B------:R-:W-:Y:S02]  /*24d00*/  MOV R7, RZ ;  /* 0x000000ff00077202 */ /* 0x000fe40000000f00 */
[----:B------:R-:W-:Y:S02]  /*24d10*/  ISETP.NE.U32.AND P0, PT, RZ, UR4, PT ;  /* 0x00000004ff007c0c */ /* 0x000fe4000bf05070 */
[----:B------:R-:W-:Y:S02]  /*24d20*/  IADD3 R2, P1, R65, UR4, RZ ;  /* 0x0000000441027c10 */ /* 0x000fe4000ff3e0ff */
[----:B------:R-:W-:Y:S02]  /*24d30*/  ISETP.NE.AND.EX P0, PT, RZ, UR5, PT, P0 ;  /* 0x00000005ff007c0c */ /* 0x000fe4000bf05300 */
[----:B0-----:R-:W-:Y:S01]  /*24d40*/  IADD3.X R3, R68, UR5, RZ, P1, !PT ;  /* 0x0000000544037c10 */ /* 0x001fe20008ffe4ff */
[----:B------:R-:W-:-:S02]  /*24d50*/  ULDC.64 UR4, c[0x0][0xbe0] ;  /* 0x0002f80000047ab9 */ /* 0x000fc40000000a00 */
[----:B------:R-:W-:-:S04]  /*24d60*/  ISETP.NE.U32.AND P1, PT, RZ, UR4, PT ;  /* 0x00000004ff007c0c */ /* 0x000fc8000bf25070 */
[----:B------:R-:W-:-:S04]  /*24d70*/  ISETP.NE.AND.EX P1, PT, RZ, UR5, PT, P1 ;  /* 0x00000005ff007c0c */ /* 0x000fc8000bf25310 */
[----:B------:R0:W5:Y:S09]  /*24d80*/  @P0 LDG.E R7, desc[UR60][R2.64] ;  /* 0x0000003c02070981 */ /* 0x000172000c1e1900 */
[----:B------:R-:W-:Y:S01]  /*24d90*/  @P1 IADD3 R4, P2, R65, UR4, RZ ;  /* 0x0000000441041c10 */ /* 0x000fe2000ff5e0ff */
[----:B------:R-:W-:-:S02]  /*24da0*/  ULDC UR4, c[0x0][0xa88] ;  /* 0x0002a20000047ab9 */ /* 0x000fc40000000800 */
[----:B-1----:R-:W-:Y:S01]  /*24db0*/  IMAD.U32 R0, RZ, RZ, UR4 ;  /* 0x00000004ff007e24 */ /* 0x002fe2000f8e00ff */
[----:B------:R-:W-:-:S05]  /*24dc0*/  @P1 IADD3.X R5, R68, UR5, RZ, P2, !PT ;  /* 0x0000000544051c10 */ /* 0x000fca00097fe4ff */
[----:B------:R0:W5:Y:S01]  /*24dd0*/  @P1 LDG.E R0, desc[UR60][R4.64] ;  /* 0x0000003c04001981 */ /* 0x000162000c1e1900 */
[----:B------:R-:W-:Y:S01]  /*24de0*/  ISETP.GT.AND P2, PT, R85, 0x7f, PT ;  /* 0x0000007f5500780c */ /* 0x000fe20003f44270 */
[----:B------:R-:W-:-:S12]  /*24df0*/  @P1 BRA `(.L_x_2205) ;  /* 0x0000000000101947 */ /* 0x000fd80003800000 */
[----:B------:R-:W-:Y:S05]  /*24e00*/  @!P0 BRA `(.L_x_2205) ;  /* 0x00000000000c8947 */ /* 0x000fea0003800000 */
[----:B0-----:R-:W3:Y:S04]  /*24e10*/  LDG.E R5, desc[UR60][R2.64] ;  /* 0x0000003c02057981 */ /* 0x001ee8000c1e1900 */
[----:B-----5:R-:W3:Y:S02]  /*24e20*/  LDG.E R0, desc[UR60][R2.64+0x4] ;  /* 0x0000043c02007981 */ /* 0x020ee4000c1e1900 */
[----:B---3--:R-:W-:-:S07]  /*24e30*/  IMAD.IADD R0, R0, 0x1, -R5 ;  /* 0x0000000100007824 */ /* 0x008fce00078e0a05 */
.L_x_2205:
[----:B------:R-:W3:Y:S04]  /*24e40*/  LDL R13, [R1+0x80] ;  /* 0x00008000010d7983 */ /* 0x000ee80000100800 */
[----:B------:R-:W4:Y:S04]  /*24e50*/  LDL R11, [R1+0x5c] ;  /* 0x00005c00010b7983 */ /* 0x000f280000100800 */
[----:B------:R1:W5:Y:S01]  /*24e60*/  LDL R12, [R1+0x84] ;  /* 0x00008400010c7983 */ /* 0x0003620000100800 */
[----:B------:R-:W-:Y:S01]  /*24e70*/  BSSY B1, `(.L_x_2206) ;  /* 0x000001d000017945 */ /* 0x000fe20003800000 */
[----:B------:R-:W-:-:S02]  /*24e80*/  SEL R9, R84, RZ, !P0 ;  /* 0x000000ff54097207 */ /* 0x000fc40004000000 */
[----:B------:R-:W-:Y:S02]  /*24e90*/  SEL R62, R62, RZ, !P0 ;  /* 0x000000ff3e3e7207 */ /* 0x000fe40004000000 */
[----:B-----5:R-:W-:Y:S02]  /*24ea0*/  SHF.R.S32.HI R6, RZ, 0x1f, R7 ;  /* 0x0000001fff067819 */ /* 0x020fe40000011407 */
[----:B---3--:R-:W-:Y:S02]  /*24eb0*/  SHF.R.S32.HI R8, RZ, 0x1f, R13 ;  /* 0x0000001fff087819 */ /* 0x008fe4000001140d */
[----:B----4-:R-:W-:Y:S01]  /*24ec0*/  SHF.R.S32.HI R10, RZ, 0x1f, R11 ;  /* 0x0000001fff0a7819 */ /* 0x010fe2000001140b */
[----:B-1----:R-:W-:Y:S06]  /*24ed0*/  @P2 BRA `(.L_x_2207) ;  /* 0x0000000000582947 */ /* 0x002fec0003800000 */
[----:B0-----:R-:W0:Y:S02]  /*24ee0*/  S2R R2, SR_TID.X ;  /* 0x0000000000027919 */ /* 0x001e240000002100 */
[----:B0-----:R-:W-:-:S04]  /*24ef0*/  IMAD R2, R12, 0x80, R2 ;  /* 0x000000800c027824 */ /* 0x001fc800078e0202 */
        /* <DEDUP_REMOVED lines=20> */
.L_x_2207:
[----:B------:R-:W-:Y:S05]  /*25040*/  BSYNC B1 ;  /* 0x0000000000017941 */ /* 0x000fea0003800000 */
.L_x_2206:
[----:B------:R-:W-:Y:S01]  /*25050*/  ULDC.64 UR4, c[0x0][0xaa0] ;  /* 0x0002a80000047ab9 */ /* 0x000fe20000000a00 */
[----:B0-----:R-:W-:Y:S01]  /*25060*/  IMAD.MOV.U32 R2, RZ, RZ, R11 ;  /* 0x000000ffff027224 */ /* 0x001fe200078e000b */
[----:B------:R-:W-:Y:S01]  /*25070*/  SHF.R.S32.HI R65, RZ, 0x1f, R64 ;  /* 0x0000001fff417819 */ /* 0x000fe20000011440 */
[----:B-1----:R-:W-:Y:S01]  /*25080*/  IMAD.MOV.U32 R3, RZ, RZ, R10 ;  /* 0x000000ffff037224 */ /* 0x002fe200078e000a */
[----:B------:R-:W-:Y:S01]  /*25090*/  BSSY B1, `(.L_x_2208) ;  /* 0x0000029000017945 */ /* 0x000fe20003800000 */
[----:B------:R-:W-:Y:S02]  /*250a0*/  IMAD R4, R6, UR4, RZ ;  /* 0x0000000406047c24 */ /* 0x000fe4000f8e02ff */
[----:B------:R-:W-:-:S04]  /*250b0*/  IMAD.WIDE.U32 R2, R7, UR4, R2 ;  /* 0x0000000407027c25 */ /* 0x000fc8000f8e0002 */
[----:B------:R-:W-:Y:S01]  /*250c0*/  IMAD R7, R7, UR5, R4 ;  /* 0x0000000507077c24 */ /* 0x000fe2000f8e0204 */
[----:B------:R-:W-:Y:S01]  /*250d0*/  ULDC.64 UR4, c[0x0][0xae0] ;  /* 0x0002b80000047ab9 */ /* 0x000fe20000000a00 */
[----:B------:R-:W-:Y:S02]  /*250e0*/  VIADD R6, R64, 0x20 ;  /* 0x0000002040067836 */ /* 0x000fe40000000000 */
[----:B------:R-:W-:Y:S02]  /*250f0*/  IMAD.IADD R3, R3, 0x1, R7 ;  /* 0x0000000103037824 */ /* 0x000fe400078e0207 */
[----:B------:R-:W-:Y:S02]  /*25100*/  IMAD R7, R12, -0x80, R0 ;  /* 0xffffff800c077824 */ /* 0x000fe400078e0200 */
[----:B------:R-:W-:Y:S02]  /*25110*/  IMAD R4, R8, UR4, RZ ;  /* 0x0000000408047c24 */ /* 0x000fe4000f8e02ff */
[----:B------:R-:W-:Y:S01]  /*25120*/  IMAD.WIDE.U32 R2, R13, UR4, R2 ;  /* 0x000000040d027c25 */ /* 0x000fe2000f8e0002 */
[----:B------:R-:W-:-:S02]  /*25130*/  ISETP.GE.AND P3, PT, R64, R7, PT ;  /* 0x000000074000720c */ /* 0x000fc40003f66270 */
[----:B------:R-:W-:Y:S01]  /*25140*/  ISETP.GE.AND P2, PT, R6, R7, PT ;  /* 0x000000070600720c */ /* 0x000fe20003f46270 */
[----:B------:R-:W-:Y:S01]  /*25150*/  IMAD R5, R13, UR5, R4 ;  /* 0x000000050d057c24 */ /* 0x000fe2000f8e0204 */
[----:B------:R-:W-:Y:S01]  /*25160*/  ULDC.64 UR4, c[0x0][0xae8] ;  /* 0x0002ba0000047ab9 */ /* 0x000fe20000000a00 */
[C---:B------:R-:W-:Y:S02]  /*25170*/  VIADD R0, R64.reuse, 0x40 ;  /* 0x0000004040007836 */ /* 0x040fe40000000000 */
[----:B------:R-:W-:Y:S01]  /*25180*/  VIADD R4, R64, 0x60 ;  /* 0x0000006040047836 */ /* 0x000fe20000000000 */
[----:B------:R-:W-:Y:S01]  /*25190*/  IADD3 R3, R3, R5, RZ ;  /* 0x0000000503037210 */ /* 0x000fe20007ffe0ff */
[----:B------:R-:W-:Y:S01]  /*251a0*/  IMAD.WIDE R64, R12, 0x80, R64 ;  /* 0x000000800c407825 */ /* 0x000fe200078e0240 */
[-C--:B------:R-:W-:Y:S02]  /*251b0*/  ISETP.GE.AND P0, PT, R0, R7.reuse, PT ;  /* 0x000000070000720c */ /* 0x080fe40003f06270 */
[----:B------:R-:W-:Y:S01]  /*251c0*/  ISETP.GE.AND P1, PT, R4, R7, PT ;  /* 0x000000070400720c */ /* 0x000fe20003f26270 */
[----:B------:R-:W-:-:S02]  /*251d0*/  IMAD R0, R62, UR4, RZ ;  /* 0x000000043e007c24 */ /* 0x000fc4000f8e02ff */
[----:B------:R-:W-:-:S04]  /*251e0*/  IMAD.WIDE.U32 R4, R9, UR4, R2 ;  /* 0x0000000409047c25 */ /* 0x000fc8000f8e0002 */
[----:B------:R-:W-:-:S04]  /*251f0*/  IMAD R7, R9, UR5, R0 ;  /* 0x0000000509077c24 */ /* 0x000fc8000f8e0200 */
        /* <DEDUP_REMOVED lines=18> */
.L_x_2209:
[----:B------:R-:W-:Y:S05]  /*25320*/  BSYNC B1 ;  /* 0x0000000000017941 */ /* 0x000fea0003800000 */
.L_x_2208:
[----:B------:R-:W-:Y:S04]  /*25330*/  BSSY B1, `(.L_x_2210) ;  /* 0x0000014000017945 */ /* 0x000fe80003800000 */
[----:B------:R-:W-:Y:S05]  /*25340*/  @P2 BRA `(.L_x_2211) ;  /* 0x0000000000482947 */ /* 0x000fea0003800000 */
[----:B0-----:R-:W-:Y:S01]  /*25350*/  IADD3 R7, P2, R64, 0x20, RZ ;  /* 0x0000002040077810 */ /* 0x001fe20007f5e0ff */
        /* <DEDUP_REMOVED lines=17> */
.L_x_2211:
[----:B------:R-:W-:Y:S05]  /*25470*/  BSYNC B1 ;  /* 0x0000000000017941 */ /* 0x000fea0003800000 */
.L_x_2210:
[----:B------:R-:W-:Y:S04]  /*25480*/  BSSY B1, `(.L_x_2212) ;  /* 0x0000014000017945 */ /* 0x000fe80003800000 */
[----:B------:R-:W-:Y:S05]  /*25490*/  @P0 BRA `(.L_x_2213) ;  /* 0x0000000000480947 */ /* 0x000fea0003800000 */
[----:B01----:R-:W-:Y:S01]  /*254a0*/  IADD3 R7, P0, R64, 0x40, RZ ;  /* 0x0000004040077810 */ /* 0x003fe20007f1e0ff */
        /* <DEDUP_REMOVED lines=17> */
.L_x_2213:
[----:B------:R-:W-:Y:S05]  /*255c0*/  BSYNC B1 ;  /* 0x0000000000017941 */ /* 0x000fea0003800000 */
.L_x_2212:
        /* <DEDUP_REMOVED lines=19> */
.L_x_2204:
[----:B------:R-:W-:Y:S05]  /*25700*/  BSYNC B0 ;  /* 0x0000000000007941 */ /* 0x000fea0003800000 */
.L_x_2194:
[----:B------:R-:W-:Y:S02]  /*25710*/  ULDC UR4, c[0x0][0xc14] ;  /* 0x0003050000047ab9 */ /* 0x000fe40000000800 */
[----:B--2---:R-:W-:-:S13]  /*25720*/  ISETP.GE.AND P0, PT, R235, UR4, PT ;  /* 0x00000004eb007c0c */ /* 0x004fda000bf06270 */
[----:B------:R-:W-:Y:S05]  /*25730*/  @!P0 BRA `(.L_x_2214) ;  /* 0xfffffdb800988947 */ /* 0x000fea000383ffff */
[----:B------:R-:W-:Y:S05]  /*25740*/  BRA `(.L_x_2021) ;  /* 0x0000006000a87947 */ /* 0x000fea0003800000 */
.L_x_2019:
[----:B------:R-:W-:-:S08]  /*25750*/  NOP ;  /* 0x0000000000007918 */ /* 0x000fd00000000000 */
[----:B0-----:R-:W0:-:S00]  /*25760*/  USETMAXREG.DEALLOC.CTAPOOL 0x18 ;  /* 0x00000018000079c8 */ /* 0x001e0000080e0500 */
[----:B0-----:R-:W2:Y:S01]  /*25770*/  LDL.LU R2, [R1+0x3c] ;  /* 0x00003c0001027983 */ /* 0x001ea20000300800 */
[----:B------:R-:W-:Y:S02]  /*25780*/  LOP3.LUT R0, R0, 0x3, RZ, 0xc0, !PT ;  /* 0x0000000300007812 */ /* 0x000fe400078ec0ff */
[----:B------:R-:W-:-:S04]  /*25790*/  MOV R6, RZ ;  /* 0x000000ff00067202 */ /* 0x000fc80000000f00 */
        /* <DEDUP_REMOVED lines=15> */
.L_x_2215:
        /* <DEDUP_REMOVED lines=42> */
.L_x_2221:
        /* <DEDUP_REMOVED lines=13> */
.L_x_2220:
[----:B------:R-:W-:Y:S05]  /*25c00*/  BSYNC B0 ;  /* 0x0000000000007941 */ /* 0x000fea0003800000 */
.L_x_2219:
[----:B0----5:R-:W0:Y:S02]  /*25c10*/  SHFL.UP PT, R2, R6, 0x1, RZ ;  /* 0x0420000006027989 */ /* 0x021e2400000e00ff */
        /* <DEDUP_REMOVED lines=20> */
.L_x_2217:
        /* <DEDUP_REMOVED lines=16> */
[----:B0-----:R-:W-:-:S06]  /*25e60*/  IADD3 R14, R13, 0xffffffe, RZ ;  /* 0x0ffffffe0d0e7810 */ /* 0x001fcc0007ffe0ff */
[----:B------:R0:W1:Y:S01]  /*25e70*/  F2I.FTZ.U32.TRUNC.NTZ R3, R14 ;  /* 0x0000000e00037305 */ /* 0x000062000021f000 */
[----:B------:R-:W-:Y:S05]  /*25e80*/  @!P0 BRA `(.L_x_2222) ;  /* 0x0000000000088947 */ /* 0x000fea0003800000 */
[----:B------:R-:W-:-:S06]  /*25e90*/  VIADD R4, R7, 0xffffffff ;  /* 0xffffffff07047836 */ /* 0x000fcc0000000000 */
[----:B------:R2:W3:Y:S02]  /*25ea0*/  SHFL.IDX PT, R4, R5, R4, 0x1f ;  /* 0x00001f0405047589 */ /* 0x0004e400000e0000 */
.L_x_2222:
[--C-:B-12---:R-:W-:Y:S02]  /*25eb0*/  IMAD.MOV R5, RZ, RZ, -R3.reuse ;  /* 0x000000ffff057224 */ /* 0x106fe400078e0a03 */
[----:B---3--:R-:W-:Y:S02]  /*25ec0*/  IMAD R4, R4, UR5, R8 ;  /* 0x0000000504047c24 */ /* 0x008fe4000f8e0208 */
[----:B------:R-:W-:Y:S02]  /*25ed0*/  IMAD R5, R5, R10, RZ ;  /* 0x0000000a05057224 */ /* 0x000fe400078e02ff */
[----:B------:R-:W-:Y:S01]  /*25ee0*/  IMAD.MOV.U32 R2, RZ, RZ, RZ ;  /* 0x000000ffff027224 */ /* 0x000fe200078e00ff */
[----:B------:R1:W-:Y:S03]  /*25ef0*/  STL [R1], R4 ;  /* 0x0000000401007387 */ /* 0x0003e60000100800 */
[----:B------:R-:W-:Y:S01]  /*25f00*/  IMAD.HI.U32 R3, R3, R5, R2 ;  /* 0x0000000503037227 */ /* 0x000fe200078e0002 */
[----:B------:R-:W-:-:S02]  /*25f10*/  IADD3 R2, -R4, UR6, RZ ;  /* 0x0000000604027c10 */ /* 0x000fc4000fffe1ff */
[----:B------:R-:W-:Y:S02]  /*25f20*/  IABS R5, R9 ;  /* 0x0000000900057213 */ /* 0x000fe40000000000 */
[----:B-1----:R-:W-:-:S03]  /*25f30*/  IABS R4, R2 ;  /* 0x0000000200047213 */ /* 0x002fc60000000000 */
        /* <DEDUP_REMOVED lines=13> */
[----:B------:R-:W-:Y:S02]  /*26010*/  IMAD R4, R11, R8, RZ ;  /* 0x000000080b047224 */ /* 0x000fe400078e02ff */
[----:B------:R-:W-:Y:S02]  /*26020*/  IMAD.MOV R8, RZ, RZ, -R8 ;  /* 0x000000ffff087224 */ /* 0x000fe400078e0a08 */
[----:B------:R-:W-:Y:S02]  /*26030*/  IMAD.MOV R10, RZ, RZ, -R4 ;  /* 0x000000ffff0a7224 */ /* 0x000fe400078e0a04 */
[----:B------:R-:W-:-:S03]  /*26040*/  IMAD R9, R9, R8, R2 ;  /* 0x0000000809097224 */ /* 0x000fc600078e0202 */
[----:B------:R-:W-:-:S04]  /*26050*/  VIADDMNMX R11, R10, UR5, R11, PT ;  /* 0x000000050a0b7c46 */ /* 0x000fc8000b80010b */
[-C--:B------:R-:W-:Y:S02]  /*26060*/  IABS R5, R11.reuse ;  /* 0x0000000b00057213 */ /* 0x080fe40000000000 */
[----:B------:R-:W-:Y:S02]  /*26070*/  IABS R8, R11 ;  /* 0x0000000b00087213 */ /* 0x000fe40000000000 */
[----:B------:R-:W1:Y:S02]  /*26080*/  I2F.RP R7, R5 ;  /* 0x0000000500077306 */ /* 0x000e640000209400 */
[----:B------:R-:W-:-:S06]  /*26090*/  IADD3 R8, RZ, -R8, RZ ;  /* 0x80000008ff087210 */ /* 0x000fcc0007ffe0ff */
[----:B-1----:R-:W1:Y:S02]  /*260a0*/  MUFU.RCP R7, R7 ;  /* 0x0000000700077308 */ /* 0x002e640000001000 */
[----:B-1----:R-:W-:Y:S01]  /*260b0*/  VIADD R3, R7, 0xffffffe ;  /* 0x0ffffffe07037836 */ /* 0x002fe20000000000 */
[----:B------:R-:W-:-:S05]  /*260c0*/  IABS R7, R9 ;  /* 0x0000000900077213 */ /* 0x000fca0000000000 */
[----:B------:R-:W1:Y:S02]  /*260d0*/  F2I.FTZ.U32.TRUNC.NTZ R3, R3 ;  /* 0x0000000300037305 */ /* 0x000e64000021f000 */
[----:B-1----:R-:W-:-:S04]  /*260e0*/  IMAD.MOV R2, RZ, RZ, -R3 ;  /* 0x000000ffff027224 */ /* 0x002fc800078e0a03 */
[----:B------:R-:W-:Y:S02]  /*260f0*/  IMAD R13, R2, R5, RZ ;  /* 0x00000005020d7224 */ /* 0x000fe400078e02ff */
[----:B------:R-:W-:-:S04]  /*26100*/  IMAD.MOV.U32 R2, RZ, RZ, RZ ;  /* 0x000000ffff027224 */ /* 0x000fc800078e00ff */
[----:B------:R-:W-:Y:S01]  /*26110*/  IMAD.HI.U32 R2, R3, R13, R2 ;  /* 0x0000000d03027227 */ /* 0x000fe200078e0002 */
[----:B------:R-:W-:-:S03]  /*26120*/  LOP3.LUT R3, R9, R11, RZ, 0x3c, !PT ;  /* 0x0000000b09037212 */ /* 0x000fc600078e3cff */
[----:B------:R-:W-:Y:S01]  /*26130*/  IMAD.IADD R9, R9, 0x1, R4 ;  /* 0x0000000109097824 */ /* 0x000fe200078e0204 */
        /* <DEDUP_REMOVED lines=13> */
[----:B------:R-:W-:-:S03]  /*26210*/  IMAD R4, R2, R11, R9 ;  /* 0x0000000b02047224 */ /* 0x000fc600078e0209 */
[----:B------:R-:W-:Y:S02]  /*26220*/  IADD3 R2, R6, R3, RZ ;  /* 0x0000000306027210 */ /* 0x000fe40007ffe0ff */
[----:B------:R1:W-:Y:S04]  /*26230*/  STL [R1+0x8], R4 ;  /* 0x0000080401007387 */ /* 0x0003e80000100800 */
[----:B------:R1:W-:Y:S01]  /*26240*/  STL [R1+0x4], R2 ;  /* 0x0000040201007387 */ /* 0x0003e20000100800 */
[----:B------:R-:W-:Y:S05]  /*26250*/  BRA `(.L_x_2223) ;  /* 0x0000000000107947 */ /* 0x000fea0003800000 */
.L_x_2218:
[----:B------:R-:W-:Y:S01]  /*26260*/  IMAD.U32 R2, RZ, RZ, UR6 ;  /* 0x00000006ff027e24 */ /* 0x000fe2000f8e00ff */
[----:B------:R0:W-:Y:S04]  /*26270*/  STL [R1+0x4], RZ ;  /* 0x000004ff01007387 */ /* 0x0001e80000100800 */
[----:B------:R0:W-:Y:S04]  /*26280*/  STL [R1+0x8], RZ ;  /* 0x000008ff01007387 */ /* 0x0001e80000100800 */
[----:B------:R0:W-:Y:S02]  /*26290*/  STL [R1], R2 ;  /* 0x0000000201007387 */ /* 0x0001e40000100800 */
.L_x_2223:
[----:B-1----:R-:W2:Y:S04]  /*262a0*/  LDL R4, [R1] ;  /* 0x0000000001047983 */ /* 0x002ea80000100800 */
[----:B------:R-:W2:Y:S04]  /*262b0*/  LDL R5, [R1+0x4] ;  /* 0x0000040001057983 */ /* 0x000ea80000100800 */
[----:B------:R-:W2:Y:S04]  /*262c0*/  LDL R6, [R1+0x8] ;  /* 0x0000080001067983 */ /* 0x000ea80000100800 */
[----:B------:R-:W2:Y:S01]  /*262d0*/  LDL R7, [R1+0xc] ;  /* 0x00000c0001077983 */ /* 0x000ea20000100800 */
[----:B------:R-:W-:-:S13]  /*262e0*/  ISETP.NE.AND P0, PT, R0, RZ, PT ;  /* 0x000000ff0000720c */ /* 0x000fda0003f05270 */
[----:B------:R-:W1:Y:S01]  /*262f0*/  @!P0 S2R R3, SR_CgaCtaId ;  /* 0x0000000000038919 */ /* 0x000e620000008800 */
[----:B------:R-:W-:-:S04]  /*26300*/  @!P0 MOV R0, 0x400 ;  /* 0x0000040000008802 */ /* 0x000fc80000000f00 */
[----:B-1----:R-:W-:-:S05]  /*26310*/  @!P0 LEA R0, R3, R0, 0x18 ;  /* 0x0000000003008211 */ /* 0x002fca00078ec0ff */
[----:B--2---:R2:W-:Y:S01]  /*26320*/  @!P0 STS.128 [R0+0x2e8d0], R4 ;  /* 0x02e8d00400008388 */ /* 0x0045e20000000c00 */
[----:B------:R-:W-:Y:S06]  /*26330*/  BAR.ARV 0x5, 0x180 ;  /* 0x0146000000007b1d */ /* 0x000fec0000002000 */
.L_x_2216:
        /* <DEDUP_REMOVED lines=12> */
[----:B------:R-:W-:Y:S02]  /*26400*/  IMAD.SHL.U32 R0, R0, 0x10, RZ ;  /* 0x0000001000007824 */ /* 0x000fe400078e00ff */
[----:B-1----:R-:W-:-:S03]  /*26410*/  IMAD.SHL.U32 R4, R6, 0x20, RZ ;  /* 0x0000002006047824 */ /* 0x002fc600078e00ff */
[----:B------:R-:W-:Y:S01]  /*26420*/  LOP3.LUT R3, R0, 0x600, RZ, 0xc0, !PT ;  /* 0x0000060000037812 */ /* 0x000fe200078ec0ff */
[----:B------:R-:W-:-:S03]  /*26430*/  IMAD.SHL.U32 R0, R6, 0x80, RZ ;  /* 0x0000008006007824 */ /* 0x000fc600078e00ff */
[----:B------:R-:W-:Y:S02]  /*26440*/  LOP3.LUT R5, R3, 0x60, R4, 0xf8, !PT ;  /* 0x0000006003057812 */ /* 0x000fe400078ef804 */
[----:B------:R-:W-:Y:S02]  /*26450*/  SHF.R.U32.HI R3, RZ, 0x1, R6 ;  /* 0x00000001ff037819 */ /* 0x000fe40000011606 */
[----:B------:R-:W-:Y:S02]  /*26460*/  LOP3.LUT R5, R5, 0x100, R4, 0xf8, !PT ;  /* 0x0000010005057812 */ /* 0x000fe400078ef804 */
[----:B------:R-:W-:Y:S02]  /*26470*/  LOP3.LUT R4, R4, 0x80, RZ, 0xc0, !PT ;  /* 0x0000008004047812 */ /* 0x000fe400078ec0ff */
[----:B------:R-:W-:Y:S02]  /*26480*/  SHF.L.U32 R7, R6, 0x2, RZ ;  /* 0x0000000206077819 */ /* 0x000fe400000006ff */
        /* <DEDUP_REMOVED lines=15> */
[----:B0-----:R-:W-:-:S05]  /*26580*/  IMAD.MOV.U32 R0, RZ, RZ, 0x40 ;  /* 0x00000040ff007424 */ /* 0x001fca00078e00ff */
        /* <DEDUP_REMOVED lines=10> */
.L_x_2321:
[----:B0-----:R-:W2:Y:S01]  /*26630*/  LDL R0, [R1+0xc] ;  /* 0x00000c0001007983 */ /* 0x001ea20000100800 */
[----:B------:R-:W2:Y:S01]  /*26640*/  LDC.64 R16, c[0x0][0xc60] ;  /* 0x00031800ff107b82 */ /* 0x000ea20000000a00 */
[----:B------:R-:W-:Y:S05]  /*26650*/  YIELD ;  /* 0x0000000000007946 */ /* 0x000fea0003800000 */
[----:B------:R-:W-:Y:S01]  /*26660*/  ULDC.64 UR4, c[0x0][0xa28] ;  /* 0x00028a0000047ab9 */ /* 0x000fe20000000a00 */
[----:B------:R-:W-:Y:S01]  /*26670*/  IMAD.MOV.U32 R8, RZ, RZ, RZ ;  /* 0x000000ffff087224 */ /* 0x000fe200078e00ff */
[----:B------:R-:W-:Y:S01]  /*26680*/  ISETP.NE.U32.AND P0, PT, RZ, UR4, PT ;  /* 0x00000004ff007c0c */ /* 0x000fe2000bf05070 */
[----:B------:R-:W-:Y:S01]  /*26690*/  ULDC.64 UR6, c[0x0][0xa08] ;  /* 0x0002820000067ab9 */ /* 0x000fe20000000a00 */
[----:B------:R-:W-:Y:S01]  /*266a0*/  ULDC.64 UR8, c[0x0][0xa10] ;  /* 0x0002840000087ab9 */ /* 0x000fe20000000a00 */
[----:B------:R-:W-:-:S02]  /*266b0*/  IMAD.MOV.U32 R11, RZ, RZ, RZ ;  /* 0x000000ffff0b7224 */ /* 0x000fc400078e00ff */
[----:B--2---:R-:W-:Y:S01]  /*266c0*/  IMAD.WIDE R16, R0, 0x4, R16 ;  /* 0x0000000400107825 */ /* 0x004fe200078e0210 */
[----:B------:R-:W-:Y:S01]  /*266d0*/  MOV R20, RZ ;  /* 0x000000ff00147202 */ /* 0x000fe20000000f00 */
[----:B------:R-:W-:-:S04]  /*266e0*/  ULDC.64 UR10, c[0x0][0xa18] ;  /* 0x00028600000a7ab9 */ /* 0x000fc80000000a00 */
[----:B------:R-:W2:Y:S01]  /*266f0*/  LDG.E R16, desc[UR60][R16.64] ;  /* 0x0000003c10107981 */ /* 0x000ea2000c1e1900 */
[----:B------:R-:W-:Y:S01]  /*26700*/  ISETP.NE.AND.EX P0, PT, RZ, UR5, PT, P0 ;  /* 0x00000005ff007c0c */ /* 0x000fe2000bf05300 */
[----:B------:R-:W-:Y:S01]  /*26710*/  IMAD.MOV.U32 R0, RZ, RZ, RZ ;  /* 0x000000ffff007224 */ /* 0x000fe200078e00ff */
[----:B--2---:R-:W-:-:S11]  /*26720*/  SHF.R.S32.HI R18, RZ, 0x1f, R16 ;  /* 0x0000001fff127819 */ /* 0x004fd60000011410 */
[----:B------:R-:W-:-:S04]  /*26730*/  @P0 LEA R2, P1, R16, UR4, 0x2 ;  /* 0x0000000410020c11 */ /* 0x000fc8000f8210ff */
[C-C-:B------:R-:W-:Y:S01]  /*26740*/  @P0 LEA.HI.X R3, R16.reuse, UR5, R18.reuse, 0x2, P1 ;  /* 0x0000000510030c11 */ /* 0x140fe200088f1412 */
[----:B------:R-:W-:Y:S02]  /*26750*/  ULDC.64 UR4, c[0x0][0xa00] ;  /* 0x0002800000047ab9 */ /* 0x000fe40000000a00 */
[----:B------:R-:W-:Y:S01]  /*26760*/  ISETP.NE.U32.AND P2, PT, RZ, UR4, PT ;  /* 0x00000004ff007c0c */ /* 0x000fe2000bf45070 */
[C---:B------:R-:W-:Y:S01]  /*26770*/  IMAD.SHL.U32 R17, R16.reuse, 0x4, RZ ;  /* 0x0000000410117824 */ /* 0x040fe200078e00ff */
[----:B------:R0:W5:Y:S01]  /*26780*/  @P0 LDG.E R0, desc[UR60][R2.64] ;  /* 0x0000003c02000981 */ /* 0x000162000c1e1900 */
[----:B------:R-:W-:Y:S02]  /*26790*/  SHF.L.U64.HI R18, R16, 0x2, R18 ;  /* 0x0000000210127819 */ /* 0x000fe40000010212 */
[----:B------:R-:W-:Y:S02]  /*267a0*/  ISETP.NE.AND.EX P2, PT, RZ, UR5, PT, P2 ;  /* 0x00000005ff007c0c */ /* 0x000fe4000bf45320 */
[----:B------:R-:W-:-:S02]  /*267b0*/  ISETP.NE.U32.AND P0, PT, RZ, UR6, PT ;  /* 0x00000006ff007c0c */ /* 0x000fc4000bf05070 */
[----:B------:R-:W-:Y:S02]  /*267c0*/  ISETP.NE.U32.AND P1, PT, RZ, UR8, PT ;  /* 0x00000008ff007c0c */ /* 0x000fe4000bf25070 */
[----:B------:R-:W-:Y:S02]  /*267d0*/  ISETP.NE.AND.EX P0, PT, RZ, UR7, PT, P0 ;  /* 0x00000007ff007c0c */ /* 0x000fe4000bf05300 */
[C---:B0-----:R-:W-:Y:S02]  /*267e0*/  IADD3 R2, P4, R17.reuse, UR4, RZ ;  /* 0x0000000411027c10 */ /* 0x041fe4000ff9e0ff */
[----:B------:R-:W-:Y:S02]  /*267f0*/  ISETP.NE.AND.EX P1, PT, RZ, UR9, PT, P1 ;  /* 0x00000009ff007c0c */ /* 0x000fe4000bf25310 */
[----:B------:R-:W-:Y:S02]  /*26800*/  IADD3.X R3, R18, UR5, RZ, P4, !PT ;  /* 0x0000000512037c10 */ /* 0x000fe4000a7fe4ff */
[----:B------:R-:W-:-:S02]  /*26810*/  IADD3 R6, P5, R17, UR6, RZ ;  /* 0x0000000611067c10 */ /* 0x000fc4000ffbe0ff */
[----:B------:R-:W-:Y:S01]  /*26820*/  IADD3 R4, P4, R17, UR8, RZ ;  /* 0x0000000811047c10 */ /* 0x000fe2000ff9e0ff */
[----:B------:R-:W2:Y:S01]  /*26830*/  @P2 LDG.E R8, desc[UR60][R2.64] ;  /* 0x0000003c02082981 */ /* 0x000ea2000c1e1900 */
[C---:B------:R-:W-:Y:S02]  /*26840*/  IADD3.X R7, R18.reuse, UR7, RZ, P5, !PT ;  /* 0x0000000712077c10 */ /* 0x040fe4000affe4ff */
[----:B------:R-:W-:Y:S02]  /*26850*/  IADD3.X R5, R18, UR9, RZ, P4, !PT ;  /* 0x0000000912057c10 */ /* 0x000fe4000a7fe4ff */
[----:B------:R-:W-:Y:S01]  /*26860*/  ISETP.NE.U32.AND P3, PT, RZ, UR10, PT ;  /* 0x0000000aff007c0c */ /* 0x000fe2000bf65070 */
[----:B------:R-:W5:Y:S01]  /*26870*/  @P0 LDG.E R11, desc[UR60][R6.64] ;  /* 0x0000003c060b0981 */ /* 0x000f62000c1e1900 */
[----:B------:R-:W-:Y:S02]  /*26880*/  ULDC UR4, c[0x0][0x288] ;  /* 0x0000a20000047ab9 */ /* 0x000fe40000000800 */
[----:B------:R-:W-:Y:S01]  /*26890*/  ISETP.NE.AND.EX P3, PT, RZ, UR11, PT, P3 ;  /* 0x0000000bff007c0c */ /* 0x000fe2000bf65330 */
[----:B------:R-:W5:Y:S01]  /*268a0*/  @P1 LDG.E R20, desc[UR60][R4.64] ;  /* 0x0000003c04141981 */ /* 0x000f62000c1e1900 */
[----:B------:R-:W-:Y:S01]  /*268b0*/  IMAD.U32 R10, RZ, RZ, UR4 ;  /* 0x00000004ff0a7e24 */ /* 0x000fe2000f8e00ff */
[----:B------:R-:W-:-:S02]  /*268c0*/  ULDC.64 UR4, c[0x0][0x3f8] ;  /* 0x0000fe0000047ab9 */ /* 0x000fc40000000a00 */
[----:B------:R-:W-:-:S03]  /*268d0*/  UISETP.NE.U32.AND UP0, UPT, UR4, URZ, UPT ;  /* 0x0000003f0400728c */ /* 0x000fc6000bf05070 */
[----:B------:R-:W-:Y:S01]  /*268e0*/  ULDC UR4, c[0x0][0x404] ;  /* 0x0001010000047ab9 */ /* 0x000fe20000000800 */
[----:B------:R-:W-:-:S03]  /*268f0*/  UISETP.NE.AND.EX UP0, UPT, UR5, URZ, UPT, UP0 ;  /* 0x0000003f0500728c */ /* 0x000fc6000bf05300 */
[----:B------:R-:W-:Y:S01]  /*26900*/  ULDC UR5, c[0x0][0x2e0] ;  /* 0x0000b80000057ab9 */ /* 0x000fe20000000800 */
[----:B------:R-:W-:-:S04]  /*26910*/  USEL UR4, UR4, 0x1, UP0 ;  /* 0x0000000104047887 */ /* 0x000fc80008000000 */
[----:B------:R-:W-:-:S03]  /*26920*/  UIMAD UR4, UR4, UR5, URZ ;  /* 0x00000005040472a4 */ /* 0x000fc6000f8e023f */
[----:B------:R-:W-:Y:S01]  /*26930*/  ULDC UR5, c[0x0][0x338] ;  /* 0x0000ce0000057ab9 */ /* 0x000fe20000000800 */
[----:B--2---:R0:W-:Y:S02]  /*26940*/  STL [R1+0x24], R8 ;  /* 0x0000240801007387 */ /* 0x0041e40000100800 */
[----:B0-----:R-:W-:-:S04]  /*26950*/  @P3 IADD3 R8, P4, R17, UR10, RZ ;  /* 0x0000000a11083c10 */ /* 0x001fc8000ff9e0ff */
[----:B------:R-:W-:-:S05]  /*26960*/  @P3 IADD3.X R9, R18, UR11, RZ, P4, !PT ;  /* 0x0000000b12093c10 */ /* 0x000fca000a7fe4ff */
[----:B------:R0:W5:Y:S02]  /*26970*/  @P3 LDG.E R10, desc[UR60][R8.64] ;  /* 0x0000003c080a3981 */ /* 0x000164000c1e1900 */
[----:B0-----:R-:W-:Y:S02]  /*26980*/  IMAD.U32 R8, RZ, RZ, UR5 ;  /* 0x00000005ff087e24 */ /* 0x001fe4000f8e00ff */
[----:B------:R-:W-:Y:S01]  /*26990*/  IMAD.U32 R9, RZ, RZ, UR4 ;  /* 0x00000004ff097e24 */ /* 0x000fe2000f8e00ff */
[----:B------:R-:W-:Y:S06]  /*269a0*/  @P3 BRA `(.L_x_2225) ;  /* 0x0000000000103947 */ /* 0x000fec0003800000 */
[----:B------:R-:W-:Y:S05]  /*269b0*/  @!P2 BRA `(.L_x_2225) ;  /* 0x00000000000ca947 */ /* 0x000fea0003800000 */
[----:B-----5:R-:W2:Y:S04]  /*269c0*/  LDG.E R10, desc[UR60][R2.64] ;  /* 0x0000003c020a7981 */ /* 0x020ea8000c1e1900 */
[----:B------:R-:W2:Y:S02]  /*269d0*/  LDG.E R2, desc[UR60][R2.64+0x4] ;  /* 0x0000043c02027981 */ /* 0x000ea4000c1e1900 */
[----:B--2---:R-:W-:-:S07]  /*269e0*/  IMAD.IADD R10, R2, 0x1, -R10 ;  /* 0x00000001020a7824 */ /* 0x004fce00078e0a0a */
.L_x_2225:
[----:B-----5:R-:W-:Y:S01]  /*269f0*/  IMAD.IADD R2, R11, 0x1, R0 ;  /* 0x000000010b027824 */ /* 0x020fe200078e0200 */
[----:B------:R-:W-:Y:S02]  /*26a00*/  ULDC.64 UR4, c[0x0][0xa20] ;  /* 0x0002880000047ab9 */ /* 0x000fe40000000a00 */
[----:B------:R-:W-:Y:S02]  /*26a10*/  ISETP.NE.U32.AND P2, PT, RZ, UR4, PT ;  /* 0x00000004ff007c0c */ /* 0x000fe4000bf45070 */
[----:B------:R0:W-:Y:S02]  /*26a20*/  STL [R1+0x28], R2 ;  /* 0x0000280201007387 */ /* 0x0001e40000100800 */
[----:B------:R-:W-:-:S13]  /*26a30*/  ISETP.NE.AND.EX P2, PT, RZ, UR5, PT, P2 ;  /* 0x00000005ff007c0c */ /* 0x000fda000bf45320 */
[----:B0-----:R-:W-:Y:S05]  /*26a40*/  @!P2 BRA `(.L_x_2226) ;  /* 0x000000000010a947 */ /* 0x001fea0003800000 */
[----:B------:R-:W-:-:S04]  /*26a50*/  IADD3 R2, P0, R17, UR4, RZ ;  /* 0x0000000411027c10 */ /* 0x000fc8000ff1e0ff */
[----:B------:R-:W-:-:S05]  /*26a60*/  IADD3.X R3, R18, UR5, RZ, P0, !PT ;  /* 0x0000000512037c10 */ /* 0x000fca00087fe4ff */
[----:B------:R0:W5:Y:S01]  /*26a70*/  LDG.E R9, desc[UR60][R2.64] ;  /* 0x0000003c02097981 */ /* 0x000162000c1e1900 */
[----:B------:R-:W-:Y:S05]  /*26a80*/  BRA `(.L_x_2227) ;  /* 0x0000000000107947 */ /* 0x000fea0003800000 */
.L_x_2226:
[----:B------:R-:W-:Y:S05]  /*26a90*/  @!P0 BRA `(.L_x_2227) ;  /* 0x00000000000c8947 */ /* 0x000fea0003800000 */
[----:B------:R-:W2:Y:S04]  /*26aa0*/  LDG.E R9, desc[UR60][R6.64] ;  /* 0x0000003c06097981 */ /* 0x000ea8000c1e1900 */
[----:B------:R-:W2:Y:S02]  /*26ab0*/  LDG.E R6, desc[UR60][R6.64+0x4] ;  /* 0x0000043c06067981 */ /* 0x000ea4000c1e1900 */
[----:B--2---:R-:W-:-:S07]  /*26ac0*/  IMAD.IADD R9, R6, 0x1, -R9 ;  /* 0x0000000106097824 */ /* 0x004fce00078e0a09 */
.L_x_2227:
[----:B0-----:R-:W2:Y:S04]  /*26ad0*/  @P1 LDG.E R2, desc[UR60][R4.64] ;  /* 0x0000003c04021981 */ /* 0x001ea8000c1e1900 */
[----:B------:R-:W3:Y:S01]  /*26ae0*/  LDL R3, [R1+0x4] ;  /* 0x0000040001037983 */ /* 0x000ee20000100800 */
[----:B-----5:R-:W-:-:S03]  /*26af0*/  IADD3 R0, -R0, R9, RZ ;  /* 0x0000000900007210 */ /* 0x020fc60007ffe1ff */
[----:B------:R-:W2:Y:S01]  /*26b00*/  @P1 LDG.E R4, desc[UR60][R4.64+0x4] ;  /* 0x0000043c04041981 */ /* 0x000ea2000c1e1900 */
[----:B------:R-:W-:Y:S01]  /*26b10*/  BSSY B0, `(.L_x_2228) ;  /* 0x00000ff000007945 */ /* 0x000fe20003800000 */
[----:B--2---:R-:W-:Y:S01]  /*26b20*/  @P1 IMAD.IADD R8, R4, 0x1, -R2 ;  /* 0x0000000104081824 */ /* 0x004fe200078e0a02 */
[----:B---3--:R-:W-:-:S03]  /*26b30*/  LEA R2, R3, 0x15f, 0x7 ;  /* 0x0000015f03027811 */ /* 0x008fc600078e38ff */
[----:B------:R-:W-:-:S04]  /*26b40*/  IMAD.IADD R4, R0, 0x1, R8 ;  /* 0x0000000100047824 */ /* 0x000fc800078e0208 */
[C---:B------:R-:W-:Y:S01]  /*26b50*/  VIADD R5, R4.reuse, 0xdf ;  /* 0x000000df04057836 */ /* 0x040fe20000000000 */
[----:B------:R-:W-:Y:S01]  /*26b60*/  IADD3 R3, R4, R2, -R10 ;  /* 0x0000000204037210 */ /* 0x000fe20007ffe80a */
[----:B------:R-:W-:Y:S02]  /*26b70*/  IMAD.MOV.U32 R4, RZ, RZ, RZ ;  /* 0x000000ffff047224 */ /* 0x000fe400078e00ff */
[----:B------:R-:W-:Y:S02]  /*26b80*/  IMAD.MOV.U32 R2, RZ, RZ, RZ ;  /* 0x000000ffff027224 */ /* 0x000fe400078e00ff */
[----:B------:R-:W-:-:S04]  /*26b90*/  IMAD.HI R4, R5, -0x6db6db6d, R4 ;  /* 0x9249249305047827 */ /* 0x000fc800078e0204 */
[----:B------:R-:W-:Y:S01]  /*26ba0*/  IMAD.HI R2, R3, -0x6db6db6d, R2 ;  /* 0x9249249303027827 */ /* 0x000fe200078e0202 */
[----:B------:R-:W-:-:S04]  /*26bb0*/  SHF.R.U32.HI R3, RZ, 0x1f, R4 ;  /* 0x0000001fff037819 */ /* 0x000fc80000011604 */
[----:B------:R-:W-:Y:S02]  /*26bc0*/  SHF.R.U32.HI R19, RZ, 0x1f, R2 ;  /* 0x0000001fff137819 */ /* 0x000fe40000011602 */
[----:B------:R-:W-:Y:S02]  /*26bd0*/  LEA.HI.SX32 R3, R4, R3, 0x19 ;  /* 0x0000000304037211 */ /* 0x000fe400078fcaff */
[----:B------:R-:W-:-:S04]  /*26be0*/  LEA.HI.SX32 R19, R2, R19, 0x19 ;  /* 0x0000001302137211 */ /* 0x000fc800078fcaff */
[----:B------:R-:W-:-:S05]  /*26bf0*/  VIMNMX R19, R3, R19, PT ;  /* 0x0000001303137248 */ /* 0x000fca0003fe0100 */
[--C-:B------:R-:W-:Y:S02]  /*26c00*/  IMAD R4, R19, 0xe0, -R0.reuse ;  /* 0x000000e013047824 */ /* 0x100fe400078e0a00 */
[----:B------:R-:W-:-:S03]  /*26c10*/  IMAD.MOV R0, RZ, RZ, -R0 ;  /* 0x000000ffff007224 */ /* 0x000fc600078e0a00 */
[----:B------:R-:W-:Y:S02]  /*26c20*/  VIMNMX R4, R4, R8, PT ;  /* 0x0000000804047248 */ /* 0x000fe40003fe0100 */
[----:B------:R-:W-:-:S04]  /*26c30*/  VIMNMX R0, RZ, R0, !PT ;  /* 0x00000000ff007248 */ /* 0x000fc80007fe0100 */
[----:B------:R-:W-:Y:S02]  /*26c40*/  ISETP.GT.AND P0, PT, R4, R0, PT ;  /* 0x000000000400720c */ /* 0x000fe40003f04270 */
[----:B------:R-:W-:-:S11]  /*26c50*/  SHF.R.U32.HI R2, RZ, 0x5, R0 ;  /* 0x00000005ff027819 */ /* 0x000fd60000011600 */
[----:B------:R-:W-:Y:S01]  /*26c60*/  @P0 IADD3 R5, R4, 0xdf, RZ ;  /* 0x000000df04050810 */ /* 0x000fe20007ffe0ff */
[----:B------:R-:W-:-:S04]  /*26c70*/  @P0 IMAD.MOV.U32 R4, RZ, RZ, RZ ;  /* 0x000000ffff040224 */ /* 0x000fc800078e00ff */
[----:B------:R-:W-:-:S04]  /*26c80*/  @P0 IMAD.HI R5, R5, -0x6db6db6d, R4 ;  /* 0x9249249305050827 */ /* 0x000fc800078e0204 */
[----:B------:R-:W-:Y:S01]  /*26c90*/  IMAD.WIDE.U32 R2, R2, 0x24924925, RZ ;  /* 0x2492492502027825 */ /* 0x000fe200078e00ff */
[----:B------:R-:W-:-:S03]  /*26ca0*/  @P0 SHF.R.U32.HI R0, RZ, 0x1f, R5 ;  /* 0x0000001fff000819 */ /* 0x000fc60000011605 */
[----:B------:R-:W-:Y:S01]  /*26cb0*/  IMAD.MOV.U32 R4, RZ, RZ, R3 ;  /* 0x000000ffff047224 */ /* 0x000fe200078e0003 */
[----:B------:R-:W-:-:S04]  /*26cc0*/  @P0 LEA.HI.SX32 R4, R5, R0, 0x19 ;  /* 0x0000000005040211 */ /* 0x000fc800078fcaff */
[----:B------:R-:W-:Y:S02]  /*26cd0*/  ISETP.GT.AND P2, PT, R4, R3, PT ;  /* 0x000000030400720c */ /* 0x000fe40003f44270 */
[----:B------:R-:W-:-:S11]  /*26ce0*/  PLOP3.LUT P0, PT, PT, PT, PT, 0x80, 0x0 ;  /* 0x000000000000781c */ /* 0x000fd60003f0f070 */
        /* <DEDUP_REMOVED lines=16> */
.L_x_2428:
[----:B-1----:R-:W-:Y:S02]  /*26df0*/  ISETP.NE.AND P0, PT, R14, RZ, PT ;  /* 0x000000ff0e00720c */ /* 0x002fe40003f05270 */
[----:B------:R-:W-:-:S11]  /*26e00*/  PLOP3.LUT P6, PT, PT, PT, PT, 0x8, 0x0 ;  /* 0x000000000000781c */ /* 0x000fd60003fce170 */
[----:B------:R-:W-:Y:S05]  /*26e10*/  @P0 BRA `(.L_x_2231) ;  /* 0x00000000000c0947 */ /* 0x000fea0003800000 */
[----:B------:R-:W-:-:S03]  /*26e20*/  UMOV UR4, 0xffffffff ;  /* 0xffffffff00047882 */ /* 0x000fc60000000000 */
[----:B------:R-:W-:Y:S05]  /*26e30*/  BRA.DIV UR4, `(.L_x_2232) ;  /* 0x0000006a04bc7947 */ /* 0x000fea000b800000 */
[----:B------:R-:W-:-:S13]  /*26e40*/  ELECT P6, URZ, PT ;  /* 0x00000000003f782f */ /* 0x000fda00038c0000 */
.L_x_2231:
        /* <DEDUP_REMOVED lines=12> */
.L_x_2431:
[----:B------:R-:W-:Y:S05]  /*26f10*/  BSYNC B1 ;  /* 0x0000000000017941 */ /* 0x000fea0003800000 */
.L_x_2233:
        /* <DEDUP_REMOVED lines=12> */
.L_x_2432:
[----:B------:R-:W-:Y:S05]  /*26fe0*/  BSYNC B2 ;  /* 0x0000000000027941 */ /* 0x000fea0003800000 */
.L_x_2237:
[----:B------:R-:W-:Y:S04]  /*26ff0*/  BSSY B2, `(.L_x_2239) ;  /* 0x0000009000027945 */ /* 0x000fe80003800000 */
[----:B------:R-:W-:Y:S05]  /*27000*/  @P1 BRA `(.L_x_2240) ;  /* 0x00000000001c1947 */ /* 0x000fea0003800000 */
[----:B------:R-:W1:Y:S02]  /*27010*/  S2R R6, SR_TID.X ;  /* 0x0000000000067919 */ /* 0x000e640000002100 */
[----:B-1----:R-:W-:Y:S02]  /*27020*/  LOP3.LUT R7, R6, 0x1f, RZ, 0xc0, !PT ;  /* 0x0000001f06077812 */ /* 0x002fe400078ec0ff */
[----:B------:R-:W-:Y:S02]  /*27030*/  MOV R6, 0x7000 ;  /* 0x0000700000067802 */ /* 0x000fe40000000f00 */
[----:B------:R-:W-:Y:S02]  /*27040*/  ISETP.NE.AND P0, PT, R7, RZ, PT ;  /* 0x000000ff0700720c */ /* 0x000fe40003f05270 */
[----:B------:R1:W-:Y:S11]  /*27050*/  SYNCS.ARRIVE.TRANS64 RZ, [R5+URZ+0x2e890], R6 ;  /* 0x02e8900605ff79a7 */ /* 0x0003f6000800003f */
[----:B-1----:R-:W-:Y:S05]  /*27060*/  @!P0 BRA `(.L_x_2240) ;  /* 0x0000000000048947 */ /* 0x002fea0003800000 */
[----:B------:R-:W-:Y:S01]  /*27070*/  BPT.TRAP 0x1 ;  /* 0x000000040000795c */ /* 0x000fe20000300000 */
.L_x_2240:
[----:B------:R-:W-:Y:S05]  /*27080*/  BSYNC B2 ;  /* 0x0000000000027941 */ /* 0x000fea0003800000 */
.L_x_2239:
[----:B------:R-:W2:Y:S01]  /*27090*/  LDL R7, [R1+0x14] ;  /* 0x0000140001077983 */ /* 0x000ea20000100800 */
[----:B------:R-:W-:Y:S01]  /*270a0*/  IMAD.MOV.U32 R12, RZ, RZ, RZ ;  /* 0x000000ffff0c7224 */ /* 0x000fe200078e00ff */
[----:B------:R-:W-:Y:S01]  /*270b0*/  UIADD3 UR4, UP0, UR36, 0x570, URZ ;  /* 0x0000057024047890 */ /* 0x000fe2000ff1e03f */
[----:B------:R-:W-:Y:S01]  /*270c0*/  IMAD R6, R4, 0xe0, R20 ;  /* 0x000000e004067824 */ /* 0x000fe200078e0214 */
        /* <DEDUP_REMOVED lines=9> */
.L_x_2241:
        /* <DEDUP_REMOVED lines=13> */
.L_x_2433:
[----:B------:R-:W-:Y:S05]  /*27230*/  BSYNC B2 ;  /* 0x0000000000027941 */ /* 0x000fea0003800000 */
.L_x_2242:
[----:B------:R-:W-:Y:S01]  /*27240*/  BSSY B2, `(.L_x_2244) ;  /* 0x000000b000027945 */ /* 0x000fe20003800000 */
[----:B------:R-:W-:Y:S02]  /*27250*/  IMAD.MOV.U32 R8, RZ, RZ, 0x0 ;  /* 0x00000000ff087424 */ /* 0x000fe400078e00ff */
[----:B01----:R-:W-:Y:S01]  /*27260*/  IMAD.MOV.U32 R9, RZ, RZ, 0x12f00000 ;  /* 0x12f00000ff097424 */ /* 0x003fe200078e00ff */
[----:B------:R-:W-:Y:S06]  /*27270*/  @P1 BRA `(.L_x_2245) ;  /* 0x00000000001c1947 */ /* 0x000fec0003800000 */
[----:B------:R-:W0:Y:S02]  /*27280*/  S2R R7, SR_TID.X ;  /* 0x0000000000077919 */ /* 0x000e240000002100 */
[----:B0-----:R-:W-:Y:S02]  /*27290*/  LOP3.LUT R13, R7, 0x1f, RZ, 0xc0, !PT ;  /* 0x0000001f070d7812 */ /* 0x001fe400078ec0ff */
[----:B------:R-:W-:Y:S02]  /*272a0*/  MOV R7, 0x7000 ;  /* 0x0000700000077802 */ /* 0x000fe40000000f00 */
[----:B------:R-:W-:Y:S02]  /*272b0*/  ISETP.NE.AND P0, PT, R13, RZ, PT ;  /* 0x000000ff0d00720c */ /* 0x000fe40003f05270 */
[----:B------:R0:W-:Y:S11]  /*272c0*/  SYNCS.ARRIVE.TRANS64 RZ, [R5+URZ+0x2e8b0], R7 ;  /* 0x02e8b00705ff79a7 */ /* 0x0001f6000800003f */
[----:B0-----:R-:W-:Y:S05]  /*272d0*/  @!P0 BRA `(.L_x_2245) ;  /* 0x0000000000048947 */ /* 0x001fea0003800000 */
[----:B------:R-:W-:Y:S01]  /*272e0*/  BPT.TRAP 0x1 ;  /* 0x000000040000795c */ /* 0x000fe20000300000 */
.L_x_2245:
[----:B------:R-:W-:Y:S05]  /*272f0*/  BSYNC B2 ;  /* 0x0000000000027941 */ /* 0x000fea0003800000 */
.L_x_2244:
        /* <DEDUP_REMOVED lines=8> */
.L_x_2246:
        /* <DEDUP_REMOVED lines=10> */
.L_x_2236:
[----:B------:R-:W-:Y:S05]  /*27420*/  BSYNC B1 ;  /* 0x0000000000017941 */ /* 0x000fea0003800000 */
.L_x_2235:
        /* <DEDUP_REMOVED lines=16> */
.L_x_2259:
        /* <DEDUP_REMOVED lines=8> */
[----:B------:R-:W-:Y:S02]  /*275b0*/  ISETP.NE.AND P2, PT, R8, RZ, PT ;  /* 0x000000ff0800720c */ /* 0x000fe40003f45270 */
[----:B--2---:R-:W-:Y:S02]  /*275c0*/  LEA R6, R6, R11, 0x3 ;  /* 0x0000000b06067211 */ /* 0x004fe400078e18ff */
[----:B---3--:R-:W-:-:S04]  /*275d0*/  SHF.L.U32 R7, R7, 0x1f, RZ ;  /* 0x0000001f07077819 */ /* 0x008fc800000006ff */
[----:B------:R-:W0:Y:S02]  /*275e0*/  SYNCS.PHASECHK.TRANS64.TRYWAIT P1, [R6+URZ+0x2e8a0], R7 ;  /* 0x02e8a007060075a7 */ /* 0x000e24000802017f */
[----:B0-----:R-:W-:Y:S05]  /*275f0*/  @!P1 BRA `(.L_x_2250) ;  /* 0x0000006400289947 */ /* 0x001fea0003800000 */
.L_x_2434:
[----:B------:R-:W-:Y:S05]  /*27600*/  BSYNC B2 ;  /* 0x0000000000027941 */ /* 0x000fea0003800000 */
.L_x_2249:
        /* <DEDUP_REMOVED lines=9> */
.L_x_2252:
[----:B------:R-:W-:Y:S05]  /*276a0*/  BSYNC B2 ;  /* 0x0000000000027941 */ /* 0x000fea0003800000 */
.L_x_2251:
        /* <DEDUP_REMOVED lines=11> */
.L_x_2253:
        /* <DEDUP_REMOVED lines=13> */
.L_x_2435:
[----:B------:R-:W-:Y:S05]  /*27830*/  BSYNC B2 ;  /* 0x0000000000027941 */ /* 0x000fea0003800000 */
.L_x_2254:
        /* <DEDUP_REMOVED lines=11> */
.L_x_2257:
[----:B------:R-:W-:Y:S05]  /*278f0*/  BSYNC B2 ;  /* 0x0000000000027941 */ /* 0x000fea0003800000 */
.L_x_2256:
        /* <DEDUP_REMOVED lines=8> */
.L_x_2258:
        /* <DEDUP_REMOVED lines=10> */
.L_x_2248:
[----:B------:R-:W-:Y:S05]  /*27a20*/  BSYNC B1 ;  /* 0x0000000000017941 */ /* 0x000fea0003800000 */
.L_x_2247:
        /* <DEDUP_REMOVED lines=13> */
.L_x_2229:
[----:B------:R-:W-:Y:S05]  /*27b00*/  BSYNC B0 ;  /* 0x0000000000007941 */ /* 0x000fea0003800000 */
.L_x_2228:
        /* <DEDUP_REMOVED lines=23> */
.L_x_2261:
        /* <DEDUP_REMOVED lines=15> */
[----:B------:R-:W-:Y:S01]  /*27d70*/  MOV R12, 0x1 ;  /* 0x00000001000c7802 */ /* 0x000fe20000000f00 */
[----:B------:R-:W-:Y:S02]  /*27d80*/  IMAD.U32 R7, RZ, RZ, UR9 ;  /* 0x00000009ff077e24 */ /* 0x000fe4000f8e00ff */
[----:B------:R-:W-:-:S02]  /*27d90*/  IMAD.U32 R10, RZ, RZ, UR4 ;  /* 0x00000004ff0a7e24 */ /* 0x000fc4000f8e00ff */
[----:B------:R-:W-:Y:S02]  /*27da0*/  IMAD.U32 R11, RZ, RZ, UR5 ;  /* 0x00000005ff0b7e24 */ /* 0x000fe4000f8e00ff */
[----:B------:R-:W-:Y:S02]  /*27db0*/  IMAD.MOV.U32 R8, RZ, RZ, 0x70 ;  /* 0x00000070ff087424 */ /* 0x000fe400078e00ff */
[----:B------:R-:W-:-:S07]  /*27dc0*/  IMAD.MOV.U32 R13, RZ, RZ, RZ ;  /* 0x000000ffff0d7224 */ /* 0x000fce00078e00ff */
[----:B------:R-:W-:-:S07]  /*27dd0*/  LEPC R20, `(.L_x_2263) ;  /* 0x000000001014794e */ /* 0x000fce0000000000 */
[----:B-1----:R-:W-:Y:S05]  /*27de0*/  CALL.ABS.NOINC R2 ;  /* 0x0000000002007343 */ /* 0x002fea0003c00000 */
.L_x_2263:
[----:B------:R-:W2:Y:S01]  /*27df0*/  LDL.LU R2, [R1+0x3c] ;  /* 0x00003c0001027983 */ /* 0x000ea20000300800 */
[----:B------:R-:W-:Y:S01]  /*27e00*/  MOV R0, 0x400 ;  /* 0x0000040000007802 */ /* 0x000fe20000000f00 */
[----:B------:R-:W1:Y:S03]  /*27e10*/  S2R R15, SR_CgaCtaId ;  /* 0x00000000000f7919 */ /* 0x000e660000008800 */
[----:B-1----:R-:W-:-:S05]  /*27e20*/  LEA R0, R15, R0, 0x18 ;  /* 0x000000000f007211 */ /* 0x002fca00078ec0ff */
[----:B------:R-:W-:-:S05]  /*27e30*/  VIADD R0, R0, 0xe400 ;  /* 0x0000e40000007836 */ /* 0x000fca0000000000 */
        /* <DEDUP_REMOVED lines=13> */
[----:B------:R-:W-:Y:S02]  /*27f10*/  IMAD.U32 R5, RZ, RZ, UR7 ;  /* 0x00000007ff057e24 */ /* 0x000fe4000f8e00ff */
[----:B0-----:R-:W-:Y:S02]  /*27f20*/  IMAD.U32 R6, RZ, RZ, UR8 ;  /* 0x00000008ff067e24 */ /* 0x001fe4000f8e00ff */
[----:B------:R-:W-:-:S02]  /*27f30*/  IMAD.U32 R7, RZ, RZ, UR9 ;  /* 0x00000009ff077e24 */ /* 0x000fc4000f8e00ff */
[----:B------:R-:W-:Y:S02]  /*27f40*/  IMAD.U32 R11, RZ, RZ, UR5 ;  /* 0x00000005ff0b7e24 */ /* 0x000fe4000f8e00ff */
[----:B------:R-:W-:Y:S02]  /*27f50*/  IMAD.MOV.U32 R8, RZ, RZ, 0x70 ;  /* 0x00000070ff087424 */ /* 0x000fe400078e00ff */
[----:B------:R-:W-:Y:S02]  /*27f60*/  IMAD.MOV.U32 R12, RZ, RZ, 0x1 ;  /* 0x00000001ff0c7424 */ /* 0x000fe400078e00ff */
[----:B------:R-:W-:-:S07]  /*27f70*/  IMAD.MOV.U32 R13, RZ, RZ, RZ ;  /* 0x000000ffff0d7224 */ /* 0x000fce00078e00ff */
[----:B------:R-:W-:-:S07]  /*27f80*/  LEPC R20, `(.L_x_2264) ;  /* 0x000000001014794e */ /* 0x000fce0000000000 */
[----:B-1----:R-:W-:Y:S05]  /*27f90*/  CALL.ABS.NOINC R2 ;  /* 0x0000000002007343 */ /* 0x002fea0003c00000 */
.L_x_2264:
        /* <DEDUP_REMOVED lines=12> */
[----:B------:R-:W-:Y:S01]  /*28060*/  MOV R13, RZ ;  /* 0x000000ff000d7202 */ /* 0x000fe20000000f00 */
[----:B------:R-:W-:Y:S02]  /*28070*/  IMAD.U32 R7, RZ, RZ, UR9 ;  /* 0x00000009ff077e24 */ /* 0x000fe4000f8e00ff */
[----:B------:R-:W-:-:S02]  /*28080*/  IMAD.U32 R10, RZ, RZ, UR4 ;  /* 0x00000004ff0a7e24 */ /* 0x000fc4000f8e00ff */
[----:B------:R-:W-:Y:S02]  /*28090*/  IMAD.U32 R11, RZ, RZ, UR5 ;  /* 0x00000005ff0b7e24 */ /* 0x000fe4000f8e00ff */
[----:B------:R-:W-:Y:S02]  /*280a0*/  IMAD.MOV.U32 R8, RZ, RZ, 0x70 ;  /* 0x00000070ff087424 */ /* 0x000fe400078e00ff */
[----:B------:R-:W-:-:S07]  /*280b0*/  IMAD.MOV.U32 R12, RZ, RZ, 0x1 ;  /* 0x00000001ff0c7424 */ /* 0x000fce00078e00ff */
[----:B------:R-:W-:-:S07]  /*280c0*/  LEPC R20, `(.L_x_2265) ;  /* 0x000000001014794e */ /* 0x000fce0000000000 */
[----:B-1----:R-:W-:Y:S05]  /*280d0*/  CALL.ABS.NOINC R2 ;  /* 0x0000000002007343 */ /* 0x002fea0003c00000 */
.L_x_2265:
[----:B------:R-:W2:Y:S02]  /*280e0*/  LDL.LU R2, [R1+0x20] ;  /* 0x0000200001027983 */ /* 0x000ea40000300800 */
[----:B--2---:R-:W-:-:S13]  /*280f0*/  LOP3.LUT P6, RZ, R2, 0x3ff, RZ, 0xc0, !PT ;  /* 0x000003ff02ff7812 */ /* 0x004fda00078cc0ff */
[----:B------:R-:W-:Y:S05]  /*28100*/  @!P6 BRA `(.L_x_2266) ;  /* 0x000000000040e947 */ /* 0x000fea0003800000 */
[----:B------:R-:W-:Y:S01]  /*28110*/  MOV R2, 0x0 ;  /* 0x0000000000027802 */ /* 0x000fe20000000f00 */
[----:B------:R-:W-:Y:S01]  /*28120*/  ULDC.64 UR4, c[0x4][0xc0] ;  /* 0x0100300000047ab9 */ /* 0x000fe20000000a00 */
[----:B------:R-:W-:Y:S01]  /*28130*/  ULDC.64 UR6, c[0x4][0xc8] ;  /* 0x0100320000067ab9 */ /* 0x000fe20000000a00 */
[----:B------:R-:W-:Y:S01]  /*28140*/  ULDC.64 UR8, c[0x4][0x20] ;  /* 0x0100080000087ab9 */ /* 0x000fe20000000a00 */
[----:B------:R-:W-:Y:S01]  /*28150*/  IMAD.U32 R4, RZ, RZ, UR4 ;  /* 0x00000004ff047e24 */ /* 0x000fe2000f8e00ff */
[----:B------:R-:W-:Y:S01]  /*28160*/  MOV R8, 0x70 ;  /* 0x0000007000087802 */ /* 0x000fe20000000f00 */
[----:B------:R-:W1:Y:S01]  /*28170*/  LDC.64 R2, c[0x4][R2] ;  /* 0x0100000002027b82 */ /* 0x000e620000000a00 */
[----:B------:R-:W-:Y:S02]  /*28180*/  IMAD.U32 R5, RZ, RZ, UR5 ;  /* 0x00000005ff057e24 */ /* 0x000fe4000f8e00ff */
[----:B0-----:R-:W-:Y:S02]  /*28190*/  IMAD.U32 R6, RZ, RZ, UR6 ;  /* 0x00000006ff067e24 */ /* 0x001fe4000f8e00ff */
[----:B------:R-:W-:-:S02]  /*281a0*/  IMAD.U32 R7, RZ, RZ, UR7 ;  /* 0x00000007ff077e24 */ /* 0x000fc4000f8e00ff */
[----:B------:R-:W-:Y:S02]  /*281b0*/  IMAD.U32 R10, RZ, RZ, UR8 ;  /* 0x00000008ff0a7e24 */ /* 0x000fe4000f8e00ff */
[----:B------:R-:W-:Y:S02]  /*281c0*/  IMAD.U32 R11, RZ, RZ, UR9 ;  /* 0x00000009ff0b7e24 */ /* 0x000fe4000f8e00ff */
[----:B------:R-:W-:Y:S02]  /*281d0*/  IMAD.MOV.U32 R12, RZ, RZ, 0x1 ;  /* 0x00000001ff0c7424 */ /* 0x000fe400078e00ff */
[----:B------:R-:W-:-:S07]  /*281e0*/  IMAD.MOV.U32 R13, RZ, RZ, RZ ;  /* 0x000000ffff0d7224 */ /* 0x000fce00078e00ff */
[----:B------:R-:W-:-:S07]  /*281f0*/  LEPC R20, `(.L_x_2266) ;  /* 0x000000001014794e */ /* 0x000fce0000000000 */
[----:B-1----:R-:W-:Y:S05]  /*28200*/  CALL.ABS.NOINC R2 ;  /* 0x0000000002007343 */ /* 0x002fea0003c00000 */
.L_x_2266:
        /* <DEDUP_REMOVED lines=31> */
.L_x_2267:
        /* <DEDUP_REMOVED lines=25> */
.L_x_2438:
[----:B--2---:R-:W-:Y:S02]  /*28590*/  ISETP.NE.AND P0, PT, R14, RZ, PT ;  /* 0x000000ff0e00720c */ /* 0x004fe40003f05270 */
[----:B------:R-:W-:-:S11]  /*285a0*/  PLOP3.LUT P6, PT, PT, PT, PT, 0x8, 0x0 ;  /* 0x000000000000781c */ /* 0x000fd60003fce170 */
[----:B------:R-:W-:Y:S05]  /*285b0*/  @P0 BRA `(.L_x_2269) ;  /* 0x0000000400c00947 */ /* 0x000fea0003800000 */
[----:B------:R-:W-:-:S03]  /*285c0*/  UMOV UR4, 0xffffffff ;  /* 0xffffffff00047882 */ /* 0x000fc60000000000 */
[----:B------:R-:W-:Y:S05]  /*285d0*/  BRA.DIV UR4, `(.L_x_2270) ;  /* 0x00000056048c7947 */ /* 0x000fea000b800000 */
[----:B------:R-:W-:-:S13]  /*285e0*/  ELECT P6, URZ, PT ;  /* 0x00000000003f782f */ /* 0x000fda00038c0000 */
.L_x_2441:
[----:B------:R-:W-:Y:S05]  /*285f0*/  @!P6 BRA `(.L_x_2271) ;  /* 0x000000040058e947 */ /* 0x000fea0003800000 */
[----:B------:R-:W-:Y:S01]  /*28600*/  ISETP.NE.U32.AND P0, PT, R4, RZ, PT ;  /* 0x000000ff0400720c */ /* 0x000fe20003f05070 */
[----:B-1----:R-:W-:-:S03]  /*28610*/  VIADD R7, R19, 0xffffffff ;  /* 0xffffffff13077836 */ /* 0x002fc60000000000 */
[----:B------:R-:W-:-:S13]  /*28620*/  ISETP.NE.AND.EX P0, PT, R5, RZ, PT, P0 ;  /* 0x000000ff0500720c */ /* 0x000fda0003f05300 */
[----:B------:R-:W-:Y:S05]  /*28630*/  @!P0 BRA `(.L_x_2272) ;  /* 0x0000000000488947 */ /* 0x000fea0003800000 */
[----:B------:R-:W1:Y:S01]  /*28640*/  LDC R10, c[0x0][0x41c] ;  /* 0x00010700ff0a7b82 */ /* 0x000e620000000800 */
[----:B------:R-:W-:Y:S01]  /*28650*/  MOV R2, R7 ;  /* 0x0000000700027202 */ /* 0x000fe20000000f00 */
        /* <DEDUP_REMOVED lines=16> */
.L_x_2272:
        /* <DEDUP_REMOVED lines=12> */
.L_x_2442:
        /* <DEDUP_REMOVED lines=8> */
.L_x_2274:
        /* <DEDUP_REMOVED lines=22> */
.L_x_2443:
        /* <DEDUP_REMOVED lines=8> */
.L_x_2276:
        /* <DEDUP_REMOVED lines=14> */
.L_x_2271:
        /* <DEDUP_REMOVED lines=22> */
.L_x_2269:
        /* <DEDUP_REMOVED lines=13> */
.L_x_2444:
[----:B------:R-:W-:Y:S05]  /*28d90*/  BSYNC B0 ;  /* 0x0000000000007941 */ /* 0x000fea0003800000 */
.L_x_2277:
[----:B------:R-:W-:-:S13]  /*28da0*/  ISETP.GE.AND P0, PT, R19, 0x2, PT ;  /* 0x000000021300780c */ /* 0x000fda0003f06270 */
[----:B------:R-:W-:Y:S05]  /*28db0*/  @!P0 BRA `(.L_x_2279) ;  /* 0x0000001000208947 */ /* 0x000fea0003800000 */
[----:B------:R3:W5:Y:S01]  /*28dc0*/  LDL.LU R6, [R1+0x10] ;  /* 0x0000100001067983 */ /* 0x0007620000300800 */
[----:B------:R-:W-:-:S03]  /*28dd0*/  VIADD R21, R19, 0xfffffffe ;  /* 0xfffffffe13157836 */ /* 0x000fc60000000000 */
[----:B-1----:R3:W5:Y:S04]  /*28de0*/  LDL.LU R7, [R1+0x18] ;  /* 0x0000180001077983 */ /* 0x0027680000300800 */
.L_x_2299:
[----:B--2--5:R-:W-:Y:S01]  /*28df0*/  VIADD R4, R6, 0x1 ;  /* 0x0000000106047836 */ /* 0x024fe20000000000 */
[----:B------:R-:W-:Y:S05]  /*28e00*/  YIELD ;  /* 0x0000000000007946 */ /* 0x000fea0003800000 */
[----:B------:R-:W-:Y:S01]  /*28e10*/  ISETP.NE.AND P0, PT, R4, 0x2, PT ;  /* 0x000000020400780c */ /* 0x000fe20003f05270 */
[----:B------:R-:W-:Y:S03]  /*28e20*/  BSSY B0, `(.L_x_2280) ;  /* 0x0000071000007945 */ /* 0x000fe60003800000 */
[----:B----4-:R-:W-:-:S02]  /*28e30*/  SEL R3, RZ, 0x1, P0 ;  /* 0x00000001ff037807 */ /* 0x010fc40000000000 */
        /* <DEDUP_REMOVED lines=11> */
[----:B------:R-:W4:Y:S01]  /*28ef0*/  LDC R5, c[0x0][0x41c] ;  /* 0x00010700ff057b82 */ /* 0x000f220000000800 */
[----:B------:R-:W-:Y:S02]  /*28f00*/  ULDC.64 UR6, c[0x0][0x408] ;  /* 0x0001020000067ab9 */ /* 0x000fe40000000a00 */
[----:B------:R-:W3:Y:S01]  /*28f10*/  LDL R11, [R1+0x20] ;  /* 0x00002000010b7983 */ /* 0x000ee20000100800 */
[----:B----4-:R-:W-:-:S13]  /*28f20*/  ISETP.NE.AND P0, PT, R5, 0x1, PT ;  /* 0x000000010500780c */ /* 0x010fda0003f05270 */
[----:B------:R-:W4:Y:S02]  /*28f30*/  @P0 LDC.64 R2, c[0x0][0x420] ;  /* 0x00010800ff020b82 */ /* 0x000f240000000a00 */
[----:B----4-:R-:W-:-:S04]  /*28f40*/  @P0 IMAD.HI.U32 R4, R21, R2, RZ ;  /* 0x0000000215040227 */ /* 0x010fc800078e00ff */
[----:B------:R-:W-:Y:S01]  /*28f50*/  IMAD.MOV.U32 R2, RZ, RZ, R21 ;  /* 0x000000ffff027224 */ /* 0x000fe200078e0015 */
[----:B------:R-:W-:-:S04]  /*28f60*/  @P0 SHF.R.U32.HI R2, RZ, R3, R4 ;  /* 0x00000003ff020219 */ /* 0x000fc80000011604 */
[----:B------:R-:W-:Y:S02]  /*28f70*/  SHF.R.S32.HI R3, RZ, 0x1f, R2 ;  /* 0x0000001fff037819 */ /* 0x000fe40000011402 */
[----:B------:R-:W-:-:S05]  /*28f80*/  IADD3 R8, -R2, RZ, RZ ;  /* 0x000000ff02087210 */ /* 0x000fca0007ffe1ff */
[----:B------:R-:W-:Y:S02]  /*28f90*/  IMAD R8, R5, R8, R21 ;  /* 0x0000000805087224 */ /* 0x000fe400078e0215 */
[----:B--2---:R-:W-:-:S04]  /*28fa0*/  IMAD R4, R12, UR6, RZ ;  /* 0x000000060c047c24 */ /* 0x004fc8000f8e02ff */
[C---:B---3--:R-:W-:Y:S02]  /*28fb0*/  IMAD R4, R11.reuse, UR7, R4 ;  /* 0x000000070b047c24 */ /* 0x048fe4000f8e0204 */
[----:B------:R-:W-:-:S04]  /*28fc0*/  IMAD.WIDE.U32 R2, R11, UR6, R2 ;  /* 0x000000060b027c25 */ /* 0x000fc8000f8e0002 */
[----:B------:R-:W-:Y:S01]  /*28fd0*/  IMAD.IADD R3, R4, 0x1, R3 ;  /* 0x0000000104037824 */ /* 0x000fe200078e0203 */
[----:B------:R-:W-:-:S04]  /*28fe0*/  LEA R4, P0, R2, UR4, 0x2 ;  /* 0x0000000402047c11 */ /* 0x000fc8000f8010ff */
[----:B------:R-:W-:-:S05]  /*28ff0*/  LEA.HI.X R5, R2, UR5, R3, 0x2, P0 ;  /* 0x0000000502057c11 */ /* 0x000fca00080f1403 */
[----:B------:R2:W5:Y:S04]  /*29000*/  LDG.E R2, desc[UR60][R4.64] ;  /* 0x0000003c04027981 */ /* 0x000568000c1e1900 */
.L_x_2282:
[----:B--2---:R-:W2:Y:S01]  /*29010*/  S2R R5, SR_CgaCtaId ;  /* 0x0000000000057919 */ /* 0x004ea20000008800 */
[----:B------:R-:W-:Y:S01]  /*29020*/  MOV R4, 0x400 ;  /* 0x0000040000047802 */ /* 0x000fe20000000f00 */
[----:B------:R-:W-:Y:S01]  /*29030*/  BSSY B1, `(.L_x_2283) ;  /* 0x0000009000017945 */ /* 0x000fe20003800000 */
[----:B------:R-:W4:Y:S02]  /*29040*/  S2R R3, SR_TID.X ;  /* 0x0000000000037919 */ /* 0x000f240000002100 */
[----:B--2---:R-:W-:Y:S02]  /*29050*/  LEA R4, R5, R4, 0x18 ;  /* 0x0000000405047211 */ /* 0x004fe400078ec0ff */
[----:B----4-:R-:W-:-:S03]  /*29060*/  LOP3.LUT R3, R3, 0x7f, RZ, 0xc0, !PT ;  /* 0x0000007f03037812 */ /* 0x010fc600078ec0ff */
[----:B------:R-:W-:Y:S01]  /*29070*/  IMAD R5, R10, 0x8, R4 ;  /* 0x000000080a057824 */ /* 0x000fe200078e0204 */
[----:B------:R-:W-:Y:S02]  /*29080*/  SHF.L.U32 R4, R9, 0x1f, RZ ;  /* 0x0000001f09047819 */ /* 0x000fe400000006ff */
[----:B------:R-:W-:Y:S02]  /*29090*/  ISETP.NE.AND P2, PT, R3, RZ, PT ;  /* 0x000000ff0300720c */ /* 0x000fe40003f45270 */
[----:B------:R-:W2:Y:S02]  /*290a0*/  SYNCS.PHASECHK.TRANS64.TRYWAIT P0, [R5+URZ+0x2e880], R4 ;  /* 0x02e88004050075a7 */ /* 0x000ea4000800017f */
[----:B--2---:R-:W-:Y:S09]  /*290b0*/  @!P0 BRA `(.L_x_2284) ;  /* 0x0000004c003c8947 */ /* 0x004ff20003800000 */
.L_x_2445:
[----:B------:R-:W-:Y:S05]  /*290c0*/  BSYNC B1 ;  /* 0x0000000000017941 */ /* 0x000fea0003800000 */
.L_x_2283:
[----:B------:R-:W-:Y:S04]  /*290d0*/  BSSY B1, `(.L_x_2285) ;  /* 0x0000009000017945 */ /* 0x000fe80003800000 */
[----:B------:R-:W-:Y:S05]  /*290e0*/  @P2 BRA `(.L_x_2286) ;  /* 0x00000000001c2947 */ /* 0x000fea0003800000 */
[----:B------:R-:W1:Y:S02]  /*290f0*/  S2R R3, SR_TID.X ;  /* 0x0000000000037919 */ /* 0x000e640000002100 */
[----:B-1----:R-:W-:Y:S01]  /*29100*/  LOP3.LUT R9, R3, 0x1f, RZ, 0xc0, !PT ;  /* 0x0000001f03097812 */ /* 0x002fe200078ec0ff */
[----:B------:R-:W-:-:S03]  /*29110*/  IMAD.MOV.U32 R3, RZ, RZ, 0x7000 ;  /* 0x00007000ff037424 */ /* 0x000fc600078e00ff */
[----:B------:R-:W-:Y:S01]  /*29120*/  ISETP.NE.AND P0, PT, R9, RZ, PT ;  /* 0x000000ff0900720c */ /* 0x000fe20003f05270 */
[----:B------:R4:W-:-:S12]  /*29130*/  SYNCS.ARRIVE.TRANS64 RZ, [R5+URZ+0x2e870], R3 ;  /* 0x02e8700305ff79a7 */ /* 0x0009d8000800003f */
[----:B----4-:R-:W-:Y:S05]  /*29140*/  @!P0 BRA `(.L_x_2286) ;  /* 0x0000000000048947 */ /* 0x010fea0003800000 */
[----:B------:R-:W-:Y:S01]  /*29150*/  BPT.TRAP 0x1 ;  /* 0x000000040000795c */ /* 0x000fe20000300000 */
.L_x_2286:
[----:B------:R-:W-:Y:S05]  /*29160*/  BSYNC B1 ;  /* 0x0000000000017941 */ /* 0x000fea0003800000 */
.L_x_2285:
[----:B------:R-:W4:Y:S04]  /*29170*/  LDL R3, [R1+0x10] ;  /* 0x0000100001037983 */ /* 0x000f280000100800 */
[----:B-1----:R-:W2:Y:S01]  /*29180*/  LDL R9, [R1+0x28] ;  /* 0x0000280001097983 */ /* 0x002ea20000100800 */
        /* <DEDUP_REMOVED lines=10> */
[----:B----4-:R-:W-:Y:S02]  /*29230*/  IMAD R3, R3, 0x7000, R10 ;  /* 0x0000700003037824 */ /* 0x010fe400078e020a */
[----:B--2---:R-:W-:Y:S02]  /*29240*/  IMAD R8, R8, 0xe0, R9 ;  /* 0x000000e008087824 */ /* 0x004fe400078e0209 */
[----:B------:R-:W-:Y:S02]  /*29250*/  VIADD R9, R5, 0x2e870 ;  /* 0x0002e87005097836 */ /* 0x000fe40000000000 */
[----:B------:R-:W-:-:S07]  /*29260*/  VIADD R10, R3, 0xe400 ;  /* 0x0000e400030a7836 */ /* 0x000fce0000000000 */
.L_x_2287:
        /* <DEDUP_REMOVED lines=13> */
.L_x_2446:
[----:B------:R-:W-:Y:S05]  /*29340*/  BSYNC B1 ;  /* 0x0000000000017941 */ /* 0x000fea0003800000 */
.L_x_2288:
[----:B------:R-:W-:Y:S01]  /*29350*/  BSSY B1, `(.L_x_2290) ;  /* 0x000000b000017945 */ /* 0x000fe20003800000 */
[----:B------:R-:W-:Y:S01]  /*29360*/  MOV R12, 0x0 ;  /* 0x00000000000c7802 */ /* 0x000fe20000000f00 */
[----:B------:R-:W-:Y:S02]  /*29370*/  IMAD.MOV.U32 R13, RZ, RZ, 0x14f00000 ;  /* 0x14f00000ff0d7424 */ /* 0x000fe400078e00ff */
[----:B------:R-:W-:Y:S05]  /*29380*/  @P2 BRA `(.L_x_2291) ;  /* 0x00000000001c2947 */ /* 0x000fea0003800000 */
[----:B------:R-:W2:Y:S01]  /*29390*/  S2R R9, SR_TID.X ;  /* 0x0000000000097919 */ /* 0x000ea20000002100 */
[----:B-1----:R-:W-:-:S04]  /*293a0*/  IMAD.MOV.U32 R4, RZ, RZ, 0x7000 ;  /* 0x00007000ff047424 */ /* 0x002fc800078e00ff */
[----:B------:R4:W-:Y:S01]  /*293b0*/  SYNCS.ARRIVE.TRANS64 RZ, [R5+URZ+0x2e830], R4 ;  /* 0x02e8300405ff79a7 */ /* 0x0009e2000800003f */
[----:B--2---:R-:W-:-:S04]  /*293c0*/  LOP3.LUT R9, R9, 0x1f, RZ, 0xc0, !PT ;  /* 0x0000001f09097812 */ /* 0x004fc800078ec0ff */
[----:B------:R-:W-:-:S13]  /*293d0*/  ISETP.NE.AND P0, PT, R9, RZ, PT ;  /* 0x000000ff0900720c */ /* 0x000fda0003f05270 */
[----:B----4-:R-:W-:Y:S05]  /*293e0*/  @!P0 BRA `(.L_x_2291) ;  /* 0x0000000000048947 */ /* 0x010fea0003800000 */
[----:B------:R-:W-:Y:S01]  /*293f0*/  BPT.TRAP 0x1 ;  /* 0x000000040000795c */ /* 0x000fe20000300000 */
.L_x_2291:
[----:B------:R-:W-:Y:S05]  /*29400*/  BSYNC B1 ;  /* 0x0000000000017941 */ /* 0x000fea0003800000 */
.L_x_2290:
[----:B------:R-:W-:Y:S01]  /*29410*/  R2UR UR10, R11 ;  /* 0x000000000b0a72ca */ /* 0x000fe200000e0000 */
[----:B------:R-:W-:Y:S01]  /*29420*/  UIADD3 UR4, UP0, UR36, 0x370, URZ ;  /* 0x0000037024047890 */ /* 0x000fe2000ff1e03f */
[----:B------:R-:W-:Y:S01]  /*29430*/  R2UR UR6, R12 ;  /* 0x000000000c0672ca */ /* 0x000fe200000e0000 */
[----:B------:R-:W-:Y:S01]  /*29440*/  VIADD R3, R3, 0x20400 ;  /* 0x0002040003037836 */ /* 0x000fe20000000000 */
[----:B------:R-:W-:Y:S01]  /*29450*/  R2UR UR7, R13 ;  /* 0x000000000d0772ca */ /* 0x000fe200000e0000 */
[----:B-1----:R-:W-:Y:S01]  /*29460*/  VIADD R5, R5, 0x2e830 ;  /* 0x0002e83005057836 */ /* 0x002fe20000000000 */
[----:B------:R-:W-:Y:S01]  /*29470*/  PLOP3.LUT P0, PT, PT, PT, PT, 0x80, 0x0 ;  /* 0x000000000000781c */ /* 0x000fe20003f0f070 */
[----:B------:R-:W-:-:S12]  /*29480*/  UIADD3.X UR5, URZ, UR37, URZ, UP0, !UPT ;  /* 0x000000253f057290 */ /* 0x000fd800087fe43f */
.L_x_2292:
        /* <DEDUP_REMOVED lines=10> */
.L_x_2281:
[----:B------:R-:W-:Y:S05]  /*29530*/  BSYNC B0 ;  /* 0x0000000000007941 */ /* 0x000fea0003800000 */
.L_x_2280:
[----:B------:R-:W-:-:S06]  /*29540*/  UISETP.NE.AND UP0, UPT, UR38, 0x3, UPT ;  /* 0x000000032600788c */ /* 0x000fcc000bf05270 */
[----:B------:R-:W-:-:S13]  /*29550*/  PLOP3.LUT P0, PT, PT, PT, UP0, 0x80, 0x0 ;  /* 0x000000000000781c */ /* 0x000fda0003f0f008 */
[----:B------:R-:W-:Y:S05]  /*29560*/  @!P0 BRA `(.L_x_2293) ;  /* 0x0000000000048947 */ /* 0x000fea0003800000 */
[----:B------:R-:W-:Y:S01]  /*29570*/  BPT.TRAP 0x1 ;  /* 0x000000040000795c */ /* 0x000fe20000300000 */
.L_x_2293:
[----:B------:R-:W2:Y:S01]  /*29580*/  S2R R5, SR_CgaCtaId ;  /* 0x0000000000057919 */ /* 0x000ea20000008800 */
[----:B------:R-:W-:Y:S01]  /*29590*/  IMAD.U32 R3, RZ, RZ, UR39 ;  /* 0x00000027ff037e24 */ /* 0x000fe2000f8e00ff */
[----:B------:R-:W-:Y:S01]  /*295a0*/  MOV R4, 0x400 ;  /* 0x0000040000047802 */ /* 0x000fe20000000f00 */
[----:B------:R-:W-:Y:S03]  /*295b0*/  BSSY B0, `(.L_x_2294) ;  /* 0x0000009000007945 */ /* 0x000fe60003800000 */
[----:B------:R-:W-:Y:S02]  /*295c0*/  ISETP.NE.AND P0, PT, R3, 0x3, PT ;  /* 0x000000030300780c */ /* 0x000fe40003f05270 */
[----:B------:R-:W-:-:S04]  /*295d0*/  LOP3.LUT R3, R7, 0x1, RZ, 0x3c, !PT ;  /* 0x0000000107037812 */ /* 0x000fc800078e3cff */
[----:B------:R-:W-:Y:S02]  /*295e0*/  SHF.L.U32 R3, R3, 0x1f, RZ ;  /* 0x0000001f03037819 */ /* 0x000fe400000006ff */
[----:B--2---:R-:W-:-:S05]  /*295f0*/  LEA R4, R5, R4, 0x18 ;  /* 0x0000000405047211 */ /* 0x004fca00078ec0ff */
[----:B------:R-:W-:-:S04]  /*29600*/  IMAD R4, R6, 0x8, R4 ;  /* 0x0000000806047824 */ /* 0x000fc800078e0204 */
[----:B------:R-:W2:Y:S01]  /*29610*/  SYNCS.PHASECHK.TRANS64.TRYWAIT P2, [R4+URZ+0x2e870], R3 ;  /* 0x02e87003040075a7 */ /* 0x000ea2000804017f */
[----:B------:R4:W-:Y:S02]  /*29620*/  STL [R1+0x8], R4 ;  /* 0x0000080401007387 */ /* 0x0009e40000100800 */
[----:B--2-4-:R-:W-:Y:S05]  /*29630*/  @!P2 BRA `(.L_x_2295) ;  /* 0x000000480004a947 */ /* 0x014fea0003800000 */
.L_x_2447:
[----:B------:R-:W-:Y:S05]  /*29640*/  BSYNC B0 ;  /* 0x0000000000007941 */ /* 0x000fea0003800000 */
.L_x_2294:
[----:B------:R-:W-:Y:S05]  /*29650*/  @!P0 BRA `(.L_x_2296) ;  /* 0x0000000000048947 */ /* 0x000fea0003800000 */
[----:B------:R-:W-:Y:S01]  /*29660*/  BPT.TRAP 0x1 ;  /* 0x000000040000795c */ /* 0x000fe20000300000 */
.L_x_2296:
[----:B--2---:R-:W2:Y:S01]  /*29670*/  LDL R4, [R1+0x8] ;  /* 0x0000080001047983 */ /* 0x004ea20000100800 */
[----:B------:R-:W-:Y:S01]  /*29680*/  SHF.L.U32 R3, R7, 0x1f, RZ ;  /* 0x0000001f07037819 */ /* 0x000fe200000006ff */
[----:B------:R-:W-:-:S03]  /*29690*/  IMAD R12, R6, 0x7000, RZ ;  /* 0x00007000060c7824 */ /* 0x000fc600078e02ff */
[----:B--2---:R-:W2:Y:S02]  /*296a0*/  SYNCS.PHASECHK.TRANS64.TRYWAIT P2, [R4+URZ+0x2e860], R3 ;  /* 0x02e86003040075a7 */ /* 0x004ea4000804017f */
[----:B--2---:R-:W-:Y:S05]  /*296b0*/  @!P2 BRA `(.L_x_2297) ;  /* 0x0000004400fca947 */ /* 0x004fea0003800000 */
.L_x_2448:
[----:B--2---:R-:W2:Y:S04]  /*296c0*/  LDL R4, [R1+0x30] ;  /* 0x0000300001047983 */ /* 0x004ea80000100800 */
[----:B------:R-:W4:Y:S04]  /*296d0*/  LDL R16, [R1+0x34] ;  /* 0x0000340001107983 */ /* 0x000f280000100800 */
[----:B------:R-:W5:Y:S01]  /*296e0*/  LDL R15, [R1+0x2c] ;  /* 0x00002c00010f7983 */ /* 0x000f620000100800 */
[----:B------:R-:W-:Y:S01]  /*296f0*/  MOV R13, 0x400 ;  /* 0x00000400000d7802 */ /* 0x000fe20000000f00 */
[----:B------:R-:W-:Y:S05]  /*29700*/  WARPSYNC.ALL ;  /* 0x0000000000007948 */ /* 0x000fea0003800000 */
[----:B------:R-:W0:Y:S02]  /*29710*/  S2R R14, SR_CgaCtaId ;  /* 0x00000000000e7919 */ /* 0x000e240000008800 */
[----:B0-----:R-:W-:-:S02]  /*29720*/  LEA R13, R14, R13, 0x18 ;  /* 0x0000000d0e0d7211 */ /* 0x001fc400078ec0ff */
[----:B--2---:R-:W-:-:S04]  /*29730*/  LOP3.LUT R3, R12, R4, RZ, 0xfc, !PT ;  /* 0x000000040c037212 */ /* 0x004fc800078efcff */
[----:B------:R-:W-:Y:S02]  /*29740*/  IADD3 R3, R13, R3, RZ ;  /* 0x000000030d037210 */ /* 0x000fe40007ffe0ff */
[----:B-----5:R-:W-:-:S03]  /*29750*/  LOP3.LUT R12, R12, R15, RZ, 0xfc, !PT ;  /* 0x0000000f0c0c7212 */ /* 0x020fc600078efcff */
[----:B------:R-:W0:Y:S01]  /*29760*/  LDSM.16.MT88.4 R4, [R3+0xe400] ;  /* 0x00e400000304783b */ /* 0x000e220000004200 */
[----:B----4-:R-:W-:Y:S02]  /*29770*/  IMAD.IADD R20, R16, 0x1, R3 ;  /* 0x0000000110147824 */ /* 0x010fe400078e0203 */
[----:B------:R-:W-:Y:S01]  /*29780*/  IMAD.IADD R13, R13, 0x1, R12 ;  /* 0x000000010d0d7824 */ /* 0x000fe200078e020c */
[C-C-:B0-----:R-:W-:Y:S02]  /*29790*/  PRMT R8, R4.reuse, 0x6420, R5.reuse ;  /* 0x0000642004087816 */ /* 0x141fe40000000005 */
[----:B-1----:R-:W-:Y:S02]  /*297a0*/  PRMT R9, R4, 0x7531, R5 ;  /* 0x0000753104097816 */ /* 0x002fe40000000005 */
[C-C-:B------:R-:W-:Y:S02]  /*297b0*/  PRMT R10, R6.reuse, 0x6420, R7.reuse ;  /* 0x00006420060a7816 */ /* 0x140fe40000000007 */
[----:B------:R-:W-:-:S02]  /*297c0*/  PRMT R11, R6, 0x7531, R7 ;  /* 0x00007531060b7816 */ /* 0x000fc40000000007 */
[----:B------:R-:W0:Y:S04]  /*297d0*/  LDSM.16.MT88.4 R4, [R20+0xe400] ;  /* 0x00e400001404783b */ /* 0x000e280000004200 */
[----:B------:R0:W-:Y:S02]  /*297e0*/  STSM.16.M88.4 [R13+0x400], R8 ;  /* 0x000400080d007844 */ /* 0x0001e40000000200 */
        /* <DEDUP_REMOVED lines=90> */
.L_x_2298:
        /* <DEDUP_REMOVED lines=11> */
.L_x_2279:
[----:B------:R-:W-:Y:S04]  /*29e40*/  BSSY B0, `(.L_x_2300) ;  /* 0x000000f000007945 */ /* 0x000fe80003800000 */
[----:B------:R-:W-:Y:S05]  /*29e50*/  @P1 BRA `(.L_x_2301) ;  /* 0x0000000000341947 */ /* 0x000fea0003800000 */
[----:B------:R-:W0:Y:S01]  /*29e60*/  S2R R5, SR_LANEID ;  /* 0x0000000000057919 */ /* 0x000e220000000000 */
[----:B------:R-:W-:Y:S01]  /*29e70*/  VOTEU.ANY UR4, UPT, PT ;  /* 0x0000000000047886 */ /* 0x000fe200038e0100 */
[----:B--2-4-:R-:W2:Y:S01]  /*29e80*/  LDC.64 R2, c[0x0][0xc38] ;  /* 0x00030e00ff027b82 */ /* 0x014ea20000000a00 */
[----:B------:R-:W0:Y:S02]  /*29e90*/  FLO.U32 R0, UR4 ;  /* 0x0000000400007d00 */ /* 0x000e2400080e0000 */
[----:B0-----:R-:W-:-:S06]  /*29ea0*/  ISETP.EQ.U32.AND P0, PT, R0, R5, PT ;  /* 0x000000050000720c */ /* 0x001fcc0003f02070 */
[----:B------:R-:W2:Y:S07]  /*29eb0*/  POPC R5, UR4 ;  /* 0x0000000400057d09 */ /* 0x000eae0008000000 */
[----:B--2---:R-:W2:Y:S01]  /*29ec0*/  @P0 ATOMG.E.ADD.STRONG.GPU PT, R3, desc[UR60][R2.64], R5 ;  /* 0x00000005020309a8 */ /* 0x004ea200081ee1fc */
[----:B------:R-:W0:Y:S02]  /*29ed0*/  S2R R4, SR_LTMASK ;  /* 0x0000000000047919 */ /* 0x000e240000003900 */
[----:B0-----:R-:W-:-:S04]  /*29ee0*/  LOP3.LUT R4, R4, UR4, RZ, 0xc0, !PT ;  /* 0x0000000404047c12 */ /* 0x001fc8000f8ec0ff */
[----:B-1---5:R-:W0:Y:S01]  /*29ef0*/  POPC R7, R4 ;  /* 0x0000000400077309 */ /* 0x022e220000000000 */
[----:B--2---:R-:W0:Y:S02]  /*29f00*/  SHFL.IDX PT, R0, R3, R0, 0x1f ;  /* 0x00001f0003007589 */ /* 0x004e2400000e0000 */
[----:B0-----:R-:W-:-:S05]  /*29f10*/  IADD3 R0, R0, UR40, R7 ;  /* 0x0000002800007c10 */ /* 0x001fca000fffe007 */
[----:B------:R0:W-:Y:S02]  /*29f20*/  STL [R1], R0 ;  /* 0x0000000001007387 */ /* 0x0001e40000100800 */
.L_x_2301:
[----:B------:R-:W-:Y:S05]  /*29f30*/  BSYNC B0 ;  /* 0x0000000000007941 */ /* 0x000fea0003800000 */
.L_x_2300:
[----:B------:R-:W-:-:S06]  /*29f40*/  UISETP.NE.AND UP0, UPT, UR38, 0x3, UPT ;  /* 0x000000032600788c */ /* 0x000fcc000bf05270 */
[----:B------:R-:W-:-:S13]  /*29f50*/  PLOP3.LUT P0, PT, PT, PT, UP0, 0x80, 0x0 ;  /* 0x000000000000781c */ /* 0x000fda0003f0f008 */
[----:B------:R-:W-:Y:S05]  /*29f60*/  @!P0 BRA `(.L_x_2302) ;  /* 0x0000000000048947 */ /* 0x000fea0003800000 */
[----:B------:R-:W-:Y:S01]  /*29f70*/  BPT.TRAP 0x1 ;  /* 0x000000040000795c */ /* 0x000fe20000300000 */
.L_x_2302:
[----:B--2-4-:R-:W2:Y:S04]  /*29f80*/  LDL R3, [R1+0x18] ;  /* 0x0000180001037983 */ /* 0x014ea80000100800 */
[----:B0-----:R-:W4:Y:S01]  /*29f90*/  LDL R0, [R1+0x10] ;  /* 0x0000100001007983 */ /* 0x001f220000100800 */
[----:B------:R-:W0:Y:S01]  /*29fa0*/  S2R R4, SR_CgaCtaId ;  /* 0x0000000000047919 */ /* 0x000e220000008800 */
[----:B------:R-:W-:-:S04]  /*29fb0*/  MOV R2, 0x400 ;  /* 0x0000040000027802 */ /* 0x000fc80000000f00 */
[----:B0-----:R-:W-:Y:S01]  /*29fc0*/  LEA R2, R4, R2, 0x18 ;  /* 0x0000000204027211 */ /* 0x001fe200078ec0ff */
[----:B------:R-:W-:Y:S01]  /*29fd0*/  BSSY B0, `(.L_x_2303) ;  /* 0x0000008000007945 */ /* 0x000fe20003800000 */
[----:B--2---:R-:W-:-:S04]  /*29fe0*/  LOP3.LUT R3, R3, 0x1, RZ, 0x3c, !PT ;  /* 0x0000000103037812 */ /* 0x004fc800078e3cff */
[----:B------:R-:W-:Y:S01]  /*29ff0*/  SHF.L.U32 R3, R3, 0x1f, RZ ;  /* 0x0000001f03037819 */ /* 0x000fe200000006ff */
[----:B----4-:R-:W-:-:S04]  /*2a000*/  IMAD R20, R0, 0x8, R2 ;  /* 0x0000000800147824 */ /* 0x010fc800078e0202 */
[----:B------:R-:W0:Y:S01]  /*2a010*/  SYNCS.PHASECHK.TRANS64.TRYWAIT P0, [R20+URZ+0x2e870], R3 ;  /* 0x02e87003140075a7 */ /* 0x000e22000800017f */
[----:B------:R-:W-:-:S05]  /*2a020*/  IMAD.U32 R0, RZ, RZ, UR39 ;  /* 0x00000027ff007e24 */ /* 0x000fca000f8e00ff */
[----:B------:R-:W-:Y:S01]  /*2a030*/  ISETP.NE.AND P2, PT, R0, 0x3, PT ;  /* 0x000000030000780c */ /* 0x000fe20003f45270 */
[----:B0-----:R-:W-:-:S12]  /*2a040*/  @!P0 BRA `(.L_x_2304) ;  /* 0x0000003c00b08947 */ /* 0x001fd80003800000 */
.L_x_2449:
[----:B------:R-:W-:Y:S05]  /*2a050*/  BSYNC B0 ;  /* 0x0000000000007941 */ /* 0x000fea0003800000 */
.L_x_2303:
[----:B------:R-:W-:Y:S05]  /*2a060*/  @!P2 BRA `(.L_x_2305) ;  /* 0x000000000004a947 */ /* 0x000fea0003800000 */
[----:B------:R-:W-:Y:S01]  /*2a070*/  BPT.TRAP 0x1 ;  /* 0x000000040000795c */ /* 0x000fe20000300000 */
.L_x_2305:
[----:B------:R-:W0:Y:S02]  /*2a080*/  LDL R0, [R1+0x18] ;  /* 0x0000180001007983 */ /* 0x000e240000100800 */
[----:B0-----:R-:W-:-:S04]  /*2a090*/  SHF.L.U32 R3, R0, 0x1f, RZ ;  /* 0x0000001f00037819 */ /* 0x001fc800000006ff */
[----:B------:R-:W0:Y:S02]  /*2a0a0*/  SYNCS.PHASECHK.TRANS64.TRYWAIT P0, [R20+URZ+0x2e860], R3 ;  /* 0x02e86003140075a7 */ /* 0x000e24000800017f */
[----:B0-----:R-:W-:Y:S05]  /*2a0b0*/  @!P0 BRA `(.L_x_2306) ;  /* 0x0000003c00a88947 */ /* 0x001fea0003800000 */
.L_x_2450:
[----:B------:R-:W2:Y:S04]  /*2a0c0*/  LDL R0, [R1+0x10] ;  /* 0x0000100001007983 */ /* 0x000ea80000100800 */
[----:B------:R-:W4:Y:S04]  /*2a0d0*/  LDL R2, [R1+0x30] ;  /* 0x0000300001027983 */ /* 0x000f280000100800 */
[----:B-1----:R-:W3:Y:S01]  /*2a0e0*/  LDL R10, [R1+0x2c] ;  /* 0x00002c00010a7983 */ /* 0x002ee20000100800 */
[----:B------:R-:W-:-:S03]  /*2a0f0*/  MOV R8, 0x400 ;  /* 0x0000040000087802 */ /* 0x000fc60000000f00 */
[----:B------:R-:W0:Y:S01]  /*2a100*/  LDL R12, [R1+0x34] ;  /* 0x00003400010c7983 */ /* 0x000e220000100800 */
[----:B------:R-:W1:Y:S01]  /*2a110*/  S2R R9, SR_CgaCtaId ;  /* 0x0000000000097919 */ /* 0x000e620000008800 */
[----:B------:R-:W-:Y:S05]  /*2a120*/  WARPSYNC.ALL ;  /* 0x0000000000007948 */ /* 0x000fea0003800000 */
[----:B-1----:R-:W-:Y:S01]  /*2a130*/  LEA R8, R9, R8, 0x18 ;  /* 0x0000000809087211 */ /* 0x002fe200078ec0ff */
[----:B--2---:R-:W-:-:S05]  /*2a140*/  IMAD R0, R0, 0x7000, RZ ;  /* 0x0000700000007824 */ /* 0x004fca00078e02ff */
[----:B----4-:R-:W-:-:S05]  /*2a150*/  LOP3.LUT R2, R0, R2, RZ, 0xfc, !PT ;  /* 0x0000000200027212 */ /* 0x010fca00078efcff */
[----:B------:R-:W-:-:S05]  /*2a160*/  IMAD.IADD R2, R8, 0x1, R2 ;  /* 0x0000000108027824 */ /* 0x000fca00078e0202 */
[----:B-----5:R-:W1:Y:S01]  /*2a170*/  LDSM.16.MT88.4 R4, [R2+0xe400] ;  /* 0x00e400000204783b */ /* 0x020e620000004200 */
[----:B---3--:R-:W-:Y:S02]  /*2a180*/  LOP3.LUT R0, R0, R10, RZ, 0xfc, !PT ;  /* 0x0000000a00007212 */ /* 0x008fe400078efcff */
[----:B0-----:R-:W-:-:S03]  /*2a190*/  IADD3 R3, R12, R2, RZ ;  /* 0x000000020c037210 */ /* 0x001fc60007ffe0ff */
[----:B------:R-:W-:Y:S01]  /*2a1a0*/  IMAD.IADD R0, R8, 0x1, R0 ;  /* 0x0000000108007824 */ /* 0x000fe200078e0200 */
[C-C-:B-1----:R-:W-:Y:S02]  /*2a1b0*/  PRMT R8, R4.reuse, 0x6420, R5.reuse ;  /* 0x0000642004087816 */ /* 0x142fe40000000005 */
        /* <DEDUP_REMOVED lines=90> */
.L_x_2307:
        /* <DEDUP_REMOVED lines=14> */
.L_x_2262:
[----:B------:R-:W-:Y:S05]  /*2a840*/  BSYNC B6 ;  /* 0x0000000000067941 */ /* 0x000fea0003800000 */
.L_x_2260:
        /* <DEDUP_REMOVED lines=13> */
.L_x_2308:
        /* <DEDUP_REMOVED lines=18> */
[----:B------:R-:W-:Y:S01]  /*2aa40*/  SHFL.IDX PT, R4, R6, 0x1, 0x1f ;  /* 0x00201f0006047f89 */ /* 0x000fe200000e0000 */
[----:B0-----:R-:W-:Y:S02]  /*2aa50*/  IMAD.MOV.U32 R2, RZ, RZ, RZ ;  /* 0x000000ffff027224 */ /* 0x001fe400078e00ff */
[----:B---3--:R-:W-:Y:S01]  /*2aa60*/  @!P1 IMAD.MOV.U32 R2, RZ, RZ, R3 ;  /* 0x000000ffff029224 */ /* 0x008fe200078e0003 */
[----:B------:R-:W-:-:S04]  /*2aa70*/  ISETP.NE.AND P1, PT, R7, RZ, PT ;  /* 0x000000ff0700720c */ /* 0x000fc80003f25270 */
        /* <DEDUP_REMOVED lines=16> */
.L_x_2460:
[----:B------:R-:W-:Y:S02]  /*2ab80*/  ULDC UR4, c[0x0][0xc10] ;  /* 0x0003040000047ab9 */ /* 0x000fe40000000800 */
[----:B------:R-:W-:-:S04]  /*2ab90*/  IMAD.U32 R5, RZ, RZ, UR4 ;  /* 0x00000004ff057e24 */ /* 0x000fc8000f8e00ff */
[----:B-1----:R-:W-:-:S04]  /*2aba0*/  IMAD R6, R14, R5, RZ ;  /* 0x000000050e067224 */ /* 0x002fc800078e02ff */
[----:B------:R-:W-:-:S05]  /*2abb0*/  IMAD.IADD R4, R4, 0x1, R6 ;  /* 0x0000000104047824 */ /* 0x000fca00078e0206 */
[----:B------:R-:W-:-:S13]  /*2abc0*/  ISETP.GT.AND P6, PT, R4, R0, PT ;  /* 0x000000000400720c */ /* 0x000fda0003fc4270 */
[----:B------:R-:W-:Y:S05]  /*2abd0*/  @P6 BRA `(.L_x_2311) ;  /* 0x0000000000a46947 */ /* 0x000fea0003800000 */
.L_x_2316:
        /* <DEDUP_REMOVED lines=8> */
[----:B0-----:R-:W-:-:S04]  /*2ac60*/  LOP3.LUT R5, R5, 0x1f, RZ, 0xc0, !PT ;  /* 0x0000001f05057812 */ /* 0x001fc800078ec0ff */
[----:B------:R-:W-:Y:S01]  /*2ac70*/  IADD3 R5, R2, R5, RZ ;  /* 0x0000000502057210 */ /* 0x000fe20007ffe0ff */
[----:B-1----:R-:W-:-:S03]  /*2ac80*/  IMAD.MOV.U32 R2, RZ, RZ, RZ ;  /* 0x000000ffff027224 */ /* 0x002fc600078e00ff */
[----:B------:R-:W-:-:S13]  /*2ac90*/  ISETP.GE.OR P6, PT, R5, R3, !P0 ;  /* 0x000000030500720c */ /* 0x000fda00047c6670 */
[----:B------:R-:W-:Y:S05]  /*2aca0*/  @P6 BRA `(.L_x_2314) ;  /* 0x00000000000c6947 */ /* 0x000fea0003800000 */
[----:B------:R-:W0:Y:S02]  /*2acb0*/  LDC.64 R2, c[0x0][0xc58] ;  /* 0x00031600ff027b82 */ /* 0x000e240000000a00 */
[----:B0-----:R-:W-:-:S06]  /*2acc0*/  IMAD.WIDE R2, R5, 0x4, R2 ;  /* 0x0000000405027825 */ /* 0x001fcc00078e0202 */
[----:B------:R0:W5:Y:S02]  /*2acd0*/  LDG.E R2, desc[UR60][R2.64] ;  /* 0x0000003c02027981 */ /* 0x000164000c1e1900 */
.L_x_2314:
[----:B------:R-:W-:Y:S05]  /*2ace0*/  BSYNC B0 ;  /* 0x0000000000007941 */ /* 0x000fea0003800000 */
.L_x_2313:
        /* <DEDUP_REMOVED lines=18> */
.L_x_2468:
[----:B------:R-:W-:Y:S02]  /*2ae10*/  ULDC UR4, c[0x0][0xc10] ;  /* 0x0003040000047ab9 */ /* 0x000fe40000000800 */
[----:B------:R-:W-:-:S05]  /*2ae20*/  MOV R5, UR4 ;  /* 0x0000000400057c02 */ /* 0x000fca0008000f00 */
[----:B-1----:R-:W-:-:S04]  /*2ae30*/  IMAD R6, R14, R5, RZ ;  /* 0x000000050e067224 */ /* 0x002fc800078e02ff */
[----:B------:R-:W-:-:S05]  /*2ae40*/  IMAD.IADD R4, R6, 0x1, R4 ;  /* 0x0000000106047824 */ /* 0x000fca00078e0204 */
[----:B------:R-:W-:-:S13]  /*2ae50*/  ISETP.GT.AND P6, PT, R4, R0, PT ;  /* 0x000000000400720c */ /* 0x000fda0003fc4270 */
[----:B------:R-:W-:Y:S05]  /*2ae60*/  @!P6 BRA `(.L_x_2316) ;  /* 0xfffffffc005ce947 */ /* 0x000fea000383ffff */
.L_x_2311:
        /* <DEDUP_REMOVED lines=8> */
.L_x_2472:
[----:B------:R-:W-:Y:S01]  /*2aef0*/  ISETP.NE.AND P0, PT, R7, RZ, PT ;  /* 0x000000ff0700720c */ /* 0x000fe20003f05270 */
[----:B------:R-:W-:-:S12]  /*2af00*/  IMAD.MOV.U32 R7, RZ, RZ, RZ ;  /* 0x000000ffff077224 */ /* 0x000fd800078e00ff */
[----:B------:R-:W-:Y:S05]  /*2af10*/  @!P0 BRA `(.L_x_2318) ;  /* 0x0000000000108947 */ /* 0x000fea0003800000 */
[----:B------:R-:W-:Y:S01]  /*2af20*/  UMOV UR4, 0xffffffff ;  /* 0xffffffff00047882 */ /* 0x000fe20000000000 */
[----:B------:R-:W-:Y:S02]  /*2af30*/  VIADD R12, R8, 0xffffffff ;  /* 0xffffffff080c7836 */ /* 0x000fe40000000000 */
[----:B------:R-:W-:Y:S05]  /*2af40*/  BRA.DIV UR4, `(.L_x_2319) ;  /* 0x0000003a044c7947 */ /* 0x000fea000b800000 */
[----:B------:R3:W4:Y:S02]  /*2af50*/  SHFL.IDX PT, R7, R3, R12, 0x1f ;  /* 0x00001f0c03077589 */ /* 0x00072400000e0000 */
.L_x_2318:
[----:B------:R-:W5:Y:S01]  /*2af60*/  LDL.LU R9, [R1+0xc] ;  /* 0x00000c0001097983 */ /* 0x000f620000300800 */
[----:B01-3--:R-:W0:Y:S01]  /*2af70*/  LDC.64 R2, c[0x0][0xc68] ;  /* 0x00031a00ff027b82 */ /* 0x00be220000000a00 */
[----:B-----5:R-:W-:-:S04]  /*2af80*/  IMAD.IADD R9, R8, 0x1, R9 ;  /* 0x0000000108097824 */ /* 0x020fc800078e0209 */
[----:B0-----:R-:W-:Y:S01]  /*2af90*/  IMAD.WIDE R2, R9, 0x4, R2 ;  /* 0x0000000409027825 */ /* 0x001fe200078e0202 */
[----:B------:R0:W-:Y:S04]  /*2afa0*/  STL [R1+0xc], R9 ;  /* 0x00000c0901007387 */ /* 0x0001e80000100800 */
[----:B0-----:R-:W2:Y:S01]  /*2afb0*/  LDG.E R9, desc[UR60][R2.64] ;  /* 0x0000003c02097981 */ /* 0x001ea2000c1e1900 */
[----:B----4-:R-:W-:-:S04]  /*2afc0*/  IMAD R7, R7, R5, R6 ;  /* 0x0000000507077224 */ /* 0x010fc800078e0206 */
[----:B------:R-:W-:Y:S01]  /*2afd0*/  IMAD.IADD R0, R0, 0x1, -R7 ;  /* 0x0000000100007824 */ /* 0x000fe200078e0a07 */
[----:B------:R0:W-:Y:S01]  /*2afe0*/  STL [R1], R7 ;  /* 0x0000000701007387 */ /* 0x0001e20000100800 */
[----:B--2---:R-:W-:-:S05]  /*2aff0*/  IMAD R8, R4, R9, RZ ;  /* 0x0000000904087224 */ /* 0x004fca00078e02ff */
[----:B------:R-:W-:-:S04]  /*2b000*/  IABS R10, R8 ;  /* 0x00000008000a7213 */ /* 0x000fc80000000000 */
[----:B------:R-:W1:Y:S08]  /*2b010*/  I2F.RP R2, R10 ;  /* 0x0000000a00027306 */ /* 0x000e700000209400 */
[----:B-1----:R-:W1:Y:S02]  /*2b020*/  MUFU.RCP R2, R2 ;  /* 0x0000000200027308 */ /* 0x002e640000001000 */
[----:B-1----:R-:W-:-:S06]  /*2b030*/  VIADD R2, R2, 0xffffffe ;  /* 0x0ffffffe02027836 */ /* 0x002fcc0000000000 */
[----:B------:R-:W1:Y:S02]  /*2b040*/  F2I.FTZ.U32.TRUNC.NTZ R3, R2 ;  /* 0x0000000200037305 */ /* 0x000e64000021f000 */
[----:B-1----:R-:W-:-:S05]  /*2b050*/  IADD3 R2, RZ, -R3, RZ ;  /* 0x80000003ff027210 */ /* 0x002fca0007ffe0ff */
        /* <DEDUP_REMOVED lines=16> */
[----:B------:R-:W-:Y:S02]  /*2b160*/  @!P2 IADD3 R2, -R2, RZ, RZ ;  /* 0x000000ff0202a210 */ /* 0x000fe40007ffe1ff */
[----:B------:R-:W-:-:S05]  /*2b170*/  @!P1 LOP3.LUT R2, RZ, R8, RZ, 0x33, !PT ;  /* 0x00000008ff029212 */ /* 0x000fca00078e33ff */
[----:B------:R-:W-:Y:S02]  /*2b180*/  IMAD R6, R9, R2, RZ ;  /* 0x0000000209067224 */ /* 0x000fe400078e02ff */
[----:B------:R-:W-:Y:S02]  /*2b190*/  IMAD.MOV R2, RZ, RZ, -R2 ;  /* 0x000000ffff027224 */ /* 0x000fe400078e0a02 */
[----:B------:R-:W-:Y:S02]  /*2b1a0*/  IMAD.MOV R3, RZ, RZ, -R6 ;  /* 0x000000ffff037224 */ /* 0x000fe400078e0a06 */
[----:B------:R-:W-:-:S03]  /*2b1b0*/  IMAD R0, R8, R2, R0 ;  /* 0x0000000208007224 */ /* 0x000fc600078e0200 */
[----:B------:R-:W-:-:S04]  /*2b1c0*/  VIADDMNMX R5, R3, R5, R9, PT ;  /* 0x0000000503057246 */ /* 0x000fc80003800109 */
[----:B0-----:R-:W-:-:S04]  /*2b1d0*/  IABS R7, R5 ;  /* 0x0000000500077213 */ /* 0x001fc80000000000 */
        /* <DEDUP_REMOVED lines=14> */
[-C--:B------:R-:W-:Y:S01]  /*2b2c0*/  @!P1 IADD3 R3, R3, -R7.reuse, RZ ;  /* 0x8000000703039210 */ /* 0x080fe20007ffe0ff */
        /* <DEDUP_REMOVED lines=16> */
.L_x_2312:
        /* <DEDUP_REMOVED lines=10> */
.L_x_2320:
[----:B-1----:R-:W2:Y:S04]  /*2b470*/  LDL R3, [R1+0x8] ;  /* 0x0000080001037983 */ /* 0x002ea80000100800 */
[----:B------:R-:W3:Y:S04]  /*2b480*/  LDL R2, [R1+0xc] ;  /* 0x00000c0001027983 */ /* 0x000ee80000100800 */
[----:B------:R-:W4:Y:S04]  /*2b490*/  LDL R4, [R1] ;  /* 0x0000000001047983 */ /* 0x000f280000100800 */
[----:B0-----:R-:W4:Y:S01]  /*2b4a0*/  LDL R5, [R1+0x4] ;  /* 0x0000040001057983 */ /* 0x001f220000100800 */
        /* <DEDUP_REMOVED lines=12> */
.L_x_2309:
[----:B-1----:R-:W2:Y:S01]  /*2b570*/  LDL R0, [R1+0xc] ;  /* 0x00000c0001007983 */ /* 0x002ea20000100800 */
[----:B------:R-:W-:Y:S02]  /*2b580*/  ULDC UR4, c[0x0][0xc14] ;  /* 0x0003050000047ab9 */ /* 0x000fe40000000800 */
[----:B--2---:R-:W-:-:S13]  /*2b590*/  ISETP.GE.AND P0, PT, R0, UR4, PT ;  /* 0x0000000400007c0c */ /* 0x004fda000bf06270 */
[----:B------:R-:W-:Y:S05]  /*2b5a0*/  @!P0 BRA `(.L_x_2321) ;  /* 0xffffffb000208947 */ /* 0x000fea000383ffff */
[----:B------:R-:W-:Y:S05]  /*2b5b0*/  BSYNC B7 ;  /* 0x0000000000077941 */ /* 0x000fea0003800000 */
.L_x_2224:
        /* <DEDUP_REMOVED lines=12> */
.L_x_2475:
[----:B------:R-:W-:Y:S05]  /*2b680*/  BSYNC B0 ;  /* 0x0000000000007941 */ /* 0x000fea0003800000 */
.L_x_2322:
[----:B------:R-:W-:-:S03]  /*2b690*/  UMOV UR4, 0xffffffff ;  /* 0xffffffff00047882 */ /* 0x000fc60000000000 */
[----:B------:R-:W-:Y:S05]  /*2b6a0*/  BRA.DIV UR4, `(.L_x_2324) ;  /* 0x0000003204b07947 */ /* 0x000fea000b800000 */
[----:B------:R-:W1:Y:S02]  /*2b6b0*/  S2R R2, SR_TID.X ;  /* 0x0000000000027919 */ /* 0x000e640000002100 */
[----:B-1----:R-:W-:-:S04]  /*2b6c0*/  SHF.R.U32.HI R2, RZ, 0x5, R2 ;  /* 0x00000005ff027819 */ /* 0x002fc80000011602 */
[----:B------:R-:W-:-:S05]  /*2b6d0*/  LOP3.LUT R2, R2, 0x3, RZ, 0xc0, !PT ;  /* 0x0000000302027812 */ /* 0x000fca00078ec0ff */
[----:B------:R1:W2:Y:S02]  /*2b6e0*/  SHFL.IDX PT, R14, R2, RZ, 0x1f ;  /* 0x00001fff020e7589 */ /* 0x0002a400000e0000 */
.L_x_2478:
[----:B--2---:R-:W-:-:S13]  /*2b6f0*/  ISETP.NE.AND P0, PT, R14, RZ, PT ;  /* 0x000000ff0e00720c */ /* 0x004fda0003f05270 */
[----:B------:R-:W-:Y:S05]  /*2b700*/  @P0 BRA `(.L_x_2021) ;  /* 0x0000000000b80947 */ /* 0x000fea0003800000 */
[----:B------:R-:W-:-:S03]  /*2b710*/  UMOV UR4, 0xffffffff ;  /* 0xffffffff00047882 */ /* 0x000fc60000000000 */
[----:B------:R-:W-:Y:S05]  /*2b720*/  BRA.DIV UR4, `(.L_x_2325) ;  /* 0x0000003204c47947 */ /* 0x000fea000b800000 */
[----:B------:R-:W-:-:S13]  /*2b730*/  ELECT P6, URZ, PT ;  /* 0x00000000003f782f */ /* 0x000fda00038c0000 */
.L_x_2481:
[----:B------:R-:W-:Y:S05]  /*2b740*/  @!P6 BRA `(.L_x_2021) ;  /* 0x0000000000a8e947 */ /* 0x000fea0003800000 */
[----:B-1----:R-:W2:Y:S02]  /*2b750*/  LDL R2, [R1+0x94] ;  /* 0x0000940001027983 */ /* 0x002ea40000100800 */
[----:B--2---:R-:W-:-:S13]  /*2b760*/  R2UR UR4, R2 ;  /* 0x00000000020472ca */ /* 0x004fda00000e0000 */
[----:B------:R-:W-:-:S06]  /*2b770*/  ULOP3.LUT UR4, UR4, 0x2, URZ, 0xfc, !UPT ;  /* 0x0000000204047892 */ /* 0x000fcc000f8efc3f */
[----:B------:R-:W-:-:S04]  /*2b780*/  MOV R2, UR4 ;  /* 0x0000000400027c02 */ /* 0x000fc80008000f00 */
[----:B------:R-:W-:-:S13]  /*2b790*/  ISETP.NE.AND P0, PT, R2, 0x3, PT ;  /* 0x000000030200780c */ /* 0x000fda0003f05270 */
[----:B------:R-:W-:Y:S05]  /*2b7a0*/  @!P0 BRA `(.L_x_2326) ;  /* 0x0000000000048947 */ /* 0x000fea0003800000 */
[----:B------:R-:W-:Y:S01]  /*2b7b0*/  BPT.TRAP 0x1 ;  /* 0x000000040000795c */ /* 0x000fe20000300000 */
.L_x_2326:
        /* <DEDUP_REMOVED lines=14> */
.L_x_2482:
[----:B------:R-:W1:Y:S02]  /*2b8a0*/  SYNCS.PHASECHK.TRANS64.TRYWAIT P1, [R7+URZ], R2 ;  /* 0x00000002070075a7 */ /* 0x000e64000802017f */
[----:B-1----:R-:W-:Y:S05]  /*2b8b0*/  @!P1 BRA `(.L_x_2328) ;  /* 0x0000003000949947 */ /* 0x002fea0003800000 */
.L_x_2483:
[----:B------:R-:W-:Y:S05]  /*2b8c0*/  @!P0 BRA `(.L_x_2329) ;  /* 0x0000000000048947 */ /* 0x000fea0003800000 */
[----:B------:R-:W-:Y:S01]  /*2b8d0*/  BPT.TRAP 0x1 ;  /* 0x000000040000795c */ /* 0x000fe20000300000 */
.L_x_2329:
[----:B------:R-:W2:Y:S02]  /*2b8e0*/  LDL.LU R4, [R1+0x10] ;  /* 0x0000100001047983 */ /* 0x000ea40000300800 */
[----:B--2---:R-:W-:-:S04]  /*2b8f0*/  IMAD R4, R4, 0x8, R0 ;  /* 0x0000000804047824 */ /* 0x004fc800078e0200 */
[----:B------:R-:W2:Y:S02]  /*2b900*/  SYNCS.PHASECHK.TRANS64.TRYWAIT P1, [R4+URZ+0x2e860], R5 ;  /* 0x02e86005040075a7 */ /* 0x000ea4000802017f */
[----:B--2---:R-:W-:Y:S05]  /*2b910*/  @!P1 BRA `(.L_x_2330) ;  /* 0x0000003000909947 */ /* 0x004fea0003800000 */
.L_x_2484:
[----:B------:R-:W-:Y:S05]  /*2b920*/  @!P0 BRA `(.L_x_2331) ;  /* 0x0000000000048947 */ /* 0x000fea0003800000 */
[----:B------:R-:W-:Y:S01]  /*2b930*/  BPT.TRAP 0x1 ;  /* 0x000000040000795c */ /* 0x000fe20000300000 */
.L_x_2331:
[----:B------:R-:W-:-:S04]  /*2b940*/  IMAD R3, R3, 0x8, R0 ;  /* 0x0000000803037824 */ /* 0x000fc800078e0200 */
[----:B------:R-:W3:Y:S02]  /*2b950*/  SYNCS.PHASECHK.TRANS64.TRYWAIT P1, [R3+URZ+0x2e860], R2 ;  /* 0x02e86002030075a7 */ /* 0x000ee4000802017f */
[----:B---3--:R-:W-:Y:S05]  /*2b960*/  @!P1 BRA `(.L_x_2332) ;  /* 0x0000003000909947 */ /* 0x008fea0003800000 */
.L_x_2485:
[----:B------:R-:W-:Y:S05]  /*2b970*/  @!P0 BRA `(.L_x_2333) ;  /* 0x0000000000048947 */ /* 0x000fea0003800000 */
[----:B------:R-:W-:Y:S01]  /*2b980*/  BPT.TRAP 0x1 ;  /* 0x000000040000795c */ /* 0x000fe20000300000 */
.L_x_2333:
[----:B------:R-:W4:Y:S02]  /*2b990*/  SYNCS.PHASECHK.TRANS64.TRYWAIT P0, [R4+URZ+0x2e880], R5 ;  /* 0x02e88005040075a7 */ /* 0x000f24000800017f */
[----:B----4-:R-:W-:Y:S05]  /*2b9a0*/  @!P0 BRA `(.L_x_2334) ;  /* 0x0000003000948947 */ /* 0x010fea0003800000 */
.L_x_2335:
[----:B------:R0:W0:Y:S02]  /*2b9b0*/  SYNCS.PHASECHK.TRANS64.TRYWAIT P0, [R3+URZ+0x2e880], R2 ;  /* 0x02e88002030075a7 */ /* 0x000024000800017f */
[----:B0-----:R-:W-:Y:S05]  /*2b9c0*/  @!P0 NANOSLEEP.SYNCS 0x989680 ;  /* 0x009896800000895d */ /* 0x001fea0003900000 */
[----:B------:R-:W0:Y:S02]  /*2b9d0*/  @!P0 SYNCS.PHASECHK.TRANS64 P0, [R3+URZ+0x2e880], R2 ;  /* 0x02e88002030085a7 */ /* 0x000e24000800007f */
[----:B0-----:R-:W-:Y:S05]  /*2b9e0*/  @!P0 BRA `(.L_x_2335) ;  /* 0xfffffffc00f08947 */ /* 0x001fea000383ffff */
.L_x_2021:
[----:B------:R-:W-:Y:S05]  /*2b9f0*/  BSYNC B8 ;  /* 0x0000000000087941 */ /* 0x000fea0003800000 */
.L_x_2018:
[----:B------:R-:W-:Y:S05]  /*2ba00*/  EXIT ;  /* 0x000000000000794d */ /* 0x000fea0003800000 */
.L_x_2043:
[----:B0-----:R0:W1:Y:S02]  /*2ba10*/  SYNCS.PHASECHK.TRANS64.TRYWAIT P6, [R109+URZ+0x2e890], R130 ;  /* 0x02e890826d0075a7 */ /* 0x00106400080c017f */
[----:B-1----:R-:W-:Y:S05]  /*2ba20*/  @!P6 NANOSLEEP.SYNCS 0x989680 ;  /* 0x009896800000e95d */ /* 0x002fea0003900000 */
[----:B------:R-:W1:Y:S02]  /*2ba30*/  @!P6 SYNCS.PHASECHK.TRANS64 P6, [R109+URZ+0x2e890], R130 ;  /* 0x02e890826d00e5a7 */ /* 0x000e6400080c007f */
[----:B-1----:R-:W-:Y:S05]  /*2ba40*/  @!P6 BRA `(.L_x_2043) ;  /* 0xfffffffc00f0e947 */ /* 0x002fea000383ffff */
[----:B------:R-:W-:Y:S05]  /*2ba50*/  BRA `(.L_x_2336) ;  /* 0xfffffd7400dc7947 */ /* 0x000fea000383ffff */
.L_x_2077:
[----:B0-----:R0:W1:Y:S02]  /*2ba60*/  SYNCS.PHASECHK.TRANS64.TRYWAIT P3, [R109+URZ+0x2e890], R130 ;  /* 0x02e890826d0075a7 */ /* 0x001064000806017f */
[----:B-1----:R-:W-:Y:S05]  /*2ba70*/  @!P3 NANOSLEEP.SYNCS 0x989680 ;  /* 0x009896800000b95d */ /* 0x002fea0003900000 */
[----:B------:R-:W1:Y:S02]  /*2ba80*/  @!P3 SYNCS.PHASECHK.TRANS64 P3, [R109+URZ+0x2e890], R130 ;  /* 0x02e890826d00b5a7 */ /* 0x000e64000806007f */
[----:B-1----:R-:W-:Y:S05]  /*2ba90*/  @!P3 BRA `(.L_x_2077) ;  /* 0xfffffffc00f0b947 */ /* 0x002fea000383ffff */
[----:B------:R-:W-:Y:S05]  /*2baa0*/  BRA `(.L_x_2337) ;  /* 0xfffffdb800707947 */ /* 0x000fea000383ffff */
.L_x_2094:
[----:B0-----:R0:W1:Y:S02]  /*2bab0*/  SYNCS.PHASECHK.TRANS64.TRYWAIT P2, [R109+URZ+0x2e890], R130 ;  /* 0x02e890826d0075a7 */ /* 0x001064000804017f */
[----:B-1----:R-:W-:Y:S05]  /*2bac0*/  @!P2 NANOSLEEP.SYNCS 0x989680 ;  /* 0x009896800000a95d */ /* 0x002fea0003900000 */
[----:B------:R-:W1:Y:S02]  /*2bad0*/  @!P2 SYNCS.PHASECHK.TRANS64 P2, [R109+URZ+0x2e890], R130 ;  /* 0x02e890826d00a5a7 */ /* 0x000e64000804007f */
[----:B-1----:R-:W-:Y:S05]  /*2bae0*/  @!P2 BRA `(.L_x_2094) ;  /* 0xfffffffc00f0a947 */ /* 0x002fea000383ffff */
[----:B------:R-:W-:Y:S05]  /*2baf0*/  BRA `(.L_x_2338) ;  /* 0xfffffdf800947947 */ /* 0x000fea000383ffff */
.L_x_2104:
[----:B--2---:R2:W3:Y:S02]  /*2bb00*/  SYNCS.PHASECHK.TRANS64.TRYWAIT P3, [R109+URZ+0x2e8b0], R130 ;  /* 0x02e8b0826d0075a7 */ /* 0x0044e4000806017f */
[----:B---3--:R-:W-:Y:S05]  /*2bb10*/  @!P3 NANOSLEEP.SYNCS 0x989680 ;  /* 0x009896800000b95d */ /* 0x008fea0003900000 */
[----:B------:R-:W3:Y:S02]  /*2bb20*/  @!P3 SYNCS.PHASECHK.TRANS64 P3, [R109+URZ+0x2e8b0], R130 ;  /* 0x02e8b0826d00b5a7 */ /* 0x000ee4000806007f */
[----:B---3--:R-:W-:Y:S05]  /*2bb30*/  @!P3 BRA `(.L_x_2104) ;  /* 0xfffffffc00f0b947 */ /* 0x008fea000383ffff */
[----:B------:R-:W-:Y:S05]  /*2bb40*/  BRA `(.L_x_2339) ;  /* 0xfffffe00005c7947 */ /* 0x000fea000383ffff */
.L_x_2116:
[----:B------:R-:W-:Y:S01]  /*2bb50*/  BSSY B0, `(.L_x_2340) ;  /* 0x0000007000007945 */ /* 0x000fe20003800000 */
[----:B------:R-:W-:Y:S01]  /*2bb60*/  MOV R12, RZ ;  /* 0x000000ff000c7202 */ /* 0x000fe20000000f00 */
[----:B------:R-:W-:Y:S02]  /*2bb70*/  IMAD.MOV.U32 R11, RZ, RZ, 0x1f ;  /* 0x0000001fff0b7424 */ /* 0x000fe400078e00ff */
[----:B------:R-:W-:-:S07]  /*2bb80*/  IMAD.MOV.U32 R15, RZ, RZ, -0x1 ;  /* 0xffffffffff0f7424 */ /* 0x000fce00078e00ff */
[----:B-----5:R-:W-:Y:S05]  /*2bb90*/  WARPSYNC.COLLECTIVE R15, `(.L_x_2341) ;  /* 0x000000000f087348 */ /* 0x020fea0003c00000 */
[----:B------:R0:W1:Y:S02]  /*2bba0*/  SHFL.IDX P6, R14, R13, R12, R11 ;  /* 0x0000000c0d0e7389 */ /* 0x00006400000c000b */
[----:B01---5:R-:W-:Y:S01]  /*2bbb0*/  ENDCOLLECTIVE ;  /* 0x000000000000791b */ /* 0x023fe20003800000 */
.L_x_2341:
[----:B------:R-:W-:Y:S05]  /*2bbc0*/  BSYNC B0 ;  /* 0x0000000000007941 */ /* 0x000fea0003800000 */
.L_x_2340:
[----:B------:R1:W-:Y:S01]  /*2bbd0*/  STL [R1+0x48], R14 ;  /* 0x0000480e01007387 */ /* 0x0003e20000100800 */
[----:B------:R-:W-:Y:S05]  /*2bbe0*/  BRA `(.L_x_2342) ;  /* 0xfffffe0c00507947 */ /* 0x000fea000383ffff */
.L_x_2132:
[----:B------:R-:W-:Y:S01]  /*2bbf0*/  BSSY B1, `(.L_x_2343) ;  /* 0x0000008000017945 */ /* 0x000fe20003800000 */
[----:B------:R-:W-:Y:S02]  /*2bc00*/  IMAD.MOV.U32 R13, RZ, RZ, R5 ;  /* 0x000000ffff0d7224 */ /* 0x000fe400078e0005 */
[----:B------:R-:W-:Y:S02]  /*2bc10*/  IMAD.MOV.U32 R12, RZ, RZ, RZ ;  /* 0x000000ffff0c7224 */ /* 0x000fe400078e00ff */
[----:B------:R-:W-:Y:S02]  /*2bc20*/  IMAD.MOV.U32 R11, RZ, RZ, 0x1c1f ;  /* 0x00001c1fff0b7424 */ /* 0x000fe400078e00ff */
[----:B01----:R-:W-:-:S07]  /*2bc30*/  IMAD.MOV.U32 R15, RZ, RZ, -0x1 ;  /* 0xffffffffff0f7424 */ /* 0x003fce00078e00ff */
[----:B-----5:R-:W-:Y:S05]  /*2bc40*/  WARPSYNC.COLLECTIVE R15, `(.L_x_2344) ;  /* 0x000000000f087348 */ /* 0x020fea0003c00000 */
[----:B------:R0:W1:Y:S02]  /*2bc50*/  SHFL.IDX P6, R14, R13, R12, R11 ;  /* 0x0000000c0d0e7389 */ /* 0x00006400000c000b */
[----:B01---5:R-:W-:Y:S01]  /*2bc60*/  ENDCOLLECTIVE ;  /* 0x000000000000791b */ /* 0x023fe20003800000 */
.L_x_2344:
[----:B------:R-:W-:Y:S05]  /*2bc70*/  BSYNC B1 ;  /* 0x0000000000017941 */ /* 0x000fea0003800000 */
.L_x_2343:
[----:B------:R-:W-:Y:S05]  /*2bc80*/  BRA `(.L_x_2345) ;  /* 0xfffffe1c00247947 */ /* 0x000fea000383ffff */
.L_x_2133:
[----:B------:R-:W-:Y:S01]  /*2bc90*/  BSSY B1, `(.L_x_2346) ;  /* 0x0000008000017945 */ /* 0x000fe20003800000 */
[----:B------:R-:W-:Y:S01]  /*2bca0*/  MOV R13, R4 ;  /* 0x00000004000d7202 */ /* 0x000fe20000000f00 */
[----:B------:R-:W-:Y:S02]  /*2bcb0*/  IMAD.MOV.U32 R12, RZ, RZ, RZ ;  /* 0x000000ffff0c7224 */ /* 0x000fe400078e00ff */
[----:B------:R-:W-:Y:S02]  /*2bcc0*/  IMAD.MOV.U32 R11, RZ, RZ, 0x1c1f ;  /* 0x00001c1fff0b7424 */ /* 0x000fe400078e00ff */
[----:B01----:R-:W-:-:S07]  /*2bcd0*/  IMAD.MOV.U32 R15, RZ, RZ, -0x1 ;  /* 0xffffffffff0f7424 */ /* 0x003fce00078e00ff */
[----:B-----5:R-:W-:Y:S05]  /*2bce0*/  WARPSYNC.COLLECTIVE R15, `(.L_x_2347) ;  /* 0x000000000f087348 */ /* 0x020fea0003c00000 */
[----:B------:R0:W1:Y:S02]  /*2bcf0*/  SHFL.IDX P6, R14, R13, R12, R11 ;  /* 0x0000000c0d0e7389 */ /* 0x00006400000c000b */
[----:B01---5:R-:W-:Y:S01]  /*2bd00*/  ENDCOLLECTIVE ;  /* 0x000000000000791b */ /* 0x023fe20003800000 */
.L_x_2347:
[----:B------:R-:W-:Y:S05]  /*2bd10*/  BSYNC B1 ;  /* 0x0000000000017941 */ /* 0x000fea0003800000 */
.L_x_2346:
[----:B------:R-:W-:Y:S05]  /*2bd20*/  BRA `(.L_x_2348) ;  /* 0xfffffe1c00047947 */ /* 0x000fea000383ffff */
.L_x_2134:
[----:B------:R-:W-:Y:S01]  /*2bd30*/  BSSY B1, `(.L_x_2349) ;  /* 0x0000008000017945 */ /* 0x000fe20003800000 */
[----:B------:R-:W-:Y:S01]  /*2bd40*/  IMAD.MOV.U32 R13, RZ, RZ, R3 ;  /* 0x000000ffff0d7224 */ /* 0x000fe200078e0003 */
[----:B01----:R-:W-:Y:S01]  /*2bd50*/  MOV R15, 0xffffffff ;  /* 0xffffffff000f7802 */ /* 0x003fe20000000f00 */
[----:B------:R-:W-:Y:S02]  /*2bd60*/  IMAD.MOV.U32 R12, RZ, RZ, RZ ;  /* 0x000000ffff0c7224 */ /* 0x000fe400078e00ff */
[----:B------:R-:W-:-:S07]  /*2bd70*/  IMAD.MOV.U32 R11, RZ, RZ, 0x1c1f ;  /* 0x00001c1fff0b7424 */ /* 0x000fce00078e00ff */
[----:B-----5:R-:W-:Y:S05]  /*2bd80*/  WARPSYNC.COLLECTIVE R15, `(.L_x_2350) ;  /* 0x000000000f087348 */ /* 0x020fea0003c00000 */
[----:B------:R0:W1:Y:S02]  /*2bd90*/  SHFL.IDX P6, R14, R13, R12, R11 ;  /* 0x0000000c0d0e7389 */ /* 0x00006400000c000b */
[----:B01---5:R-:W-:Y:S01]  /*2bda0*/  ENDCOLLECTIVE ;  /* 0x000000000000791b */ /* 0x023fe20003800000 */
.L_x_2350:
[----:B------:R-:W-:Y:S05]  /*2bdb0*/  BSYNC B1 ;  /* 0x0000000000017941 */ /* 0x000fea0003800000 */
.L_x_2349:
[----:B------:R-:W-:Y:S05]  /*2bdc0*/  BRA `(.L_x_2351) ;  /* 0xfffffe1800e47947 */ /* 0x000fea000383ffff */
.L_x_2135:
        /* <DEDUP_REMOVED lines=8> */
.L_x_2353:
[----:B------:R-:W-:Y:S05]  /*2be50*/  BSYNC B1 ;  /* 0x0000000000017941 */ /* 0x000fea0003800000 */
.L_x_2352:
[----:B------:R-:W-:Y:S05]  /*2be60*/  BRA `(.L_x_2354) ;  /* 0xfffffe1800c47947 */ /* 0x000fea000383ffff */
.L_x_2136:
[----:B------:R-:W-:Y:S01]  /*2be70*/  BSSY B1, `(.L_x_2355) ;  /* 0x0000008000017945 */ /* 0x000fe20003800000 */
[----:B------:R-:W-:Y:S01]  /*2be80*/  IMAD.MOV.U32 R13, RZ, RZ, R5 ;  /* 0x000000ffff0d7224 */ /* 0x000fe200078e0005 */
[----:B------:R-:W-:Y:S01]  /*2be90*/  MOV R11, 0x1c1f ;  /* 0x00001c1f000b7802 */ /* 0x000fe20000000f00 */
[----:B------:R-:W-:Y:S02]  /*2bea0*/  IMAD.MOV.U32 R12, RZ, RZ, 0x1 ;  /* 0x00000001ff0c7424 */ /* 0x000fe400078e00ff */
[----:B01----:R-:W-:-:S07]  /*2beb0*/  IMAD.MOV.U32 R15, RZ, RZ, -0x1 ;  /* 0xffffffffff0f7424 */ /* 0x003fce00078e00ff */
[----:B-----5:R-:W-:Y:S05]  /*2bec0*/  WARPSYNC.COLLECTIVE R15, `(.L_x_2356) ;  /* 0x000000000f087348 */ /* 0x020fea0003c00000 */
[----:B------:R0:W1:Y:S02]  /*2bed0*/  SHFL.IDX P6, R14, R13, R12, R11 ;  /* 0x0000000c0d0e7389 */ /* 0x00006400000c000b */
[----:B01---5:R-:W-:Y:S01]  /*2bee0*/  ENDCOLLECTIVE ;  /* 0x000000000000791b */ /* 0x023fe20003800000 */
.L_x_2356:
[----:B------:R-:W-:Y:S05]  /*2bef0*/  BSYNC B1 ;  /* 0x0000000000017941 */ /* 0x000fea0003800000 */
.L_x_2355:
[----:B------:R-:W-:Y:S05]  /*2bf00*/  BRA `(.L_x_2357) ;  /* 0xfffffe1800a47947 */ /* 0x000fea000383ffff */
.L_x_2137:
[----:B------:R-:W-:Y:S01]  /*2bf10*/  BSSY B1, `(.L_x_2358) ;  /* 0x0000008000017945 */ /* 0x000fe20003800000 */
[----:B------:R-:W-:Y:S02]  /*2bf20*/  IMAD.MOV.U32 R13, RZ, RZ, R4 ;  /* 0x000000ffff0d7224 */ /* 0x000fe400078e0004 */
[----:B------:R-:W-:Y:S02]  /*2bf30*/  IMAD.MOV.U32 R12, RZ, RZ, 0x1 ;  /* 0x00000001ff0c7424 */ /* 0x000fe400078e00ff */
[----:B------:R-:W-:Y:S02]  /*2bf40*/  IMAD.MOV.U32 R11, RZ, RZ, 0x1c1f ;  /* 0x00001c1fff0b7424 */ /* 0x000fe400078e00ff */
[----:B01----:R-:W-:-:S07]  /*2bf50*/  IMAD.MOV.U32 R15, RZ, RZ, -0x1 ;  /* 0xffffffffff0f7424 */ /* 0x003fce00078e00ff */
[----:B-----5:R-:W-:Y:S05]  /*2bf60*/  WARPSYNC.COLLECTIVE R15, `(.L_x_2359) ;  /* 0x000000000f087348 */ /* 0x020fea0003c00000 */
[----:B------:R0:W1:Y:S02]  /*2bf70*/  SHFL.IDX P6, R14, R13, R12, R11 ;  /* 0x0000000c0d0e7389 */ /* 0x00006400000c000b */
[----:B01---5:R-:W-:Y:S01]  /*2bf80*/  ENDCOLLECTIVE ;  /* 0x000000000000791b */ /* 0x023fe20003800000 */
.L_x_2359:
[----:B------:R-:W-:Y:S05]  /*2bf90*/  BSYNC B1 ;  /* 0x0000000000017941 */ /* 0x000fea0003800000 */
.L_x_2358:
[----:B------:R-:W-:Y:S05]  /*2bfa0*/  BRA `(.L_x_2360) ;  /* 0xfffffe1800847947 */ /* 0x000fea000383ffff */
.L_x_2138:
        /* <DEDUP_REMOVED lines=8> */
.L_x_2362:
[----:B------:R-:W-:Y:S05]  /*2c030*/  BSYNC B1 ;  /* 0x0000000000017941 */ /* 0x000fea0003800000 */
.L_x_2361:
[----:B------:R-:W-:Y:S05]  /*2c040*/  BRA `(.L_x_2363) ;  /* 0xfffffe1800647947 */ /* 0x000fea000383ffff */
.L_x_2139:
        /* <DEDUP_REMOVED lines=8> */
.L_x_2365:
[----:B------:R-:W-:Y:S05]  /*2c0d0*/  BSYNC B1 ;  /* 0x0000000000017941 */ /* 0x000fea0003800000 */
.L_x_2364:
[----:B------:R-:W-:Y:S05]  /*2c0e0*/  BRA `(.L_x_2366) ;  /* 0xfffffe1800447947 */ /* 0x000fea000383ffff */
.L_x_2141:
[----:B--2---:R2:W3:Y:S02]  /*2c0f0*/  SYNCS.PHASECHK.TRANS64.TRYWAIT P2, [R16+URZ+0x2e800], R5 ;  /* 0x02e80005100075a7 */ /* 0x0044e4000804017f */
[----:B---3--:R-:W-:Y:S05]  /*2c100*/  @!P2 NANOSLEEP.SYNCS 0x989680 ;  /* 0x009896800000a95d */ /* 0x008fea0003900000 */
[----:B------:R-:W3:Y:S02]  /*2c110*/  @!P2 SYNCS.PHASECHK.TRANS64 P2, [R16+URZ+0x2e800], R5 ;  /* 0x02e800051000a5a7 */ /* 0x000ee4000804007f */
[----:B---3--:R-:W-:Y:S05]  /*2c120*/  @!P2 BRA `(.L_x_2141) ;  /* 0xfffffffc00f0a947 */ /* 0x008fea000383ffff */
[----:B------:R-:W-:Y:S05]  /*2c130*/  BRA `(.L_x_2367) ;  /* 0xfffffe1800947947 */ /* 0x000fea000383ffff */
.L_x_2149:
[----:B------:R-:W-:Y:S01]  /*2c140*/  BSSY B1, `(.L_x_2368) ;  /* 0x0000008000017945 */ /* 0x000fe20003800000 */
[----:B------:R-:W-:Y:S01]  /*2c150*/  MOV R13, R5 ;  /* 0x00000005000d7202 */ /* 0x000fe20000000f00 */
[----:B------:R-:W-:Y:S02]  /*2c160*/  IMAD.MOV.U32 R12, RZ, RZ, RZ ;  /* 0x000000ffff0c7224 */ /* 0x000fe400078e00ff */
[----:B------:R-:W-:Y:S02]  /*2c170*/  IMAD.MOV.U32 R11, RZ, RZ, 0x1c1f ;  /* 0x00001c1fff0b7424 */ /* 0x000fe400078e00ff */
[----:B------:R-:W-:-:S07]  /*2c180*/  IMAD.MOV.U32 R15, RZ, RZ, -0x1 ;  /* 0xffffffffff0f7424 */ /* 0x000fce00078e00ff */
[----:B-----5:R-:W-:Y:S05]  /*2c190*/  WARPSYNC.COLLECTIVE R15, `(.L_x_2369) ;  /* 0x000000000f087348 */ /* 0x020fea0003c00000 */
[----:B------:R0:W1:Y:S02]  /*2c1a0*/  SHFL.IDX P6, R14, R13, R12, R11 ;  /* 0x0000000c0d0e7389 */ /* 0x00006400000c000b */
[----:B01---5:R-:W-:Y:S01]  /*2c1b0*/  ENDCOLLECTIVE ;  /* 0x000000000000791b */ /* 0x023fe20003800000 */
.L_x_2369:
[----:B------:R-:W-:Y:S05]  /*2c1c0*/  BSYNC B1 ;  /* 0x0000000000017941 */ /* 0x000fea0003800000 */
.L_x_2368:
[----:B------:R-:W-:Y:S05]  /*2c1d0*/  BRA `(.L_x_2370) ;  /* 0xfffffe3c00447947 */ /* 0x000fea000383ffff */
.L_x_2150:
[----:B------:R-:W-:Y:S01]  /*2c1e0*/  BSSY B1, `(.L_x_2371) ;  /* 0x0000008000017945 */ /* 0x000fe20003800000 */
[----:B------:R-:W-:Y:S01]  /*2c1f0*/  IMAD.MOV.U32 R13, RZ, RZ, R4 ;  /* 0x000000ffff0d7224 */ /* 0x000fe200078e0004 */
[----:B------:R-:W-:Y:S01]  /*2c200*/  MOV R15, 0xffffffff ;  /* 0xffffffff000f7802 */ /* 0x000fe20000000f00 */
[----:B------:R-:W-:Y:S02]  /*2c210*/  IMAD.MOV.U32 R12, RZ, RZ, RZ ;  /* 0x000000ffff0c7224 */ /* 0x000fe400078e00ff */
[----:B------:R-:W-:-:S07]  /*2c220*/  IMAD.MOV.U32 R11, RZ, RZ, 0x1c1f ;  /* 0x00001c1fff0b7424 */ /* 0x000fce00078e00ff */
[----:B-----5:R-:W-:Y:S05]  /*2c230*/  WARPSYNC.COLLECTIVE R15, `(.L_x_2372) ;  /* 0x000000000f087348 */ /* 0x020fea0003c00000 */
[----:B------:R0:W1:Y:S02]  /*2c240*/  SHFL.IDX P6, R14, R13, R12, R11 ;  /* 0x0000000c0d0e7389 */ /* 0x00006400000c000b */
[----:B01---5:R-:W-:Y:S01]  /*2c250*/  ENDCOLLECTIVE ;  /* 0x000000000000791b */ /* 0x023fe20003800000 */
.L_x_2372:
[----:B------:R-:W-:Y:S05]  /*2c260*/  BSYNC B1 ;  /* 0x0000000000017941 */ /* 0x000fea0003800000 */
.L_x_2371:
[----:B------:R-:W-:Y:S05]  /*2c270*/  BRA `(.L_x_2373) ;  /* 0xfffffe3c00247947 */ /* 0x000fea000383ffff */
.L_x_2151:
        /* <DEDUP_REMOVED lines=8> */
.L_x_2375:
[----:B------:R-:W-:Y:S05]  /*2c300*/  BSYNC B1 ;  /* 0x0000000000017941 */ /* 0x000fea0003800000 */
.L_x_2374:
[----:B------:R-:W-:Y:S05]  /*2c310*/  BRA `(.L_x_2376) ;  /* 0xfffffe3c00047947 */ /* 0x000fea000383ffff */
.L_x_2152:
[----:B------:R-:W-:Y:S01]  /*2c320*/  BSSY B1, `(.L_x_2377) ;  /* 0x0000008000017945 */ /* 0x000fe20003800000 */
[----:B------:R-:W-:Y:S01]  /*2c330*/  IMAD.MOV.U32 R13, RZ, RZ, R0 ;  /* 0x000000ffff0d7224 */ /* 0x000fe200078e0000 */
[----:B------:R-:W-:Y:S01]  /*2c340*/  MOV R11, 0x1c1f ;  /* 0x00001c1f000b7802 */ /* 0x000fe20000000f00 */
[----:B------:R-:W-:Y:S02]  /*2c350*/  IMAD.MOV.U32 R12, RZ, RZ, RZ ;  /* 0x000000ffff0c7224 */ /* 0x000fe400078e00ff */
[----:B------:R-:W-:-:S07]  /*2c360*/  IMAD.MOV.U32 R15, RZ, RZ, -0x1 ;  /* 0xffffffffff0f7424 */ /* 0x000fce00078e00ff */
[----:B-----5:R-:W-:Y:S05]  /*2c370*/  WARPSYNC.COLLECTIVE R15, `(.L_x_2378) ;  /* 0x000000000f087348 */ /* 0x020fea0003c00000 */
[----:B------:R0:W1:Y:S02]  /*2c380*/  SHFL.IDX P6, R14, R13, R12, R11 ;  /* 0x0000000c0d0e7389 */ /* 0x00006400000c000b */
[----:B01---5:R-:W-:Y:S01]  /*2c390*/  ENDCOLLECTIVE ;  /* 0x000000000000791b */ /* 0x023fe20003800000 */
.L_x_2378:
[----:B------:R-:W-:Y:S05]  /*2c3a0*/  BSYNC B1 ;  /* 0x0000000000017941 */ /* 0x000fea0003800000 */
.L_x_2377:
[----:B------:R-:W-:Y:S05]  /*2c3b0*/  BRA `(.L_x_2379) ;  /* 0xfffffe3800e47947 */ /* 0x000fea000383ffff */
.L_x_2153:
[----:B------:R-:W-:Y:S01]  /*2c3c0*/  BSSY B1, `(.L_x_2380) ;  /* 0x0000008000017945 */ /* 0x000fe20003800000 */
[----:B------:R-:W-:Y:S02]  /*2c3d0*/  IMAD.MOV.U32 R13, RZ, RZ, R5 ;  /* 0x000000ffff0d7224 */ /* 0x000fe400078e0005 */
[----:B------:R-:W-:Y:S02]  /*2c3e0*/  IMAD.MOV.U32 R12, RZ, RZ, 0x1 ;  /* 0x00000001ff0c7424 */ /* 0x000fe400078e00ff */
[----:B------:R-:W-:Y:S02]  /*2c3f0*/  IMAD.MOV.U32 R11, RZ, RZ, 0x1c1f ;  /* 0x00001c1fff0b7424 */ /* 0x000fe400078e00ff */
[----:B------:R-:W-:-:S07]  /*2c400*/  IMAD.MOV.U32 R15, RZ, RZ, -0x1 ;  /* 0xffffffffff0f7424 */ /* 0x000fce00078e00ff */
[----:B-----5:R-:W-:Y:S05]  /*2c410*/  WARPSYNC.COLLECTIVE R15, `(.L_x_2381) ;  /* 0x000000000f087348 */ /* 0x020fea0003c00000 */
[----:B------:R0:W1:Y:S02]  /*2c420*/  SHFL.IDX P6, R14, R13, R12, R11 ;  /* 0x0000000c0d0e7389 */ /* 0x00006400000c000b */
[----:B01---5:R-:W-:Y:S01]  /*2c430*/  ENDCOLLECTIVE ;  /* 0x000000000000791b */ /* 0x023fe20003800000 */
.L_x_2381:
[----:B------:R-:W-:Y:S05]  /*2c440*/  BSYNC B1 ;  /* 0x0000000000017941 */ /* 0x000fea0003800000 */
.L_x_2380:
[----:B------:R-:W-:Y:S05]  /*2c450*/  BRA `(.L_x_2382) ;  /* 0xfffffe3800c47947 */ /* 0x000fea000383ffff */
.L_x_2154:
[----:B------:R-:W-:Y:S01]  /*2c460*/  BSSY B1, `(.L_x_2383) ;  /* 0x0000008000017945 */ /* 0x000fe20003800000 */
[----:B------:R-:W-:Y:S01]  /*2c470*/  IMAD.MOV.U32 R13, RZ, RZ, R4 ;  /* 0x000000ffff0d7224 */ /* 0x000fe200078e0004 */
[----:B------:R-:W-:Y:S01]  /*2c480*/  MOV R12, 0x1 ;  /* 0x00000001000c7802 */ /* 0x000fe20000000f00 */
[----:B------:R-:W-:Y:S02]  /*2c490*/  IMAD.MOV.U32 R11, RZ, RZ, 0x1c1f ;  /* 0x00001c1fff0b7424 */ /* 0x000fe400078e00ff */
[----:B------:R-:W-:-:S07]  /*2c4a0*/  IMAD.MOV.U32 R15, RZ, RZ, -0x1 ;  /* 0xffffffffff0f7424 */ /* 0x000fce00078e00ff */
[----:B-----5:R-:W-:Y:S05]  /*2c4b0*/  WARPSYNC.COLLECTIVE R15, `(.L_x_2384) ;  /* 0x000000000f087348 */ /* 0x020fea0003c00000 */
[----:B------:R0:W1:Y:S02]  /*2c4c0*/  SHFL.IDX P6, R14, R13, R12, R11 ;  /* 0x0000000c0d0e7389 */ /* 0x00006400000c000b */
[----:B01---5:R-:W-:Y:S01]  /*2c4d0*/  ENDCOLLECTIVE ;  /* 0x000000000000791b */ /* 0x023fe20003800000 */
.L_x_2384:
[----:B------:R-:W-:Y:S05]  /*2c4e0*/  BSYNC B1 ;  /* 0x0000000000017941 */ /* 0x000fea0003800000 */
.L_x_2383:
[----:B------:R-:W-:Y:S05]  /*2c4f0*/  BRA `(.L_x_2385) ;  /* 0xfffffe3800a47947 */ /* 0x000fea000383ffff */
.L_x_2155:
        /* <DEDUP_REMOVED lines=8> */
.L_x_2387:
[----:B------:R-:W-:Y:S05]  /*2c580*/  BSYNC B1 ;  /* 0x0000000000017941 */ /* 0x000fea0003800000 */
.L_x_2386:
[----:B------:R-:W-:Y:S05]  /*2c590*/  BRA `(.L_x_2388) ;  /* 0xfffffe3800847947 */ /* 0x000fea000383ffff */
.L_x_2156:
[----:B------:R-:W-:Y:S01]  /*2c5a0*/  BSSY B1, `(.L_x_2389) ;  /* 0x0000008000017945 */ /* 0x000fe20003800000 */
[----:B------:R-:W-:Y:S01]  /*2c5b0*/  MOV R13, R0 ;  /* 0x00000000000d7202 */ /* 0x000fe20000000f00 */
[----:B------:R-:W-:Y:S02]  /*2c5c0*/  IMAD.MOV.U32 R12, RZ, RZ, 0x1 ;  /* 0x00000001ff0c7424 */ /* 0x000fe400078e00ff */
[----:B------:R-:W-:Y:S02]  /*2c5d0*/  IMAD.MOV.U32 R11, RZ, RZ, 0x1c1f ;  /* 0x00001c1fff0b7424 */ /* 0x000fe400078e00ff */
[----:B------:R-:W-:-:S07]  /*2c5e0*/  IMAD.MOV.U32 R15, RZ, RZ, -0x1 ;  /* 0xffffffffff0f7424 */ /* 0x000fce00078e00ff */
[----:B-----5:R-:W-:Y:S05]  /*2c5f0*/  WARPSYNC.COLLECTIVE R15, `(.L_x_2390) ;  /* 0x000000000f087348 */ /* 0x020fea0003c00000 */
[----:B------:R0:W1:Y:S02]  /*2c600*/  SHFL.IDX P6, R14, R13, R12, R11 ;  /* 0x0000000c0d0e7389 */ /* 0x00006400000c000b */
[----:B01---5:R-:W-:Y:S01]  /*2c610*/  ENDCOLLECTIVE ;  /* 0x000000000000791b */ /* 0x023fe20003800000 */
.L_x_2390:
[----:B------:R-:W-:Y:S05]  /*2c620*/  BSYNC B1 ;  /* 0x0000000000017941 */ /* 0x000fea0003800000 */
.L_x_2389:
[----:B------:R-:W-:Y:S05]  /*2c630*/  BRA `(.L_x_2391) ;  /* 0xfffffe3800647947 */ /* 0x000fea000383ffff */
.L_x_2158:
[----:B0-----:R0:W1:Y:S02]  /*2c640*/  SYNCS.PHASECHK.TRANS64.TRYWAIT P1, [R16+URZ+0x2e800], R3 ;  /* 0x02e80003100075a7 */ /* 0x001064000802017f */
[----:B-1----:R-:W-:Y:S05]  /*2c650*/  @!P1 NANOSLEEP.SYNCS 0x989680 ;  /* 0x009896800000995d */ /* 0x002fea0003900000 */
[----:B------:R-:W1:Y:S02]  /*2c660*/  @!P1 SYNCS.PHASECHK.TRANS64 P1, [R16+URZ+0x2e800], R3 ;  /* 0x02e80003100095a7 */ /* 0x000e64000802007f */
[----:B-1----:R-:W-:Y:S05]  /*2c670*/  @!P1 BRA `(.L_x_2158) ;  /* 0xfffffffc00f09947 */ /* 0x002fea000383ffff */
[----:B------:R-:W-:Y:S05]  /*2c680*/  BRA `(.L_x_2392) ;  /* 0xfffffe3800847947 */ /* 0x000fea000383ffff */
.L_x_2164:
[----:B--2---:R2:W3:Y:S02]  /*2c690*/  SYNCS.PHASECHK.TRANS64.TRYWAIT P0, [R0+URZ+0x2e830], R7 ;  /* 0x02e83007000075a7 */ /* 0x0044e4000800017f */
[----:B---3--:R-:W-:Y:S05]  /*2c6a0*/  @!P0 NANOSLEEP.SYNCS 0x989680 ;  /* 0x009896800000895d */ /* 0x008fea0003900000 */
[----:B------:R-:W3:Y:S02]  /*2c6b0*/  @!P0 SYNCS.PHASECHK.TRANS64 P0, [R0+URZ+0x2e830], R7 ;  /* 0x02e83007000085a7 */ /* 0x000ee4000800007f */
[----:B---3--:R-:W-:Y:S05]  /*2c6c0*/  @!P0 BRA `(.L_x_2164) ;  /* 0xfffffffc00f08947 */ /* 0x008fea000383ffff */
[----:B------:R-:W-:Y:S05]  /*2c6d0*/  BRA `(.L_x_2163) ;  /* 0xfffffe5800f07947 */ /* 0x000fea000383ffff */
.L_x_2170:
[----:B-1----:R1:W2:Y:S02]  /*2c6e0*/  SYNCS.PHASECHK.TRANS64.TRYWAIT P2, [R3+URZ+0x2e830], R12 ;  /* 0x02e8300c030075a7 */ /* 0x0022a4000804017f */
[----:B--2---:R-:W-:Y:S05]  /*2c6f0*/  @!P2 NANOSLEEP.SYNCS 0x989680 ;  /* 0x009896800000a95d */ /* 0x004fea0003900000 */
[----:B------:R-:W2:Y:S02]  /*2c700*/  @!P2 SYNCS.PHASECHK.TRANS64 P2, [R3+URZ+0x2e830], R12 ;  /* 0x02e8300c0300a5a7 */ /* 0x000ea4000804007f */
[----:B--2---:R-:W-:Y:S05]  /*2c710*/  @!P2 BRA `(.L_x_2170) ;  /* 0xfffffffc00f0a947 */ /* 0x004fea000383ffff */
[----:B------:R-:W-:Y:S05]  /*2c720*/  BRA `(.L_x_2169) ;  /* 0xfffffeb0005c7947 */ /* 0x000fea000383ffff */
.L_x_2174:
[----:B-1----:R1:W2:Y:S02]  /*2c730*/  SYNCS.PHASECHK.TRANS64.TRYWAIT P0, [R13+URZ+0x2e850], R12 ;  /* 0x02e8500c0d0075a7 */ /* 0x0022a4000800017f */
[----:B--2---:R-:W-:Y:S05]  /*2c740*/  @!P0 NANOSLEEP.SYNCS 0x989680 ;  /* 0x009896800000895d */ /* 0x004fea0003900000 */
[----:B------:R-:W2:Y:S02]  /*2c750*/  @!P0 SYNCS.PHASECHK.TRANS64 P0, [R13+URZ+0x2e850], R12 ;  /* 0x02e8500c0d0085a7 */ /* 0x000ea4000800007f */
[----:B--2---:R-:W-:Y:S05]  /*2c760*/  @!P0 BRA `(.L_x_2174) ;  /* 0xfffffffc00f08947 */ /* 0x004fea000383ffff */
[----:B------:R-:W-:Y:S05]  /*2c770*/  BRA `(.L_x_2171) ;  /* 0xfffffec400bc7947 */ /* 0x000fea000383ffff */
.L_x_2182:
[----:B-1----:R1:W2:Y:S02]  /*2c780*/  SYNCS.PHASECHK.TRANS64.TRYWAIT P2, [R3+URZ+0x2e830], R12 ;  /* 0x02e8300c030075a7 */ /* 0x0022a4000804017f */
[----:B--2---:R-:W-:Y:S05]  /*2c790*/  @!P2 NANOSLEEP.SYNCS 0x989680 ;  /* 0x009896800000a95d */ /* 0x004fea0003900000 */
[----:B------:R-:W2:Y:S02]  /*2c7a0*/  @!P2 SYNCS.PHASECHK.TRANS64 P2, [R3+URZ+0x2e830], R12 ;  /* 0x02e8300c0300a5a7 */ /* 0x000ea4000804007f */
[----:B--2---:R-:W-:Y:S05]  /*2c7b0*/  @!P2 BRA `(.L_x_2182) ;  /* 0xfffffffc00f0a947 */ /* 0x004fea000383ffff */
[----:B------:R-:W-:Y:S05]  /*2c7c0*/  BRA `(.L_x_2181) ;  /* 0xffffff0c00cc7947 */ /* 0x000fea000383ffff */
.L_x_2186:
[----:B-1----:R1:W2:Y:S02]  /*2c7d0*/  SYNCS.PHASECHK.TRANS64.TRYWAIT P0, [R13+URZ+0x2e850], R12 ;  /* 0x02e8500c0d0075a7 */ /* 0x0022a4000800017f */
[----:B--2---:R-:W-:Y:S05]  /*2c7e0*/  @!P0 NANOSLEEP.SYNCS 0x989680 ;  /* 0x009896800000895d */ /* 0x004fea0003900000 */
[----:B------:R-:W2:Y:S02]  /*2c7f0*/  @!P0 SYNCS.PHASECHK.TRANS64 P0, [R13+URZ+0x2e850], R12 ;  /* 0x02e8500c0d0085a7 */ /* 0x000ea4000800007f */
[----:B--2---:R-:W-:Y:S05]  /*2c800*/  @!P0 BRA `(.L_x_2186) ;  /* 0xfffffffc00f08947 */ /* 0x004fea000383ffff */
[----:B------:R-:W-:Y:S05]  /*2c810*/  BRA `(.L_x_2183) ;  /* 0xffffff2400247947 */ /* 0x000fea000383ffff */
.L_x_2192:
[----:B-1----:R1:W2:Y:S02]  /*2c820*/  SYNCS.PHASECHK.TRANS64.TRYWAIT P0, [R11+URZ+0x2e850], R0 ;  /* 0x02e850000b0075a7 */ /* 0x0022a4000800017f */
[----:B--2---:R-:W-:Y:S05]  /*2c830*/  @!P0 NANOSLEEP.SYNCS 0x989680 ;  /* 0x009896800000895d */ /* 0x004fea0003900000 */
[----:B------:R-:W2:Y:S02]  /*2c840*/  @!P0 SYNCS.PHASECHK.TRANS64 P0, [R11+URZ+0x2e850], R0 ;  /* 0x02e850000b0085a7 */ /* 0x000ea4000800007f */
[----:B--2---:R-:W-:Y:S05]  /*2c850*/  @!P0 BRA `(.L_x_2192) ;  /* 0xfffffffc00f08947 */ /* 0x004fea000383ffff */
[----:B------:R-:W-:Y:S05]  /*2c860*/  BRA `(.L_x_2191) ;  /* 0xffffff5c00487947 */ /* 0x000fea000383ffff */
.L_x_2196:
[----:B------:R-:W-:Y:S01]  /*2c870*/  IMAD.MOV.U32 R12, RZ, RZ, R0 ;  /* 0x000000ffff0c7224 */ /* 0x000fe200078e0000 */
[----:B------:R-:W-:Y:S01]  /*2c880*/  SEL R5, R96, R97, P0 ;  /* 0x0000006160057207 */ /* 0x000fe20000000000 */
[----:B------:R-:W-:Y:S01]  /*2c890*/  IMAD.MOV.U32 R11, RZ, RZ, 0x1c1f ;  /* 0x00001c1fff0b7424 */ /* 0x000fe200078e00ff */
[----:B------:R-:W-:Y:S01]  /*2c8a0*/  SEL R7, R97, R96, P0 ;  /* 0x0000006061077207 */ /* 0x000fe20000000000 */
[----:B------:R-:W-:Y:S01]  /*2c8b0*/  IMAD.MOV.U32 R15, RZ, RZ, -0x1 ;  /* 0xffffffffff0f7424 */ /* 0x000fe200078e00ff */
[----:B------:R-:W-:Y:S02]  /*2c8c0*/  SEL R9, R92, R93, P0 ;  /* 0x0000005d5c097207 */ /* 0x000fe40000000000 */
[----:B------:R-:W-:-:S07]  /*2c8d0*/  SEL R21, R93, R92, P0 ;  /* 0x0000005c5d157207 */ /* 0x000fce0000000000 */
[----:B--2--5:R-:W-:Y:S05]  /*2c8e0*/  WARPSYNC.COLLECTIVE R15, `(.L_x_2393) ;  /* 0x000000000f087348 */ /* 0x024fea0003c00000 */
[----:B------:R0:W1:Y:S02]  /*2c8f0*/  SHFL.IDX P6, R14, R13, R12, R11 ;  /* 0x0000000c0d0e7389 */ /* 0x00006400000c000b */
[----:B012--5:R-:W-:Y:S01]  /*2c900*/  ENDCOLLECTIVE ;  /* 0x000000000000791b */ /* 0x027fe20003800000 */
.L_x_2393:
        /* <DEDUP_REMOVED lines=13> */
[----:B------:R-:W-:-:S02]  /*2c9e0*/  SEL R35, R35, R32, P0 ;  /* 0x0000002023237207 */ /* 0x000fc40000000000 */
[----:B------:R-:W-:-:S07]  /*2c9f0*/  MOV R6, R14 ;  /* 0x0000000e00067202 */ /* 0x000fce0000000f00 */
[----:B------:R-:W-:Y:S05]  /*2ca00*/  WARPSYNC.COLLECTIVE R15, `(.L_x_2394) ;  /* 0x000000000f087348 */ /* 0x000fea0003c00000 */
[----:B------:R0:W1:Y:S02]  /*2ca10*/  SHFL.IDX P6, R14, R13, R12, R11 ;  /* 0x0000000c0d0e7389 */ /* 0x00006400000c000b */
[----:B01----:R-:W-:Y:S01]  /*2ca20*/  ENDCOLLECTIVE ;  /* 0x000000000000791b */ /* 0x003fe20003800000 */
.L_x_2394:
        /* <DEDUP_REMOVED lines=19> */
.L_x_2395:
[----:B------:R-:W-:Y:S02]  /*2cb60*/  SEL R59, R59, R46, P0 ;  /* 0x0000002e3b3b7207 */ /* 0x000fe40000000000 */
[----:B------:R-:W-:Y:S02]  /*2cb70*/  SEL R4, R6, R3, P0 ;  /* 0x0000000306047207 */ /* 0x000fe40000000000 */
[----:B------:R-:W-:Y:S02]  /*2cb80*/  SEL R6, R3, R6, P0 ;  /* 0x0000000603067207 */ /* 0x000fe40000000000 */
[----:B------:R-:W-:Y:S01]  /*2cb90*/  MOV R13, R7 ;  /* 0x00000007000d7202 */ /* 0x000fe20000000f00 */
[----:B------:R-:W-:Y:S02]  /*2cba0*/  IMAD.MOV.U32 R12, RZ, RZ, R2 ;  /* 0x000000ffff0c7224 */ /* 0x000fe400078e0002 */
[----:B------:R-:W-:-:S07]  /*2cbb0*/  IMAD.MOV.U32 R10, RZ, RZ, R14 ;  /* 0x000000ffff0a7224 */ /* 0x000fce00078e000e */
[----:B------:R-:W-:Y:S05]  /*2cbc0*/  WARPSYNC.COLLECTIVE R15, `(.L_x_2396) ;  /* 0x000000000f087348 */ /* 0x000fea0003c00000 */
[----:B------:R0:W1:Y:S02]  /*2cbd0*/  SHFL.IDX P6, R14, R13, R12, R11 ;  /* 0x0000000c0d0e7389 */ /* 0x00006400000c000b */
[----:B01----:R-:W-:Y:S01]  /*2cbe0*/  ENDCOLLECTIVE ;  /* 0x000000000000791b */ /* 0x003fe20003800000 */
.L_x_2396:
[----:B------:R-:W-:Y:S02]  /*2cbf0*/  IMAD.MOV.U32 R13, RZ, RZ, R9 ;  /* 0x000000ffff0d7224 */ /* 0x000fe400078e0009 */
[----:B------:R-:W-:Y:S02]  /*2cc00*/  IMAD.MOV.U32 R12, RZ, RZ, R0 ;  /* 0x000000ffff0c7224 */ /* 0x000fe400078e0000 */
[----:B------:R-:W-:-:S07]  /*2cc10*/  IMAD.MOV.U32 R7, RZ, RZ, R14 ;  /* 0x000000ffff077224 */ /* 0x000fce00078e000e */
[----:B------:R-:W-:Y:S05]  /*2cc20*/  WARPSYNC.COLLECTIVE R15, `(.L_x_2397) ;  /* 0x000000000f087348 */ /* 0x000fea0003c00000 */
[----:B------:R0:W1:Y:S02]  /*2cc30*/  SHFL.IDX P6, R14, R13, R12, R11 ;  /* 0x0000000c0d0e7389 */ /* 0x00006400000c000b */
[----:B01----:R-:W-:Y:S01]  /*2cc40*/  ENDCOLLECTIVE ;  /* 0x000000000000791b */ /* 0x003fe20003800000 */
.L_x_2397:
        /* <DEDUP_REMOVED lines=8> */
.L_x_2398:
[----:B------:R-:W-:Y:S02]  /*2ccd0*/  IMAD.MOV.U32 R13, RZ, RZ, R25 ;  /* 0x000000ffff0d7224 */ /* 0x000fe400078e0019 */
[----:B------:R-:W-:Y:S02]  /*2cce0*/  IMAD.MOV.U32 R12, RZ, RZ, R0 ;  /* 0x000000ffff0c7224 */ /* 0x000fe400078e0000 */
[----:B------:R-:W-:-:S07]  /*2ccf0*/  IMAD.MOV.U32 R21, RZ, RZ, R14 ;  /* 0x000000ffff157224 */ /* 0x000fce00078e000e */
[----:B------:R-:W-:Y:S05]  /*2cd00*/  WARPSYNC.COLLECTIVE R15, `(.L_x_2399) ;  /* 0x000000000f087348 */ /* 0x000fea0003c00000 */
[----:B------:R0:W1:Y:S02]  /*2cd10*/  SHFL.IDX P6, R14, R13, R12, R11 ;  /* 0x0000000c0d0e7389 */ /* 0x00006400000c000b */
[----:B01----:R-:W-:Y:S01]  /*2cd20*/  ENDCOLLECTIVE ;  /* 0x000000000000791b */ /* 0x003fe20003800000 */
.L_x_2399:
        /* <DEDUP_REMOVED lines=8> */
.L_x_2400:
[----:B------:R-:W-:Y:S02]  /*2cdb0*/  IMAD.MOV.U32 R13, RZ, RZ, R29 ;  /* 0x000000ffff0d7224 */ /* 0x000fe400078e001d */
[----:B------:R-:W-:Y:S01]  /*2cdc0*/  IMAD.MOV.U32 R12, RZ, RZ, R0 ;  /* 0x000000ffff0c7224 */ /* 0x000fe200078e0000 */
[----:B------:R-:W-:-:S07]  /*2cdd0*/  MOV R27, R14 ;  /* 0x0000000e001b7202 */ /* 0x000fce0000000f00 */
[----:B------:R-:W-:Y:S05]  /*2cde0*/  WARPSYNC.COLLECTIVE R15, `(.L_x_2401) ;  /* 0x000000000f087348 */ /* 0x000fea0003c00000 */
[----:B------:R0:W1:Y:S02]  /*2cdf0*/  SHFL.IDX P6, R14, R13, R12, R11 ;  /* 0x0000000c0d0e7389 */ /* 0x00006400000c000b */
[----:B01----:R-:W-:Y:S01]  /*2ce00*/  ENDCOLLECTIVE ;  /* 0x000000000000791b */ /* 0x003fe20003800000 */
.L_x_2401:
        /* <DEDUP_REMOVED lines=8> */
.L_x_2402:
[----:B------:R-:W-:Y:S01]  /*2ce90*/  MOV R13, R33 ;  /* 0x00000021000d7202 */ /* 0x000fe20000000f00 */
[----:B------:R-:W-:Y:S02]  /*2cea0*/  IMAD.MOV.U32 R12, RZ, RZ, R0 ;  /* 0x000000ffff0c7224 */ /* 0x000fe400078e0000 */
[----:B------:R-:W-:-:S07]  /*2ceb0*/  IMAD.MOV.U32 R31, RZ, RZ, R14 ;  /* 0x000000ffff1f7224 */ /* 0x000fce00078e000e */
[----:B------:R-:W-:Y:S05]  /*2cec0*/  WARPSYNC.COLLECTIVE R15, `(.L_x_2403) ;  /* 0x000000000f087348 */ /* 0x000fea0003c00000 */
[----:B------:R0:W1:Y:S02]  /*2ced0*/  SHFL.IDX P6, R14, R13, R12, R11 ;  /* 0x0000000c0d0e7389 */ /* 0x00006400000c000b */
[----:B01----:R-:W-:Y:S01]  /*2cee0*/  ENDCOLLECTIVE ;  /* 0x000000000000791b */ /* 0x003fe20003800000 */
.L_x_2403:
        /* <DEDUP_REMOVED lines=8> */
.L_x_2404:
[----:B------:R-:W-:Y:S01]  /*2cf70*/  IMAD.MOV.U32 R13, RZ, RZ, R37 ;  /* 0x000000ffff0d7224 */ /* 0x000fe200078e0025 */
[----:B------:R-:W-:Y:S01]  /*2cf80*/  MOV R12, R0 ;  /* 0x00000000000c7202 */ /* 0x000fe20000000f00 */
[----:B------:R-:W-:-:S07]  /*2cf90*/  IMAD.MOV.U32 R35, RZ, RZ, R14 ;  /* 0x000000ffff237224 */ /* 0x000fce00078e000e */
[----:B------:R-:W-:Y:S05]  /*2cfa0*/  WARPSYNC.COLLECTIVE R15, `(.L_x_2405) ;  /* 0x000000000f087348 */ /* 0x000fea0003c00000 */
[----:B------:R0:W1:Y:S02]  /*2cfb0*/  SHFL.IDX P6, R14, R13, R12, R11 ;  /* 0x0000000c0d0e7389 */ /* 0x00006400000c000b */
[----:B01----:R-:W-:Y:S01]  /*2cfc0*/  ENDCOLLECTIVE ;  /* 0x000000000000791b */ /* 0x003fe20003800000 */
.L_x_2405:
        /* <DEDUP_REMOVED lines=8> */
.L_x_2406:
[----:B------:R-:W-:Y:S02]  /*2d050*/  IMAD.MOV.U32 R13, RZ, RZ, R41 ;  /* 0x000000ffff0d7224 */ /* 0x000fe400078e0029 */
[----:B------:R-:W-:Y:S02]  /*2d060*/  IMAD.MOV.U32 R12, RZ, RZ, R0 ;  /* 0x000000ffff0c7224 */ /* 0x000fe400078e0000 */
[----:B------:R-:W-:-:S07]  /*2d070*/  IMAD.MOV.U32 R20, RZ, RZ, R14 ;  /* 0x000000ffff147224 */ /* 0x000fce00078e000e */
[----:B------:R-:W-:Y:S05]  /*2d080*/  WARPSYNC.COLLECTIVE R15, `(.L_x_2407) ;  /* 0x000000000f087348 */ /* 0x000fea0003c00000 */
[----:B------:R0:W1:Y:S02]  /*2d090*/  SHFL.IDX P6, R14, R13, R12, R11 ;  /* 0x0000000c0d0e7389 */ /* 0x00006400000c000b */
[----:B01----:R-:W-:Y:S01]  /*2d0a0*/  ENDCOLLECTIVE ;  /* 0x000000000000791b */ /* 0x003fe20003800000 */
.L_x_2407:
[----:B------:R-:W-:Y:S02]  /*2d0b0*/  IMAD.MOV.U32 R13, RZ, RZ, R43 ;  /* 0x000000ffff0d7224 */ /* 0x000fe400078e002b */
[----:B------:R-:W-:Y:S01]  /*2d0c0*/  IMAD.MOV.U32 R12, RZ, RZ, R2 ;  /* 0x000000ffff0c7224 */ /* 0x000fe200078e0002 */
[----:B------:R-:W-:-:S07]  /*2d0d0*/  MOV R41, R14 ;  /* 0x0000000e00297202 */ /* 0x000fce0000000f00 */
[----:B------:R-:W-:Y:S05]  /*2d0e0*/  WARPSYNC.COLLECTIVE R15, `(.L_x_2408) ;  /* 0x000000000f087348 */ /* 0x000fea0003c00000 */
[----:B------:R0:W1:Y:S02]  /*2d0f0*/  SHFL.IDX P6, R14, R13, R12, R11 ;  /* 0x0000000c0d0e7389 */ /* 0x00006400000c000b */
[----:B01----:R-:W-:Y:S01]  /*2d100*/  ENDCOLLECTIVE ;  /* 0x000000000000791b */ /* 0x003fe20003800000 */
.L_x_2408:
[----:B------:R-:W-:Y:S02]  /*2d110*/  IMAD.MOV.U32 R13, RZ, RZ, R45 ;  /* 0x000000ffff0d7224 */ /* 0x000fe400078e002d */
[----:B------:R-:W-:Y:S02]  /*2d120*/  IMAD.MOV.U32 R12, RZ, RZ, R0 ;  /* 0x000000ffff0c7224 */ /* 0x000fe400078e0000 */
[----:B------:R-:W-:-:S07]  /*2d130*/  IMAD.MOV.U32 R40, RZ, RZ, R14 ;  /* 0x000000ffff287224 */ /* 0x000fce00078e000e */
[----:B------:R-:W-:Y:S05]  /*2d140*/  WARPSYNC.COLLECTIVE R15, `(.L_x_2409) ;  /* 0x000000000f087348 */ /* 0x000fea0003c00000 */
[----:B------:R0:W1:Y:S02]  /*2d150*/  SHFL.IDX P6, R14, R13, R12, R11 ;  /* 0x0000000c0d0e7389 */ /* 0x00006400000c000b */
[----:B01----:R-:W-:Y:S01]  /*2d160*/  ENDCOLLECTIVE ;  /* 0x000000000000791b */ /* 0x003fe20003800000 */
.L_x_2409:
[----:B------:R-:W-:Y:S02]  /*2d170*/  SEL R48, R41, R40, P0 ;  /* 0x0000002829307207 */ /* 0x000fe40000000000 */
[----:B------:R-:W-:Y:S02]  /*2d180*/  SEL R50, R40, R41, P0 ;  /* 0x0000002928327207 */ /* 0x000fe40000000000 */
[----:B------:R-:W-:Y:S01]  /*2d190*/  MOV R13, R47 ;  /* 0x0000002f000d7202 */ /* 0x000fe20000000f00 */
[----:B------:R-:W-:Y:S02]  /*2d1a0*/  IMAD.MOV.U32 R12, RZ, RZ, R2 ;  /* 0x000000ffff0c7224 */ /* 0x000fe400078e0002 */
[----:B------:R-:W-:Y:S02]  /*2d1b0*/  IMAD.MOV.U32 R47, RZ, RZ, RZ ;  /* 0x000000ffff2f7224 */ /* 0x000fe400078e00ff */
[----:B------:R-:W-:-:S07]  /*2d1c0*/  IMAD.MOV.U32 R45, RZ, RZ, R14 ;  /* 0x000000ffff2d7224 */ /* 0x000fce00078e000e */
[----:B------:R-:W-:Y:S05]  /*2d1d0*/  WARPSYNC.COLLECTIVE R15, `(.L_x_2410) ;  /* 0x000000000f087348 */ /* 0x000fea0003c00000 */
[----:B------:R0:W1:Y:S02]  /*2d1e0*/  SHFL.IDX P6, R14, R13, R12, R11 ;  /* 0x0000000c0d0e7389 */ /* 0x00006400000c000b */
[----:B01----:R-:W-:Y:S01]  /*2d1f0*/  ENDCOLLECTIVE ;  /* 0x000000000000791b */ /* 0x003fe20003800000 */
.L_x_2410:
[----:B------:R-:W-:Y:S02]  /*2d200*/  IMAD.MOV.U32 R13, RZ, RZ, R49 ;  /* 0x000000ffff0d7224 */ /* 0x000fe400078e0031 */
[----:B------:R-:W-:Y:S02]  /*2d210*/  IMAD.MOV.U32 R12, RZ, RZ, R0 ;  /* 0x000000ffff0c7224 */ /* 0x000fe400078e0000 */
[----:B------:R-:W-:-:S07]  /*2d220*/  IMAD.MOV.U32 R42, RZ, RZ, R14 ;  /* 0x000000ffff2a7224 */ /* 0x000fce00078e000e */
[----:B------:R-:W-:Y:S05]  /*2d230*/  WARPSYNC.COLLECTIVE R15, `(.L_x_2411) ;  /* 0x000000000f087348 */ /* 0x000fea0003c00000 */
[----:B------:R0:W1:Y:S02]  /*2d240*/  SHFL.IDX P6, R14, R13, R12, R11 ;  /* 0x0000000c0d0e7389 */ /* 0x00006400000c000b */
[----:B01----:R-:W-:Y:S01]  /*2d250*/  ENDCOLLECTIVE ;  /* 0x000000000000791b */ /* 0x003fe20003800000 */
.L_x_2411:
        /* <DEDUP_REMOVED lines=8> */
.L_x_2412:
[----:B------:R-:W-:Y:S02]  /*2d2e0*/  IMAD.MOV.U32 R13, RZ, RZ, R53 ;  /* 0x000000ffff0d7224 */ /* 0x000fe400078e0035 */
[----:B------:R-:W-:Y:S02]  /*2d2f0*/  IMAD.MOV.U32 R12, RZ, RZ, R0 ;  /* 0x000000ffff0c7224 */ /* 0x000fe400078e0000 */
[----:B------:R-:W-:-:S07]  /*2d300*/  IMAD.MOV.U32 R44, RZ, RZ, R14 ;  /* 0x000000ffff2c7224 */ /* 0x000fce00078e000e */
[----:B------:R-:W-:Y:S05]  /*2d310*/  WARPSYNC.COLLECTIVE R15, `(.L_x_2413) ;  /* 0x000000000f087348 */ /* 0x000fea0003c00000 */
[----:B------:R0:W1:Y:S02]  /*2d320*/  SHFL.IDX P6, R14, R13, R12, R11 ;  /* 0x0000000c0d0e7389 */ /* 0x00006400000c000b */
[----:B01----:R-:W-:Y:S01]  /*2d330*/  ENDCOLLECTIVE ;  /* 0x000000000000791b */ /* 0x003fe20003800000 */
.L_x_2413:
[----:B------:R-:W-:Y:S01]  /*2d340*/  SEL R9, R49, R44, P0 ;  /* 0x0000002c31097207 */ /* 0x000fe20000000000 */
[----:B------:R-:W-:Y:S02]  /*2d350*/  IMAD.MOV.U32 R13, RZ, RZ, R55 ;  /* 0x000000ffff0d7224 */ /* 0x000fe400078e0037 */
[----:B------:R-:W-:Y:S02]  /*2d360*/  IMAD.MOV.U32 R12, RZ, RZ, R2 ;  /* 0x000000ffff0c7224 */ /* 0x000fe400078e0002 */
[----:B------:R-:W-:-:S07]  /*2d370*/  IMAD.MOV.U32 R53, RZ, RZ, R14 ;  /* 0x000000ffff357224 */ /* 0x000fce00078e000e */
[----:B------:R-:W-:Y:S05]  /*2d380*/  WARPSYNC.COLLECTIVE R15, `(.L_x_2414) ;  /* 0x000000000f087348 */ /* 0x000fea0003c00000 */
[----:B------:R0:W1:Y:S02]  /*2d390*/  SHFL.IDX P6, R14, R13, R12, R11 ;  /* 0x0000000c0d0e7389 */ /* 0x00006400000c000b */
[----:B01----:R-:W-:Y:S01]  /*2d3a0*/  ENDCOLLECTIVE ;  /* 0x000000000000791b */ /* 0x003fe20003800000 */
.L_x_2414:
[----:B------:R-:W-:Y:S02]  /*2d3b0*/  IMAD.MOV.U32 R13, RZ, RZ, R57 ;  /* 0x000000ffff0d7224 */ /* 0x000fe400078e0039 */
[----:B------:R-:W-:Y:S01]  /*2d3c0*/  IMAD.MOV.U32 R12, RZ, RZ, R0 ;  /* 0x000000ffff0c7224 */ /* 0x000fe200078e0000 */
[----:B------:R-:W-:-:S07]  /*2d3d0*/  MOV R46, R14 ;  /* 0x0000000e002e7202 */ /* 0x000fce0000000f00 */
[----:B------:R-:W-:Y:S05]  /*2d3e0*/  WARPSYNC.COLLECTIVE R15, `(.L_x_2415) ;  /* 0x000000000f087348 */ /* 0x000fea0003c00000 */
[----:B------:R0:W1:Y:S02]  /*2d3f0*/  SHFL.IDX P6, R14, R13, R12, R11 ;  /* 0x0000000c0d0e7389 */ /* 0x00006400000c000b */
[----:B01----:R-:W-:Y:S01]  /*2d400*/  ENDCOLLECTIVE ;  /* 0x000000000000791b */ /* 0x003fe20003800000 */
.L_x_2415:
        /* <DEDUP_REMOVED lines=8> */
.L_x_2416:
[----:B------:R-:W-:Y:S01]  /*2d490*/  MOV R13, R61 ;  /* 0x0000003d000d7202 */ /* 0x000fe20000000f00 */
[----:B------:R-:W-:Y:S02]  /*2d4a0*/  IMAD.MOV.U32 R12, RZ, RZ, R0 ;  /* 0x000000ffff0c7224 */ /* 0x000fe400078e0000 */
[----:B------:R-:W-:-:S07]  /*2d4b0*/  IMAD.MOV.U32 R52, RZ, RZ, R14 ;  /* 0x000000ffff347224 */ /* 0x000fce00078e000e */
[----:B------:R-:W-:Y:S05]  /*2d4c0*/  WARPSYNC.COLLECTIVE R15, `(.L_x_2417) ;  /* 0x000000000f087348 */ /* 0x000fea0003c00000 */
[----:B------:R0:W1:Y:S02]  /*2d4d0*/  SHFL.IDX P6, R14, R13, R12, R11 ;  /* 0x0000000c0d0e7389 */ /* 0x00006400000c000b */
[----:B01----:R-:W-:Y:S01]  /*2d4e0*/  ENDCOLLECTIVE ;  /* 0x000000000000791b */ /* 0x003fe20003800000 */
.L_x_2417:
        /* <DEDUP_REMOVED lines=8> */
.L_x_2418:
[----:B------:R-:W-:Y:S01]  /*2d570*/  IMAD.MOV.U32 R13, RZ, RZ, R69 ;  /* 0x000000ffff0d7224 */ /* 0x000fe200078e0045 */
[----:B------:R-:W-:Y:S01]  /*2d580*/  MOV R12, R0 ;  /* 0x00000000000c7202 */ /* 0x000fe20000000f00 */
[----:B------:R-:W-:-:S07]  /*2d590*/  IMAD.MOV.U32 R54, RZ, RZ, R14 ;  /* 0x000000ffff367224 */ /* 0x000fce00078e000e */
[----:B------:R-:W-:Y:S05]  /*2d5a0*/  WARPSYNC.COLLECTIVE R15, `(.L_x_2419) ;  /* 0x000000000f087348 */ /* 0x000fea0003c00000 */
[----:B------:R0:W1:Y:S02]  /*2d5b0*/  SHFL.IDX P6, R14, R13, R12, R11 ;  /* 0x0000000c0d0e7389 */ /* 0x00006400000c000b */
[----:B01----:R-:W-:Y:S01]  /*2d5c0*/  ENDCOLLECTIVE ;  /* 0x000000000000791b */ /* 0x003fe20003800000 */
.L_x_2419:
        /* <DEDUP_REMOVED lines=8> */
.L_x_2420:
[----:B------:R-:W-:Y:S02]  /*2d650*/  IMAD.MOV.U32 R13, RZ, RZ, R73 ;  /* 0x000000ffff0d7224 */ /* 0x000fe400078e0049 */
[----:B------:R-:W-:Y:S02]  /*2d660*/  IMAD.MOV.U32 R12, RZ, RZ, R0 ;  /* 0x000000ffff0c7224 */ /* 0x000fe400078e0000 */
[----:B------:R-:W-:-:S07]  /*2d670*/  IMAD.MOV.U32 R56, RZ, RZ, R14 ;  /* 0x000000ffff387224 */ /* 0x000fce00078e000e */
[----:B------:R-:W-:Y:S05]  /*2d680*/  WARPSYNC.COLLECTIVE R15, `(.L_x_2421) ;  /* 0x000000000f087348 */ /* 0x000fea0003c00000 */
[----:B------:R0:W1:Y:S02]  /*2d690*/  SHFL.IDX P6, R14, R13, R12, R11 ;  /* 0x0000000c0d0e7389 */ /* 0x00006400000c000b */
[----:B01----:R-:W-:Y:S01]  /*2d6a0*/  ENDCOLLECTIVE ;  /* 0x000000000000791b */ /* 0x003fe20003800000 */
.L_x_2421:
[----:B------:R-:W-:Y:S01]  /*2d6b0*/  SEL R39, R56, R69, P0 ;  /* 0x0000004538277207 */ /* 0x000fe20000000000 */
[----:B------:R-:W-:Y:S02]  /*2d6c0*/  IMAD.MOV.U32 R13, RZ, RZ, R75 ;  /* 0x000000ffff0d7224 */ /* 0x000fe400078e004b */
[----:B------:R-:W-:Y:S01]  /*2d6d0*/  IMAD.MOV.U32 R12, RZ, RZ, R2 ;  /* 0x000000ffff0c7224 */ /* 0x000fe200078e0002 */
[----:B------:R-:W-:-:S07]  /*2d6e0*/  MOV R73, R14 ;  /* 0x0000000e00497202 */ /* 0x000fce0000000f00 */
[----:B------:R-:W-:Y:S05]  /*2d6f0*/  WARPSYNC.COLLECTIVE R15, `(.L_x_2422) ;  /* 0x000000000f087348 */ /* 0x000fea0003c00000 */
[----:B------:R0:W1:Y:S02]  /*2d700*/  SHFL.IDX P6, R14, R13, R12, R11 ;  /* 0x0000000c0d0e7389 */ /* 0x00006400000c000b */
[----:B01----:R-:W-:Y:S01]  /*2d710*/  ENDCOLLECTIVE ;  /* 0x000000000000791b */ /* 0x003fe20003800000 */
.L_x_2422:
[----:B------:R-:W-:Y:S02]  /*2d720*/  IMAD.MOV.U32 R13, RZ, RZ, R77 ;  /* 0x000000ffff0d7224 */ /* 0x000fe400078e004d */
[----:B------:R-:W-:Y:S02]  /*2d730*/  IMAD.MOV.U32 R12, RZ, RZ, R0 ;  /* 0x000000ffff0c7224 */ /* 0x000fe400078e0000 */
[----:B------:R-:W-:-:S07]  /*2d740*/  IMAD.MOV.U32 R58, RZ, RZ, R14 ;  /* 0x000000ffff3a7224 */ /* 0x000fce00078e000e */
[----:B------:R-:W-:Y:S05]  /*2d750*/  WARPSYNC.COLLECTIVE R15, `(.L_x_2423) ;  /* 0x000000000f087348 */ /* 0x000fea0003c00000 */
[----:B------:R0:W1:Y:S02]  /*2d760*/  SHFL.IDX P6, R14, R13, R12, R11 ;  /* 0x0000000c0d0e7389 */ /* 0x00006400000c000b */
[----:B01----:R-:W-:Y:S01]  /*2d770*/  ENDCOLLECTIVE ;  /* 0x000000000000791b */ /* 0x003fe20003800000 */
.L_x_2423:
[----:B------:R-:W-:Y:S01]  /*2d780*/  MOV R13, R79 ;  /* 0x0000004f000d7202 */ /* 0x000fe20000000f00 */
[----:B------:R-:W-:Y:S02]  /*2d790*/  IMAD.MOV.U32 R12, RZ, RZ, R2 ;  /* 0x000000ffff0c7224 */ /* 0x000fe400078e0002 */
[----:B------:R-:W-:-:S07]  /*2d7a0*/  IMAD.MOV.U32 R77, RZ, RZ, R14 ;  /* 0x000000ffff4d7224 */ /* 0x000fce00078e000e */
[----:B------:R-:W-:Y:S05]  /*2d7b0*/  WARPSYNC.COLLECTIVE R15, `(.L_x_2424) ;  /* 0x000000000f087348 */ /* 0x000fea0003c00000 */
[----:B------:R0:W1:Y:S02]  /*2d7c0*/  SHFL.IDX P6, R14, R13, R12, R11 ;  /* 0x0000000c0d0e7389 */ /* 0x00006400000c000b */
[----:B01----:R-:W-:Y:S01]  /*2d7d0*/  ENDCOLLECTIVE ;  /* 0x000000000000791b */ /* 0x003fe20003800000 */
.L_x_2424:
[----:B------:R-:W-:Y:S02]  /*2d7e0*/  SEL R12, R37, R20, P0 ;  /* 0x00000014250c7207 */ /* 0x000fe40000000000 */
[----:B------:R-:W-:Y:S02]  /*2d7f0*/  SEL R11, R44, R49, P0 ;  /* 0x000000312c0b7207 */ /* 0x000fe40000000000 */
[----:B------:R-:W-:Y:S02]  /*2d800*/  SEL R13, R73, R58, P0 ;  /* 0x0000003a490d7207 */ /* 0x000fe40000000000 */
[----:B------:R-:W-:Y:S01]  /*2d810*/  SEL R15, R58, R73, P0 ;  /* 0x000000493a0f7207 */ /* 0x000fe20000000000 */
[----:B------:R-:W-:Y:S01]  /*2d820*/  IMAD.MOV.U32 R60, RZ, RZ, R14 ;  /* 0x000000ffff3c7224 */ /* 0x000fe200078e000e */
[----:B------:R-:W-:Y:S02]  /*2d830*/  SEL R14, R20, R37, P0 ;  /* 0x00000025140e7207 */ /* 0x000fe40000000000 */
[----:B------:R-:W-:Y:S01]  /*2d840*/  SEL R37, R69, R56, P0 ;  /* 0x0000003845257207 */ /* 0x000fe20000000000 */
[----:B------:R-:W-:Y:S06]  /*2d850*/  BRA `(.L_x_2425) ;  /* 0xffffff6400787947 */ /* 0x000fec000383ffff */
.L_x_2230:
        /* <DEDUP_REMOVED lines=11> */
.L_x_2427:
[----:B------:R-:W-:Y:S05]  /*2d910*/  BSYNC B1 ;  /* 0x0000000000017941 */ /* 0x000fea0003800000 */
.L_x_2426:
[----:B------:R-:W-:Y:S05]  /*2d920*/  BRA `(.L_x_2428) ;  /* 0xffffff9400307947 */ /* 0x000fea000383ffff */
.L_x_2232:
[----:B------:R-:W-:Y:S01]  /*2d930*/  BSSY B1, `(.L_x_2429) ;  /* 0x0000006000017945 */ /* 0x000fe20003800000 */
[----:B------:R-:W-:-:S07]  /*2d940*/  IMAD.MOV.U32 R15, RZ, RZ, -0x1 ;  /* 0xffffffffff0f7424 */ /* 0x000fce00078e00ff */
[----:B0-----:R-:W-:Y:S05]  /*2d950*/  WARPSYNC.COLLECTIVE R15, `(.L_x_2430) ;  /* 0x000000000f0c7348 */ /* 0x001fea0003c00000 */
[----:B------:R-:W-:Y:S02]  /*2d960*/  ELECT P6, UR62, PT ;  /* 0x00000000003e782f */ /* 0x000fe400038c0000 */
[----:B------:R-:W-:Y:S01]  /*2d970*/  MOV R14, UR62 ;  /* 0x0000003e000e7c02 */ /* 0x000fe20008000f00 */
[----:B0-----:R-:W-:Y:S10]  /*2d980*/  ENDCOLLECTIVE ;  /* 0x000000000000791b */ /* 0x001ff40003800000 */
.L_x_2430:
[----:B------:R-:W-:Y:S05]  /*2d990*/  BSYNC B1 ;  /* 0x0000000000017941 */ /* 0x000fea0003800000 */
.L_x_2429:
[----:B------:R-:W-:Y:S05]  /*2d9a0*/  BRA `(.L_x_2231) ;  /* 0xffffff9400287947 */ /* 0x000fea000383ffff */
.L_x_2234:
[----:B0-----:R0:W1:Y:S02]  /*2d9b0*/  SYNCS.PHASECHK.TRANS64.TRYWAIT P0, [R11+URZ+0x2e820], R5 ;  /* 0x02e820050b0075a7 */ /* 0x001064000800017f */
[----:B-1----:R-:W-:Y:S05]  /*2d9c0*/  @!P0 NANOSLEEP.SYNCS 0x989680 ;  /* 0x009896800000895d */ /* 0x002fea0003900000 */
[----:B------:R-:W1:Y:S02]  /*2d9d0*/  @!P0 SYNCS.PHASECHK.TRANS64 P0, [R11+URZ+0x2e820], R5 ;  /* 0x02e820050b0085a7 */ /* 0x000e64000800007f */
[----:B-1----:R-:W-:Y:S05]  /*2d9e0*/  @!P0 BRA `(.L_x_2234) ;  /* 0xfffffffc00f08947 */ /* 0x002fea000383ffff */
[----:B------:R-:W-:Y:S05]  /*2d9f0*/  BRA `(.L_x_2431) ;  /* 0xffffff9400447947 */ /* 0x000fea000383ffff */
.L_x_2238:
[----:B0-----:R0:W1:Y:S02]  /*2da00*/  SYNCS.PHASECHK.TRANS64.TRYWAIT P0, [R5+URZ+0x2e8a0], R9 ;  /* 0x02e8a009050075a7 */ /* 0x001064000800017f */
[----:B-1----:R-:W-:Y:S05]  /*2da10*/  @!P0 NANOSLEEP.SYNCS 0x989680 ;  /* 0x009896800000895d */ /* 0x002fea0003900000 */
[----:B------:R-:W1:Y:S02]  /*2da20*/  @!P0 SYNCS.PHASECHK.TRANS64 P0, [R5+URZ+0x2e8a0], R9 ;  /* 0x02e8a009050085a7 */ /* 0x000e64000800007f */
[----:B-1----:R-:W-:Y:S05]  /*2da30*/  @!P0 BRA `(.L_x_2238) ;  /* 0xfffffffc00f08947 */ /* 0x002fea000383ffff */
[----:B------:R-:W-:Y:S05]  /*2da40*/  BRA `(.L_x_2432) ;  /* 0xffffff9400647947 */ /* 0x000fea000383ffff */
.L_x_2243:
[----:B-1----:R1:W2:Y:S02]  /*2da50*/  SYNCS.PHASECHK.TRANS64.TRYWAIT P0, [R5+URZ+0x2e8c0], R9 ;  /* 0x02e8c009050075a7 */ /* 0x0022a4000800017f */
[----:B--2---:R-:W-:Y:S05]  /*2da60*/  @!P0 NANOSLEEP.SYNCS 0x989680 ;  /* 0x009896800000895d */ /* 0x004fea0003900000 */
[----:B------:R-:W2:Y:S02]  /*2da70*/  @!P0 SYNCS.PHASECHK.TRANS64 P0, [R5+URZ+0x2e8c0], R9 ;  /* 0x02e8c009050085a7 */ /* 0x000ea4000800007f */
[----:B--2---:R-:W-:Y:S05]  /*2da80*/  @!P0 BRA `(.L_x_2243) ;  /* 0xfffffffc00f08947 */ /* 0x004fea000383ffff */
[----:B------:R-:W-:Y:S05]  /*2da90*/  BRA `(.L_x_2433) ;  /* 0xffffff9400e47947 */ /* 0x000fea000383ffff */
.L_x_2250:
[----:B0-----:R0:W1:Y:S02]  /*2daa0*/  SYNCS.PHASECHK.TRANS64.TRYWAIT P1, [R6+URZ+0x2e8a0], R7 ;  /* 0x02e8a007060075a7 */ /* 0x001064000802017f */
[----:B-1----:R-:W-:Y:S05]  /*2dab0*/  @!P1 NANOSLEEP.SYNCS 0x989680 ;  /* 0x009896800000995d */ /* 0x002fea0003900000 */
[----:B------:R-:W1:Y:S02]  /*2dac0*/  @!P1 SYNCS.PHASECHK.TRANS64 P1, [R6+URZ+0x2e8a0], R7 ;  /* 0x02e8a007060095a7 */ /* 0x000e64000802007f */
[----:B-1----:R-:W-:Y:S05]  /*2dad0*/  @!P1 BRA `(.L_x_2250) ;  /* 0xfffffffc00f09947 */ /* 0x002fea000383ffff */
[----:B------:R-:W-:Y:S05]  /*2dae0*/  BRA `(.L_x_2434) ;  /* 0xffffff9800c47947 */ /* 0x000fea000383ffff */
.L_x_2255:
[----:B-1----:R1:W2:Y:S02]  /*2daf0*/  SYNCS.PHASECHK.TRANS64.TRYWAIT P1, [R6+URZ+0x2e8c0], R7 ;  /* 0x02e8c007060075a7 */ /* 0x0022a4000802017f */
[----:B--2---:R-:W-:Y:S05]  /*2db00*/  @!P1 NANOSLEEP.SYNCS 0x989680 ;  /* 0x009896800000995d */ /* 0x004fea0003900000 */
[----:B------:R-:W2:Y:S02]  /*2db10*/  @!P1 SYNCS.PHASECHK.TRANS64 P1, [R6+URZ+0x2e8c0], R7 ;  /* 0x02e8c007060095a7 */ /* 0x000ea4000802007f */
[----:B--2---:R-:W-:Y:S05]  /*2db20*/  @!P1 BRA `(.L_x_2255) ;  /* 0xfffffffc00f09947 */ /* 0x004fea000383ffff */
[----:B------:R-:W-:Y:S05]  /*2db30*/  BRA `(.L_x_2435) ;  /* 0xffffff9c003c7947 */ /* 0x000fea000383ffff */
.L_x_2268:
        /* <DEDUP_REMOVED lines=11> */
.L_x_2437:
[----:B------:R-:W-:Y:S05]  /*2dbf0*/  BSYNC B0 ;  /* 0x0000000000007941 */ /* 0x000fea0003800000 */
.L_x_2436:
[----:B------:R-:W-:Y:S05]  /*2dc00*/  BRA `(.L_x_2438) ;  /* 0xffffffa800607947 */ /* 0x000fea000383ffff */
.L_x_2270:
[----:B------:R-:W-:Y:S01]  /*2dc10*/  BSSY B0, `(.L_x_2439) ;  /* 0x0000006000007945 */ /* 0x000fe20003800000 */
[----:B------:R-:W-:-:S07]  /*2dc20*/  IMAD.MOV.U32 R15, RZ, RZ, -0x1 ;  /* 0xffffffffff0f7424 */ /* 0x000fce00078e00ff */
[----:B01----:R-:W-:Y:S05]  /*2dc30*/  WARPSYNC.COLLECTIVE R15, `(.L_x_2440) ;  /* 0x000000000f0c7348 */ /* 0x003fea0003c00000 */
[----:B------:R-:W-:Y:S02]  /*2dc40*/  ELECT P6, UR62, PT ;  /* 0x00000000003e782f */ /* 0x000fe400038c0000 */
[----:B------:R-:W-:Y:S01]  /*2dc50*/  MOV R14, UR62 ;  /* 0x0000003e000e7c02 */ /* 0x000fe20008000f00 */
[----:B01----:R-:W-:Y:S10]  /*2dc60*/  ENDCOLLECTIVE ;  /* 0x000000000000791b */ /* 0x003ff40003800000 */
.L_x_2440:
[----:B------:R-:W-:Y:S05]  /*2dc70*/  BSYNC B0 ;  /* 0x0000000000007941 */ /* 0x000fea0003800000 */
.L_x_2439:
[----:B------:R-:W-:Y:S05]  /*2dc80*/  BRA `(.L_x_2441) ;  /* 0xffffffa800587947 */ /* 0x000fea000383ffff */
.L_x_2273:
[----:B-1----:R1:W2:Y:S02]  /*2dc90*/  SYNCS.PHASECHK.TRANS64.TRYWAIT P2, [R4+URZ+0x2e880], R8 ;  /* 0x02e88008040075a7 */ /* 0x0022a4000804017f */
[----:B--2---:R-:W-:Y:S05]  /*2dca0*/  @!P2 NANOSLEEP.SYNCS 0x989680 ;  /* 0x009896800000a95d */ /* 0x004fea0003900000 */
[----:B------:R-:W2:Y:S02]  /*2dcb0*/  @!P2 SYNCS.PHASECHK.TRANS64 P2, [R4+URZ+0x2e880], R8 ;  /* 0x02e880080400a5a7 */ /* 0x000ea4000804007f */
[----:B--2---:R-:W-:Y:S05]  /*2dcc0*/  @!P2 BRA `(.L_x_2273) ;  /* 0xfffffffc00f0a947 */ /* 0x004fea000383ffff */
[----:B------:R-:W-:Y:S05]  /*2dcd0*/  BRA `(.L_x_2442) ;  /* 0xffffffa800d07947 */ /* 0x000fea000383ffff */
.L_x_2275:
[----:B--2---:R2:W3:Y:S02]  /*2dce0*/  SYNCS.PHASECHK.TRANS64.TRYWAIT P2, [R4+URZ+0x2e840], R8 ;  /* 0x02e84008040075a7 */ /* 0x0044e4000804017f */
[----:B---3--:R-:W-:Y:S05]  /*2dcf0*/  @!P2 NANOSLEEP.SYNCS 0x989680 ;  /* 0x009896800000a95d */ /* 0x008fea0003900000 */
[----:B------:R-:W3:Y:S02]  /*2dd00*/  @!P2 SYNCS.PHASECHK.TRANS64 P2, [R4+URZ+0x2e840], R8 ;  /* 0x02e840080400a5a7 */ /* 0x000ee4000804007f */
[----:B---3--:R-:W-:Y:S05]  /*2dd10*/  @!P2 BRA `(.L_x_2275) ;  /* 0xfffffffc00f0a947 */ /* 0x008fea000383ffff */
[----:B------:R-:W-:Y:S05]  /*2dd20*/  BRA `(.L_x_2443) ;  /* 0xffffffac00347947 */ /* 0x000fea000383ffff */
.L_x_2278:
        /* <DEDUP_REMOVED lines=8> */
.L_x_2284:
[----:B--2---:R2:W4:Y:S02]  /*2ddb0*/  SYNCS.PHASECHK.TRANS64.TRYWAIT P0, [R5+URZ+0x2e880], R4 ;  /* 0x02e88004050075a7 */ /* 0x004524000800017f */
[----:B----4-:R-:W-:Y:S05]  /*2ddc0*/  @!P0 NANOSLEEP.SYNCS 0x989680 ;  /* 0x009896800000895d */ /* 0x010fea0003900000 */
[----:B------:R-:W4:Y:S02]  /*2ddd0*/  @!P0 SYNCS.PHASECHK.TRANS64 P0, [R5+URZ+0x2e880], R4 ;  /* 0x02e88004050085a7 */ /* 0x000f24000800007f */
[----:B----4-:R-:W-:Y:S05]  /*2dde0*/  @!P0 BRA `(.L_x_2284) ;  /* 0xfffffffc00f08947 */ /* 0x010fea000383ffff */
[----:B------:R-:W-:Y:S05]  /*2ddf0*/  BRA `(.L_x_2445) ;  /* 0xffffffb000b07947 */ /* 0x000fea000383ffff */
.L_x_2289:
[----:B-1----:R1:W2:Y:S02]  /*2de00*/  SYNCS.PHASECHK.TRANS64.TRYWAIT P0, [R5+URZ+0x2e840], R4 ;  /* 0x02e84004050075a7 */ /* 0x0022a4000800017f */
[----:B--2---:R-:W-:Y:S05]  /*2de10*/  @!P0 NANOSLEEP.SYNCS 0x989680 ;  /* 0x009896800000895d */ /* 0x004fea0003900000 */
[----:B------:R-:W2:Y:S02]  /*2de20*/  @!P0 SYNCS.PHASECHK.TRANS64 P0, [R5+URZ+0x2e840], R4 ;  /* 0x02e84004050085a7 */ /* 0x000ea4000800007f */
[----:B--2---:R-:W-:Y:S05]  /*2de30*/  @!P0 BRA `(.L_x_2289) ;  /* 0xfffffffc00f08947 */ /* 0x004fea000383ffff */
[----:B------:R-:W-:Y:S05]  /*2de40*/  BRA `(.L_x_2446) ;  /* 0xffffffb4003c7947 */ /* 0x000fea000383ffff */
.L_x_2295:
[----:B--2---:R-:W2:Y:S02]  /*2de50*/  LDL R4, [R1+0x8] ;  /* 0x0000080001047983 */ /* 0x004ea40000100800 */
[----:B--2---:R2:W4:Y:S02]  /*2de60*/  SYNCS.PHASECHK.TRANS64.TRYWAIT P2, [R4+URZ+0x2e870], R3 ;  /* 0x02e87003040075a7 */ /* 0x004524000804017f */
[----:B----4-:R-:W-:Y:S05]  /*2de70*/  @!P2 NANOSLEEP.SYNCS 0x989680 ;  /* 0x009896800000a95d */ /* 0x010fea0003900000 */
[----:B------:R-:W4:Y:S02]  /*2de80*/  @!P2 SYNCS.PHASECHK.TRANS64 P2, [R4+URZ+0x2e870], R3 ;  /* 0x02e870030400a5a7 */ /* 0x000f24000804007f */
[----:B----4-:R-:W-:Y:S05]  /*2de90*/  @!P2 BRA `(.L_x_2295) ;  /* 0xfffffffc00eca947 */ /* 0x010fea000383ffff */
[----:B------:R-:W-:Y:S05]  /*2dea0*/  BRA `(.L_x_2447) ;  /* 0xffffffb400e47947 */ /* 0x000fea000383ffff */
.L_x_2297:
[----:B--2---:R-:W2:Y:S02]  /*2deb0*/  LDL R4, [R1+0x8] ;  /* 0x0000080001047983 */ /* 0x004ea40000100800 */
[----:B--2---:R2:W4:Y:S02]  /*2dec0*/  SYNCS.PHASECHK.TRANS64.TRYWAIT P2, [R4+URZ+0x2e860], R3 ;  /* 0x02e86003040075a7 */ /* 0x004524000804017f */
[----:B----4-:R-:W-:Y:S05]  /*2ded0*/  @!P2 NANOSLEEP.SYNCS 0x989680 ;  /* 0x009896800000a95d */ /* 0x010fea0003900000 */
[----:B------:R-:W4:Y:S02]  /*2dee0*/  @!P2 SYNCS.PHASECHK.TRANS64 P2, [R4+URZ+0x2e860], R3 ;  /* 0x02e860030400a5a7 */ /* 0x000f24000804007f */
[----:B----4-:R-:W-:Y:S05]  /*2def0*/  @!P2 BRA `(.L_x_2297) ;  /* 0xfffffffc00eca947 */ /* 0x010fea000383ffff */
[----:B------:R-:W-:Y:S05]  /*2df00*/  BRA `(.L_x_2448) ;  /* 0xffffffb400ec7947 */ /* 0x000fea000383ffff */
.L_x_2304:
[----:B0-----:R0:W2:Y:S02]  /*2df10*/  SYNCS.PHASECHK.TRANS64.TRYWAIT P0, [R20+URZ+0x2e870], R3 ;  /* 0x02e87003140075a7 */ /* 0x0010a4000800017f */
[----:B--2---:R-:W-:Y:S05]  /*2df20*/  @!P0 NANOSLEEP.SYNCS 0x989680 ;  /* 0x009896800000895d */ /* 0x004fea0003900000 */
[----:B------:R-:W2:Y:S02]  /*2df30*/  @!P0 SYNCS.PHASECHK.TRANS64 P0, [R20+URZ+0x2e870], R3 ;  /* 0x02e87003140085a7 */ /* 0x000ea4000800007f */
[----:B--2---:R-:W-:Y:S05]  /*2df40*/  @!P0 BRA `(.L_x_2304) ;  /* 0xfffffffc00f08947 */ /* 0x004fea000383ffff */
[----:B------:R-:W-:Y:S05]  /*2df50*/  BRA `(.L_x_2449) ;  /* 0xffffffc0003c7947 */ /* 0x000fea000383ffff */
.L_x_2306:
[----:B0-----:R0:W2:Y:S02]  /*2df60*/  SYNCS.PHASECHK.TRANS64.TRYWAIT P0, [R20+URZ+0x2e860], R3 ;  /* 0x02e86003140075a7 */ /* 0x0010a4000800017f */
[----:B--2---:R-:W-:Y:S05]  /*2df70*/  @!P0 NANOSLEEP.SYNCS 0x989680 ;  /* 0x009896800000895d */ /* 0x004fea0003900000 */
[----:B------:R-:W2:Y:S02]  /*2df80*/  @!P0 SYNCS.PHASECHK.TRANS64 P0, [R20+URZ+0x2e860], R3 ;  /* 0x02e86003140085a7 */ /* 0x000ea4000800007f */
[----:B--2---:R-:W-:Y:S05]  /*2df90*/  @!P0 BRA `(.L_x_2306) ;  /* 0xfffffffc00f08947 */ /* 0x004fea000383ffff */
[----:B------:R-:W-:Y:S05]  /*2dfa0*/  BRA `(.L_x_2450) ;  /* 0xffffffc000447947 */ /* 0x000fea000383ffff */
.L_x_2310:
[----:B------:R-:W2:Y:S01]  /*2dfb0*/  LDL R3, [R1] ;  /* 0x0000000001037983 */ /* 0x000ea20000100800 */
[----:B------:R-:W-:Y:S01]  /*2dfc0*/  BSSY B0, `(.L_x_2451) ;  /* 0x0000008000007945 */ /* 0x000fe20003800000 */
[----:B------:R-:W-:Y:S02]  /*2dfd0*/  IMAD.MOV.U32 R12, RZ, RZ, RZ ;  /* 0x000000ffff0c7224 */ /* 0x000fe400078e00ff */
[----:B------:R-:W-:Y:S02]  /*2dfe0*/  IMAD.MOV.U32 R11, RZ, RZ, 0x1f ;  /* 0x0000001fff0b7424 */ /* 0x000fe400078e00ff */
[----:B------:R-:W-:Y:S01]  /*2dff0*/  IMAD.MOV.U32 R15, RZ, RZ, -0x1 ;  /* 0xffffffffff0f7424 */ /* 0x000fe200078e00ff */
[----:B--2---:R-:W-:-:S07]  /*2e000*/  MOV R13, R3 ;  /* 0x00000003000d7202 */ /* 0x004fce0000000f00 */
[----:B------:R-:W-:Y:S05]  /*2e010*/  WARPSYNC.COLLECTIVE R15, `(.L_x_2452) ;  /* 0x000000000f087348 */ /* 0x000fea0003c00000 */
[----:B------:R0:W1:Y:S02]  /*2e020*/  SHFL.IDX P6, R14, R13, R12, R11 ;  /* 0x0000000c0d0e7389 */ /* 0x00006400000c000b */
[----:B01----:R-:W-:Y:S01]  /*2e030*/  ENDCOLLECTIVE ;  /* 0x000000000000791b */ /* 0x003fe20003800000 */
.L_x_2452:
[----:B------:R-:W-:Y:S05]  /*2e040*/  BSYNC B0 ;  /* 0x0000000000007941 */ /* 0x000fea0003800000 */
.L_x_2451:
        /* <DEDUP_REMOVED lines=9> */
.L_x_2453:
[----:B------:R-:W-:Y:S01]  /*2e0e0*/  ULDC UR4, c[0x0][0xc14] ;  /* 0x0003050000047ab9 */ /* 0x000fe20000000800 */
[----:B------:R-:W-:Y:S01]  /*2e0f0*/  IMAD.IADD R5, R2, 0x1, R7 ;  /* 0x0000000102057824 */ /* 0x000fe200078e0207 */
[----:B------:R-:W-:Y:S01]  /*2e100*/  MOV R11, RZ ;  /* 0x000000ff000b7202 */ /* 0x000fe20000000f00 */
[----:B------:R-:W-:-:S03]  /*2e110*/  IMAD.MOV.U32 R4, RZ, RZ, R14 ;  /* 0x000000ffff047224 */ /* 0x000fc600078e000e */
        /* <DEDUP_REMOVED lines=15> */
.L_x_2454:
[----:B------:R-:W-:Y:S01]  /*2e210*/  IMAD.MOV.U32 R12, RZ, RZ, 0x2 ;  /* 0x00000002ff0c7424 */ /* 0x000fe200078e00ff */
[----:B------:R-:W-:-:S05]  /*2e220*/  SEL R5, R14, RZ, P1 ;  /* 0x000000ff0e057207 */ /* 0x000fca0000800000 */
[----:B------:R-:W-:-:S04]  /*2e230*/  IMAD.IADD R3, R2, 0x1, R5 ;  /* 0x0000000102037824 */ /* 0x000fc800078e0205 */
[----:B------:R-:W-:-:S07]  /*2e240*/  IMAD.MOV.U32 R13, RZ, RZ, R3 ;  /* 0x000000ffff0d7224 */ /* 0x000fce00078e0003 */
[----:B------:R-:W-:Y:S05]  /*2e250*/  WARPSYNC.COLLECTIVE R15, `(.L_x_2455) ;  /* 0x000000000f087348 */ /* 0x000fea0003c00000 */
[----:B------:R0:W1:Y:S02]  /*2e260*/  SHFL.UP P6, R14, R13, R12, R11 ;  /* 0x0400000c0d0e7389 */ /* 0x00006400000c000b */
[----:B01----:R-:W-:Y:S01]  /*2e270*/  ENDCOLLECTIVE ;  /* 0x000000000000791b */ /* 0x003fe20003800000 */
.L_x_2455:
[----:B------:R-:W-:Y:S01]  /*2e280*/  IMAD.MOV.U32 R12, RZ, RZ, 0x4 ;  /* 0x00000004ff0c7424 */ /* 0x000fe200078e00ff */
[----:B------:R-:W-:-:S05]  /*2e290*/  SEL R14, R14, RZ, P2 ;  /* 0x000000ff0e0e7207 */ /* 0x000fca0001000000 */
[----:B------:R-:W-:-:S04]  /*2e2a0*/  IMAD.IADD R3, R3, 0x1, R14 ;  /* 0x0000000103037824 */ /* 0x000fc800078e020e */
[----:B------:R-:W-:-:S07]  /*2e2b0*/  IMAD.MOV.U32 R13, RZ, RZ, R3 ;  /* 0x000000ffff0d7224 */ /* 0x000fce00078e0003 */
[----:B------:R-:W-:Y:S05]  /*2e2c0*/  WARPSYNC.COLLECTIVE R15, `(.L_x_2456) ;  /* 0x000000000f087348 */ /* 0x000fea0003c00000 */
[----:B------:R0:W1:Y:S02]  /*2e2d0*/  SHFL.UP P6, R14, R13, R12, R11 ;  /* 0x0400000c0d0e7389 */ /* 0x00006400000c000b */
[----:B01----:R-:W-:Y:S01]  /*2e2e0*/  ENDCOLLECTIVE ;  /* 0x000000000000791b */ /* 0x003fe20003800000 */
.L_x_2456:
[----:B------:R-:W-:Y:S01]  /*2e2f0*/  IMAD.MOV.U32 R12, RZ, RZ, 0x8 ;  /* 0x00000008ff0c7424 */ /* 0x000fe200078e00ff */
[----:B------:R-:W-:-:S04]  /*2e300*/  SEL R14, R14, RZ, P3 ;  /* 0x000000ff0e0e7207 */ /* 0x000fc80001800000 */
[----:B------:R-:W-:-:S05]  /*2e310*/  IADD3 R3, R3, R14, RZ ;  /* 0x0000000e03037210 */ /* 0x000fca0007ffe0ff */
[----:B------:R-:W-:-:S07]  /*2e320*/  IMAD.MOV.U32 R13, RZ, RZ, R3 ;  /* 0x000000ffff0d7224 */ /* 0x000fce00078e0003 */
[----:B------:R-:W-:Y:S05]  /*2e330*/  WARPSYNC.COLLECTIVE R15, `(.L_x_2457) ;  /* 0x000000000f087348 */ /* 0x000fea0003c00000 */
[----:B------:R0:W1:Y:S02]  /*2e340*/  SHFL.UP P6, R14, R13, R12, R11 ;  /* 0x0400000c0d0e7389 */ /* 0x00006400000c000b */
[----:B01----:R-:W-:Y:S01]  /*2e350*/  ENDCOLLECTIVE ;  /* 0x000000000000791b */ /* 0x003fe20003800000 */
.L_x_2457:
[----:B------:R-:W-:Y:S01]  /*2e360*/  IMAD.MOV.U32 R12, RZ, RZ, 0x10 ;  /* 0x00000010ff0c7424 */ /* 0x000fe200078e00ff */
[----:B------:R-:W-:-:S05]  /*2e370*/  SEL R14, R14, RZ, P4 ;  /* 0x000000ff0e0e7207 */ /* 0x000fca0002000000 */
[----:B------:R-:W-:-:S04]  /*2e380*/  IMAD.IADD R3, R3, 0x1, R14 ;  /* 0x0000000103037824 */ /* 0x000fc800078e020e */
[----:B------:R-:W-:-:S07]  /*2e390*/  IMAD.MOV.U32 R13, RZ, RZ, R3 ;  /* 0x000000ffff0d7224 */ /* 0x000fce00078e0003 */
[----:B------:R-:W-:Y:S05]  /*2e3a0*/  WARPSYNC.COLLECTIVE R15, `(.L_x_2458) ;  /* 0x000000000f087348 */ /* 0x000fea0003c00000 */
[----:B------:R0:W1:Y:S02]  /*2e3b0*/  SHFL.UP P6, R14, R13, R12, R11 ;  /* 0x0400000c0d0e7389 */ /* 0x00006400000c000b */
[----:B01----:R-:W-:Y:S01]  /*2e3c0*/  ENDCOLLECTIVE ;  /* 0x000000000000791b */ /* 0x003fe20003800000 */
.L_x_2458:
[----:B------:R-:W-:Y:S02]  /*2e3d0*/  IMAD.MOV.U32 R12, RZ, RZ, 0x1f ;  /* 0x0000001fff0c7424 */ /* 0x000fe400078e00ff */
[----:B------:R-:W-:Y:S01]  /*2e3e0*/  IMAD.MOV.U32 R11, RZ, RZ, 0x1f ;  /* 0x0000001fff0b7424 */ /* 0x000fe200078e00ff */
[----:B------:R-:W-:-:S05]  /*2e3f0*/  SEL R14, R14, RZ, P5 ;  /* 0x000000ff0e0e7207 */ /* 0x000fca0002800000 */
[----:B------:R-:W-:-:S05]  /*2e400*/  IMAD.IADD R3, R3, 0x1, R14 ;  /* 0x0000000103037824 */ /* 0x000fca00078e020e */
[----:B------:R-:W-:-:S07]  /*2e410*/  MOV R13, R3 ;  /* 0x00000003000d7202 */ /* 0x000fce0000000f00 */
[----:B------:R-:W-:Y:S05]  /*2e420*/  WARPSYNC.COLLECTIVE R15, `(.L_x_2459) ;  /* 0x000000000f087348 */ /* 0x000fea0003c00000 */
[----:B------:R0:W1:Y:S02]  /*2e430*/  SHFL.IDX P6, R14, R13, R12, R11 ;  /* 0x0000000c0d0e7389 */ /* 0x00006400000c000b */
[----:B01----:R-:W-:Y:S01]  /*2e440*/  ENDCOLLECTIVE ;  /* 0x000000000000791b */ /* 0x003fe20003800000 */
.L_x_2459:
[----:B------:R-:W-:Y:S05]  /*2e450*/  BRA `(.L_x_2460) ;  /* 0xffffffc400c87947 */ /* 0x000fea000383ffff */
.L_x_2315:
        /* <DEDUP_REMOVED lines=8> */
.L_x_2462:
[----:B------:R-:W-:Y:S05]  /*2e4e0*/  BSYNC B0 ;  /* 0x0000000000007941 */ /* 0x000fea0003800000 */
.L_x_2461:
[----:B------:R-:W-:Y:S01]  /*2e4f0*/  SEL R3, R14, RZ, P1 ;  /* 0x000000ff0e037207 */ /* 0x000fe20000800000 */
[----:B------:R-:W-:Y:S02]  /*2e500*/  IMAD.MOV.U32 R12, RZ, RZ, 0x2 ;  /* 0x00000002ff0c7424 */ /* 0x000fe400078e00ff */
[----:B------:R-:W-:Y:S01]  /*2e510*/  IMAD.MOV.U32 R11, RZ, RZ, RZ ;  /* 0x000000ffff0b7224 */ /* 0x000fe200078e00ff */
[----:B------:R-:W-:Y:S01]  /*2e520*/  IADD3 R3, R2, R3, RZ ;  /* 0x0000000302037210 */ /* 0x000fe20007ffe0ff */
[----:B------:R-:W-:-:S04]  /*2e530*/  IMAD.MOV.U32 R15, RZ, RZ, -0x1 ;  /* 0xffffffffff0f7424 */ /* 0x000fc800078e00ff */
[----:B------:R-:W-:-:S07]  /*2e540*/  IMAD.MOV.U32 R13, RZ, RZ, R3 ;  /* 0x000000ffff0d7224 */ /* 0x000fce00078e0003 */
[----:B------:R-:W-:Y:S05]  /*2e550*/  WARPSYNC.COLLECTIVE R15, `(.L_x_2463) ;  /* 0x000000000f087348 */ /* 0x000fea0003c00000 */
[----:B------:R0:W1:Y:S02]  /*2e560*/  SHFL.UP P6, R14, R13, R12, R11 ;  /* 0x0400000c0d0e7389 */ /* 0x00006400000c000b */
[----:B01----:R-:W-:Y:S01]  /*2e570*/  ENDCOLLECTIVE ;  /* 0x000000000000791b */ /* 0x003fe20003800000 */
.L_x_2463:
[----:B------:R-:W-:Y:S02]  /*2e580*/  MOV R12, 0x4 ;  /* 0x00000004000c7802 */ /* 0x000fe40000000f00 */
[----:B------:R-:W-:-:S05]  /*2e590*/  SEL R14, R14, RZ, P2 ;  /* 0x000000ff0e0e7207 */ /* 0x000fca0001000000 */
[----:B------:R-:W-:-:S04]  /*2e5a0*/  IMAD.IADD R3, R3, 0x1, R14 ;  /* 0x0000000103037824 */ /* 0x000fc800078e020e */
[----:B------:R-:W-:-:S07]  /*2e5b0*/  IMAD.MOV.U32 R13, RZ, RZ, R3 ;  /* 0x000000ffff0d7224 */ /* 0x000fce00078e0003 */
[----:B------:R-:W-:Y:S05]  /*2e5c0*/  WARPSYNC.COLLECTIVE R15, `(.L_x_2464) ;  /* 0x000000000f087348 */ /* 0x000fea0003c00000 */
[----:B------:R0:W1:Y:S02]  /*2e5d0*/  SHFL.UP P6, R14, R13, R12, R11 ;  /* 0x0400000c0d0e7389 */ /* 0x00006400000c000b */
[----:B01----:R-:W-:Y:S01]  /*2e5e0*/  ENDCOLLECTIVE ;  /* 0x000000000000791b */ /* 0x003fe20003800000 */
.L_x_2464:
[----:B------:R-:W-:Y:S01]  /*2e5f0*/  IMAD.MOV.U32 R12, RZ, RZ, 0x8 ;  /* 0x00000008ff0c7424 */ /* 0x000fe200078e00ff */
[----:B------:R-:W-:-:S05]  /*2e600*/  SEL R14, R14, RZ, P3 ;  /* 0x000000ff0e0e7207 */ /* 0x000fca0001800000 */
[----:B------:R-:W-:-:S04]  /*2e610*/  IMAD.IADD R3, R3, 0x1, R14 ;  /* 0x0000000103037824 */ /* 0x000fc800078e020e */
[----:B------:R-:W-:-:S07]  /*2e620*/  IMAD.MOV.U32 R13, RZ, RZ, R3 ;  /* 0x000000ffff0d7224 */ /* 0x000fce00078e0003 */
[----:B------:R-:W-:Y:S05]  /*2e630*/  WARPSYNC.COLLECTIVE R15, `(.L_x_2465) ;  /* 0x000000000f087348 */ /* 0x000fea0003c00000 */
[----:B------:R0:W1:Y:S02]  /*2e640*/  SHFL.UP P6, R14, R13, R12, R11 ;  /* 0x0400000c0d0e7389 */ /* 0x00006400000c000b */
[----:B01----:R-:W-:Y:S01]  /*2e650*/  ENDCOLLECTIVE ;  /* 0x000000000000791b */ /* 0x003fe20003800000 */
.L_x_2465:
[----:B------:R-:W-:Y:S01]  /*2e660*/  IMAD.MOV.U32 R12, RZ, RZ, 0x10 ;  /* 0x00000010ff0c7424 */ /* 0x000fe200078e00ff */
[----:B------:R-:W-:-:S05]  /*2e670*/  SEL R14, R14, RZ, P4 ;  /* 0x000000ff0e0e7207 */ /* 0x000fca0002000000 */
[----:B------:R-:W-:-:S04]  /*2e680*/  IMAD.IADD R3, R3, 0x1, R14 ;  /* 0x0000000103037824 */ /* 0x000fc800078e020e */
[----:B------:R-:W-:-:S07]  /*2e690*/  IMAD.MOV.U32 R13, RZ, RZ, R3 ;  /* 0x000000ffff0d7224 */ /* 0x000fce00078e0003 */
[----:B------:R-:W-:Y:S05]  /*2e6a0*/  WARPSYNC.COLLECTIVE R15, `(.L_x_2466) ;  /* 0x000000000f087348 */ /* 0x000fea0003c00000 */
[----:B------:R0:W1:Y:S02]  /*2e6b0*/  SHFL.UP P6, R14, R13, R12, R11 ;  /* 0x0400000c0d0e7389 */ /* 0x00006400000c000b */
[----:B01----:R-:W-:Y:S01]  /*2e6c0*/  ENDCOLLECTIVE ;  /* 0x000000000000791b */ /* 0x003fe20003800000 */
.L_x_2466:
[----:B------:R-:W-:Y:S02]  /*2e6d0*/  IMAD.MOV.U32 R12, RZ, RZ, 0x1f ;  /* 0x0000001fff0c7424 */ /* 0x000fe400078e00ff */
[----:B------:R-:W-:Y:S01]  /*2e6e0*/  IMAD.MOV.U32 R11, RZ, RZ, 0x1f ;  /* 0x0000001fff0b7424 */ /* 0x000fe200078e00ff */
[----:B------:R-:W-:-:S04]  /*2e6f0*/  SEL R14, R14, RZ, P5 ;  /* 0x000000ff0e0e7207 */ /* 0x000fc80002800000 */
[----:B------:R-:W-:-:S05]  /*2e700*/  IADD3 R3, R3, R14, RZ ;  /* 0x0000000e03037210 */ /* 0x000fca0007ffe0ff */
[----:B------:R-:W-:-:S07]  /*2e710*/  IMAD.MOV.U32 R13, RZ, RZ, R3 ;  /* 0x000000ffff0d7224 */ /* 0x000fce00078e0003 */
[----:B------:R-:W-:Y:S05]  /*2e720*/  WARPSYNC.COLLECTIVE R15, `(.L_x_2467) ;  /* 0x000000000f087348 */ /* 0x000fea0003c00000 */
[----:B------:R0:W1:Y:S02]  /*2e730*/  SHFL.IDX P6, R14, R13, R12, R11 ;  /* 0x0000000c0d0e7389 */ /* 0x00006400000c000b */
[----:B01----:R-:W-:Y:S01]  /*2e740*/  ENDCOLLECTIVE ;  /* 0x000000000000791b */ /* 0x003fe20003800000 */
.L_x_2467:
[----:B------:R-:W-:Y:S05]  /*2e750*/  BRA `(.L_x_2468) ;  /* 0xffffffc400ac7947 */ /* 0x000fea000383ffff */
.L_x_2317:
[----:B------:R-:W-:Y:S01]  /*2e760*/  BSSY B0, `(.L_x_2469) ;  /* 0x0000006000007945 */ /* 0x000fe20003800000 */
[----:B------:R-:W-:Y:S01]  /*2e770*/  PLOP3.LUT P6, PT, P6, PT, PT, 0x8, 0x0 ;  /* 0x000000000000781c */ /* 0x000fe200037ce170 */
[----:B------:R-:W-:-:S12]  /*2e780*/  IMAD.MOV.U32 R15, RZ, RZ, -0x1 ;  /* 0xffffffffff0f7424 */ /* 0x000fd800078e00ff */
[----:B0-----:R-:W-:Y:S05]  /*2e790*/  WARPSYNC.COLLECTIVE R15, `(.L_x_2470) ;  /* 0x000000000f087348 */ /* 0x001fea0003c00000 */
[----:B------:R-:W-:Y:S01]  /*2e7a0*/  VOTE.ANY R14, PT, P6 ;  /* 0x00000000000e7806 */ /* 0x000fe200030e0100 */
[----:B0-----:R-:W-:Y:S06]  /*2e7b0*/  ENDCOLLECTIVE ;  /* 0x000000000000791b */ /* 0x001fec0003800000 */
.L_x_2470:
[----:B------:R-:W-:Y:S05]  /*2e7c0*/  BSYNC B0 ;  /* 0x0000000000007941 */ /* 0x000fea0003800000 */
.L_x_2469:
[----:B------:R-:W-:Y:S02]  /*2e7d0*/  IMAD.MOV.U32 R7, RZ, RZ, R14 ;  /* 0x000000ffff077224 */ /* 0x000fe400078e000e */
[----:B------:R-:W-:Y:S02]  /*2e7e0*/  IMAD.MOV.U32 R13, RZ, RZ, R2 ;  /* 0x000000ffff0d7224 */ /* 0x000fe400078e0002 */
[----:B------:R-:W0:Y:S01]  /*2e7f0*/  POPC R8, R7 ;  /* 0x0000000700087309 */ /* 0x000e220000000000 */
[----:B------:R-:W-:Y:S02]  /*2e800*/  IMAD.MOV.U32 R11, RZ, RZ, 0x1f ;  /* 0x0000001fff0b7424 */ /* 0x000fe400078e00ff */
[----:B------:R-:W-:Y:S01]  /*2e810*/  IMAD.MOV.U32 R15, RZ, RZ, -0x1 ;  /* 0xffffffffff0f7424 */ /* 0x000fe200078e00ff */
[----:B0-----:R-:W-:-:S07]  /*2e820*/  MOV R12, R8 ;  /* 0x00000008000c7202 */ /* 0x001fce0000000f00 */
[----:B------:R-:W-:Y:S05]  /*2e830*/  WARPSYNC.COLLECTIVE R15, `(.L_x_2471) ;  /* 0x000000000f087348 */ /* 0x000fea0003c00000 */
[----:B------:R0:W1:Y:S02]  /*2e840*/  SHFL.IDX P6, R14, R13, R12, R11 ;  /* 0x0000000c0d0e7389 */ /* 0x00006400000c000b */
[----:B01----:R-:W-:Y:S01]  /*2e850*/  ENDCOLLECTIVE ;  /* 0x000000000000791b */ /* 0x003fe20003800000 */
.L_x_2471:
[----:B------:R-:W-:Y:S01]  /*2e860*/  IMAD.MOV.U32 R4, RZ, RZ, R14 ;  /* 0x000000ffff047224 */ /* 0x000fe200078e000e */
[----:B------:R-:W-:Y:S06]  /*2e870*/  BRA `(.L_x_2472) ;  /* 0xffffffc4009c7947 */ /* 0x000fec000383ffff */
.L_x_2319:
[----:B------:R-:W-:Y:S01]  /*2e880*/  BSSY B0, `(.L_x_2473) ;  /* 0x0000007000007945 */ /* 0x000fe20003800000 */
[----:B------:R-:W-:Y:S02]  /*2e890*/  IMAD.MOV.U32 R13, RZ, RZ, R3 ;  /* 0x000000ffff0d7224 */ /* 0x000fe400078e0003 */
[----:B------:R-:W-:Y:S02]  /*2e8a0*/  IMAD.MOV.U32 R11, RZ, RZ, 0x1f ;  /* 0x0000001fff0b7424 */ /* 0x000fe400078e00ff */
[----:B------:R-:W-:-:S07]  /*2e8b0*/  IMAD.MOV.U32 R15, RZ, RZ, -0x1 ;  /* 0xffffffffff0f7424 */ /* 0x000fce00078e00ff */
[----:B012---:R-:W-:Y:S05]  /*2e8c0*/  WARPSYNC.COLLECTIVE R15, `(.L_x_2474) ;  /* 0x000000000f087348 */ /* 0x007fea0003c00000 */
[----:B------:R3:W4:Y:S02]  /*2e8d0*/  SHFL.IDX P6, R14, R13, R12, R11 ;  /* 0x0000000c0d0e7389 */ /* 0x00072400000c000b */
[----:B01234-:R-:W-:Y:S01]  /*2e8e0*/  ENDCOLLECTIVE ;  /* 0x000000000000791b */ /* 0x01ffe20003800000 */
.L_x_2474:
[----:B------:R-:W-:Y:S05]  /*2e8f0*/  BSYNC B0 ;  /* 0x0000000000007941 */ /* 0x000fea0003800000 */
.L_x_2473:
[----:B------:R-:W-:Y:S01]  /*2e900*/  MOV R7, R14 ;  /* 0x0000000e00077202 */ /* 0x000fe20000000f00 */
[----:B------:R-:W-:Y:S06]  /*2e910*/  BRA `(.L_x_2318) ;  /* 0xffffffc400907947 */ /* 0x000fec000383ffff */
.L_x_2323:
[----:B0-----:R0:W1:Y:S02]  /*2e920*/  SYNCS.PHASECHK.TRANS64.TRYWAIT P0, [R0+URZ+0x2e820], R3 ;  /* 0x02e82003000075a7 */ /* 0x001064000800017f */
[----:B-1----:R-:W-:Y:S05]  /*2e930*/  @!P0 NANOSLEEP.SYNCS 0x989680 ;  /* 0x009896800000895d */ /* 0x002fea0003900000 */
[----:B------:R-:W1:Y:S02]  /*2e940*/  @!P0 SYNCS.PHASECHK.TRANS64 P0, [R0+URZ+0x2e820], R3 ;  /* 0x02e82003000085a7 */ /* 0x000e64000800007f */
[----:B-1----:R-:W-:Y:S05]  /*2e950*/  @!P0 BRA `(.L_x_2323) ;  /* 0xfffffffc00f08947 */ /* 0x002fea000383ffff */
[----:B------:R-:W-:Y:S05]  /*2e960*/  BRA `(.L_x_2475) ;  /* 0xffffffcc00447947 */ /* 0x000fea000383ffff */
.L_x_2324:
        /* <DEDUP_REMOVED lines=11> */
.L_x_2477:
[----:B------:R-:W-:Y:S05]  /*2ea20*/  BSYNC B0 ;  /* 0x0000000000007941 */ /* 0x000fea0003800000 */
.L_x_2476:
[----:B------:R-:W-:Y:S05]  /*2ea30*/  BRA `(.L_x_2478) ;  /* 0xffffffcc002c7947 */ /* 0x000fea000383ffff */
.L_x_2325:
[----:B------:R-:W-:Y:S01]  /*2ea40*/  BSSY B0, `(.L_x_2479) ;  /* 0x0000006000007945 */ /* 0x000fe20003800000 */
[----:B------:R-:W-:-:S07]  /*2ea50*/  IMAD.MOV.U32 R15, RZ, RZ, -0x1 ;  /* 0xffffffffff0f7424 */ /* 0x000fce00078e00ff */
[----:B01----:R-:W-:Y:S05]  /*2ea60*/  WARPSYNC.COLLECTIVE R15, `(.L_x_2480) ;  /* 0x000000000f0c7348 */ /* 0x003fea0003c00000 */
[----:B------:R-:W-:Y:S02]  /*2ea70*/  ELECT P6, UR62, PT ;  /* 0x00000000003e782f */ /* 0x000fe400038c0000 */
[----:B------:R-:W-:Y:S01]  /*2ea80*/  MOV R14, UR62 ;  /* 0x0000003e000e7c02 */ /* 0x000fe20008000f00 */
[----:B01----:R-:W-:Y:S10]  /*2ea90*/  ENDCOLLECTIVE ;  /* 0x000000000000791b */ /* 0x003ff40003800000 */
.L_x_2480:
[----:B------:R-:W-:Y:S05]  /*2eaa0*/  BSYNC B0 ;  /* 0x0000000000007941 */ /* 0x000fea0003800000 */
.L_x_2479:
[----:B------:R-:W-:Y:S05]  /*2eab0*/  BRA `(.L_x_2481) ;  /* 0xffffffcc00207947 */ /* 0x000fea000383ffff */
.L_x_2327:
[----:B0-----:R0:W1:Y:S02]  /*2eac0*/  SYNCS.PHASECHK.TRANS64.TRYWAIT P1, [R6+URZ], R5 ;  /* 0x00000005060075a7 */ /* 0x001064000802017f */
[----:B-1----:R-:W-:Y:S05]  /*2ead0*/  @!P1 NANOSLEEP.SYNCS 0x989680 ;  /* 0x009896800000995d */ /* 0x002fea0003900000 */
[----:B------:R-:W1:Y:S02]  /*2eae0*/  @!P1 SYNCS.PHASECHK.TRANS64 P1, [R6+URZ], R5 ;  /* 0x00000005060095a7 */ /* 0x000e64000802007f */
[----:B-1----:R-:W-:Y:S05]  /*2eaf0*/  @!P1 BRA `(.L_x_2327) ;  /* 0xfffffffc00f09947 */ /* 0x002fea000383ffff */
[----:B------:R-:W-:Y:S05]  /*2eb00*/  BRA `(.L_x_2482) ;  /* 0xffffffcc00647947 */ /* 0x000fea000383ffff */
.L_x_2328:
[----:B-1----:R1:W2:Y:S02]  /*2eb10*/  SYNCS.PHASECHK.TRANS64.TRYWAIT P1, [R7+URZ], R2 ;  /* 0x00000002070075a7 */ /* 0x0022a4000802017f */
[----:B--2---:R-:W-:Y:S05]  /*2eb20*/  @!P1 NANOSLEEP.SYNCS 0x989680 ;  /* 0x009896800000995d */ /* 0x004fea0003900000 */
[----:B------:R-:W2:Y:S02]  /*2eb30*/  @!P1 SYNCS.PHASECHK.TRANS64 P1, [R7+URZ], R2 ;  /* 0x00000002070095a7 */ /* 0x000ea4000802007f */
[----:B--2---:R-:W-:Y:S05]  /*2eb40*/  @!P1 BRA `(.L_x_2328) ;  /* 0xfffffffc00f09947 */ /* 0x004fea000383ffff */
[----:B------:R-:W-:Y:S05]  /*2eb50*/  BRA `(.L_x_2483) ;  /* 0xffffffcc00587947 */ /* 0x000fea000383ffff */
.L_x_2330:
[----:B--2---:R2:W3:Y:S02]  /*2eb60*/  SYNCS.PHASECHK.TRANS64.TRYWAIT P1, [R4+URZ+0x2e860], R5 ;  /* 0x02e86005040075a7 */ /* 0x0044e4000802017f */
[----:B---3--:R-:W-:Y:S05]  /*2eb70*/  @!P1 NANOSLEEP.SYNCS 0x989680 ;  /* 0x009896800000995d */ /* 0x008fea0003900000 */
[----:B------:R-:W3:Y:S02]  /*2eb80*/  @!P1 SYNCS.PHASECHK.TRANS64 P1, [R4+URZ+0x2e860], R5 ;  /* 0x02e86005040095a7 */ /* 0x000ee4000802007f */
[----:B---3--:R-:W-:Y:S05]  /*2eb90*/  @!P1 BRA `(.L_x_2330) ;  /* 0xfffffffc00f09947 */ /* 0x008fea000383ffff */
[----:B------:R-:W-:Y:S05]  /*2eba0*/  BRA `(.L_x_2484) ;  /* 0xffffffcc005c7947 */ /* 0x000fea000383ffff */
.L_x_2332:
[----:B---3--:R3:W4:Y:S02]  /*2ebb0*/  SYNCS.PHASECHK.TRANS64.TRYWAIT P1, [R3+URZ+0x2e860], R2 ;  /* 0x02e86002030075a7 */ /* 0x008724000802017f */
[----:B----4-:R-:W-:Y:S05]  /*2ebc0*/  @!P1 NANOSLEEP.SYNCS 0x989680 ;  /* 0x009896800000995d */ /* 0x010fea0003900000 */
[----:B------:R-:W4:Y:S02]  /*2ebd0*/  @!P1 SYNCS.PHASECHK.TRANS64 P1, [R3+URZ+0x2e860], R2 ;  /* 0x02e86002030095a7 */ /* 0x000f24000802007f */
[----:B----4-:R-:W-:Y:S05]  /*2ebe0*/  @!P1 BRA `(.L_x_2332) ;  /* 0xfffffffc00f09947 */ /* 0x010fea000383ffff */
[----:B------:R-:W-:Y:S05]  /*2ebf0*/  BRA `(.L_x_2485) ;  /* 0xffffffcc005c7947 */ /* 0x000fea000383ffff */
.L_x_2334:
[----:B----4-:R4:W0:Y:S02]  /*2ec00*/  SYNCS.PHASECHK.TRANS64.TRYWAIT P0, [R4+URZ+0x2e880], R5 ;  /* 0x02e88005040075a7 */ /* 0x010824000800017f */
[----:B0-----:R-:W-:Y:S05]  /*2ec10*/  @!P0 NANOSLEEP.SYNCS 0x989680 ;  /* 0x009896800000895d */ /* 0x001fea0003900000 */
[----:B------:R-:W0:Y:S02]  /*2ec20*/  @!P0 SYNCS.PHASECHK.TRANS64 P0, [R4+URZ+0x2e880], R5 ;  /* 0x02e88005040085a7 */ /* 0x000e24000800007f */
[----:B0-----:R-:W-:Y:S05]  /*2ec30*/  @!P0 BRA `(.L_x_2334) ;  /* 0xfffffffc00f08947 */ /* 0x001fea000383ffff */
[----:B------:R-:W-:Y:S05]  /*2ec40*/  BRA `(.L_x_2335) ;  /* 0xffffffcc00587947 */ /* 0x000fea000383ffff */
.L_x_2486:
        /* <DEDUP_REMOVED lines=11> */
.L_x_2495:


//--------------------- .nv.global.init           --------------------------
	.section	.nv.global.init,"aw",@progbits
	.align	4
.nv.global.init:
	.type		_ZZN5flash28permute_output_fp8_VcolmajorIN4cute6TensorINS1_11ArrayEngineIN7cutlass10bfloat16_tELm64EEENS1_6LayoutINS1_5tupleIJNS8_IJNS1_1CILi2EEESA_NS9_ILi16EEEEEENS9_ILi1EEESD_EEENS8_IJNS8_IJSD_SA_NS9_ILi4EEEEEENS9_ILi0EEESH_EEEEEEEEEvRT_E9upper_map,@object
	.size		_ZZN5flash28permute_output_fp8_VcolmajorIN4cute6TensorINS1_11ArrayEngineIN7cutlass10bfloat16_tELm64EEENS1_6LayoutINS1_5tupleIJNS8_IJNS1_1CILi2EEESA_NS9_ILi16EEEEEENS9_ILi1EEESD_EEENS8_IJNS8_IJSD_SA_NS9_ILi4EEEEEENS9_ILi0EEESH_EEEEEEEEEvRT_E9upper_map,($str$23 - _ZZN5flash28permute_output_fp8_VcolmajorIN4cute6TensorINS1_11ArrayEngineIN7cutlass10bfloat16_tELm64EEENS1_6LayoutINS1_5tupleIJNS8_IJNS1_1CILi2EEESA_NS9_ILi16EEEEEENS9_ILi1EEESD_EEENS8_IJNS8_IJSD_SA_NS9_ILi4EEEEEENS9_ILi0EEESH_EEEEEEEEEvRT_E9upper_map)
_ZZN5flash28permute_output_fp8_VcolmajorIN4cute6TensorINS1_11ArrayEngineIN7cutlass10bfloat16_tELm64EEENS1_6LayoutINS1_5tupleIJNS8_IJNS1_1CILi2EEESA_NS9_ILi16EEEEEENS9_ILi1EEESD_EEENS8_IJNS8_IJSD_SA_NS9_ILi4EEEEEENS9_ILi0EEESH_EEEEEEEEEvRT_E9upper_map:
        /*0000*/ 	.byte	0x00, 0x00, 0x00, 0x00, 0x02, 0x00, 0x00, 0x00, 0x03, 0x00, 0x00, 0x00, 0x01, 0x00, 0x00, 0x00
	.type		$str$23,@object
	.size		$str$23,($str$24 - $str$23)
$str$23:
        /*0010*/ 	.byte	0x28, 0x61, 0x64, 0x64, 0x72, 0x65, 0x73, 0x73, 0x20, 0x26, 0x20, 0x6d, 0x61, 0x73, 0x6b, 0x29
        /*0020*/ 	.byte	0x20, 0x3d, 0x3d, 0x20, 0x30, 0x00
	.type		$str$24,@object
	.size		$str$24,(__unnamed_5 - $str$24)
$str$24:
        /*0026*/ 	.byte	0x2f, 0x74, 0x6d, 0x70, 0x2f, 0x6f, 0x73, 0x73, 0x5f, 0x6b, 0x65, 0x72, 0x6e, 0x65, 0x6c, 0x73
        /*0036*/ 	.byte	0x5f, 0x73, 0x72, 0x63, 0x2f, 0x66, 0x6c, 0x61, 0x73, 0x68, 0x5f, 0x61, 0x74, 0x74, 0x65, 0x6e
        /*0046*/ 	.byte	0x74, 0x69, 0x6f, 0x6e, 0x2f, 0x63, 0x73, 0x72, 0x63, 0x2f, 0x63, 0x75, 0x74, 0x6c, 0x61, 0x73
        /*0056*/ 	.byte	0x73, 0x2f, 0x69, 0x6e, 0x63, 0x6c, 0x75, 0x64, 0x65, 0x2f, 0x63, 0x75, 0x74, 0x65, 0x2f, 0x70
        /*0066*/ 	.byte	0x6f, 0x69, 0x6e, 0x74, 0x65, 0x72, 0x5f, 0x66, 0x6c, 0x61, 0x67, 0x67, 0x65, 0x64, 0x2e, 0x68
        /*0076*/ 	.byte	0x70, 0x70, 0x00
	.type		__unnamed_5,@object
	.size		__unnamed_5,(__unnamed_6 - __unnamed_5)
__unnamed_5:
        /* <DEDUP_REMOVED lines=24> */
        /*01f9*/ 	.byte	0x3e, 0x3e, 0x20, 0x26, 0x5d, 0x00
	.type		__unnamed_6,@object
	.size		__unnamed_6,(__unnamed_11 - __unnamed_6)
__unnamed_6:
        /* <DEDUP_REMOVED lines=25> */
	.type		__unnamed_11,@object
	.size		__unnamed_11,(__unnamed_8 - __unnamed_11)
__unnamed_11:
        /* <DEDUP_REMOVED lines=25> */
	.type		__unnamed_8,@object
	.size		__unnamed_8,(__unnamed_10 - __unnamed_8)
__unnamed_8:
        /* <DEDUP_REMOVED lines=29> */
        /*06db*/ 	.byte	0x5d, 0x00
	.type		__unnamed_10,@object
	.size		__unnamed_10,(__unnamed_3 - __unnamed_10)
__unnamed_10:
        /* <DEDUP_REMOVED lines=30> */
	.type		__unnamed_3,@object
	.size		__unnamed_3,(__unnamed_9 - __unnamed_3)
__unnamed_3:
        /* <DEDUP_REMOVED lines=30> */
	.type		__unnamed_9,@object
	.size		__unnamed_9,(__unnamed_2 - __unnamed_9)
__unnamed_9:
        /* <DEDUP_REMOVED lines=30> */
	.type		__unnamed_2,@object
	.size		__unnamed_2,(__unnamed_4 - __unnamed_2)
__unnamed_2:
        /* <DEDUP_REMOVED lines=30> */
	.type		__unnamed_4,@object
	.size		__unnamed_4,(__unnamed_1 - __unnamed_4)
__unnamed_4:
        /* <DEDUP_REMOVED lines=30> */
	.type		__unnamed_1,@object
	.size		__unnamed_1,(__unnamed_7 - __unnamed_1)
__unnamed_1:
        /* <DEDUP_REMOVED lines=30> */
	.type		__unnamed_7,@object
	.size		__unnamed_7,(.L_7 - __unnamed_7)
__unnamed_7:
        /* <DEDUP_REMOVED lines=30> */
.L_7:


//--------------------- .nv.shared._ZN7cutlass13device_kernelIN5flash11enable_sm90INS1_16FlashAttnFwdSm90INS1_25CollectiveMainloopFwdSm90ILi2EN4cute5tupleIJNS5_1CILi1EEES8_S8_EEENS6_IJNS7_ILi128EEENS7_ILi224EEESA_EEELi128ENS_12float_e4m3_tEfNS_4arch4Sm90ELb0ELb0ELb1ELb0ELb0ELb0ELb0ELb1ELb1ELb0ELb0ELb0EEENS1_21CollectiveEpilogueFwdINS6_IJSA_SA_SB_EEES9_NS_10bfloat16_tESF_Li256ELb0ELb0ELb0ELb1EEENS1_29StaticPersistentTileSchedulerILb0EEEEEEEEEvNT_6ParamsE --------------------------
	.section	.nv.shared._ZN7cutlass13device_kernelIN5flash11enable_sm90INS1_16FlashAttnFwdSm90INS1_25CollectiveMainloopFwdSm90ILi2EN4cute5tupleIJNS5_1CILi1EEES8_S8_EEENS6_IJNS7_ILi128EEENS7_ILi224EEESA_EEELi128ENS_12float_e4m3_tEfNS_4arch4Sm90ELb0ELb0ELb1ELb0ELb0ELb0ELb0ELb1ELb1ELb0ELb0ELb0EEENS1_21CollectiveEpilogueFwdINS6_IJSA_SA_SB_EEES9_NS_10bfloat16_tESF_Li256ELb0ELb0ELb0ELb1EEENS1_29StaticPersistentTileSchedulerILb0EEEEEEEEEvNT_6ParamsE,"aw",@nobits
	.sectionflags	@""
	.align	16
	.zero		1024


//--------------------- .nv.shared.reserved.0     --------------------------
	.section	.nv.shared.reserved.0,"aw",@nobits
	.weak		__nv_reservedSMEM_offset_0_alias
	.size		__nv_reservedSMEM_offset_0_alias, 0, 0
	.other		__nv_reservedSMEM_offset_0_alias,@"STO_CUDA_RESERVED_SHARED STV_DEFAULT"
__nv_reservedSMEM_offset_0_alias:
	.zero		0


//--------------------- .nv.global                --------------------------
	.section	.nv.global,"aw",@nobits
.nv.global:
	.type		_ZN74_INTERNAL_9998732c_38_flash_fwd_hdim128_e4m3_softcap_sm90_cu_cf07d2ef_35484cute1_E,@object
	.size		_ZN74_INTERNAL_9998732c_38_flash_fwd_hdim128_e4m3_softcap_sm90_cu_cf07d2ef_35484cute1_E,(_ZN74_INTERNAL_9998732c_38_flash_fwd_hdim128_e4m3_softcap_sm90_cu_cf07d2ef_35484cuda3std3__45__cpo6cbeginE - _ZN74_INTERNAL_9998732c_38_flash_fwd_hdim128_e4m3_softcap_sm90_cu_cf07d2ef_35484cute1_E)
_ZN74_INTERNAL_9998732c_38_flash_fwd_hdim128_e4m3_softcap_sm90_cu_cf07d2ef_35484cute1_E:
	.zero		1
	.type		_ZN74_INTERNAL_9998732c_38_flash_fwd_hdim128_e4m3_softcap_sm90_cu_cf07d2ef_35484cuda3std3__45__cpo6cbeginE,@object
	.size		_ZN74_INTERNAL_9998732c_38_flash_fwd_hdim128_e4m3_softcap_sm90_cu_cf07d2ef_35484cuda3std3__45__cpo6cbeginE,(_ZN74_INTERNAL_9998732c_38_flash_fwd_hdim128_e4m3_softcap_sm90_cu_cf07d2ef_35484cuda3std3__48in_placeE - _ZN74_INTERNAL_9998732c_38_flash_fwd_hdim128_e4m3_softcap_sm90_cu_cf07d2ef_35484cuda3std3__45__cpo6cbeginE)
_ZN74_INTERNAL_9998732c_38_flash_fwd_hdim128_e4m3_softcap_sm90_cu_cf07d2ef_35484cuda3std3__45__cpo6cbeginE:
	.zero		1
	.type		_ZN74_INTERNAL_9998732c_38_flash_fwd_hdim128_e4m3_softcap_sm90_cu_cf07d2ef_35484cuda3std3__48in_placeE,@object
	.size		_ZN74_INTERNAL_9998732c_38_flash_fwd_hdim128_e4m3_softcap_sm90_cu_cf07d2ef_35484cuda3std3__48in_placeE,(_ZN74_INTERNAL_9998732c_38_flash_fwd_hdim128_e4m3_softcap_sm90_cu_cf07d2ef_35484cuda3std6ranges3__45__cpo9iter_moveE - _ZN74_INTERNAL_9998732c_38_flash_fwd_hdim128_e4m3_softcap_sm90_cu_cf07d2ef_35484cuda3std3__48in_placeE)
_ZN74_INTERNAL_9998732c_38_flash_fwd_hdim128_e4m3_softcap_sm90_cu_cf07d2ef_35484cuda3std3__48in_placeE:
	.zero		1
	.type		_ZN74_INTERNAL_9998732c_38_flash_fwd_hdim128_e4m3_softcap_sm90_cu_cf07d2ef_35484cuda3std6ranges3__45__cpo9iter_moveE,@object
	.size		_ZN74_INTERNAL_9998732c_38_flash_fwd_hdim128_e4m3_softcap_sm90_cu_cf07d2ef_35484cuda3std6ranges3__45__cpo9iter_moveE,(_ZN74_INTERNAL_9998732c_38_flash_fwd_hdim128_e4m3_softcap_sm90_cu_cf07d2ef_35484cuda3std3__45__cpo5beginE - _ZN74_INTERNAL_9998732c_38_flash_fwd_hdim128_e4m3_softcap_sm90_cu_cf07d2ef_35484cuda3std6ranges3__45__cpo9iter_moveE)
_ZN74_INTERNAL_9998732c_38_flash_fwd_hdim128_e4m3_softcap_sm90_cu_cf07d2ef_35484cuda3std6ranges3__45__cpo9iter_moveE:
	.zero		1
	.type		_ZN74_INTERNAL_9998732c_38_flash_fwd_hdim128_e4m3_softcap_sm90_cu_cf07d2ef_35484cuda3std3__45__cpo5beginE,@object
	.size		_ZN74_INTERNAL_9998732c_38_flash_fwd_hdim128_e4m3_softcap_sm90_cu_cf07d2ef_35484cuda3std3__45__cpo5beginE,(_ZN74_INTERNAL_9998732c_38_flash_fwd_hdim128_e4m3_softcap_sm90_cu_cf07d2ef_35484cuda3std3__476_GLOBAL__N__9998732c_38_flash_fwd_hdim128_e4m3_softcap_sm90_cu_cf07d2ef_35486ignoreE - _ZN74_INTERNAL_9998732c_38_flash_fwd_hdim128_e4m3_softcap_sm90_cu_cf07d2ef_35484cuda3std3__45__cpo5beginE)
_ZN74_INTERNAL_9998732c_38_flash_fwd_hdim128_e4m3_softcap_sm90_cu_cf07d2ef_35484cuda3std3__45__cpo5beginE:
	.zero		1
	.type		_ZN74_INTERNAL_9998732c_38_flash_fwd_hdim128_e4m3_softcap_sm90_cu_cf07d2ef_35484cuda3std3__476_GLOBAL__N__9998732c_38_flash_fwd_hdim128_e4m3_softcap_sm90_cu_cf07d2ef_35486ignoreE,@object
	.size		_ZN74_INTERNAL_9998732c_38_flash_fwd_hdim128_e4m3_softcap_sm90_cu_cf07d2ef_35484cuda3std3__476_GLOBAL__N__9998732c_38_flash_fwd_hdim128_e4m3_softcap_sm90_cu_cf07d2ef_35486ignoreE,(_ZN74_INTERNAL_9998732c_38_flash_fwd_hdim128_e4m3_softcap_sm90_cu_cf07d2ef_35484cute7productE - _ZN74_INTERNAL_9998732c_38_flash_fwd_hdim128_e4m3_softcap_sm90_cu_cf07d2ef_35484cuda3std3__476_GLOBAL__N__9998732c_38_flash_fwd_hdim128_e4m3_softcap_sm90_cu_cf07d2ef_35486ignoreE)
_ZN74_INTERNAL_9998732c_38_flash_fwd_hdim128_e4m3_softcap_sm90_cu_cf07d2ef_35484cuda3std3__476_GLOBAL__N__9998732c_38_flash_fwd_hdim128_e4m3_softcap_sm90_cu_cf07d2ef_35486ignoreE:
	.zero		1
	.type		_ZN74_INTERNAL_9998732c_38_flash_fwd_hdim128_e4m3_softcap_sm90_cu_cf07d2ef_35484cute7productE,@object
	.size		_ZN74_INTERNAL_9998732c_38_flash_fwd_hdim128_e4m3_softcap_sm90_cu_cf07d2ef_35484cute7productE,(_ZN74_INTERNAL_9998732c_38_flash_fwd_hdim128_e4m3_softcap_sm90_cu_cf07d2ef_35484cuda3std3__45__cpo3endE - _ZN74_INTERNAL_9998732c_38_flash_fwd_hdim128_e4m3_softcap_sm90_cu_cf07d2ef_35484cute7productE)
_ZN74_INTERNAL_9998732c_38_flash_fwd_hdim128_e4m3_softcap_sm90_cu_cf07d2ef_35484cute7productE:
	.zero		1
	.type		_ZN74_INTERNAL_9998732c_38_flash_fwd_hdim128_e4m3_softcap_sm90_cu_cf07d2ef_35484cuda3std3__45__cpo3endE,@object
	.size		_ZN74_INTERNAL_9998732c_38_flash_fwd_hdim128_e4m3_softcap_sm90_cu_cf07d2ef_35484cuda3std3__45__cpo3endE,(_ZN74_INTERNAL_9998732c_38_flash_fwd_hdim128_e4m3_softcap_sm90_cu_cf07d2ef_35484cuda3std3__419piecewise_constructE - _ZN74_INTERNAL_9998732c_38_flash_fwd_hdim128_e4m3_softcap_sm90_cu_cf07d2ef_35484cuda3std3__45__cpo3endE)
_ZN74_INTERNAL_9998732c_38_flash_fwd_hdim128_e4m3_softcap_sm90_cu_cf07d2ef_35484cuda3std3__45__cpo3endE:
	.zero		1
	.type		_ZN74_INTERNAL_9998732c_38_flash_fwd_hdim128_e4m3_softcap_sm90_cu_cf07d2ef_35484cuda3std3__419piecewise_constructE,@object
	.size		_ZN74_INTERNAL_9998732c_38_flash_fwd_hdim128_e4m3_softcap_sm90_cu_cf07d2ef_35484cuda3std3__419piecewise_constructE,(_ZN74_INTERNAL_9998732c_38_flash_fwd_hdim128_e4m3_softcap_sm90_cu_cf07d2ef_35484cuda3std3__45__cpo4cendE - _ZN74_INTERNAL_9998732c_38_flash_fwd_hdim128_e4m3_softcap_sm90_cu_cf07d2ef_35484cuda3std3__419piecewise_constructE)
_ZN74_INTERNAL_9998732c_38_flash_fwd_hdim128_e4m3_softcap_sm90_cu_cf07d2ef_35484cuda3std3__419piecewise_constructE:
	.zero		1
	.type		_ZN74_INTERNAL_9998732c_38_flash_fwd_hdim128_e4m3_softcap_sm90_cu_cf07d2ef_35484cuda3std3__45__cpo4cendE,@object
	.size		_ZN74_INTERNAL_9998732c_38_flash_fwd_hdim128_e4m3_softcap_sm90_cu_cf07d2ef_35484cuda3std3__45__cpo4cendE,(_ZN74_INTERNAL_9998732c_38_flash_fwd_hdim128_e4m3_softcap_sm90_cu_cf07d2ef_35484cuda3std6ranges3__45__cpo4swapE - _ZN74_INTERNAL_9998732c_38_flash_fwd_hdim128_e4m3_softcap_sm90_cu_cf07d2ef_35484cuda3std3__45__cpo4cendE)
_ZN74_INTERNAL_9998732c_38_flash_fwd_hdim128_e4m3_softcap_sm90_cu_cf07d2ef_35484cuda3std3__45__cpo4cendE:
	.zero		1
	.type		_ZN74_INTERNAL_9998732c_38_flash_fwd_hdim128_e4m3_softcap_sm90_cu_cf07d2ef_35484cuda3std6ranges3__45__cpo4swapE,@object
	.size		_ZN74_INTERNAL_9998732c_38_flash_fwd_hdim128_e4m3_softcap_sm90_cu_cf07d2ef_35484cuda3std6ranges3__45__cpo4swapE,(.L_19 - _ZN74_INTERNAL_9998732c_38_flash_fwd_hdim128_e4m3_softcap_sm90_cu_cf07d2ef_35484cuda3std6ranges3__45__cpo4swapE)
_ZN74_INTERNAL_9998732c_38_flash_fwd_hdim128_e4m3_softcap_sm90_cu_cf07d2ef_35484cuda3std6ranges3__45__cpo4swapE:
	.zero		1
.L_19:


//--------------------- .nv.shared._ZN7cutlass13device_kernelIN5flash11enable_sm90INS1_16FlashAttnFwdSm90INS1_25CollectiveMainloopFwdSm90ILi2EN4cute5tupleIJNS5_1CILi1EEES8_S8_EEENS6_IJNS7_ILi128EEENS7_ILi224EEESA_EEELi128ENS_12float_e4m3_tEfNS_4arch4Sm90ELb0ELb0ELb1ELb1ELb0ELb0ELb0ELb1ELb1ELb0ELb0ELb0EEENS1_21CollectiveEpilogueFwdINS6_IJSA_SA_SB_EEES9_NS_10bfloat16_tESF_Li256ELb1ELb0ELb0ELb1EEENS1_36VarlenDynamicPersistentTileSchedulerILi128ELi224ELi256ELi128ELb0ELb0ELb1ELb0ELb1ELb1EEEEEEEEEvNT_6ParamsE --------------------------
	.section	.nv.shared._ZN7cutlass13device_kernelIN5flash11enable_sm90INS1_16FlashAttnFwdSm90INS1_25CollectiveMainloopFwdSm90ILi2EN4cute5tupleIJNS5_1CILi1EEES8_S8_EEENS6_IJNS7_ILi128EEENS7_ILi224EEESA_EEELi128ENS_12float_e4m3_tEfNS_4arch4Sm90ELb0ELb0ELb1ELb1ELb0ELb0ELb0ELb1ELb1ELb0ELb0ELb0EEENS1_21CollectiveEpilogueFwdINS6_IJSA_SA_SB_EEES9_NS_10bfloat16_tESF_Li256ELb1ELb0ELb0ELb1EEENS1_36VarlenDynamicPersistentTileSchedulerILi128ELi224ELi256ELi128ELb0ELb0ELb1ELb0ELb1ELb1EEEEEEEEEvNT_6ParamsE,"aw",@nobits
	.sectionflags	@""
	.align	16
	.zero		1024


//--------------------- .nv.shared._ZN7cutlass13device_kernelIN5flash11enable_sm90INS1_16FlashAttnFwdSm90INS1_25CollectiveMainloopFwdSm90ILi2EN4cute5tupleIJNS5_1CILi1EEES8_S8_EEENS6_IJNS7_ILi128EEENS7_ILi224EEESA_EEELi128ENS_12float_e4m3_tEfNS_4arch4Sm90ELb0ELb0ELb1ELb1ELb0ELb1ELb0ELb1ELb1ELb0ELb0ELb0EEENS1_21CollectiveEpilogueFwdINS6_IJSA_SA_SB_EEES9_NS_10bfloat16_tESF_Li256ELb1ELb0ELb0ELb1EEENS1_36VarlenDynamicPersistentTileSchedulerILi128ELi224ELi256ELi128ELb0ELb0ELb1ELb0ELb1ELb1EEEEEEEEEvNT_6ParamsE --------------------------
	.section	.nv.shared._ZN7cutlass13device_kernelIN5flash11enable_sm90INS1_16FlashAttnFwdSm90INS1_25CollectiveMainloopFwdSm90ILi2EN4cute5tupleIJNS5_1CILi1EEES8_S8_EEENS6_IJNS7_ILi128EEENS7_ILi224EEESA_EEELi128ENS_12float_e4m3_tEfNS_4arch4Sm90ELb0ELb0ELb1ELb1ELb0ELb1ELb0ELb1ELb1ELb0ELb0ELb0EEENS1_21CollectiveEpilogueFwdINS6_IJSA_SA_SB_EEES9_NS_10bfloat16_tESF_Li256ELb1ELb0ELb0ELb1EEENS1_36VarlenDynamicPersistentTileSchedulerILi128ELi224ELi256ELi128ELb0ELb0ELb1ELb0ELb1ELb1EEEEEEEEEvNT_6ParamsE,"aw",@nobits
	.sectionflags	@""
	.align	16
	.zero		1024


//--------------------- .nv.shared._ZN7cutlass13device_kernelIN5flash11enable_sm90INS1_16FlashAttnFwdSm90INS1_25CollectiveMainloopFwdSm90ILi2EN4cute5tupleIJNS5_1CILi1EEES8_S8_EEENS6_IJNS7_ILi128EEENS7_ILi192EEESA_EEELi128ENS_12float_e4m3_tEfNS_4arch4Sm90ELb0ELb1ELb1ELb0ELb0ELb0ELb0ELb1ELb1ELb0ELb0ELb0EEENS1_21CollectiveEpilogueFwdINS6_IJSA_SA_SB_EEES9_NS_10bfloat16_tESF_Li256ELb0ELb0ELb0ELb1EEENS1_30DynamicPersistentTileSchedulerILi256ELi128ELb0ELb0ELb1EEEEEEEEEvNT_6ParamsE --------------------------
	.section	.nv.shared._ZN7cutlass13device_kernelIN5flash11enable_sm90INS1_16FlashAttnFwdSm90INS1_25CollectiveMainloopFwdSm90ILi2EN4cute5tupleIJNS5_1CILi1EEES8_S8_EEENS6_IJNS7_ILi128EEENS7_ILi192EEESA_EEELi128ENS_12float_e4m3_tEfNS_4arch4Sm90ELb0ELb1ELb1ELb0ELb0ELb0ELb0ELb1ELb1ELb0ELb0ELb0EEENS1_21CollectiveEpilogueFwdINS6_IJSA_SA_SB_EEES9_NS_10bfloat16_tESF_Li256ELb0ELb0ELb0ELb1EEENS1_30DynamicPersistentTileSchedulerILi256ELi128ELb0ELb0ELb1EEEEEEEEEvNT_6ParamsE,"aw",@nobits
	.sectionflags	@""
	.align	16
	.zero		1024


//--------------------- .nv.shared._ZN7cutlass13device_kernelIN5flash11enable_sm90INS1_16FlashAttnFwdSm90INS1_25CollectiveMainloopFwdSm90ILi2EN4cute5tupleIJNS5_1CILi1EEES8_S8_EEENS6_IJNS7_ILi128EEENS7_ILi192EEESA_EEELi128ENS_12float_e4m3_tEfNS_4arch4Sm90ELb0ELb1ELb1ELb1ELb0ELb0ELb0ELb1ELb1ELb0ELb0ELb0EEENS1_21CollectiveEpilogueFwdINS6_IJSA_SA_SB_EEES9_NS_10bfloat16_tESF_Li256ELb1ELb0ELb0ELb1EEENS1_36VarlenDynamicPersistentTileSchedulerILi128ELi192ELi256ELi128ELb0ELb0ELb1ELb1ELb0ELb1EEEEEEEEEvNT_6ParamsE --------------------------
	.section	.nv.shared._ZN7cutlass13device_kernelIN5flash11enable_sm90INS1_16FlashAttnFwdSm90INS1_25CollectiveMainloopFwdSm90ILi2EN4cute5tupleIJNS5_1CILi1EEES8_S8_EEENS6_IJNS7_ILi128EEENS7_ILi192EEESA_EEELi128ENS_12float_e4m3_tEfNS_4arch4Sm90ELb0ELb1ELb1ELb1ELb0ELb0ELb0ELb1ELb1ELb0ELb0ELb0EEENS1_21CollectiveEpilogueFwdINS6_IJSA_SA_SB_EEES9_NS_10bfloat16_tESF_Li256ELb1ELb0ELb0ELb1EEENS1_36VarlenDynamicPersistentTileSchedulerILi128ELi192ELi256ELi128ELb0ELb0ELb1ELb1ELb0ELb1EEEEEEEEEvNT_6ParamsE,"aw",@nobits
	.sectionflags	@""
	.align	16
	.zero		1024


//--------------------- .nv.shared._ZN7cutlass13device_kernelIN5flash11enable_sm90INS1_16FlashAttnFwdSm90INS1_25CollectiveMainloopFwdSm90ILi2EN4cute5tupleIJNS5_1CILi1EEES8_S8_EEENS6_IJNS7_ILi128EEENS7_ILi192EEESA_EEELi128ENS_12float_e4m3_tEfNS_4arch4Sm90ELb0ELb1ELb1ELb1ELb0ELb1ELb0ELb1ELb1ELb0ELb0ELb0EEENS1_21CollectiveEpilogueFwdINS6_IJSA_SA_SB_EEES9_NS_10bfloat16_tESF_Li256ELb1ELb0ELb0ELb1EEENS1_36VarlenDynamicPersistentTileSchedulerILi128ELi192ELi256ELi128ELb0ELb0ELb1ELb1ELb0ELb1EEEEEEEEEvNT_6ParamsE --------------------------
	.section	.nv.shared._ZN7cutlass13device_kernelIN5flash11enable_sm90INS1_16FlashAttnFwdSm90INS1_25CollectiveMainloopFwdSm90ILi2EN4cute5tupleIJNS5_1CILi1EEES8_S8_EEENS6_IJNS7_ILi128EEENS7_ILi192EEESA_EEELi128ENS_12float_e4m3_tEfNS_4arch4Sm90ELb0ELb1ELb1ELb1ELb0ELb1ELb0ELb1ELb1ELb0ELb0ELb0EEENS1_21CollectiveEpilogueFwdINS6_IJSA_SA_SB_EEES9_NS_10bfloat16_tESF_Li256ELb1ELb0ELb0ELb1EEENS1_36VarlenDynamicPersistentTileSchedulerILi128ELi192ELi256ELi128ELb0ELb0ELb1ELb1ELb0ELb1EEEEEEEEEvNT_6ParamsE,"aw",@nobits
	.sectionflags	@""
	.align	16
	.zero		1024


//--------------------- .nv.shared._ZN7cutlass13device_kernelIN5flash11enable_sm90INS1_16FlashAttnFwdSm90INS1_25CollectiveMainloopFwdSm90ILi2EN4cute5tupleIJNS5_1CILi1EEES8_S8_EEENS6_IJNS7_ILi128EEENS7_ILi224EEESA_EEELi128ENS_12float_e4m3_tEfNS_4arch4Sm90ELb1ELb0ELb1ELb0ELb0ELb0ELb0ELb1ELb1ELb0ELb0ELb0EEENS1_21CollectiveEpilogueFwdINS6_IJSA_SA_SB_EEES9_NS_10bfloat16_tESF_Li256ELb0ELb0ELb0ELb1EEENS1_30DynamicPersistentTileSchedulerILi256ELi128ELb0ELb0ELb1EEEEEEEEEvNT_6ParamsE --------------------------
	.section	.nv.shared._ZN7cutlass13device_kernelIN5flash11enable_sm90INS1_16FlashAttnFwdSm90INS1_25CollectiveMainloopFwdSm90ILi2EN4cute5tupleIJNS5_1CILi1EEES8_S8_EEENS6_IJNS7_ILi128EEENS7_ILi224EEESA_EEELi128ENS_12float_e4m3_tEfNS_4arch4Sm90ELb1ELb0ELb1ELb0ELb0ELb0ELb0ELb1ELb1ELb0ELb0ELb0EEENS1_21CollectiveEpilogueFwdINS6_IJSA_SA_SB_EEES9_NS_10bfloat16_tESF_Li256ELb0ELb0ELb0ELb1EEENS1_30DynamicPersistentTileSchedulerILi256ELi128ELb0ELb0ELb1EEEEEEEEEvNT_6ParamsE,"aw",@nobits
	.sectionflags	@""
	.align	16
	.zero		1024


//--------------------- .nv.shared._ZN7cutlass13device_kernelIN5flash11enable_sm90INS1_16FlashAttnFwdSm90INS1_25CollectiveMainloopFwdSm90ILi2EN4cute5tupleIJNS5_1CILi1EEES8_S8_EEENS6_IJNS7_ILi128EEENS7_ILi224EEESA_EEELi128ENS_12float_e4m3_tEfNS_4arch4Sm90ELb1ELb0ELb1ELb1ELb0ELb0ELb0ELb1ELb1ELb0ELb0ELb0EEENS1_21CollectiveEpilogueFwdINS6_IJSA_SA_SB_EEES9_NS_10bfloat16_tESF_Li256ELb1ELb0ELb0ELb1EEENS1_36VarlenDynamicPersistentTileSchedulerILi128ELi224ELi256ELi128ELb0ELb0ELb1ELb1ELb1ELb1EEEEEEEEEvNT_6ParamsE --------------------------
	.section	.nv.shared._ZN7cutlass13device_kernelIN5flash11enable_sm90INS1_16FlashAttnFwdSm90INS1_25CollectiveMainloopFwdSm90ILi2EN4cute5tupleIJNS5_1CILi1EEES8_S8_EEENS6_IJNS7_ILi128EEENS7_ILi224EEESA_EEELi128ENS_12float_e4m3_tEfNS_4arch4Sm90ELb1ELb0ELb1ELb1ELb0ELb0ELb0ELb1ELb1ELb0ELb0ELb0EEENS1_21CollectiveEpilogueFwdINS6_IJSA_SA_SB_EEES9_NS_10bfloat16_tESF_Li256ELb1ELb0ELb0ELb1EEENS1_36VarlenDynamicPersistentTileSchedulerILi128ELi224ELi256ELi128ELb0ELb0ELb1ELb1ELb1ELb1EEEEEEEEEvNT_6ParamsE,"aw",@nobits
	.sectionflags	@""
	.align	16
	.zero		1024


//--------------------- .nv.shared._ZN7cutlass13device_kernelIN5flash11enable_sm90INS1_16FlashAttnFwdSm90INS1_25CollectiveMainloopFwdSm90ILi2EN4cute5tupleIJNS5_1CILi1EEES8_S8_EEENS6_IJNS7_ILi128EEENS7_ILi224EEESA_EEELi128ENS_12float_e4m3_tEfNS_4arch4Sm90ELb1ELb0ELb1ELb1ELb0ELb1ELb0ELb1ELb1ELb0ELb0ELb0EEENS1_21CollectiveEpilogueFwdINS6_IJSA_SA_SB_EEES9_NS_10bfloat16_tESF_Li256ELb1ELb0ELb0ELb1EEENS1_36VarlenDynamicPersistentTileSchedulerILi128ELi224ELi256ELi128ELb0ELb0ELb1ELb1ELb1ELb1EEEEEEEEEvNT_6ParamsE --------------------------
	.section	.nv.shared._ZN7cutlass13device_kernelIN5flash11enable_sm90INS1_16FlashAttnFwdSm90INS1_25CollectiveMainloopFwdSm90ILi2EN4cute5tupleIJNS5_1CILi1EEES8_S8_EEENS6_IJNS7_ILi128EEENS7_ILi224EEESA_EEELi128ENS_12float_e4m3_tEfNS_4arch4Sm90ELb1ELb0ELb1ELb1ELb0ELb1ELb0ELb1ELb1ELb0ELb0ELb0EEENS1_21CollectiveEpilogueFwdINS6_IJSA_SA_SB_EEES9_NS_10bfloat16_tESF_Li256ELb1ELb0ELb0ELb1EEENS1_36VarlenDynamicPersistentTileSchedulerILi128ELi224ELi256ELi128ELb0ELb0ELb1ELb1ELb1ELb1EEEEEEEEEvNT_6ParamsE,"aw",@nobits
	.sectionflags	@""
	.align	16
	.zero		1024


//--------------------- .nv.constant0._ZN7cutlass13device_kernelIN5flash11enable_sm90INS1_16FlashAttnFwdSm90INS1_25CollectiveMainloopFwdSm90ILi2EN4cute5tupleIJNS5_1CILi1EEES8_S8_EEENS6_IJNS7_ILi128EEENS7_ILi224EEESA_EEELi128ENS_12float_e4m3_tEfNS_4arch4Sm90ELb0ELb0ELb1ELb0ELb0ELb0ELb0ELb1ELb1ELb0ELb0ELb0EEENS1_21CollectiveEpilogueFwdINS6_IJSA_SA_SB_EEES9_NS_10bfloat16_tESF_Li256ELb0ELb0ELb0ELb1EEENS1_29StaticPersistentTileSchedulerILb0EEEEEEEEEvNT_6ParamsE --------------------------
	.section	.nv.constant0._ZN7cutlass13device_kernelIN5flash11enable_sm90INS1_16FlashAttnFwdSm90INS1_25CollectiveMainloopFwdSm90ILi2EN4cute5tupleIJNS5_1CILi1EEES8_S8_EEENS6_IJNS7_ILi128EEENS7_ILi224EEESA_EEELi128ENS_12float_e4m3_tEfNS_4arch4Sm90ELb0ELb0ELb1ELb0ELb0ELb0ELb0ELb1ELb1ELb0ELb0ELb0EEENS1_21CollectiveEpilogueFwdINS6_IJSA_SA_SB_EEES9_NS_10bfloat16_tESF_Li256ELb0ELb0ELb0ELb1EEENS1_29StaticPersistentTileSchedulerILb0EEEEEEEEEvNT_6ParamsE,"a",@progbits
	.sectionflags	@""
	.align	4
.nv.constant0._ZN7cutlass13device_kernelIN5flash11enable_sm90INS1_16FlashAttnFwdSm90INS1_25CollectiveMainloopFwdSm90ILi2EN4cute5tupleIJNS5_1CILi1EEES8_S8_EEENS6_IJNS7_ILi128EEENS7_ILi224EEESA_EEELi128ENS_12float_e4m3_tEfNS_4arch4Sm90ELb0ELb0ELb1ELb0ELb0ELb0ELb0ELb1ELb1ELb0ELb0ELb0EEENS1_21CollectiveEpilogueFwdINS6_IJSA_SA_SB_EEES9_NS_10bfloat16_tESF_Li256ELb0ELb0ELb0ELb1EEENS1_29StaticPersistentTileSchedulerILb0EEEEEEEEEvNT_6ParamsE:
	.zero		3584


//--------------------- .nv.constant0._ZN7cutlass13device_kernelIN5flash11enable_sm90INS1_16FlashAttnFwdSm90INS1_25CollectiveMainloopFwdSm90ILi2EN4cute5tupleIJNS5_1CILi1EEES8_S8_EEENS6_IJNS7_ILi128EEENS7_ILi224EEESA_EEELi128ENS_12float_e4m3_tEfNS_4arch4Sm90ELb0ELb0ELb1ELb1ELb0ELb0ELb0ELb1ELb1ELb0ELb0ELb0EEENS1_21CollectiveEpilogueFwdINS6_IJSA_SA_SB_EEES9_NS_10bfloat16_tESF_Li256ELb1ELb0ELb0ELb1EEENS1_36VarlenDynamicPersistentTileSchedulerILi128ELi224ELi256ELi128ELb0ELb0ELb1ELb0ELb1ELb1EEEEEEEEEvNT_6ParamsE --------------------------
	.section	.nv.constant0._ZN7cutlass13device_kernelIN5flash11enable_sm90INS1_16FlashAttnFwdSm90INS1_25CollectiveMainloopFwdSm90ILi2EN4cute5tupleIJNS5_1CILi1EEES8_S8_EEENS6_IJNS7_ILi128EEENS7_ILi224EEESA_EEELi128ENS_12float_e4m3_tEfNS_4arch4Sm90ELb0ELb0ELb1ELb1ELb0ELb0ELb0ELb1ELb1ELb0ELb0ELb0EEENS1_21CollectiveEpilogueFwdINS6_IJSA_SA_SB_EEES9_NS_10bfloat16_tESF_Li256ELb1ELb0ELb0ELb1EEENS1_36VarlenDynamicPersistentTileSchedulerILi128ELi224ELi256ELi128ELb0ELb0ELb1ELb0ELb1ELb1EEEEEEEEEvNT_6ParamsE,"a",@progbits
	.sectionflags	@""
	.align	4
.nv.constant0._ZN7cutlass13device_kernelIN5flash11enable_sm90INS1_16FlashAttnFwdSm90INS1_25CollectiveMainloopFwdSm90ILi2EN4cute5tupleIJNS5_1CILi1EEES8_S8_EEENS6_IJNS7_ILi128EEENS7_ILi224EEESA_EEELi128ENS_12float_e4m3_tEfNS_4arch4Sm90ELb0ELb0ELb1ELb1ELb0ELb0ELb0ELb1ELb1ELb0ELb0ELb0EEENS1_21CollectiveEpilogueFwdINS6_IJSA_SA_SB_EEES9_NS_10bfloat16_tESF_Li256ELb1ELb0ELb0ELb1EEENS1_36VarlenDynamicPersistentTileSchedulerILi128ELi224ELi256ELi128ELb0ELb0ELb1ELb0ELb1ELb1EEEEEEEEEvNT_6ParamsE:
	.zero		3200


//--------------------- .nv.constant0._ZN7cutlass13device_kernelIN5flash11enable_sm90INS1_16FlashAttnFwdSm90INS1_25CollectiveMainloopFwdSm90ILi2EN4cute5tupleIJNS5_1CILi1EEES8_S8_EEENS6_IJNS7_ILi128EEENS7_ILi224EEESA_EEELi128ENS_12float_e4m3_tEfNS_4arch4Sm90ELb0ELb0ELb1ELb1ELb0ELb1ELb0ELb1ELb1ELb0ELb0ELb0EEENS1_21CollectiveEpilogueFwdINS6_IJSA_SA_SB_EEES9_NS_10bfloat16_tESF_Li256ELb1ELb0ELb0ELb1EEENS1_36VarlenDynamicPersistentTileSchedulerILi128ELi224ELi256ELi128ELb0ELb0ELb1ELb0ELb1ELb1EEEEEEEEEvNT_6ParamsE --------------------------
	.section	.nv.constant0._ZN7cutlass13device_kernelIN5flash11enable_sm90INS1_16FlashAttnFwdSm90INS1_25CollectiveMainloopFwdSm90ILi2EN4cute5tupleIJNS5_1CILi1EEES8_S8_EEENS6_IJNS7_ILi128EEENS7_ILi224EEESA_EEELi128ENS_12float_e4m3_tEfNS_4arch4Sm90ELb0ELb0ELb1ELb1ELb0ELb1ELb0ELb1ELb1ELb0ELb0ELb0EEENS1_21CollectiveEpilogueFwdINS6_IJSA_SA_SB_EEES9_NS_10bfloat16_tESF_Li256ELb1ELb0ELb0ELb1EEENS1_36VarlenDynamicPersistentTileSchedulerILi128ELi224ELi256ELi128ELb0ELb0ELb1ELb0ELb1ELb1EEEEEEEEEvNT_6ParamsE,"a",@progbits
	.sectionflags	@""
	.align	4
.nv.constant0._ZN7cutlass13device_kernelIN5flash11enable_sm90INS1_16FlashAttnFwdSm90INS1_25CollectiveMainloopFwdSm90ILi2EN4cute5tupleIJNS5_1CILi1EEES8_S8_EEENS6_IJNS7_ILi128EEENS7_ILi224EEESA_EEELi128ENS_12float_e4m3_tEfNS_4arch4Sm90ELb0ELb0ELb1ELb1ELb0ELb1ELb0ELb1ELb1ELb0ELb0ELb0EEENS1_21CollectiveEpilogueFwdINS6_IJSA_SA_SB_EEES9_NS_10bfloat16_tESF_Li256ELb1ELb0ELb0ELb1EEENS1_36VarlenDynamicPersistentTileSchedulerILi128ELi224ELi256ELi128ELb0ELb0ELb1ELb0ELb1ELb1EEEEEEEEEvNT_6ParamsE:
	.zero		3200


//--------------------- .nv.constant0._ZN7cutlass13device_kernelIN5flash11enable_sm90INS1_16FlashAttnFwdSm90INS1_25CollectiveMainloopFwdSm90ILi2EN4cute5tupleIJNS5_1CILi1EEES8_S8_EEENS6_IJNS7_ILi128EEENS7_ILi192EEESA_EEELi128ENS_12float_e4m3_tEfNS_4arch4Sm90ELb0ELb1ELb1ELb0ELb0ELb0ELb0ELb1ELb1ELb0ELb0ELb0EEENS1_21CollectiveEpilogueFwdINS6_IJSA_SA_SB_EEES9_NS_10bfloat16_tESF_Li256ELb0ELb0ELb0ELb1EEENS1_30DynamicPersistentTileSchedulerILi256ELi128ELb0ELb0ELb1EEEEEEEEEvNT_6ParamsE --------------------------
	.section	.nv.constant0._ZN7cutlass13device_kernelIN5flash11enable_sm90INS1_16FlashAttnFwdSm90INS1_25CollectiveMainloopFwdSm90ILi2EN4cute5tupleIJNS5_1CILi1EEES8_S8_EEENS6_IJNS7_ILi128EEENS7_ILi192EEESA_EEELi128ENS_12float_e4m3_tEfNS_4arch4Sm90ELb0ELb1ELb1ELb0ELb0ELb0ELb0ELb1ELb1ELb0ELb0ELb0EEENS1_21CollectiveEpilogueFwdINS6_IJSA_SA_SB_EEES9_NS_10bfloat16_tESF_Li256ELb0ELb0ELb0ELb1EEENS1_30DynamicPersistentTileSchedulerILi256ELi128ELb0ELb0ELb1EEEEEEEEEvNT_6ParamsE,"a",@progbits
	.sectionflags	@""
	.align	4
.nv.constant0._ZN7cutlass13device_kernelIN5flash11enable_sm90INS1_16FlashAttnFwdSm90INS1_25CollectiveMainloopFwdSm90ILi2EN4cute5tupleIJNS5_1CILi1EEES8_S8_EEENS6_IJNS7_ILi128EEENS7_ILi192EEESA_EEELi128ENS_12float_e4m3_tEfNS_4arch4Sm90ELb0ELb1ELb1ELb0ELb0ELb0ELb0ELb1ELb1ELb0ELb0ELb0EEENS1_21CollectiveEpilogueFwdINS6_IJSA_SA_SB_EEES9_NS_10bfloat16_tESF_Li256ELb0ELb0ELb0ELb1EEENS1_30DynamicPersistentTileSchedulerILi256ELi128ELb0ELb0ELb1EEEEEEEEEvNT_6ParamsE:
	.zero		3584


//--------------------- .nv.constant0._ZN7cutlass13device_kernelIN5flash11enable_sm90INS1_16FlashAttnFwdSm90INS1_25CollectiveMainloopFwdSm90ILi2EN4cute5tupleIJNS5_1CILi1EEES8_S8_EEENS6_IJNS7_ILi128EEENS7_ILi192EEESA_EEELi128ENS_12float_e4m3_tEfNS_4arch4Sm90ELb0ELb1ELb1ELb1ELb0ELb0ELb0ELb1ELb1ELb0ELb0ELb0EEENS1_21CollectiveEpilogueFwdINS6_IJSA_SA_SB_EEES9_NS_10bfloat16_tESF_Li256ELb1ELb0ELb0ELb1EEENS1_36VarlenDynamicPersistentTileSchedulerILi128ELi192ELi256ELi128ELb0ELb0ELb1ELb1ELb0ELb1EEEEEEEEEvNT_6ParamsE --------------------------
	.section	.nv.constant0._ZN7cutlass13device_kernelIN5flash11enable_sm90INS1_16FlashAttnFwdSm90INS1_25CollectiveMainloopFwdSm90ILi2EN4cute5tupleIJNS5_1CILi1EEES8_S8_EEENS6_IJNS7_ILi128EEENS7_ILi192EEESA_EEELi128ENS_12float_e4m3_tEfNS_4arch4Sm90ELb0ELb1ELb1ELb1ELb0ELb0ELb0ELb1ELb1ELb0ELb0ELb0EEENS1_21CollectiveEpilogueFwdINS6_IJSA_SA_SB_EEES9_NS_10bfloat16_tESF_Li256ELb1ELb0ELb0ELb1EEENS1_36VarlenDynamicPersistentTileSchedulerILi128ELi192ELi256ELi128ELb0ELb0ELb1ELb1ELb0ELb1EEEEEEEEEvNT_6ParamsE,"a",@progbits
	.sectionflags	@""
	.align	4
.nv.constant0._ZN7cutlass13device_kernelIN5flash11enable_sm90INS1_16FlashAttnFwdSm90INS1_25CollectiveMainloopFwdSm90ILi2EN4cute5tupleIJNS5_1CILi1EEES8_S8_EEENS6_IJNS7_ILi128EEENS7_ILi192EEESA_EEELi128ENS_12float_e4m3_tEfNS_4arch4Sm90ELb0ELb1ELb1ELb1ELb0ELb0ELb0ELb1ELb1ELb0ELb0ELb0EEENS1_21CollectiveEpilogueFwdINS6_IJSA_SA_SB_EEES9_NS_10bfloat16_tESF_Li256ELb1ELb0ELb0ELb1EEENS1_36VarlenDynamicPersistentTileSchedulerILi128ELi192ELi256ELi128ELb0ELb0ELb1ELb1ELb0ELb1EEEEEEEEEvNT_6ParamsE:
	.zero		3200


//--------------------- .nv.constant0._ZN7cutlass13device_kernelIN5flash11enable_sm90INS1_16FlashAttnFwdSm90INS1_25CollectiveMainloopFwdSm90ILi2EN4cute5tupleIJNS5_1CILi1EEES8_S8_EEENS6_IJNS7_ILi128EEENS7_ILi192EEESA_EEELi128ENS_12float_e4m3_tEfNS_4arch4Sm90ELb0ELb1ELb1ELb1ELb0ELb1ELb0ELb1ELb1ELb0ELb0ELb0EEENS1_21CollectiveEpilogueFwdINS6_IJSA_SA_SB_EEES9_NS_10bfloat16_tESF_Li256ELb1ELb0ELb0ELb1EEENS1_36VarlenDynamicPersistentTileSchedulerILi128ELi192ELi256ELi128ELb0ELb0ELb1ELb1ELb0ELb1EEEEEEEEEvNT_6ParamsE --------------------------
	.section	.nv.constant0._ZN7cutlass13device_kernelIN5flash11enable_sm90INS1_16FlashAttnFwdSm90INS1_25CollectiveMainloopFwdSm90ILi2EN4cute5tupleIJNS5_1CILi1EEES8_S8_EEENS6_IJNS7_ILi128EEENS7_ILi192EEESA_EEELi128ENS_12float_e4m3_tEfNS_4arch4Sm90ELb0ELb1ELb1ELb1ELb0ELb1ELb0ELb1ELb1ELb0ELb0ELb0EEENS1_21CollectiveEpilogueFwdINS6_IJSA_SA_SB_EEES9_NS_10bfloat16_tESF_Li256ELb1ELb0ELb0ELb1EEENS1_36VarlenDynamicPersistentTileSchedulerILi128ELi192ELi256ELi128ELb0ELb0ELb1ELb1ELb0ELb1EEEEEEEEEvNT_6ParamsE,"a",@progbits
	.sectionflags	@""
	.align	4
.nv.constant0._ZN7cutlass13device_kernelIN5flash11enable_sm90INS1_16FlashAttnFwdSm90INS1_25CollectiveMainloopFwdSm90ILi2EN4cute5tupleIJNS5_1CILi1EEES8_S8_EEENS6_IJNS7_ILi128EEENS7_ILi192EEESA_EEELi128ENS_12float_e4m3_tEfNS_4arch4Sm90ELb0ELb1ELb1ELb1ELb0ELb1ELb0ELb1ELb1ELb0ELb0ELb0EEENS1_21CollectiveEpilogueFwdINS6_IJSA_SA_SB_EEES9_NS_10bfloat16_tESF_Li256ELb1ELb0ELb0ELb1EEENS1_36VarlenDynamicPersistentTileSchedulerILi128ELi192ELi256ELi128ELb0ELb0ELb1ELb1ELb0ELb1EEEEEEEEEvNT_6ParamsE:
	.zero		3200


//--------------------- .nv.constant0._ZN7cutlass13device_kernelIN5flash11enable_sm90INS1_16FlashAttnFwdSm90INS1_25CollectiveMainloopFwdSm90ILi2EN4cute5tupleIJNS5_1CILi1EEES8_S8_EEENS6_IJNS7_ILi128EEENS7_ILi224EEESA_EEELi128ENS_12float_e4m3_tEfNS_4arch4Sm90ELb1ELb0ELb1ELb0ELb0ELb0ELb0ELb1ELb1ELb0ELb0ELb0EEENS1_21CollectiveEpilogueFwdINS6_IJSA_SA_SB_EEES9_NS_10bfloat16_tESF_Li256ELb0ELb0ELb0ELb1EEENS1_30DynamicPersistentTileSchedulerILi256ELi128ELb0ELb0ELb1EEEEEEEEEvNT_6ParamsE --------------------------
	.section	.nv.constant0._ZN7cutlass13device_kernelIN5flash11enable_sm90INS1_16FlashAttnFwdSm90INS1_25CollectiveMainloopFwdSm90ILi2EN4cute5tupleIJNS5_1CILi1EEES8_S8_EEENS6_IJNS7_ILi128EEENS7_ILi224EEESA_EEELi128ENS_12float_e4m3_tEfNS_4arch4Sm90ELb1ELb0ELb1ELb0ELb0ELb0ELb0ELb1ELb1ELb0ELb0ELb0EEENS1_21CollectiveEpilogueFwdINS6_IJSA_SA_SB_EEES9_NS_10bfloat16_tESF_Li256ELb0ELb0ELb0ELb1EEENS1_30DynamicPersistentTileSchedulerILi256ELi128ELb0ELb0ELb1EEEEEEEEEvNT_6ParamsE,"a",@progbits
	.sectionflags	@""
	.align	4
.nv.constant0._ZN7cutlass13device_kernelIN5flash11enable_sm90INS1_16FlashAttnFwdSm90INS1_25CollectiveMainloopFwdSm90ILi2EN4cute5tupleIJNS5_1CILi1EEES8_S8_EEENS6_IJNS7_ILi128EEENS7_ILi224EEESA_EEELi128ENS_12float_e4m3_tEfNS_4arch4Sm90ELb1ELb0ELb1ELb0ELb0ELb0ELb0ELb1ELb1ELb0ELb0ELb0EEENS1_21CollectiveEpilogueFwdINS6_IJSA_SA_SB_EEES9_NS_10bfloat16_tESF_Li256ELb0ELb0ELb0ELb1EEENS1_30DynamicPersistentTileSchedulerILi256ELi128ELb0ELb0ELb1EEEEEEEEEvNT_6ParamsE:
	.zero		3584


//--------------------- .nv.constant0._ZN7cutlass13device_kernelIN5flash11enable_sm90INS1_16FlashAttnFwdSm90INS1_25CollectiveMainloopFwdSm90ILi2EN4cute5tupleIJNS5_1CILi1EEES8_S8_EEENS6_IJNS7_ILi128EEENS7_ILi224EEESA_EEELi128ENS_12float_e4m3_tEfNS_4arch4Sm90ELb1ELb0ELb1ELb1ELb0ELb0ELb0ELb1ELb1ELb0ELb0ELb0EEENS1_21CollectiveEpilogueFwdINS6_IJSA_SA_SB_EEES9_NS_10bfloat16_tESF_Li256ELb1ELb0ELb0ELb1EEENS1_36VarlenDynamicPersistentTileSchedulerILi128ELi224ELi256ELi128ELb0ELb0ELb1ELb1ELb1ELb1EEEEEEEEEvNT_6ParamsE --------------------------
	.section	.nv.constant0._ZN7cutlass13device_kernelIN5flash11enable_sm90INS1_16FlashAttnFwdSm90INS1_25CollectiveMainloopFwdSm90ILi2EN4cute5tupleIJNS5_1CILi1EEES8_S8_EEENS6_IJNS7_ILi128EEENS7_ILi224EEESA_EEELi128ENS_12float_e4m3_tEfNS_4arch4Sm90ELb1ELb0ELb1ELb1ELb0ELb0ELb0ELb1ELb1ELb0ELb0ELb0EEENS1_21CollectiveEpilogueFwdINS6_IJSA_SA_SB_EEES9_NS_10bfloat16_tESF_Li256ELb1ELb0ELb0ELb1EEENS1_36VarlenDynamicPersistentTileSchedulerILi128ELi224ELi256ELi128ELb0ELb0ELb1ELb1ELb1ELb1EEEEEEEEEvNT_6ParamsE,"a",@progbits
	.sectionflags	@""
	.align	4
.nv.constant0._ZN7cutlass13device_kernelIN5flash11enable_sm90INS1_16FlashAttnFwdSm90INS1_25CollectiveMainloopFwdSm90ILi2EN4cute5tupleIJNS5_1CILi1EEES8_S8_EEENS6_IJNS7_ILi128EEENS7_ILi224EEESA_EEELi128ENS_12float_e4m3_tEfNS_4arch4Sm90ELb1ELb0ELb1ELb1ELb0ELb0ELb0ELb1ELb1ELb0ELb0ELb0EEENS1_21CollectiveEpilogueFwdINS6_IJSA_SA_SB_EEES9_NS_10bfloat16_tESF_Li256ELb1ELb0ELb0ELb1EEENS1_36VarlenDynamicPersistentTileSchedulerILi128ELi224ELi256ELi128ELb0ELb0ELb1ELb1ELb1ELb1EEEEEEEEEvNT_6ParamsE:
	.zero		3200


//--------------------- .nv.constant0._ZN7cutlass13device_kernelIN5flash11enable_sm90INS1_16FlashAttnFwdSm90INS1_25CollectiveMainloopFwdSm90ILi2EN4cute5tupleIJNS5_1CILi1EEES8_S8_EEENS6_IJNS7_ILi128EEENS7_ILi224EEESA_EEELi128ENS_12float_e4m3_tEfNS_4arch4Sm90ELb1ELb0ELb1ELb1ELb0ELb1ELb0ELb1ELb1ELb0ELb0ELb0EEENS1_21CollectiveEpilogueFwdINS6_IJSA_SA_SB_EEES9_NS_10bfloat16_tESF_Li256ELb1ELb0ELb0ELb1EEENS1_36VarlenDynamicPersistentTileSchedulerILi128ELi224ELi256ELi128ELb0ELb0ELb1ELb1ELb1ELb1EEEEEEEEEvNT_6ParamsE --------------------------
	.section	.nv.constant0._ZN7cutlass13device_kernelIN5flash11enable_sm90INS1_16FlashAttnFwdSm90INS1_25CollectiveMainloopFwdSm90ILi2EN4cute5tupleIJNS5_1CILi1EEES8_S8_EEENS6_IJNS7_ILi128EEENS7_ILi224EEESA_EEELi128ENS_12float_e4m3_tEfNS_4arch4Sm90ELb1ELb0ELb1ELb1ELb0ELb1ELb0ELb1ELb1ELb0ELb0ELb0EEENS1_21CollectiveEpilogueFwdINS6_IJSA_SA_SB_EEES9_NS_10bfloat16_tESF_Li256ELb1ELb0ELb0ELb1EEENS1_36VarlenDynamicPersistentTileSchedulerILi128ELi224ELi256ELi128ELb0ELb0ELb1ELb1ELb1ELb1EEEEEEEEEvNT_6ParamsE,"a",@progbits
	.sectionflags	@""
	.align	4
.nv.constant0._ZN7cutlass13device_kernelIN5flash11enable_sm90INS1_16FlashAttnFwdSm90INS1_25CollectiveMainloopFwdSm90ILi2EN4cute5tupleIJNS5_1CILi1EEES8_S8_EEENS6_IJNS7_ILi128EEENS7_ILi224EEESA_EEELi128ENS_12float_e4m3_tEfNS_4arch4Sm90ELb1ELb0ELb1ELb1ELb0ELb1ELb0ELb1ELb1ELb0ELb0ELb0EEENS1_21CollectiveEpilogueFwdINS6_IJSA_SA_SB_EEES9_NS_10bfloat16_tESF_Li256ELb1ELb0ELb0ELb1EEENS1_36VarlenDynamicPersistentTileSchedulerILi128ELi224ELi256ELi128ELb0ELb0ELb1ELb1ELb1ELb1EEEEEEEEEvNT_6ParamsE:
	.zero		3200


//--------------------- SYMBOLS --------------------------

	.type		.nv.reservedSmem.offset0,@object
	.size		.nv.reservedSmem.offset0,0x4
	.type		__assertfail,@function
